	.target	sm_90a

	.elftype	@"ET_EXEC"


//--------------------- .note.nv.tkinfo           --------------------------
	.section	.note.nv.tkinfo,"",@"SHT_NOTE"
	.sectionflags	@"SHF_NOTE_NV_TKINFO"
	.tkinfo
        /*0018*/ 	.word	0x00000002
        /*0030*/ 	.string	""
        /*0030*/ 	.string	"ptxas"
        /*0030*/ 	.string	"Cuda compilation tools, release 13.0, V13.0.88"
        /*0030*/ 	.string	"Build cuda_13.0.r13.0/compiler.36424714_0"
        /*0030*/ 	.string	"-arch sm_90a -m 64 "



//--------------------- .note.nv.cuinfo           --------------------------
	.section	.note.nv.cuinfo,"",@"SHT_NOTE"
	.sectionflags	@"SHF_NOTE_NV_CUINFO"
        /*0018*/ 	.short	0x0002
        /*001a*/ 	.short	0x005a
        /*001c*/ 	.short	0x0082
	.zero		2


//--------------------- .nv.info                  --------------------------
	.section	.nv.info,"",@"SHT_CUDA_INFO"
	.align	4


	//----- nvinfo : EIATTR_REGCOUNT
	.align		4
        /*0000*/ 	.byte	0x04, 0x2f
        /*0002*/ 	.short	(.L_21 - .L_20)
	.align		4
.L_20:
        /*0004*/ 	.word	index@(_ZN7cutlass13device_kernelIN5flash11enable_sm90INS1_16FlashAttnFwdSm90INS1_25CollectiveMainloopFwdSm90ILi2EN4cute5tupleIJNS5_1CILi1EEES8_S8_EEENS6_IJNS7_ILi128EEENS7_ILi160EEENS7_ILi192EEEEEELi192ENS_12float_e4m3_tEfNS_4arch4Sm90ELb1ELb0ELb0ELb1ELb0ELb1ELb0ELb1ELb1ELb1ELb0ELb0EEENS1_21CollectiveEpilogueFwdINS6_IJSA_SC_SB_EEES9_NS_10bfloat16_tESG_Li256ELb1ELb1ELb0ELb1EEENS1_36VarlenDynamicPersistentTileSchedulerILi128ELi160ELi256ELi128ELb0ELb1ELb1ELb1ELb1ELb1EEEEEEEEEvNT_6ParamsE)
        /*0008*/ 	.word	0x000000a8


	//----- nvinfo : EIATTR_FRAME_SIZE
	.align		4
.L_21:
        /*000c*/ 	.byte	0x04, 0x11
        /*000e*/ 	.short	(.L_23 - .L_22)
	.align		4
.L_22:
        /*0010*/ 	.word	index@(_ZN7cutlass13device_kernelIN5flash11enable_sm90INS1_16FlashAttnFwdSm90INS1_25CollectiveMainloopFwdSm90ILi2EN4cute5tupleIJNS5_1CILi1EEES8_S8_EEENS6_IJNS7_ILi128EEENS7_ILi160EEENS7_ILi192EEEEEELi192ENS_12float_e4m3_tEfNS_4arch4Sm90ELb1ELb0ELb0ELb1ELb0ELb1ELb0ELb1ELb1ELb1ELb0ELb0EEENS1_21CollectiveEpilogueFwdINS6_IJSA_SC_SB_EEES9_NS_10bfloat16_tESG_Li256ELb1ELb1ELb0ELb1EEENS1_36VarlenDynamicPersistentTileSchedulerILi128ELi160ELi256ELi128ELb0ELb1ELb1ELb1ELb1ELb1EEEEEEEEEvNT_6ParamsE)
        /*0014*/ 	.word	0x00000070


	//----- nvinfo : EIATTR_REGCOUNT
	.align		4
.L_23:
        /*0018*/ 	.byte	0x04, 0x2f
        /*001a*/ 	.short	(.L_25 - .L_24)
	.align		4
.L_24:
        /*001c*/ 	.word	index@(_ZN7cutlass13device_kernelIN5flash11enable_sm90INS1_16FlashAttnFwdSm90INS1_25CollectiveMainloopFwdSm90ILi2EN4cute5tupleIJNS5_1CILi1EEES8_S8_EEENS6_IJNS7_ILi128EEENS7_ILi160EEENS7_ILi192EEEEEELi192ENS_12float_e4m3_tEfNS_4arch4Sm90ELb1ELb0ELb0ELb1ELb0ELb0ELb0ELb1ELb1ELb1ELb0ELb0EEENS1_21CollectiveEpilogueFwdINS6_IJSA_SC_SB_EEES9_NS_10bfloat16_tESG_Li256ELb1ELb1ELb0ELb1EEENS1_36VarlenDynamicPersistentTileSchedulerILi128ELi160ELi256ELi128ELb0ELb1ELb1ELb1ELb1ELb1EEEEEEEEEvNT_6ParamsE)
        /*0020*/ 	.word	0x000000a8


	//----- nvinfo : EIATTR_FRAME_SIZE
	.align		4
.L_25:
        /*0024*/ 	.byte	0x04, 0x11
        /*0026*/ 	.short	(.L_27 - .L_26)
	.align		4
.L_26:
        /*0028*/ 	.word	index@(_ZN7cutlass13device_kernelIN5flash11enable_sm90INS1_16FlashAttnFwdSm90INS1_25CollectiveMainloopFwdSm90ILi2EN4cute5tupleIJNS5_1CILi1EEES8_S8_EEENS6_IJNS7_ILi128EEENS7_ILi160EEENS7_ILi192EEEEEELi192ENS_12float_e4m3_tEfNS_4arch4Sm90ELb1ELb0ELb0ELb1ELb0ELb0ELb0ELb1ELb1ELb1ELb0ELb0EEENS1_21CollectiveEpilogueFwdINS6_IJSA_SC_SB_EEES9_NS_10bfloat16_tESG_Li256ELb1ELb1ELb0ELb1EEENS1_36VarlenDynamicPersistentTileSchedulerILi128ELi160ELi256ELi128ELb0ELb1ELb1ELb1ELb1ELb1EEEEEEEEEvNT_6ParamsE)
        /*002c*/ 	.word	0x00000038


	//----- nvinfo : EIATTR_REGCOUNT
	.align		4
.L_27:
        /*0030*/ 	.byte	0x04, 0x2f
        /*0032*/ 	.short	(.L_29 - .L_28)
	.align		4
.L_28:
        /*0034*/ 	.word	index@(_ZN7cutlass13device_kernelIN5flash11enable_sm90INS1_16FlashAttnFwdSm90INS1_25CollectiveMainloopFwdSm90ILi2EN4cute5tupleIJNS5_1CILi1EEES8_S8_EEENS6_IJNS7_ILi128EEENS7_ILi160EEENS7_ILi192EEEEEELi192ENS_12float_e4m3_tEfNS_4arch4Sm90ELb1ELb0ELb0ELb0ELb0ELb0ELb0ELb1ELb1ELb1ELb0ELb0EEENS1_21CollectiveEpilogueFwdINS6_IJSA_SC_SB_EEES9_NS_10bfloat16_tESG_Li256ELb0ELb1ELb0ELb1EEENS1_30DynamicPersistentTileSchedulerILi256ELi128ELb0ELb1ELb1EEEEEEEEEvNT_6ParamsE)
        /*0038*/ 	.word	0x000000a8


	//----- nvinfo : EIATTR_FRAME_SIZE
	.align		4
.L_29:
        /*003c*/ 	.byte	0x04, 0x11
        /*003e*/ 	.short	(.L_31 - .L_30)
	.align		4
.L_30:
        /*0040*/ 	.word	index@(_ZN7cutlass13device_kernelIN5flash11enable_sm90INS1_16FlashAttnFwdSm90INS1_25CollectiveMainloopFwdSm90ILi2EN4cute5tupleIJNS5_1CILi1EEES8_S8_EEENS6_IJNS7_ILi128EEENS7_ILi160EEENS7_ILi192EEEEEELi192ENS_12float_e4m3_tEfNS_4arch4Sm90ELb1ELb0ELb0ELb0ELb0ELb0ELb0ELb1ELb1ELb1ELb0ELb0EEENS1_21CollectiveEpilogueFwdINS6_IJSA_SC_SB_EEES9_NS_10bfloat16_tESG_Li256ELb0ELb1ELb0ELb1EEENS1_30DynamicPersistentTileSchedulerILi256ELi128ELb0ELb1ELb1EEEEEEEEEvNT_6ParamsE)
        /*0044*/ 	.word	0x00000020


	//----- nvinfo : EIATTR_REGCOUNT
	.align		4
.L_31:
        /*0048*/ 	.byte	0x04, 0x2f
        /*004a*/ 	.short	(.L_33 - .L_32)
	.align		4
.L_32:
        /*004c*/ 	.word	index@(_ZN7cutlass13device_kernelIN5flash11enable_sm90INS1_16FlashAttnFwdSm90INS1_25CollectiveMainloopFwdSm90ILi2EN4cute5tupleIJNS5_1CILi1EEES8_S8_EEENS6_IJNS7_ILi128EEENS7_ILi160EEENS7_ILi192EEEEEELi192ENS_12float_e4m3_tEfNS_4arch4Sm90ELb0ELb1ELb0ELb1ELb0ELb1ELb0ELb1ELb1ELb1ELb0ELb0EEENS1_21CollectiveEpilogueFwdINS6_IJSA_SC_SB_EEES9_NS_10bfloat16_tESG_Li256ELb1ELb1ELb0ELb1EEENS1_36VarlenDynamicPersistentTileSchedulerILi128ELi160ELi256ELi128ELb0ELb1ELb1ELb1ELb0ELb1EEEEEEEEEvNT_6ParamsE)
        /*0050*/ 	.word	0x000000a8


	//----- nvinfo : EIATTR_FRAME_SIZE
	.align		4
.L_33:
        /*0054*/ 	.byte	0x04, 0x11
        /*0056*/ 	.short	(.L_35 - .L_34)
	.align		4
.L_34:
        /*0058*/ 	.word	index@($_ZN7cutlass13device_kernelIN5flash11enable_sm90INS1_16FlashAttnFwdSm90INS1_25CollectiveMainloopFwdSm90ILi2EN4cute5tupleIJNS5_1CILi1EEES8_S8_EEENS6_IJNS7_ILi128EEENS7_ILi160EEENS7_ILi192EEEEEELi192ENS_12float_e4m3_tEfNS_4arch4Sm90ELb0ELb1ELb0ELb1ELb0ELb1ELb0ELb1ELb1ELb1ELb0ELb0EEENS1_21CollectiveEpilogueFwdINS6_IJSA_SC_SB_EEES9_NS_10bfloat16_tESG_Li256ELb1ELb1ELb0ELb1EEENS1_36VarlenDynamicPersistentTileSchedulerILi128ELi160ELi256ELi128ELb0ELb1ELb1ELb1ELb0ELb1EEEEEEEEEvNT_6ParamsE$_ZZN5flash25CollectiveMainloopFwdSm90ILi2EN4cute5tupleIJNS1_1CILi1EEES4_S4_EEENS2_IJNS3_ILi128EEENS3_ILi160EEENS3_ILi192EEEEEELi192EN7cutlass12float_e4m3_tEfNSA_4arch4Sm90ELb0ELb1ELb0ELb1ELb0ELb1ELb0ELb1ELb1ELb1ELb0ELb0EE12store_kv_newINS_16FlashAttnFwdSm90ISE_NS_21CollectiveEpilogueFwdINS2_IJS6_S8_S7_EEES5_NSA_10bfloat16_tESD_Li256ELb1ELb1ELb0ELb1EEENS_36VarlenDynamicPersistentTileSchedulerILi128ELi160ELi256ELi128ELb0ELb1ELb1ELb1ELb0ELb1EEEE13SharedStorageEEEbRKNSE_6ParamsENSA_25PipelineTmaAsyncNoClusterILi2ENSA_16PipelineTmaAsyncILi2EEEEESV_RNSA_13PipelineStateILj2EEEiRT_RKNS_16SeqlenInfoQKNewKILb1ELb1EEENS2_IJiiiiEEEENKUliRKT_E_clISX_EEDaiS18_)
        /*005c*/ 	.word	0x00000330


	//----- nvinfo : EIATTR_FRAME_SIZE
	.align		4
.L_35:
        /*0060*/ 	.byte	0x04, 0x11
        /*0062*/ 	.short	(.L_37 - .L_36)
	.align		4
.L_36:
        /*0064*/ 	.word	index@(_ZN7cutlass13device_kernelIN5flash11enable_sm90INS1_16FlashAttnFwdSm90INS1_25CollectiveMainloopFwdSm90ILi2EN4cute5tupleIJNS5_1CILi1EEES8_S8_EEENS6_IJNS7_ILi128EEENS7_ILi160EEENS7_ILi192EEEEEELi192ENS_12float_e4m3_tEfNS_4arch4Sm90ELb0ELb1ELb0ELb1ELb0ELb1ELb0ELb1ELb1ELb1ELb0ELb0EEENS1_21CollectiveEpilogueFwdINS6_IJSA_SC_SB_EEES9_NS_10bfloat16_tESG_Li256ELb1ELb1ELb0ELb1EEENS1_36VarlenDynamicPersistentTileSchedulerILi128ELi160ELi256ELi128ELb0ELb1ELb1ELb1ELb0ELb1EEEEEEEEEvNT_6ParamsE)
        /*0068*/ 	.word	0x00000330


	//----- nvinfo : EIATTR_REGCOUNT
	.align		4
.L_37:
        /*006c*/ 	.byte	0x04, 0x2f
        /*006e*/ 	.short	(.L_39 - .L_38)
	.align		4
.L_38:
        /*0070*/ 	.word	index@(_ZN7cutlass13device_kernelIN5flash11enable_sm90INS1_16FlashAttnFwdSm90INS1_25CollectiveMainloopFwdSm90ILi2EN4cute5tupleIJNS5_1CILi1EEES8_S8_EEENS6_IJNS7_ILi128EEENS7_ILi160EEENS7_ILi192EEEEEELi192ENS_12float_e4m3_tEfNS_4arch4Sm90ELb0ELb1ELb0ELb1ELb0ELb0ELb0ELb1ELb1ELb1ELb0ELb0EEENS1_21CollectiveEpilogueFwdINS6_IJSA_SC_SB_EEES9_NS_10bfloat16_tESG_Li256ELb1ELb1ELb0ELb1EEENS1_36VarlenDynamicPersistentTileSchedulerILi128ELi160ELi256ELi128ELb0ELb1ELb1ELb1ELb0ELb1EEEEEEEEEvNT_6ParamsE)
        /*0074*/ 	.word	0x000000a8


	//----- nvinfo : EIATTR_FRAME_SIZE
	.align		4
.L_39:
        /*0078*/ 	.byte	0x04, 0x11
        /*007a*/ 	.short	(.L_41 - .L_40)
	.align		4
.L_40:
        /*007c*/ 	.word	index@(_ZN7cutlass13device_kernelIN5flash11enable_sm90INS1_16FlashAttnFwdSm90INS1_25CollectiveMainloopFwdSm90ILi2EN4cute5tupleIJNS5_1CILi1EEES8_S8_EEENS6_IJNS7_ILi128EEENS7_ILi160EEENS7_ILi192EEEEEELi192ENS_12float_e4m3_tEfNS_4arch4Sm90ELb0ELb1ELb0ELb1ELb0ELb0ELb0ELb1ELb1ELb1ELb0ELb0EEENS1_21CollectiveEpilogueFwdINS6_IJSA_SC_SB_EEES9_NS_10bfloat16_tESG_Li256ELb1ELb1ELb0ELb1EEENS1_36VarlenDynamicPersistentTileSchedulerILi128ELi160ELi256ELi128ELb0ELb1ELb1ELb1ELb0ELb1EEEEEEEEEvNT_6ParamsE)
        /*0080*/ 	.word	0x00000030


	//----- nvinfo : EIATTR_REGCOUNT
	.align		4
.L_41:
        /*0084*/ 	.byte	0x04, 0x2f
        /*0086*/ 	.short	(.L_43 - .L_42)
	.align		4
.L_42:
        /*0088*/ 	.word	index@(_ZN7cutlass13device_kernelIN5flash11enable_sm90INS1_16FlashAttnFwdSm90INS1_25CollectiveMainloopFwdSm90ILi2EN4cute5tupleIJNS5_1CILi1EEES8_S8_EEENS6_IJNS7_ILi128EEENS7_ILi160EEENS7_ILi192EEEEEELi192ENS_12float_e4m3_tEfNS_4arch4Sm90ELb0ELb1ELb0ELb0ELb0ELb0ELb0ELb1ELb1ELb1ELb0ELb0EEENS1_21CollectiveEpilogueFwdINS6_IJSA_SC_SB_EEES9_NS_10bfloat16_tESG_Li256ELb0ELb1ELb0ELb1EEENS1_30DynamicPersistentTileSchedulerILi256ELi128ELb0ELb1ELb1EEEEEEEEEvNT_6ParamsE)
        /*008c*/ 	.word	0x000000a8


	//----- nvinfo : EIATTR_FRAME_SIZE
	.align		4
.L_43:
        /*0090*/ 	.byte	0x04, 0x11
        /*0092*/ 	.short	(.L_45 - .L_44)
	.align		4
.L_44:
        /*0094*/ 	.word	index@(_ZN7cutlass13device_kernelIN5flash11enable_sm90INS1_16FlashAttnFwdSm90INS1_25CollectiveMainloopFwdSm90ILi2EN4cute5tupleIJNS5_1CILi1EEES8_S8_EEENS6_IJNS7_ILi128EEENS7_ILi160EEENS7_ILi192EEEEEELi192ENS_12float_e4m3_tEfNS_4arch4Sm90ELb0ELb1ELb0ELb0ELb0ELb0ELb0ELb1ELb1ELb1ELb0ELb0EEENS1_21CollectiveEpilogueFwdINS6_IJSA_SC_SB_EEES9_NS_10bfloat16_tESG_Li256ELb0ELb1ELb0ELb1EEENS1_30DynamicPersistentTileSchedulerILi256ELi128ELb0ELb1ELb1EEEEEEEEEvNT_6ParamsE)
        /*0098*/ 	.word	0x00000020


	//----- nvinfo : EIATTR_REGCOUNT
	.align		4
.L_45:
        /*009c*/ 	.byte	0x04, 0x2f
        /*009e*/ 	.short	(.L_47 - .L_46)
	.align		4
.L_46:
        /*00a0*/ 	.word	index@(_ZN7cutlass13device_kernelIN5flash11enable_sm90INS1_16FlashAttnFwdSm90INS1_25CollectiveMainloopFwdSm90ILi2EN4cute5tupleIJNS5_1CILi1EEES8_S8_EEENS6_IJNS7_ILi128EEENS7_ILi160EEENS7_ILi192EEEEEELi192ENS_12float_e4m3_tEfNS_4arch4Sm90ELb0ELb0ELb0ELb1ELb0ELb1ELb0ELb1ELb1ELb1ELb0ELb0EEENS1_21CollectiveEpilogueFwdINS6_IJSA_SC_SB_EEES9_NS_10bfloat16_tESG_Li256ELb1ELb1ELb0ELb1EEENS1_36VarlenDynamicPersistentTileSchedulerILi128ELi160ELi256ELi128ELb0ELb1ELb1ELb0ELb1ELb1EEEEEEEEEvNT_6ParamsE)
        /*00a4*/ 	.word	0x000000a8


	//----- nvinfo : EIATTR_FRAME_SIZE
	.align		4
.L_47:
        /*00a8*/ 	.byte	0x04, 0x11
        /*00aa*/ 	.short	(.L_49 - .L_48)
	.align		4
.L_48:
        /*00ac*/ 	.word	index@(_ZN7cutlass13device_kernelIN5flash11enable_sm90INS1_16FlashAttnFwdSm90INS1_25CollectiveMainloopFwdSm90ILi2EN4cute5tupleIJNS5_1CILi1EEES8_S8_EEENS6_IJNS7_ILi128EEENS7_ILi160EEENS7_ILi192EEEEEELi192ENS_12float_e4m3_tEfNS_4arch4Sm90ELb0ELb0ELb0ELb1ELb0ELb1ELb0ELb1ELb1ELb1ELb0ELb0EEENS1_21CollectiveEpilogueFwdINS6_IJSA_SC_SB_EEES9_NS_10bfloat16_tESG_Li256ELb1ELb1ELb0ELb1EEENS1_36VarlenDynamicPersistentTileSchedulerILi128ELi160ELi256ELi128ELb0ELb1ELb1ELb0ELb1ELb1EEEEEEEEEvNT_6ParamsE)
        /*00b0*/ 	.word	0x00000080


	//----- nvinfo : EIATTR_REGCOUNT
	.align		4
.L_49:
        /*00b4*/ 	.byte	0x04, 0x2f
        /*00b6*/ 	.short	(.L_51 - .L_50)
	.align		4
.L_50:
        /*00b8*/ 	.word	index@(_ZN7cutlass13device_kernelIN5flash11enable_sm90INS1_16FlashAttnFwdSm90INS1_25CollectiveMainloopFwdSm90ILi2EN4cute5tupleIJNS5_1CILi1EEES8_S8_EEENS6_IJNS7_ILi128EEENS7_ILi160EEENS7_ILi192EEEEEELi192ENS_12float_e4m3_tEfNS_4arch4Sm90ELb0ELb0ELb0ELb1ELb0ELb0ELb0ELb1ELb1ELb1ELb0ELb0EEENS1_21CollectiveEpilogueFwdINS6_IJSA_SC_SB_EEES9_NS_10bfloat16_tESG_Li256ELb1ELb1ELb0ELb1EEENS1_36VarlenDynamicPersistentTileSchedulerILi128ELi160ELi256ELi128ELb0ELb1ELb1ELb0ELb1ELb1EEEEEEEEEvNT_6ParamsE)
        /*00bc*/ 	.word	0x000000a8


	//----- nvinfo : EIATTR_FRAME_SIZE
	.align		4
.L_51:
        /*00c0*/ 	.byte	0x04, 0x11
        /*00c2*/ 	.short	(.L_53 - .L_52)
	.align		4
.L_52:
        /*00c4*/ 	.word	index@(_ZN7cutlass13device_kernelIN5flash11enable_sm90INS1_16FlashAttnFwdSm90INS1_25CollectiveMainloopFwdSm90ILi2EN4cute5tupleIJNS5_1CILi1EEES8_S8_EEENS6_IJNS7_ILi128EEENS7_ILi160EEENS7_ILi192EEEEEELi192ENS_12float_e4m3_tEfNS_4arch4Sm90ELb0ELb0ELb0ELb1ELb0ELb0ELb0ELb1ELb1ELb1ELb0ELb0EEENS1_21CollectiveEpilogueFwdINS6_IJSA_SC_SB_EEES9_NS_10bfloat16_tESG_Li256ELb1ELb1ELb0ELb1EEENS1_36VarlenDynamicPersistentTileSchedulerILi128ELi160ELi256ELi128ELb0ELb1ELb1ELb0ELb1ELb1EEEEEEEEEvNT_6ParamsE)
        /*00c8*/ 	.word	0x00000028


	//----- nvinfo : EIATTR_REGCOUNT
	.align		4
.L_53:
        /*00cc*/ 	.byte	0x04, 0x2f
        /*00ce*/ 	.short	(.L_55 - .L_54)
	.align		4
.L_54:
        /*00d0*/ 	.word	index@(_ZN7cutlass13device_kernelIN5flash11enable_sm90INS1_16FlashAttnFwdSm90INS1_25CollectiveMainloopFwdSm90ILi2EN4cute5tupleIJNS5_1CILi2EEENS7_ILi1EEES9_EEENS6_IJNS7_ILi128EEENS7_ILi160EEENS7_ILi192EEEEEELi192ENS_12float_e4m3_tEfNS_4arch4Sm90ELb0ELb0ELb0ELb0ELb0ELb0ELb0ELb1ELb1ELb1ELb0ELb0EEENS1_21CollectiveEpilogueFwdINS6_IJSB_SD_SC_EEESA_NS_10bfloat16_tESH_Li256ELb0ELb1ELb0ELb1EEENS1_29StaticPersistentTileSchedulerILb0EEEEEEEEEvNT_6ParamsE)
        /*00d4*/ 	.word	0x000000a8


	//----- nvinfo : EIATTR_FRAME_SIZE
	.align		4
.L_55:
        /*00d8*/ 	.byte	0x04, 0x11
        /*00da*/ 	.short	(.L_57 - .L_56)
	.align		4
.L_56:
        /*00dc*/ 	.word	index@(_ZN7cutlass13device_kernelIN5flash11enable_sm90INS1_16FlashAttnFwdSm90INS1_25CollectiveMainloopFwdSm90ILi2EN4cute5tupleIJNS5_1CILi2EEENS7_ILi1EEES9_EEENS6_IJNS7_ILi128EEENS7_ILi160EEENS7_ILi192EEEEEELi192ENS_12float_e4m3_tEfNS_4arch4Sm90ELb0ELb0ELb0ELb0ELb0ELb0ELb0ELb1ELb1ELb1ELb0ELb0EEENS1_21CollectiveEpilogueFwdINS6_IJSB_SD_SC_EEESA_NS_10bfloat16_tESH_Li256ELb0ELb1ELb0ELb1EEENS1_29StaticPersistentTileSchedulerILb0EEEEEEEEEvNT_6ParamsE)
        /*00e0*/ 	.word	0x00000020


	//----- nvinfo : EIATTR_REGCOUNT
	.align		4
.L_57:
        /*00e4*/ 	.byte	0x04, 0x2f
        /*00e6*/ 	.short	(.L_59 - .L_58)
	.align		4
.L_58:
        /*00e8*/ 	.word	index@(_ZN7cutlass13device_kernelIN5flash11enable_sm90INS1_16FlashAttnFwdSm90INS1_25CollectiveMainloopFwdSm90ILi2EN4cute5tupleIJNS5_1CILi1EEES8_S8_EEENS6_IJNS7_ILi128EEENS7_ILi160EEENS7_ILi192EEEEEELi192ENS_12float_e4m3_tEfNS_4arch4Sm90ELb0ELb0ELb0ELb0ELb0ELb0ELb0ELb1ELb1ELb1ELb0ELb0EEENS1_21CollectiveEpilogueFwdINS6_IJSA_SC_SB_EEES9_NS_10bfloat16_tESG_Li256ELb0ELb1ELb0ELb1EEENS1_29StaticPersistentTileSchedulerILb0EEEEEEEEEvNT_6ParamsE)
        /*00ec*/ 	.word	0x000000a8


	//----- nvinfo : EIATTR_FRAME_SIZE
	.align		4
.L_59:
        /*00f0*/ 	.byte	0x04, 0x11
        /*00f2*/ 	.short	(.L_61 - .L_60)
	.align		4
.L_60:
        /*00f4*/ 	.word	index@(_ZN7cutlass13device_kernelIN5flash11enable_sm90INS1_16FlashAttnFwdSm90INS1_25CollectiveMainloopFwdSm90ILi2EN4cute5tupleIJNS5_1CILi1EEES8_S8_EEENS6_IJNS7_ILi128EEENS7_ILi160EEENS7_ILi192EEEEEELi192ENS_12float_e4m3_tEfNS_4arch4Sm90ELb0ELb0ELb0ELb0ELb0ELb0ELb0ELb1ELb1ELb1ELb0ELb0EEENS1_21CollectiveEpilogueFwdINS6_IJSA_SC_SB_EEES9_NS_10bfloat16_tESG_Li256ELb0ELb1ELb0ELb1EEENS1_29StaticPersistentTileSchedulerILb0EEEEEEEEEvNT_6ParamsE)
        /*00f8*/ 	.word	0x00000018


	//----- nvinfo : EIATTR_MIN_STACK_SIZE
	.align		4
.L_61:
        /*00fc*/ 	.byte	0x04, 0x12
        /*00fe*/ 	.short	(.L_63 - .L_62)
	.align		4
.L_62:
        /*0100*/ 	.word	index@(_ZN7cutlass13device_kernelIN5flash11enable_sm90INS1_16FlashAttnFwdSm90INS1_25CollectiveMainloopFwdSm90ILi2EN4cute5tupleIJNS5_1CILi1EEES8_S8_EEENS6_IJNS7_ILi128EEENS7_ILi160EEENS7_ILi192EEEEEELi192ENS_12float_e4m3_tEfNS_4arch4Sm90ELb0ELb0ELb0ELb0ELb0ELb0ELb0ELb1ELb1ELb1ELb0ELb0EEENS1_21CollectiveEpilogueFwdINS6_IJSA_SC_SB_EEES9_NS_10bfloat16_tESG_Li256ELb0ELb1ELb0ELb1EEENS1_29StaticPersistentTileSchedulerILb0EEEEEEEEEvNT_6ParamsE)
        /*0104*/ 	.word	0x00000018


	//----- nvinfo : EIATTR_MIN_STACK_SIZE
	.align		4
.L_63:
        /*0108*/ 	.byte	0x04, 0x12
        /*010a*/ 	.short	(.L_65 - .L_64)
	.align		4
.L_64:
        /*010c*/ 	.word	index@(_ZN7cutlass13device_kernelIN5flash11enable_sm90INS1_16FlashAttnFwdSm90INS1_25CollectiveMainloopFwdSm90ILi2EN4cute5tupleIJNS5_1CILi2EEENS7_ILi1EEES9_EEENS6_IJNS7_ILi128EEENS7_ILi160EEENS7_ILi192EEEEEELi192ENS_12float_e4m3_tEfNS_4arch4Sm90ELb0ELb0ELb0ELb0ELb0ELb0ELb0ELb1ELb1ELb1ELb0ELb0EEENS1_21CollectiveEpilogueFwdINS6_IJSB_SD_SC_EEESA_NS_10bfloat16_tESH_Li256ELb0ELb1ELb0ELb1EEENS1_29StaticPersistentTileSchedulerILb0EEEEEEEEEvNT_6ParamsE)
        /*0110*/ 	.word	0x00000020


	//----- nvinfo : EIATTR_MIN_STACK_SIZE
	.align		4
.L_65:
        /*0114*/ 	.byte	0x04, 0x12
        /*0116*/ 	.short	(.L_67 - .L_66)
	.align		4
.L_66:
        /*0118*/ 	.word	index@(_ZN7cutlass13device_kernelIN5flash11enable_sm90INS1_16FlashAttnFwdSm90INS1_25CollectiveMainloopFwdSm90ILi2EN4cute5tupleIJNS5_1CILi1EEES8_S8_EEENS6_IJNS7_ILi128EEENS7_ILi160EEENS7_ILi192EEEEEELi192ENS_12float_e4m3_tEfNS_4arch4Sm90ELb0ELb0ELb0ELb1ELb0ELb0ELb0ELb1ELb1ELb1ELb0ELb0EEENS1_21CollectiveEpilogueFwdINS6_IJSA_SC_SB_EEES9_NS_10bfloat16_tESG_Li256ELb1ELb1ELb0ELb1EEENS1_36VarlenDynamicPersistentTileSchedulerILi128ELi160ELi256ELi128ELb0ELb1ELb1ELb0ELb1ELb1EEEEEEEEEvNT_6ParamsE)
        /*011c*/ 	.word	0x00000028


	//----- nvinfo : EIATTR_MIN_STACK_SIZE
	.align		4
.L_67:
        /*0120*/ 	.byte	0x04, 0x12
        /*0122*/ 	.short	(.L_69 - .L_68)
	.align		4
.L_68:
        /*0124*/ 	.word	index@(_ZN7cutlass13device_kernelIN5flash11enable_sm90INS1_16FlashAttnFwdSm90INS1_25CollectiveMainloopFwdSm90ILi2EN4cute5tupleIJNS5_1CILi1EEES8_S8_EEENS6_IJNS7_ILi128EEENS7_ILi160EEENS7_ILi192EEEEEELi192ENS_12float_e4m3_tEfNS_4arch4Sm90ELb0ELb0ELb0ELb1ELb0ELb1ELb0ELb1ELb1ELb1ELb0ELb0EEENS1_21CollectiveEpilogueFwdINS6_IJSA_SC_SB_EEES9_NS_10bfloat16_tESG_Li256ELb1ELb1ELb0ELb1EEENS1_36VarlenDynamicPersistentTileSchedulerILi128ELi160ELi256ELi128ELb0ELb1ELb1ELb0ELb1ELb1EEEEEEEEEvNT_6ParamsE)
        /*0128*/ 	.word	0x00000080


	//----- nvinfo : EIATTR_MIN_STACK_SIZE
	.align		4
.L_69:
        /*012c*/ 	.byte	0x04, 0x12
        /*012e*/ 	.short	(.L_71 - .L_70)
	.align		4
.L_70:
        /*0130*/ 	.word	index@(_ZN7cutlass13device_kernelIN5flash11enable_sm90INS1_16FlashAttnFwdSm90INS1_25CollectiveMainloopFwdSm90ILi2EN4cute5tupleIJNS5_1CILi1EEES8_S8_EEENS6_IJNS7_ILi128EEENS7_ILi160EEENS7_ILi192EEEEEELi192ENS_12float_e4m3_tEfNS_4arch4Sm90ELb0ELb1ELb0ELb0ELb0ELb0ELb0ELb1ELb1ELb1ELb0ELb0EEENS1_21CollectiveEpilogueFwdINS6_IJSA_SC_SB_EEES9_NS_10bfloat16_tESG_Li256ELb0ELb1ELb0ELb1EEENS1_30DynamicPersistentTileSchedulerILi256ELi128ELb0ELb1ELb1EEEEEEEEEvNT_6ParamsE)
        /*0134*/ 	.word	0x00000020


	//----- nvinfo : EIATTR_MIN_STACK_SIZE
	.align		4
.L_71:
        /*0138*/ 	.byte	0x04, 0x12
        /*013a*/ 	.short	(.L_73 - .L_72)
	.align		4
.L_72:
        /*013c*/ 	.word	index@(_ZN7cutlass13device_kernelIN5flash11enable_sm90INS1_16FlashAttnFwdSm90INS1_25CollectiveMainloopFwdSm90ILi2EN4cute5tupleIJNS5_1CILi1EEES8_S8_EEENS6_IJNS7_ILi128EEENS7_ILi160EEENS7_ILi192EEEEEELi192ENS_12float_e4m3_tEfNS_4arch4Sm90ELb0ELb1ELb0ELb1ELb0ELb0ELb0ELb1ELb1ELb1ELb0ELb0EEENS1_21CollectiveEpilogueFwdINS6_IJSA_SC_SB_EEES9_NS_10bfloat16_tESG_Li256ELb1ELb1ELb0ELb1EEENS1_36VarlenDynamicPersistentTileSchedulerILi128ELi160ELi256ELi128ELb0ELb1ELb1ELb1ELb0ELb1EEEEEEEEEvNT_6ParamsE)
        /*0140*/ 	.word	0x00000030


	//----- nvinfo : EIATTR_MIN_STACK_SIZE
	.align		4
.L_73:
        /*0144*/ 	.byte	0x04, 0x12
        /*0146*/ 	.short	(.L_75 - .L_74)
	.align		4
.L_74:
        /*0148*/ 	.word	index@(_ZN7cutlass13device_kernelIN5flash11enable_sm90INS1_16FlashAttnFwdSm90INS1_25CollectiveMainloopFwdSm90ILi2EN4cute5tupleIJNS5_1CILi1EEES8_S8_EEENS6_IJNS7_ILi128EEENS7_ILi160EEENS7_ILi192EEEEEELi192ENS_12float_e4m3_tEfNS_4arch4Sm90ELb0ELb1ELb0ELb1ELb0ELb1ELb0ELb1ELb1ELb1ELb0ELb0EEENS1_21CollectiveEpilogueFwdINS6_IJSA_SC_SB_EEES9_NS_10bfloat16_tESG_Li256ELb1ELb1ELb0ELb1EEENS1_36VarlenDynamicPersistentTileSchedulerILi128ELi160ELi256ELi128ELb0ELb1ELb1ELb1ELb0ELb1EEEEEEEEEvNT_6ParamsE)
        /*014c*/ 	.word	0x00000330


	//----- nvinfo : EIATTR_MIN_STACK_SIZE
	.align		4
.L_75:
        /*0150*/ 	.byte	0x04, 0x12
        /*0152*/ 	.short	(.L_77 - .L_76)
	.align		4
.L_76:
        /*0154*/ 	.word	index@(_ZN7cutlass13device_kernelIN5flash11enable_sm90INS1_16FlashAttnFwdSm90INS1_25CollectiveMainloopFwdSm90ILi2EN4cute5tupleIJNS5_1CILi1EEES8_S8_EEENS6_IJNS7_ILi128EEENS7_ILi160EEENS7_ILi192EEEEEELi192ENS_12float_e4m3_tEfNS_4arch4Sm90ELb1ELb0ELb0ELb0ELb0ELb0ELb0ELb1ELb1ELb1ELb0ELb0EEENS1_21CollectiveEpilogueFwdINS6_IJSA_SC_SB_EEES9_NS_10bfloat16_tESG_Li256ELb0ELb1ELb0ELb1EEENS1_30DynamicPersistentTileSchedulerILi256ELi128ELb0ELb1ELb1EEEEEEEEEvNT_6ParamsE)
        /*0158*/ 	.word	0x00000020


	//----- nvinfo : EIATTR_MIN_STACK_SIZE
	.align		4
.L_77:
        /*015c*/ 	.byte	0x04, 0x12
        /*015e*/ 	.short	(.L_79 - .L_78)
	.align		4
.L_78:
        /*0160*/ 	.word	index@(_ZN7cutlass13device_kernelIN5flash11enable_sm90INS1_16FlashAttnFwdSm90INS1_25CollectiveMainloopFwdSm90ILi2EN4cute5tupleIJNS5_1CILi1EEES8_S8_EEENS6_IJNS7_ILi128EEENS7_ILi160EEENS7_ILi192EEEEEELi192ENS_12float_e4m3_tEfNS_4arch4Sm90ELb1ELb0ELb0ELb1ELb0ELb0ELb0ELb1ELb1ELb1ELb0ELb0EEENS1_21CollectiveEpilogueFwdINS6_IJSA_SC_SB_EEES9_NS_10bfloat16_tESG_Li256ELb1ELb1ELb0ELb1EEENS1_36VarlenDynamicPersistentTileSchedulerILi128ELi160ELi256ELi128ELb0ELb1ELb1ELb1ELb1ELb1EEEEEEEEEvNT_6ParamsE)
        /*0164*/ 	.word	0x00000038


	//----- nvinfo : EIATTR_MIN_STACK_SIZE
	.align		4
.L_79:
        /*0168*/ 	.byte	0x04, 0x12
        /*016a*/ 	.short	(.L_81 - .L_80)
	.align		4
.L_80:
        /*016c*/ 	.word	index@(_ZN7cutlass13device_kernelIN5flash11enable_sm90INS1_16FlashAttnFwdSm90INS1_25CollectiveMainloopFwdSm90ILi2EN4cute5tupleIJNS5_1CILi1EEES8_S8_EEENS6_IJNS7_ILi128EEENS7_ILi160EEENS7_ILi192EEEEEELi192ENS_12float_e4m3_tEfNS_4arch4Sm90ELb1ELb0ELb0ELb1ELb0ELb1ELb0ELb1ELb1ELb1ELb0ELb0EEENS1_21CollectiveEpilogueFwdINS6_IJSA_SC_SB_EEES9_NS_10bfloat16_tESG_Li256ELb1ELb1ELb0ELb1EEENS1_36VarlenDynamicPersistentTileSchedulerILi128ELi160ELi256ELi128ELb0ELb1ELb1ELb1ELb1ELb1EEEEEEEEEvNT_6ParamsE)
        /*0170*/ 	.word	0x00000070
.L_81:


//--------------------- .nv.compat                --------------------------
	.section	.nv.compat,"",@"SHT_CUDA_COMPAT_INFO"
	.align	4
        /*0000*/ 	.byte	0x02, 0x09, 0x01, 0x00, 0x02, 0x02, 0x04, 0x00, 0x02, 0x05, 0x05, 0x00, 0x03, 0x07, 0x01, 0x01
        /*0010*/ 	.byte	0x02, 0x03, 0x01, 0x00, 0x02, 0x06, 0x01, 0x00, 0x04, 0x0b, 0x08, 0x00, 0x00, 0x00, 0x00, 0x00
        /*0020*/ 	.byte	0x00, 0x00, 0x00, 0x00


//--------------------- .nv.info._ZN7cutlass13device_kernelIN5flash11enable_sm90INS1_16FlashAttnFwdSm90INS1_25CollectiveMainloopFwdSm90ILi2EN4cute5tupleIJNS5_1CILi1EEES8_S8_EEENS6_IJNS7_ILi128EEENS7_ILi160EEENS7_ILi192EEEEEELi192ENS_12float_e4m3_tEfNS_4arch4Sm90ELb0ELb0ELb0ELb0ELb0ELb0ELb0ELb1ELb1ELb1ELb0ELb0EEENS1_21CollectiveEpilogueFwdINS6_IJSA_SC_SB_EEES9_NS_10bfloat16_tESG_Li256ELb0ELb1ELb0ELb1EEENS1_29StaticPersistentTileSchedulerILb0EEEEEEEEEvNT_6ParamsE --------------------------
	.section	.nv.info._ZN7cutlass13device_kernelIN5flash11enable_sm90INS1_16FlashAttnFwdSm90INS1_25CollectiveMainloopFwdSm90ILi2EN4cute5tupleIJNS5_1CILi1EEES8_S8_EEENS6_IJNS7_ILi128EEENS7_ILi160EEENS7_ILi192EEEEEELi192ENS_12float_e4m3_tEfNS_4arch4Sm90ELb0ELb0ELb0ELb0ELb0ELb0ELb0ELb1ELb1ELb1ELb0ELb0EEENS1_21CollectiveEpilogueFwdINS6_IJSA_SC_SB_EEES9_NS_10bfloat16_tESG_Li256ELb0ELb1ELb0ELb1EEENS1_29StaticPersistentTileSchedulerILb0EEEEEEEEEvNT_6ParamsE,"",@"SHT_CUDA_INFO"
	.sectionflags	@""
	.align	4


	//----- nvinfo : EIATTR_CUDA_API_VERSION
	.align		4
        /*0000*/ 	.byte	0x04, 0x37
        /*0002*/ 	.short	(.L_83 - .L_82)
.L_82:
        /*0004*/ 	.word	0x00000082


	//----- nvinfo : EIATTR_KPARAM_INFO
	.align		4
.L_83:
        /*0008*/ 	.byte	0x04, 0x17
        /*000a*/ 	.short	(.L_85 - .L_84)
.L_84:
        /*000c*/ 	.word	0x00000000
        /*0010*/ 	.short	0x0000
        /*0012*/ 	.short	0x0070
        /*0014*/ 	.byte	0x00, 0xf0, 0x01, 0x28


	//----- nvinfo : EIATTR_SPARSE_MMA_MASK
	.align		4
.L_85:
        /*0018*/ 	.byte	0x03, 0x50
        /*001a*/ 	.short	0x0000


	//----- nvinfo : EIATTR_MAXREG_COUNT
	.align		4
        /*001c*/ 	.byte	0x03, 0x1b
        /*001e*/ 	.short	0x00a8


	//----- nvinfo : EIATTR_NUM_BARRIERS
	.align		4
        /*0020*/ 	.byte	0x02, 0x4c
        /*0022*/ 	.byte	0x10
	.zero		1


	//----- nvinfo : EIATTR_EXTERNS
	.align		4
        /*0024*/ 	.byte	0x04, 0x0f
        /*0026*/ 	.short	(.L_87 - .L_86)


	//   ....[0]....
	.align		4
.L_86:
        /*0028*/ 	.word	index@(__assertfail)


	//----- nvinfo : EIATTR_ANNOTATIONS
	.align		4
.L_87:
        /*002c*/ 	.byte	0x04, 0x55
        /*002e*/ 	.short	(.L_89 - .L_88)


	//   ....[0]....
.L_88:
        /*0030*/ 	.word	0x00000001
        /*0034*/ 	.byte	0x90, 0xab, 0x00, 0x00, 0x01, 0x00, 0x00, 0x00, 0xa0, 0xab, 0x00, 0x00, 0x01, 0x00, 0x00, 0x00
        /*0044*/ 	.byte	0xe0, 0xab, 0x00, 0x00, 0x01, 0x00, 0x00, 0x00, 0xa0, 0xb2, 0x00, 0x00, 0x01, 0x00, 0x00, 0x00
        /*0054*/ 	.byte	0xe0, 0xb3, 0x00, 0x00, 0x01, 0x00, 0x00, 0x00, 0x00, 0xb4, 0x00, 0x00, 0x01, 0x00, 0x00, 0x00
        /*0064*/ 	.byte	0x10, 0xb4, 0x00, 0x00, 0x01, 0x00, 0x00, 0x00, 0x90, 0xb4, 0x00, 0x00, 0x01, 0x00, 0x00, 0x00
        /*0074*/ 	.byte	0xa0, 0xb9, 0x00, 0x00, 0x01, 0x00, 0x00, 0x00, 0x90, 0xbb, 0x00, 0x00, 0x01, 0x00, 0x00, 0x00
        /*0084*/ 	.byte	0x70, 0xc0, 0x00, 0x00, 0x01, 0x00, 0x00, 0x00, 0x70, 0xc5, 0x00, 0x00, 0x01, 0x00, 0x00, 0x00
        /*0094*/ 	.byte	0x30, 0xc6, 0x00, 0x00, 0x01, 0x00, 0x00, 0x00, 0x60, 0xc6, 0x00, 0x00, 0x01, 0x00, 0x00, 0x00
        /*00a4*/ 	.byte	0x40, 0xd1, 0x00, 0x00, 0x01, 0x00, 0x00, 0x00, 0x50, 0xd1, 0x00, 0x00, 0x01, 0x00, 0x00, 0x00
        /*00b4*/ 	.byte	0xb0, 0xd9, 0x00, 0x00, 0x01, 0x00, 0x00, 0x00, 0xc0, 0xd9, 0x00, 0x00


	//----- nvinfo : EIATTR_MERCURY_ISA_VERSION
	.align		4
.L_89:
        /*00c0*/ 	.byte	0x03, 0x5f
        /*00c2*/ 	.short	0x0101


	//----- nvinfo : EIATTR_INT_WARP_WIDE_INSTR_OFFSETS
	.align		4
        /*00c4*/ 	.byte	0x04, 0x31
        /*00c6*/ 	.short	(.L_91 - .L_90)


	//   ....[0]....
.L_90:
        /*00c8*/ 	.word	0x00000130


	//   ....[1]....
        /*00cc*/ 	.word	0x00000170


	//   ....[2]....
        /*00d0*/ 	.word	0x000001e0


	//----- nvinfo : EIATTR_COOP_GROUP_MASK_REGIDS
	.align		4
.L_91:
        /*00d4*/ 	.byte	0x04, 0x29
        /*00d6*/ 	.short	(.L_93 - .L_92)


	//   ....[0]....
.L_92:
        /*00d8*/ 	.word	0xffffffff


	//   ....[1]....
        /*00dc*/ 	.word	0xffffffff


	//   ....[2]....
        /*00e0*/ 	.word	0xffffffff


	//   ....[3]....
        /*00e4*/ 	.word	0xffffffff


	//   ....[4]....
        /*00e8*/ 	.word	0xffffffff


	//   ....[5]....
        /*00ec*/ 	.word	0xffffffff


	//   ....[6]....
        /*00f0*/ 	.word	0xffffffff


	//   ....[7]....
        /*00f4*/ 	.word	0xffffffff


	//   ....[8]....
        /*00f8*/ 	.word	0xffffffff


	//   ....[9]....
        /*00fc*/ 	.word	0xffffffff


	//   ....[10]....
        /*0100*/ 	.word	0xffffffff


	//   ....[11]....
        /*0104*/ 	.word	0xffffffff


	//   ....[12]....
        /*0108*/ 	.word	0xffffffff


	//   ....[13]....
        /*010c*/ 	.word	0xffffffff


	//   ....[14]....
        /*0110*/ 	.word	0xffffffff


	//   ....[15]....
        /*0114*/ 	.word	0xffffffff


	//   ....[16]....
        /*0118*/ 	.word	0xffffffff


	//   ....[17]....
        /*011c*/ 	.word	0xffffffff


	//   ....[18]....
        /*0120*/ 	.word	0xffffffff


	//   ....[19]....
        /*0124*/ 	.word	0xffffffff


	//   ....[20]....
        /*0128*/ 	.word	0xffffffff


	//   ....[21]....
        /*012c*/ 	.word	0xffffffff


	//   ....[22]....
        /*0130*/ 	.word	0xffffffff


	//   ....[23]....
        /*0134*/ 	.word	0xffffffff


	//   ....[24]....
        /*0138*/ 	.word	0xffffffff


	//   ....[25]....
        /*013c*/ 	.word	0xffffffff


	//   ....[26]....
        /*0140*/ 	.word	0xffffffff


	//   ....[27]....
        /*0144*/ 	.word	0xffffffff


	//   ....[28]....
        /*0148*/ 	.word	0xffffffff


	//   ....[29]....
        /*014c*/ 	.word	0xffffffff


	//   ....[30]....
        /*0150*/ 	.word	0xffffffff


	//   ....[31]....
        /*0154*/ 	.word	0xffffffff


	//   ....[32]....
        /*0158*/ 	.word	0xffffffff


	//   ....[33]....
        /*015c*/ 	.word	0xffffffff


	//   ....[34]....
        /*0160*/ 	.word	0xffffffff


	//   ....[35]....
        /*0164*/ 	.word	0xffffffff


	//   ....[36]....
        /*0168*/ 	.word	0xffffffff


	//   ....[37]....
        /*016c*/ 	.word	0xffffffff


	//   ....[38]....
        /*0170*/ 	.word	0xffffffff


	//   ....[39]....
        /*0174*/ 	.word	0xffffffff


	//   ....[40]....
        /*0178*/ 	.word	0xffffffff


	//   ....[41]....
        /*017c*/ 	.word	0xffffffff


	//   ....[42]....
        /*0180*/ 	.word	0xffffffff


	//   ....[43]....
        /*0184*/ 	.word	0xffffffff


	//   ....[44]....
        /*0188*/ 	.word	0xffffffff


	//   ....[45]....
        /*018c*/ 	.word	0xffffffff


	//   ....[46]....
        /*0190*/ 	.word	0xffffffff


	//   ....[47]....
        /*0194*/ 	.word	0xffffffff


	//   ....[48]....
        /*0198*/ 	.word	0xffffffff


	//   ....[49]....
        /*019c*/ 	.word	0xffffffff


	//   ....[50]....
        /*01a0*/ 	.word	0xffffffff


	//   ....[51]....
        /*01a4*/ 	.word	0xffffffff


	//   ....[52]....
        /*01a8*/ 	.word	0xffffffff


	//   ....[53]....
        /*01ac*/ 	.word	0xffffffff


	//   ....[54]....
        /*01b0*/ 	.word	0xffffffff


	//   ....[55]....
        /*01b4*/ 	.word	0xffffffff


	//   ....[56]....
        /*01b8*/ 	.word	0xffffffff


	//   ....[57]....
        /*01bc*/ 	.word	0xffffffff


	//   ....[58]....
        /*01c0*/ 	.word	0xffffffff


	//   ....[59]....
        /*01c4*/ 	.word	0xffffffff


	//   ....[60]....
        /*01c8*/ 	.word	0xffffffff


	//   ....[61]....
        /*01cc*/ 	.word	0xffffffff


	//   ....[62]....
        /*01d0*/ 	.word	0xffffffff


	//   ....[63]....
        /*01d4*/ 	.word	0xffffffff


	//   ....[64]....
        /*01d8*/ 	.word	0xffffffff


	//   ....[65]....
        /*01dc*/ 	.word	0xffffffff


	//   ....[66]....
        /*01e0*/ 	.word	0xffffffff


	//   ....[67]....
        /*01e4*/ 	.word	0xffffffff


	//   ....[68]....
        /*01e8*/ 	.word	0xffffffff


	//   ....[69]....
        /*01ec*/ 	.word	0xffffffff


	//   ....[70]....
        /*01f0*/ 	.word	0xffffffff


	//   ....[71]....
        /*01f4*/ 	.word	0xffffffff


	//   ....[72]....
        /*01f8*/ 	.word	0xffffffff


	//   ....[73]....
        /*01fc*/ 	.word	0xffffffff


	//   ....[74]....
        /*0200*/ 	.word	0xffffffff


	//   ....[75]....
        /*0204*/ 	.word	0xffffffff


	//   ....[76]....
        /*0208*/ 	.word	0xffffffff


	//   ....[77]....
        /*020c*/ 	.word	0xffffffff


	//   ....[78]....
        /*0210*/ 	.word	0xffffffff


	//   ....[79]....
        /*0214*/ 	.word	0xffffffff


	//   ....[80]....
        /*0218*/ 	.word	0xffffffff


	//   ....[81]....
        /*021c*/ 	.word	0xffffffff


	//   ....[82]....
        /*0220*/ 	.word	0xffffffff


	//   ....[83]....
        /*0224*/ 	.word	0xffffffff


	//   ....[84]....
        /*0228*/ 	.word	0xffffffff


	//   ....[85]....
        /*022c*/ 	.word	0xffffffff


	//   ....[86]....
        /*0230*/ 	.word	0xffffffff


	//   ....[87]....
        /*0234*/ 	.word	0xffffffff


	//   ....[88]....
        /*0238*/ 	.word	0xffffffff


	//   ....[89]....
        /*023c*/ 	.word	0xffffffff


	//   ....[90]....
        /*0240*/ 	.word	0x0500000f


	//   ....[91]....
        /*0244*/ 	.word	0x0500000f


	//   ....[92]....
        /*0248*/ 	.word	0x0500000f


	//   ....[93]....
        /*024c*/ 	.word	0x0500000f


	//   ....[94]....
        /*0250*/ 	.word	0x0500000f


	//   ....[95]....
        /*0254*/ 	.word	0x0500000f


	//   ....[96]....
        /*0258*/ 	.word	0x0500000f


	//   ....[97]....
        /*025c*/ 	.word	0x0500000f


	//   ....[98]....
        /*0260*/ 	.word	0x0500000f


	//----- nvinfo : EIATTR_COOP_GROUP_INSTR_OFFSETS
	.align		4
.L_93:
        /*0264*/ 	.byte	0x04, 0x28
        /*0266*/ 	.short	(.L_95 - .L_94)


	//   ....[0]....
.L_94:
        /*0268*/ 	.word	0x00000070


	//   ....[1]....
        /*026c*/ 	.word	0x00000140


	//   ....[2]....
        /*0270*/ 	.word	0x00000190


	//   ....[3]....
        /*0274*/ 	.word	0x000003c0


	//   ....[4]....
        /*0278*/ 	.word	0x00000520


	//   ....[5]....
        /*027c*/ 	.word	0x00000640


	//   ....[6]....
        /*0280*/ 	.word	0x000007a0


	//   ....[7]....
        /*0284*/ 	.word	0x00000f40


	//   ....[8]....
        /*0288*/ 	.word	0x00002c90


	//   ....[9]....
        /*028c*/ 	.word	0x00002d70


	//   ....[10]....
        /*0290*/ 	.word	0x000034d0


	//   ....[11]....
        /*0294*/ 	.word	0x00003580


	//   ....[12]....
        /*0298*/ 	.word	0x00005ea0


	//   ....[13]....
        /*029c*/ 	.word	0x00005eb0


	//   ....[14]....
        /*02a0*/ 	.word	0x00005ef0


	//   ....[15]....
        /*02a4*/ 	.word	0x00005f00


	//   ....[16]....
        /*02a8*/ 	.word	0x00007db0


	//   ....[17]....
        /*02ac*/ 	.word	0x00007dc0


	//   ....[18]....
        /*02b0*/ 	.word	0x00007df0


	//   ....[19]....
        /*02b4*/ 	.word	0x00007e00


	//   ....[20]....
        /*02b8*/ 	.word	0x000090f0


	//   ....[21]....
        /*02bc*/ 	.word	0x00009120


	//   ....[22]....
        /*02c0*/ 	.word	0x00009160


	//   ....[23]....
        /*02c4*/ 	.word	0x000091a0


	//   ....[24]....
        /*02c8*/ 	.word	0x000091d0


	//   ....[25]....
        /*02cc*/ 	.word	0x00009200


	//   ....[26]....
        /*02d0*/ 	.word	0x00009230


	//   ....[27]....
        /*02d4*/ 	.word	0x00009240


	//   ....[28]....
        /*02d8*/ 	.word	0x00009260


	//   ....[29]....
        /*02dc*/ 	.word	0x00009270


	//   ....[30]....
        /*02e0*/ 	.word	0x00009280


	//   ....[31]....
        /*02e4*/ 	.word	0x00009290


	//   ....[32]....
        /*02e8*/ 	.word	0x000092c0


	//   ....[33]....
        /*02ec*/ 	.word	0x000092e0


	//   ....[34]....
        /*02f0*/ 	.word	0x00009300


	//   ....[35]....
        /*02f4*/ 	.word	0x00009320


	//   ....[36]....
        /*02f8*/ 	.word	0x00009330


	//   ....[37]....
        /*02fc*/ 	.word	0x00009340


	//   ....[38]....
        /*0300*/ 	.word	0x00009350


	//   ....[39]....
        /*0304*/ 	.word	0x00009360


	//   ....[40]....
        /*0308*/ 	.word	0x00009370


	//   ....[41]....
        /*030c*/ 	.word	0x00009380


	//   ....[42]....
        /*0310*/ 	.word	0x00009390


	//   ....[43]....
        /*0314*/ 	.word	0x000093a0


	//   ....[44]....
        /*0318*/ 	.word	0x000093b0


	//   ....[45]....
        /*031c*/ 	.word	0x000093c0


	//   ....[46]....
        /*0320*/ 	.word	0x000093d0


	//   ....[47]....
        /*0324*/ 	.word	0x000093e0


	//   ....[48]....
        /*0328*/ 	.word	0x000093f0


	//   ....[49]....
        /*032c*/ 	.word	0x00009400


	//   ....[50]....
        /*0330*/ 	.word	0x00009420


	//   ....[51]....
        /*0334*/ 	.word	0x00009440


	//   ....[52]....
        /*0338*/ 	.word	0x000094c0


	//   ....[53]....
        /*033c*/ 	.word	0x00009500


	//   ....[54]....
        /*0340*/ 	.word	0x00009540


	//   ....[55]....
        /*0344*/ 	.word	0x00009580


	//   ....[56]....
        /*0348*/ 	.word	0x00009600


	//   ....[57]....
        /*034c*/ 	.word	0x00009640


	//   ....[58]....
        /*0350*/ 	.word	0x00009680


	//   ....[59]....
        /*0354*/ 	.word	0x000096c0


	//   ....[60]....
        /*0358*/ 	.word	0x00009730


	//   ....[61]....
        /*035c*/ 	.word	0x00009750


	//   ....[62]....
        /*0360*/ 	.word	0x00009770


	//   ....[63]....
        /*0364*/ 	.word	0x00009790


	//   ....[64]....
        /*0368*/ 	.word	0x000097b0


	//   ....[65]....
        /*036c*/ 	.word	0x000097d0


	//   ....[66]....
        /*0370*/ 	.word	0x000097f0


	//   ....[67]....
        /*0374*/ 	.word	0x00009810


	//   ....[68]....
        /*0378*/ 	.word	0x00009d50


	//   ....[69]....
        /*037c*/ 	.word	0x00009d80


	//   ....[70]....
        /*0380*/ 	.word	0x00009eb0


	//   ....[71]....
        /*0384*/ 	.word	0x00009ed0


	//   ....[72]....
        /*0388*/ 	.word	0x0000a3d0


	//   ....[73]....
        /*038c*/ 	.word	0x0000a410


	//   ....[74]....
        /*0390*/ 	.word	0x0000a520


	//   ....[75]....
        /*0394*/ 	.word	0x0000a540


	//   ....[76]....
        /*0398*/ 	.word	0x0000a630


	//   ....[77]....
        /*039c*/ 	.word	0x0000a650


	//   ....[78]....
        /*03a0*/ 	.word	0x0000a750


	//   ....[79]....
        /*03a4*/ 	.word	0x0000a790


	//   ....[80]....
        /*03a8*/ 	.word	0x0000b430


	//   ....[81]....
        /*03ac*/ 	.word	0x0000c100


	//   ....[82]....
        /*03b0*/ 	.word	0x0000c130


	//   ....[83]....
        /*03b4*/ 	.word	0x0000c200


	//   ....[84]....
        /*03b8*/ 	.word	0x0000c220


	//   ....[85]....
        /*03bc*/ 	.word	0x0000c2c0


	//   ....[86]....
        /*03c0*/ 	.word	0x0000c2e0


	//   ....[87]....
        /*03c4*/ 	.word	0x0000c2f0


	//   ....[88]....
        /*03c8*/ 	.word	0x0000c380


	//   ....[89]....
        /*03cc*/ 	.word	0x0000e210


	//   ....[90]....
        /*03d0*/ 	.word	0x0000e700


	//   ....[91]....
        /*03d4*/ 	.word	0x0000e8b0


	//   ....[92]....
        /*03d8*/ 	.word	0x0000e900


	//   ....[93]....
        /*03dc*/ 	.word	0x0000e9a0


	//   ....[94]....
        /*03e0*/ 	.word	0x0000eab0


	//   ....[95]....
        /*03e4*/ 	.word	0x0000eb10


	//   ....[96]....
        /*03e8*/ 	.word	0x0000ec30


	//   ....[97]....
        /*03ec*/ 	.word	0x0000ec90


	//   ....[98]....
        /*03f0*/ 	.word	0x0000ed30


	//----- nvinfo : EIATTR_REG_RECONFIG
	.align		4
.L_95:
        /*03f4*/ 	.byte	0x01, 0x54
	.zero		2


	//----- nvinfo : EIATTR_SYSCALL_OFFSETS
	.align		4
        /*03f8*/ 	.byte	0x04, 0x46
        /*03fa*/ 	.short	(.L_97 - .L_96)


	//   ....[0]....
.L_96:
        /*03fc*/ 	.word	0x00001460


	//   ....[1]....
        /*0400*/ 	.word	0x0000aee0


	//   ....[2]....
        /*0404*/ 	.word	0x0000b020


	//   ....[3]....
        /*0408*/ 	.word	0x0000b160


	//   ....[4]....
        /*040c*/ 	.word	0x0000b280


	//   ....[5]....
        /*0410*/ 	.word	0x0000bd00


	//----- nvinfo : EIATTR_MBARRIER_INSTR_OFFSETS
	.align		4
.L_97:
        /*0414*/ 	.byte	0x04, 0x39
        /*0416*/ 	.short	(.L_99 - .L_98)


	//   ....[0]....
.L_98:
        /*0418*/ 	.word	0x00000270
        /*041c*/ 	.word	0x000000ff
        /*0420*/ 	.word	0x00033400
        /*0424*/ 	.short	0x0100
        /*0426*/ 	.byte	0x08
	.zero		1


	//   ....[1]....
        /*0428*/ 	.word	0x00000280
        /*042c*/ 	.word	0x000000ff
        /*0430*/ 	.word	0x00033420
        /*0434*/ 	.short	0x0100
        /*0436*/ 	.byte	0x08
	.zero		1


	//   ....[2]....
        /*0438*/ 	.word	0x00000370
        /*043c*/ 	.word	0x000000ff
        /*0440*/ 	.word	0x00033430
        /*0444*/ 	.short	0x0100
        /*0446*/ 	.byte	0x08
	.zero		1


	//   ....[3]....
        /*0448*/ 	.word	0x00000380
        /*044c*/ 	.word	0x000000ff
        /*0450*/ 	.word	0x00033440
        /*0454*/ 	.short	0x0100
        /*0456*/ 	.byte	0x08
	.zero		1


	//   ....[4]....
        /*0458*/ 	.word	0x00000390
        /*045c*/ 	.word	0x000000ff
        /*0460*/ 	.word	0x00033438
        /*0464*/ 	.short	0x0100
        /*0466*/ 	.byte	0x08
	.zero		1


	//   ....[5]....
        /*0468*/ 	.word	0x000003a0
        /*046c*/ 	.word	0x000000ff
        /*0470*/ 	.word	0x00033448
        /*0474*/ 	.short	0x0100
        /*0476*/ 	.byte	0x08
	.zero		1


	//   ....[6]....
        /*0478*/ 	.word	0x000004d0
        /*047c*/ 	.word	0x000000ff
        /*0480*/ 	.word	0x00033450
        /*0484*/ 	.short	0x0100
        /*0486*/ 	.byte	0x08
	.zero		1


	//   ....[7]....
        /*0488*/ 	.word	0x000004e0
        /*048c*/ 	.word	0x000000ff
        /*0490*/ 	.word	0x00033460
        /*0494*/ 	.short	0x0100
        /*0496*/ 	.byte	0x08
	.zero		1


	//   ....[8]....
        /*0498*/ 	.word	0x000004f0
        /*049c*/ 	.word	0x000000ff
        /*04a0*/ 	.word	0x00033458
        /*04a4*/ 	.short	0x0100
        /*04a6*/ 	.byte	0x08
	.zero		1


	//   ....[9]....
        /*04a8*/ 	.word	0x00000500
        /*04ac*/ 	.word	0x000000ff
        /*04b0*/ 	.word	0x00033468
        /*04b4*/ 	.short	0x0100
        /*04b6*/ 	.byte	0x08
	.zero		1


	//   ....[10]....
        /*04b8*/ 	.word	0x000005f0
        /*04bc*/ 	.word	0x000000ff
        /*04c0*/ 	.word	0x00033470
        /*04c4*/ 	.short	0x0100
        /*04c6*/ 	.byte	0x06
	.zero		1


	//   ....[11]....
        /*04c8*/ 	.word	0x00000600
        /*04cc*/ 	.word	0x000000ff
        /*04d0*/ 	.word	0x00033480
        /*04d4*/ 	.short	0x0100
        /*04d6*/ 	.byte	0x06
	.zero		1


	//   ....[12]....
        /*04d8*/ 	.word	0x00000610
        /*04dc*/ 	.word	0x000000ff
        /*04e0*/ 	.word	0x00033478
        /*04e4*/ 	.short	0x0100
        /*04e6*/ 	.byte	0x06
	.zero		1


	//   ....[13]....
        /*04e8*/ 	.word	0x00000620
        /*04ec*/ 	.word	0x000000ff
        /*04f0*/ 	.word	0x00033488
        /*04f4*/ 	.short	0x0100
        /*04f6*/ 	.byte	0x06
	.zero		1


	//   ....[14]....
        /*04f8*/ 	.word	0x00000750
        /*04fc*/ 	.word	0x000000ff
        /*0500*/ 	.word	0x00033490
        /*0504*/ 	.short	0x0100
        /*0506*/ 	.byte	0x08
	.zero		1


	//   ....[15]....
        /*0508*/ 	.word	0x00000760
        /*050c*/ 	.word	0x000000ff
        /*0510*/ 	.word	0x000334a0
        /*0514*/ 	.short	0x0100
        /*0516*/ 	.byte	0x08
	.zero		1


	//   ....[16]....
        /*0518*/ 	.word	0x00000770
        /*051c*/ 	.word	0x000000ff
        /*0520*/ 	.word	0x00033498
        /*0524*/ 	.short	0x0100
        /*0526*/ 	.byte	0x08
	.zero		1


	//   ....[17]....
        /*0528*/ 	.word	0x00000780
        /*052c*/ 	.word	0x000000ff
        /*0530*/ 	.word	0x000334a8
        /*0534*/ 	.short	0x0100
        /*0536*/ 	.byte	0x08
	.zero		1


	//   ....[18]....
        /*0538*/ 	.word	0x000008b0
        /*053c*/ 	.word	0x000000ff
        /*0540*/ 	.word	0x000334b0
        /*0544*/ 	.short	0x0100
        /*0546*/ 	.byte	0x08
	.zero		1


	//   ....[19]....
        /*0548*/ 	.word	0x000008c0
        /*054c*/ 	.word	0x000000ff
        /*0550*/ 	.word	0x000334c0
        /*0554*/ 	.short	0x0100
        /*0556*/ 	.byte	0x08
	.zero		1


	//   ....[20]....
        /*0558*/ 	.word	0x000008d0
        /*055c*/ 	.word	0x000000ff
        /*0560*/ 	.word	0x000334b8
        /*0564*/ 	.short	0x0100
        /*0566*/ 	.byte	0x08
	.zero		1


	//   ....[21]....
        /*0568*/ 	.word	0x000008e0
        /*056c*/ 	.word	0x000000ff
        /*0570*/ 	.word	0x000334c8
        /*0574*/ 	.short	0x0100
        /*0576*/ 	.byte	0x08
	.zero		1


	//   ....[22]....
        /*0578*/ 	.word	0x000014c0
        /*057c*/ 	.word	0x000000ff
        /*0580*/ 	.word	0x00033400
        /*0584*/ 	.short	0x010a
        /*0586*/ 	.byte	0x27
	.zero		1


	//   ....[23]....
        /*0588*/ 	.word	0x00001540
        /*058c*/ 	.word	0x00000003
        /*0590*/ 	.word	0x00033430
        /*0594*/ 	.short	0x010a
        /*0596*/ 	.byte	0x3f
	.zero		1


	//   ....[24]....
        /*0598*/ 	.word	0x000015b0
        /*059c*/ 	.word	0x00000003
        /*05a0*/ 	.word	0x00033430
        /*05a4*/ 	.short	0x010a
        /*05a6*/ 	.byte	0x3f
	.zero		1


	//   ....[25]....
        /*05a8*/ 	.word	0x00003540
        /*05ac*/ 	.word	0x00000003
        /*05b0*/ 	.word	0x00000000
        /*05b4*/ 	.short	0x0101
        /*05b6*/ 	.byte	0x3f
	.zero		1


	//   ....[26]....
        /*05b8*/ 	.word	0x00004c10
        /*05bc*/ 	.word	0x000000ff
        /*05c0*/ 	.word	0x00033430
        /*05c4*/ 	.short	0x010a
        /*05c6*/ 	.byte	0x06
	.zero		1


	//   ....[27]....
        /*05c8*/ 	.word	0x00004c50
        /*05cc*/ 	.word	0x000000ff
        /*05d0*/ 	.word	0x00033430
        /*05d4*/ 	.short	0x010a
        /*05d6*/ 	.byte	0x06
	.zero		1


	//   ....[28]....
        /*05d8*/ 	.word	0x00005870
        /*05dc*/ 	.word	0x000000ff
        /*05e0*/ 	.word	0x00033450
        /*05e4*/ 	.short	0x010a
        /*05e6*/ 	.byte	0x06
	.zero		1


	//   ....[29]....
        /*05e8*/ 	.word	0x000058b0
        /*05ec*/ 	.word	0x000000ff
        /*05f0*/ 	.word	0x00033450
        /*05f4*/ 	.short	0x010a
        /*05f6*/ 	.byte	0x06
	.zero		1


	//   ....[30]....
        /*05f8*/ 	.word	0x00006ff0
        /*05fc*/ 	.word	0x00000003
        /*0600*/ 	.word	0x00000000
        /*0604*/ 	.short	0x0101
        /*0606*/ 	.byte	0x3f
	.zero		1


	//   ....[31]....
        /*0608*/ 	.word	0x000071a0
        /*060c*/ 	.word	0x000000ff
        /*0610*/ 	.word	0x00000000
        /*0614*/ 	.short	0x0101
        /*0616*/ 	.byte	0x06
	.zero		1


	//   ....[32]....
        /*0618*/ 	.word	0x00007a20
        /*061c*/ 	.word	0x000000ff
        /*0620*/ 	.word	0x00033450
        /*0624*/ 	.short	0x010a
        /*0626*/ 	.byte	0x04
	.zero		1


	//   ....[33]....
        /*0628*/ 	.word	0x00007a60
        /*062c*/ 	.word	0x000000ff
        /*0630*/ 	.word	0x00033450
        /*0634*/ 	.short	0x010a
        /*0636*/ 	.byte	0x04
	.zero		1


	//   ....[34]....
        /*0638*/ 	.word	0x00009180
        /*063c*/ 	.word	0x000000ff
        /*0640*/ 	.word	0x00000000
        /*0644*/ 	.short	0x0101
        /*0646*/ 	.byte	0x04
	.zero		1


	//   ....[35]....
        /*0648*/ 	.word	0x0000a3f0
        /*064c*/ 	.word	0x000000ff
        /*0650*/ 	.word	0x00000000
        /*0654*/ 	.short	0x0101
        /*0656*/ 	.byte	0x27
	.zero		1


	//   ....[36]....
        /*0658*/ 	.word	0x0000b670
        /*065c*/ 	.word	0x00000004
        /*0660*/ 	.word	0x00033480
        /*0664*/ 	.short	0x010a
        /*0666*/ 	.byte	0x3f
	.zero		1


	//   ....[37]....
        /*0668*/ 	.word	0x0000b900
        /*066c*/ 	.word	0x00000004
        /*0670*/ 	.word	0x00033440
        /*0674*/ 	.short	0x010a
        /*0676*/ 	.byte	0x3f
	.zero		1


	//   ....[38]....
        /*0678*/ 	.word	0x0000c460
        /*067c*/ 	.word	0x000000ff
        /*0680*/ 	.word	0x00033400
        /*0684*/ 	.short	0x0107
        /*0686*/ 	.byte	0x29
	.zero		1


	//   ....[39]....
        /*0688*/ 	.word	0x0000c4b0
        /*068c*/ 	.word	0x000000ff
        /*0690*/ 	.word	0x00033400
        /*0694*/ 	.short	0x0101
        /*0696*/ 	.byte	0x29
	.zero		1


	//   ....[40]....
        /*0698*/ 	.word	0x0000c4e0
        /*069c*/ 	.word	0x000000ff
        /*06a0*/ 	.word	0x00033420
        /*06a4*/ 	.short	0x010a
        /*06a6*/ 	.byte	0x29
	.zero		1


	//   ....[41]....
        /*06a8*/ 	.word	0x0000c7d0
        /*06ac*/ 	.word	0x00000007
        /*06b0*/ 	.word	0x00033480
        /*06b4*/ 	.short	0x010a
        /*06b6*/ 	.byte	0x3f
	.zero		1


	//   ....[42]....
        /*06b8*/ 	.word	0x0000cc00
        /*06bc*/ 	.word	0x00000007
        /*06c0*/ 	.word	0x00033440
        /*06c4*/ 	.short	0x010a
        /*06c6*/ 	.byte	0x3f
	.zero		1


	//   ....[43]....
        /*06c8*/ 	.word	0x0000d0b0
        /*06cc*/ 	.word	0x0000000c
        /*06d0*/ 	.word	0x00033470
        /*06d4*/ 	.short	0x010a
        /*06d6*/ 	.byte	0x3f
	.zero		1


	//   ....[44]....
        /*06d8*/ 	.word	0x0000d120
        /*06dc*/ 	.word	0x0000000c
        /*06e0*/ 	.word	0x00033460
        /*06e4*/ 	.short	0x010a
        /*06e6*/ 	.byte	0x3f
	.zero		1


	//   ....[45]....
        /*06e8*/ 	.word	0x0000d7d0
        /*06ec*/ 	.word	0x0000000c
        /*06f0*/ 	.word	0x00033450
        /*06f4*/ 	.short	0x0101
        /*06f6*/ 	.byte	0x3f
	.zero		1


	//   ....[46]....
        /*06f8*/ 	.word	0x0000d850
        /*06fc*/ 	.word	0x0000000c
        /*0700*/ 	.word	0x00000000
        /*0704*/ 	.short	0x0101
        /*0706*/ 	.byte	0x3f
	.zero		1


	//   ....[47]....
        /*0708*/ 	.word	0x0000d930
        /*070c*/ 	.word	0x00000003
        /*0710*/ 	.word	0x00033470
        /*0714*/ 	.short	0x010a
        /*0716*/ 	.byte	0x3f
	.zero		1


	//   ....[48]....
        /*0718*/ 	.word	0x0000d990
        /*071c*/ 	.word	0x00000003
        /*0720*/ 	.word	0x00033460
        /*0724*/ 	.short	0x010a
        /*0726*/ 	.byte	0x3f
	.zero		1


	//   ....[49]....
        /*0728*/ 	.word	0x0000e090
        /*072c*/ 	.word	0x00000003
        /*0730*/ 	.word	0x00033450
        /*0734*/ 	.short	0x0101
        /*0736*/ 	.byte	0x3f
	.zero		1


	//   ....[50]....
        /*0738*/ 	.word	0x0000e100
        /*073c*/ 	.word	0x00000000
        /*0740*/ 	.word	0x00000000
        /*0744*/ 	.short	0x0101
        /*0746*/ 	.byte	0x3f
	.zero		1


	//   ....[51]....
        /*0748*/ 	.word	0x0000e1c0
        /*074c*/ 	.word	0x00000007
        /*0750*/ 	.word	0x00033420
        /*0754*/ 	.short	0x010a
        /*0756*/ 	.byte	0x3f
	.zero		1


	//   ....[52]....
        /*0758*/ 	.word	0x0000e310
        /*075c*/ 	.word	0x00000005
        /*0760*/ 	.word	0x00000000
        /*0764*/ 	.short	0x010a
        /*0766*/ 	.byte	0x3f
	.zero		1


	//   ....[53]....
        /*0768*/ 	.word	0x0000e380
        /*076c*/ 	.word	0x00000003
        /*0770*/ 	.word	0x00000000
        /*0774*/ 	.short	0x010a
        /*0776*/ 	.byte	0x3f
	.zero		1


	//   ....[54]....
        /*0778*/ 	.word	0x0000e3d0
        /*077c*/ 	.word	0x00000003
        /*0780*/ 	.word	0x00033460
        /*0784*/ 	.short	0x010a
        /*0786*/ 	.byte	0x3f
	.zero		1


	//   ....[55]....
        /*0788*/ 	.word	0x0000e420
        /*078c*/ 	.word	0x00000005
        /*0790*/ 	.word	0x00033460
        /*0794*/ 	.short	0x010a
        /*0796*/ 	.byte	0x3f
	.zero		1


	//   ....[56]....
        /*0798*/ 	.word	0x0000e460
        /*079c*/ 	.word	0x00000003
        /*07a0*/ 	.word	0x00033480
        /*07a4*/ 	.short	0x010a
        /*07a6*/ 	.byte	0x3f
	.zero		1


	//   ....[57]....
        /*07a8*/ 	.word	0x0000e480
        /*07ac*/ 	.word	0x00000005
        /*07b0*/ 	.word	0x00033480
        /*07b4*/ 	.short	0x010a
        /*07b6*/ 	.byte	0x3f
	.zero		1


	//   ....[58]....
        /*07b8*/ 	.word	0x0000e4f0
        /*07bc*/ 	.word	0x00000003
        /*07c0*/ 	.word	0x00033400
        /*07c4*/ 	.short	0x010a
        /*07c6*/ 	.byte	0x3f
	.zero		1


	//   ....[59]....
        /*07c8*/ 	.word	0x0000e540
        /*07cc*/ 	.word	0x00000003
        /*07d0*/ 	.word	0x00033430
        /*07d4*/ 	.short	0x010a
        /*07d6*/ 	.byte	0x3f
	.zero		1


	//   ....[60]....
        /*07d8*/ 	.word	0x0000e5a0
        /*07dc*/ 	.word	0x00000005
        /*07e0*/ 	.word	0x00033430
        /*07e4*/ 	.short	0x010a
        /*07e6*/ 	.byte	0x3f
	.zero		1


	//   ....[61]....
        /*07e8*/ 	.word	0x0000e600
        /*07ec*/ 	.word	0x00000005
        /*07f0*/ 	.word	0x00033450
        /*07f4*/ 	.short	0x010a
        /*07f6*/ 	.byte	0x3f
	.zero		1


	//   ....[62]....
        /*07f8*/ 	.word	0x0000e660
        /*07fc*/ 	.word	0x00000007
        /*0800*/ 	.word	0x00033450
        /*0804*/ 	.short	0x010a
        /*0806*/ 	.byte	0x3f
	.zero		1


	//   ....[63]....
        /*0808*/ 	.word	0x0000e7b0
        /*080c*/ 	.word	0x00000004
        /*0810*/ 	.word	0x00033480
        /*0814*/ 	.short	0x010a
        /*0816*/ 	.byte	0x3f
	.zero		1


	//   ....[64]....
        /*0818*/ 	.word	0x0000e800
        /*081c*/ 	.word	0x00000004
        /*0820*/ 	.word	0x00033440
        /*0824*/ 	.short	0x010a
        /*0826*/ 	.byte	0x3f
	.zero		1


	//   ....[65]....
        /*0828*/ 	.word	0x0000ede0
        /*082c*/ 	.word	0x00000003
        /*0830*/ 	.word	0x00033420
        /*0834*/ 	.short	0x010a
        /*0836*/ 	.byte	0x3f
	.zero		1


	//   ....[66]....
        /*0838*/ 	.word	0x0000ee30
        /*083c*/ 	.word	0x00000007
        /*0840*/ 	.word	0x00033480
        /*0844*/ 	.short	0x010a
        /*0846*/ 	.byte	0x3f
	.zero		1


	//   ....[67]....
        /*0848*/ 	.word	0x0000ee80
        /*084c*/ 	.word	0x00000007
        /*0850*/ 	.word	0x00033440
        /*0854*/ 	.short	0x010a
        /*0856*/ 	.byte	0x3f
	.zero		1


	//   ....[68]....
        /*0858*/ 	.word	0x0000eed0
        /*085c*/ 	.word	0x0000000c
        /*0860*/ 	.word	0x00033470
        /*0864*/ 	.short	0x010a
        /*0866*/ 	.byte	0x3f
	.zero		1


	//   ....[69]....
        /*0868*/ 	.word	0x0000ef20
        /*086c*/ 	.word	0x0000000c
        /*0870*/ 	.word	0x00033460
        /*0874*/ 	.short	0x010a
        /*0876*/ 	.byte	0x3f
	.zero		1


	//   ....[70]....
        /*0878*/ 	.word	0x0000ef70
        /*087c*/ 	.word	0x00000003
        /*0880*/ 	.word	0x00033470
        /*0884*/ 	.short	0x010a
        /*0886*/ 	.byte	0x3f
	.zero		1


	//   ....[71]....
        /*0888*/ 	.word	0x0000efc0
        /*088c*/ 	.word	0x00000003
        /*0890*/ 	.word	0x00033460
        /*0894*/ 	.short	0x010a
        /*0896*/ 	.byte	0x3f
	.zero		1


	//   ....[72]....
        /*0898*/ 	.word	0x0000f010
        /*089c*/ 	.word	0x00000007
        /*08a0*/ 	.word	0x00033420
        /*08a4*/ 	.short	0x010a
        /*08a6*/ 	.byte	0x3f
	.zero		1


	//   ....[73]....
        /*08a8*/ 	.word	0x0000f060
        /*08ac*/ 	.word	0x00000005
        /*08b0*/ 	.word	0x00000000
        /*08b4*/ 	.short	0x010a
        /*08b6*/ 	.byte	0x3f
	.zero		1


	//   ....[74]....
        /*08b8*/ 	.word	0x0000f0b0
        /*08bc*/ 	.word	0x00000003
        /*08c0*/ 	.word	0x00000000
        /*08c4*/ 	.short	0x010a
        /*08c6*/ 	.byte	0x3f
	.zero		1


	//   ....[75]....
        /*08c8*/ 	.word	0x0000f100
        /*08cc*/ 	.word	0x00000003
        /*08d0*/ 	.word	0x00033460
        /*08d4*/ 	.short	0x010a
        /*08d6*/ 	.byte	0x3f
	.zero		1


	//   ....[76]....
        /*08d8*/ 	.word	0x0000f150
        /*08dc*/ 	.word	0x00000005
        /*08e0*/ 	.word	0x00033460
        /*08e4*/ 	.short	0x010a
        /*08e6*/ 	.byte	0x3f
	.zero		1


	//   ....[77]....
        /*08e8*/ 	.word	0x0000f1a0
        /*08ec*/ 	.word	0x00000003
        /*08f0*/ 	.word	0x00033480
        /*08f4*/ 	.short	0x010a
        /*08f6*/ 	.byte	0x3f
	.zero		1


	//----- nvinfo : EIATTR_NUM_MBARRIERS
	.align		4
.L_99:
        /*08f8*/ 	.byte	0x03, 0x38
        /*08fa*/ 	.short	0x0016


	//----- nvinfo : EIATTR_EXIT_INSTR_OFFSETS
	.align		4
        /*08fc*/ 	.byte	0x04, 0x1c
        /*08fe*/ 	.short	(.L_101 - .L_100)


	//   ....[0]....
.L_100:
        /*0900*/ 	.word	0x00000a30


	//   ....[1]....
        /*0904*/ 	.word	0x0000a8b0


	//   ....[2]....
        /*0908*/ 	.word	0x0000e230


	//   ....[3]....
        /*090c*/ 	.word	0x0000e4d0


	//----- nvinfo : EIATTR_MAX_THREADS
	.align		4
.L_101:
        /*0910*/ 	.byte	0x04, 0x05
        /*0912*/ 	.short	(.L_103 - .L_102)
.L_102:
        /*0914*/ 	.word	0x00000180
        /*0918*/ 	.word	0x00000001
        /*091c*/ 	.word	0x00000001


	//----- nvinfo : EIATTR_CRS_STACK_SIZE
	.align		4
.L_103:
        /*0920*/ 	.byte	0x04, 0x1e
        /*0922*/ 	.short	(.L_105 - .L_104)
.L_104:
        /*0924*/ 	.word	0x00000000


	//----- nvinfo : EIATTR_CBANK_PARAM_SIZE
	.align		4
.L_105:
        /*0928*/ 	.byte	0x03, 0x19
        /*092a*/ 	.short	0x0a70


	//----- nvinfo : EIATTR_PARAM_CBANK
	.align		4
        /*092c*/ 	.byte	0x04, 0x0a
        /*092e*/ 	.short	(.L_107 - .L_106)
	.align		4
.L_106:
        /*0930*/ 	.word	index@(.nv.constant0._ZN7cutlass13device_kernelIN5flash11enable_sm90INS1_16FlashAttnFwdSm90INS1_25CollectiveMainloopFwdSm90ILi2EN4cute5tupleIJNS5_1CILi1EEES8_S8_EEENS6_IJNS7_ILi128EEENS7_ILi160EEENS7_ILi192EEEEEELi192ENS_12float_e4m3_tEfNS_4arch4Sm90ELb0ELb0ELb0ELb0ELb0ELb0ELb0ELb1ELb1ELb1ELb0ELb0EEENS1_21CollectiveEpilogueFwdINS6_IJSA_SC_SB_EEES9_NS_10bfloat16_tESG_Li256ELb0ELb1ELb0ELb1EEENS1_29StaticPersistentTileSchedulerILb0EEEEEEEEEvNT_6ParamsE)
        /*0934*/ 	.short	0x0210
        /*0936*/ 	.short	0x0a70


	//----- nvinfo : EIATTR_SW_WAR
	.align		4
.L_107:
        /*0938*/ 	.byte	0x04, 0x36
        /*093a*/ 	.short	(.L_109 - .L_108)
.L_108:
        /*093c*/ 	.word	0x00000008
.L_109:


//--------------------- .nv.info._ZN7cutlass13device_kernelIN5flash11enable_sm90INS1_16FlashAttnFwdSm90INS1_25CollectiveMainloopFwdSm90ILi2EN4cute5tupleIJNS5_1CILi2EEENS7_ILi1EEES9_EEENS6_IJNS7_ILi128EEENS7_ILi160EEENS7_ILi192EEEEEELi192ENS_12float_e4m3_tEfNS_4arch4Sm90ELb0ELb0ELb0ELb0ELb0ELb0ELb0ELb1ELb1ELb1ELb0ELb0EEENS1_21CollectiveEpilogueFwdINS6_IJSB_SD_SC_EEESA_NS_10bfloat16_tESH_Li256ELb0ELb1ELb0ELb1EEENS1_29StaticPersistentTileSchedulerILb0EEEEEEEEEvNT_6ParamsE --------------------------
	.section	.nv.info._ZN7cutlass13device_kernelIN5flash11enable_sm90INS1_16FlashAttnFwdSm90INS1_25CollectiveMainloopFwdSm90ILi2EN4cute5tupleIJNS5_1CILi2EEENS7_ILi1EEES9_EEENS6_IJNS7_ILi128EEENS7_ILi160EEENS7_ILi192EEEEEELi192ENS_12float_e4m3_tEfNS_4arch4Sm90ELb0ELb0ELb0ELb0ELb0ELb0ELb0ELb1ELb1ELb1ELb0ELb0EEENS1_21CollectiveEpilogueFwdINS6_IJSB_SD_SC_EEESA_NS_10bfloat16_tESH_Li256ELb0ELb1ELb0ELb1EEENS1_29StaticPersistentTileSchedulerILb0EEEEEEEEEvNT_6ParamsE,"",@"SHT_CUDA_INFO"
	.sectionflags	@""
	.align	4


	//----- nvinfo : EIATTR_CUDA_API_VERSION
	.align		4
        /*0000*/ 	.byte	0x04, 0x37
        /*0002*/ 	.short	(.L_111 - .L_110)
.L_110:
        /*0004*/ 	.word	0x00000082


	//----- nvinfo : EIATTR_KPARAM_INFO
	.align		4
.L_111:
        /*0008*/ 	.byte	0x04, 0x17
        /*000a*/ 	.short	(.L_113 - .L_112)
.L_112:
        /*000c*/ 	.word	0x00000000
        /*0010*/ 	.short	0x0000
        /*0012*/ 	.short	0x0070
        /*0014*/ 	.byte	0x00, 0xf0, 0x01, 0x28


	//----- nvinfo : EIATTR_SPARSE_MMA_MASK
	.align		4
.L_113:
        /*0018*/ 	.byte	0x03, 0x50
        /*001a*/ 	.short	0x0000


	//----- nvinfo : EIATTR_MAXREG_COUNT
	.align		4
        /*001c*/ 	.byte	0x03, 0x1b
        /*001e*/ 	.short	0x00a8


	//----- nvinfo : EIATTR_NUM_BARRIERS
	.align		4
        /*0020*/ 	.byte	0x02, 0x4c
        /*0022*/ 	.byte	0x10
	.zero		1


	//----- nvinfo : EIATTR_EXTERNS
	.align		4
        /*0024*/ 	.byte	0x04, 0x0f
        /*0026*/ 	.short	(.L_115 - .L_114)


	//   ....[0]....
	.align		4
.L_114:
        /*0028*/ 	.word	index@(__assertfail)


	//----- nvinfo : EIATTR_ANNOTATIONS
	.align		4
.L_115:
        /*002c*/ 	.byte	0x04, 0x55
        /*002e*/ 	.short	(.L_117 - .L_116)


	//   ....[0]....
.L_116:
        /* <DEDUP_REMOVED lines=10> */


	//----- nvinfo : EIATTR_MERCURY_ISA_VERSION
	.align		4
.L_117:
        /*00c0*/ 	.byte	0x03, 0x5f
        /*00c2*/ 	.short	0x0101


	//----- nvinfo : EIATTR_INT_WARP_WIDE_INSTR_OFFSETS
	.align		4
        /*00c4*/ 	.byte	0x04, 0x31
        /*00c6*/ 	.short	(.L_119 - .L_118)


	//   ....[0]....
.L_118:
        /*00c8*/ 	.word	0x00000130


	//   ....[1]....
        /*00cc*/ 	.word	0x00000170


	//   ....[2]....
        /*00d0*/ 	.word	0x000001e0


	//----- nvinfo : EIATTR_COOP_GROUP_MASK_REGIDS
	.align		4
.L_119:
        /*00d4*/ 	.byte	0x04, 0x29
        /*00d6*/ 	.short	(.L_121 - .L_120)


	//   ....[0]....
.L_120:
        /*00d8*/ 	.word	0xffffffff


	//   ....[1]....
        /*00dc*/ 	.word	0xffffffff


	//   ....[2]....
        /*00e0*/ 	.word	0xffffffff


	//   ....[3]....
        /*00e4*/ 	.word	0xffffffff


	//   ....[4]....
        /*00e8*/ 	.word	0xffffffff


	//   ....[5]....
        /*00ec*/ 	.word	0xffffffff


	//   ....[6]....
        /*00f0*/ 	.word	0xffffffff


	//   ....[7]....
        /*00f4*/ 	.word	0xffffffff


	//   ....[8]....
        /*00f8*/ 	.word	0xffffffff


	//   ....[9]....
        /*00fc*/ 	.word	0xffffffff


	//   ....[10]....
        /*0100*/ 	.word	0xffffffff


	//   ....[11]....
        /*0104*/ 	.word	0xffffffff


	//   ....[12]....
        /*0108*/ 	.word	0xffffffff


	//   ....[13]....
        /*010c*/ 	.word	0xffffffff


	//   ....[14]....
        /*0110*/ 	.word	0xffffffff


	//   ....[15]....
        /*0114*/ 	.word	0xffffffff


	//   ....[16]....
        /*0118*/ 	.word	0xffffffff


	//   ....[17]....
        /*011c*/ 	.word	0xffffffff


	//   ....[18]....
        /*0120*/ 	.word	0xffffffff


	//   ....[19]....
        /*0124*/ 	.word	0xffffffff


	//   ....[20]....
        /*0128*/ 	.word	0xffffffff


	//   ....[21]....
        /*012c*/ 	.word	0xffffffff


	//   ....[22]....
        /*0130*/ 	.word	0xffffffff


	//   ....[23]....
        /*0134*/ 	.word	0xffffffff


	//   ....[24]....
        /*0138*/ 	.word	0xffffffff


	//   ....[25]....
        /*013c*/ 	.word	0xffffffff


	//   ....[26]....
        /*0140*/ 	.word	0xffffffff


	//   ....[27]....
        /*0144*/ 	.word	0xffffffff


	//   ....[28]....
        /*0148*/ 	.word	0xffffffff


	//   ....[29]....
        /*014c*/ 	.word	0xffffffff


	//   ....[30]....
        /*0150*/ 	.word	0xffffffff


	//   ....[31]....
        /*0154*/ 	.word	0xffffffff


	//   ....[32]....
        /*0158*/ 	.word	0xffffffff


	//   ....[33]....
        /*015c*/ 	.word	0xffffffff


	//   ....[34]....
        /*0160*/ 	.word	0xffffffff


	//   ....[35]....
        /*0164*/ 	.word	0xffffffff


	//   ....[36]....
        /*0168*/ 	.word	0xffffffff


	//   ....[37]....
        /*016c*/ 	.word	0xffffffff


	//   ....[38]....
        /*0170*/ 	.word	0xffffffff


	//   ....[39]....
        /*0174*/ 	.word	0xffffffff


	//   ....[40]....
        /*0178*/ 	.word	0xffffffff


	//   ....[41]....
        /*017c*/ 	.word	0xffffffff


	//   ....[42]....
        /*0180*/ 	.word	0xffffffff


	//   ....[43]....
        /*0184*/ 	.word	0xffffffff


	//   ....[44]....
        /*0188*/ 	.word	0xffffffff


	//   ....[45]....
        /*018c*/ 	.word	0xffffffff


	//   ....[46]....
        /*0190*/ 	.word	0xffffffff


	//   ....[47]....
        /*0194*/ 	.word	0xffffffff


	//   ....[48]....
        /*0198*/ 	.word	0xffffffff


	//   ....[49]....
        /*019c*/ 	.word	0xffffffff


	//   ....[50]....
        /*01a0*/ 	.word	0xffffffff


	//   ....[51]....
        /*01a4*/ 	.word	0xffffffff


	//   ....[52]....
        /*01a8*/ 	.word	0xffffffff


	//   ....[53]....
        /*01ac*/ 	.word	0xffffffff


	//   ....[54]....
        /*01b0*/ 	.word	0xffffffff


	//   ....[55]....
        /*01b4*/ 	.word	0xffffffff


	//   ....[56]....
        /*01b8*/ 	.word	0xffffffff


	//   ....[57]....
        /*01bc*/ 	.word	0xffffffff


	//   ....[58]....
        /*01c0*/ 	.word	0xffffffff


	//   ....[59]....
        /*01c4*/ 	.word	0xffffffff


	//   ....[60]....
        /*01c8*/ 	.word	0xffffffff


	//   ....[61]....
        /*01cc*/ 	.word	0xffffffff


	//   ....[62]....
        /*01d0*/ 	.word	0xffffffff


	//   ....[63]....
        /*01d4*/ 	.word	0xffffffff


	//   ....[64]....
        /*01d8*/ 	.word	0xffffffff


	//   ....[65]....
        /*01dc*/ 	.word	0xffffffff


	//   ....[66]....
        /*01e0*/ 	.word	0xffffffff


	//   ....[67]....
        /*01e4*/ 	.word	0xffffffff


	//   ....[68]....
        /*01e8*/ 	.word	0xffffffff


	//   ....[69]....
        /*01ec*/ 	.word	0xffffffff


	//   ....[70]....
        /*01f0*/ 	.word	0xffffffff


	//   ....[71]....
        /*01f4*/ 	.word	0xffffffff


	//   ....[72]....
        /*01f8*/ 	.word	0xffffffff


	//   ....[73]....
        /*01fc*/ 	.word	0xffffffff


	//   ....[74]....
        /*0200*/ 	.word	0xffffffff


	//   ....[75]....
        /*0204*/ 	.word	0xffffffff


	//   ....[76]....
        /*0208*/ 	.word	0xffffffff


	//   ....[77]....
        /*020c*/ 	.word	0xffffffff


	//   ....[78]....
        /*0210*/ 	.word	0xffffffff


	//   ....[79]....
        /*0214*/ 	.word	0xffffffff


	//   ....[80]....
        /*0218*/ 	.word	0xffffffff


	//   ....[81]....
        /*021c*/ 	.word	0xffffffff


	//   ....[82]....
        /*0220*/ 	.word	0xffffffff


	//   ....[83]....
        /*0224*/ 	.word	0xffffffff


	//   ....[84]....
        /*0228*/ 	.word	0xffffffff


	//   ....[85]....
        /*022c*/ 	.word	0xffffffff


	//   ....[86]....
        /*0230*/ 	.word	0xffffffff


	//   ....[87]....
        /*0234*/ 	.word	0xffffffff


	//   ....[88]....
        /*0238*/ 	.word	0xffffffff


	//   ....[89]....
        /*023c*/ 	.word	0xffffffff


	//   ....[90]....
        /*0240*/ 	.word	0xffffffff


	//   ....[91]....
        /*0244*/ 	.word	0x0500000f


	//   ....[92]....
        /*0248*/ 	.word	0x0500000f


	//   ....[93]....
        /*024c*/ 	.word	0x0500000f


	//   ....[94]....
        /*0250*/ 	.word	0x0500000f


	//   ....[95]....
        /*0254*/ 	.word	0x0500000f


	//   ....[96]....
        /*0258*/ 	.word	0x0500000f


	//   ....[97]....
        /*025c*/ 	.word	0x0500000f


	//   ....[98]....
        /*0260*/ 	.word	0x0500000f


	//   ....[99]....
        /*0264*/ 	.word	0x0500000f


	//----- nvinfo : EIATTR_COOP_GROUP_INSTR_OFFSETS
	.align		4
.L_121:
        /*0268*/ 	.byte	0x04, 0x28
        /*026a*/ 	.short	(.L_123 - .L_122)


	//   ....[0]....
.L_122:
        /*026c*/ 	.word	0x00000070


	//   ....[1]....
        /*0270*/ 	.word	0x00000140


	//   ....[2]....
        /*0274*/ 	.word	0x00000190


	//   ....[3]....
        /*0278*/ 	.word	0x000003d0


	//   ....[4]....
        /*027c*/ 	.word	0x000005f0


	//   ....[5]....
        /*0280*/ 	.word	0x00000820


	//   ....[6]....
        /*0284*/ 	.word	0x00000aa0


	//   ....[7]....
        /*0288*/ 	.word	0x00000de0


	//   ....[8]....
        /*028c*/ 	.word	0x00001460


	//   ....[9]....
        /*0290*/ 	.word	0x00003160


	//   ....[10]....
        /*0294*/ 	.word	0x00003260


	//   ....[11]....
        /*0298*/ 	.word	0x000039b0


	//   ....[12]....
        /*029c*/ 	.word	0x00003a30


	//   ....[13]....
        /*02a0*/ 	.word	0x00006020


	//   ....[14]....
        /*02a4*/ 	.word	0x00006030


	//   ....[15]....
        /*02a8*/ 	.word	0x00006060


	//   ....[16]....
        /*02ac*/ 	.word	0x00006070


	//   ....[17]....
        /*02b0*/ 	.word	0x00007dd0


	//   ....[18]....
        /*02b4*/ 	.word	0x00007de0


	//   ....[19]....
        /*02b8*/ 	.word	0x00007e10


	//   ....[20]....
        /*02bc*/ 	.word	0x00007e20


	//   ....[21]....
        /*02c0*/ 	.word	0x00009150


	//   ....[22]....
        /*02c4*/ 	.word	0x00009180


	//   ....[23]....
        /*02c8*/ 	.word	0x000091c0


	//   ....[24]....
        /*02cc*/ 	.word	0x000091e0


	//   ....[25]....
        /*02d0*/ 	.word	0x000091f0


	//   ....[26]....
        /*02d4*/ 	.word	0x00009200


	//   ....[27]....
        /*02d8*/ 	.word	0x00009210


	//   ....[28]....
        /*02dc*/ 	.word	0x00009220


	//   ....[29]....
        /*02e0*/ 	.word	0x00009230


	//   ....[30]....
        /*02e4*/ 	.word	0x00009240


	//   ....[31]....
        /*02e8*/ 	.word	0x00009250


	//   ....[32]....
        /*02ec*/ 	.word	0x00009260


	//   ....[33]....
        /*02f0*/ 	.word	0x000092a0


	//   ....[34]....
        /*02f4*/ 	.word	0x000092d0


	//   ....[35]....
        /*02f8*/ 	.word	0x000093a0


	//   ....[36]....
        /*02fc*/ 	.word	0x00009410


	//   ....[37]....
        /*0300*/ 	.word	0x00009450


	//   ....[38]....
        /*0304*/ 	.word	0x00009480


	//   ....[39]....
        /*0308*/ 	.word	0x000094a0


	//   ....[40]....
        /*030c*/ 	.word	0x000094c0


	//   ....[41]....
        /*0310*/ 	.word	0x000094f0


	//   ....[42]....
        /*0314*/ 	.word	0x00009510


	//   ....[43]....
        /*0318*/ 	.word	0x00009530


	//   ....[44]....
        /*031c*/ 	.word	0x00009540


	//   ....[45]....
        /*0320*/ 	.word	0x00009560


	//   ....[46]....
        /*0324*/ 	.word	0x00009580


	//   ....[47]....
        /*0328*/ 	.word	0x000095a0


	//   ....[48]....
        /*032c*/ 	.word	0x000095b0


	//   ....[49]....
        /*0330*/ 	.word	0x000095c0


	//   ....[50]....
        /*0334*/ 	.word	0x000095d0


	//   ....[51]....
        /*0338*/ 	.word	0x000095e0


	//   ....[52]....
        /*033c*/ 	.word	0x000095f0


	//   ....[53]....
        /*0340*/ 	.word	0x00009600


	//   ....[54]....
        /*0344*/ 	.word	0x00009610


	//   ....[55]....
        /*0348*/ 	.word	0x00009620


	//   ....[56]....
        /*034c*/ 	.word	0x00009630


	//   ....[57]....
        /*0350*/ 	.word	0x00009650


	//   ....[58]....
        /*0354*/ 	.word	0x00009690


	//   ....[59]....
        /*0358*/ 	.word	0x00009730


	//   ....[60]....
        /*035c*/ 	.word	0x00009750


	//   ....[61]....
        /*0360*/ 	.word	0x00009770


	//   ....[62]....
        /*0364*/ 	.word	0x00009790


	//   ....[63]....
        /*0368*/ 	.word	0x000097b0


	//   ....[64]....
        /*036c*/ 	.word	0x000097d0


	//   ....[65]....
        /*0370*/ 	.word	0x000097f0


	//   ....[66]....
        /*0374*/ 	.word	0x00009810


	//   ....[67]....
        /*0378*/ 	.word	0x00009820


	//   ....[68]....
        /*037c*/ 	.word	0x00009830


	//   ....[69]....
        /*0380*/ 	.word	0x00009db0


	//   ....[70]....
        /*0384*/ 	.word	0x00009de0


	//   ....[71]....
        /*0388*/ 	.word	0x00009ed0


	//   ....[72]....
        /*038c*/ 	.word	0x00009ef0


	//   ....[73]....
        /*0390*/ 	.word	0x0000a430


	//   ....[74]....
        /*0394*/ 	.word	0x0000a460


	//   ....[75]....
        /*0398*/ 	.word	0x0000a570


	//   ....[76]....
        /*039c*/ 	.word	0x0000a590


	//   ....[77]....
        /*03a0*/ 	.word	0x0000a680


	//   ....[78]....
        /*03a4*/ 	.word	0x0000a6a0


	//   ....[79]....
        /*03a8*/ 	.word	0x0000a7a0


	//   ....[80]....
        /*03ac*/ 	.word	0x0000a7e0


	//   ....[81]....
        /*03b0*/ 	.word	0x0000b4e0


	//   ....[82]....
        /*03b4*/ 	.word	0x0000c230


	//   ....[83]....
        /*03b8*/ 	.word	0x0000c260


	//   ....[84]....
        /*03bc*/ 	.word	0x0000c320


	//   ....[85]....
        /*03c0*/ 	.word	0x0000c330


	//   ....[86]....
        /*03c4*/ 	.word	0x0000c3c0


	//   ....[87]....
        /*03c8*/ 	.word	0x0000c3d0


	//   ....[88]....
        /*03cc*/ 	.word	0x0000c3e0


	//   ....[89]....
        /*03d0*/ 	.word	0x0000c3f0


	//   ....[90]....
        /*03d4*/ 	.word	0x0000e410


	//   ....[91]....
        /*03d8*/ 	.word	0x0000e900


	//   ....[92]....
        /*03dc*/ 	.word	0x0000eab0


	//   ....[93]....
        /*03e0*/ 	.word	0x0000eb00


	//   ....[94]....
        /*03e4*/ 	.word	0x0000eb90


	//   ....[95]....
        /*03e8*/ 	.word	0x0000ec90


	//   ....[96]....
        /*03ec*/ 	.word	0x0000ecf0


	//   ....[97]....
        /*03f0*/ 	.word	0x0000edf0


	//   ....[98]....
        /*03f4*/ 	.word	0x0000ee50


	//   ....[99]....
        /*03f8*/ 	.word	0x0000ef30


	//----- nvinfo : EIATTR_REG_RECONFIG
	.align		4
.L_123:
        /*03fc*/ 	.byte	0x01, 0x54
	.zero		2


	//----- nvinfo : EIATTR_SYSCALL_OFFSETS
	.align		4
        /*0400*/ 	.byte	0x04, 0x46
        /*0402*/ 	.short	(.L_125 - .L_124)


	//   ....[0]....
.L_124:
        /*0404*/ 	.word	0x00001980


	//   ....[1]....
        /*0408*/ 	.word	0x0000af90


	//   ....[2]....
        /*040c*/ 	.word	0x0000b0f0


	//   ....[3]....
        /*0410*/ 	.word	0x0000b230


	//   ....[4]....
        /*0414*/ 	.word	0x0000b350


	//   ....[5]....
        /*0418*/ 	.word	0x0000be30


	//----- nvinfo : EIATTR_MBARRIER_INSTR_OFFSETS
	.align		4
.L_125:
        /*041c*/ 	.byte	0x04, 0x39
        /*041e*/ 	.short	(.L_127 - .L_126)


	//   ....[0]....
.L_126:
        /*0420*/ 	.word	0x00000270
        /*0424*/ 	.word	0x000000ff
        /*0428*/ 	.word	0x00033400
        /*042c*/ 	.short	0x0100
        /*042e*/ 	.byte	0x08
	.zero		1


	//   ....[1]....
        /*0430*/ 	.word	0x00000280
        /*0434*/ 	.word	0x000000ff
        /*0438*/ 	.word	0x00033420
        /*043c*/ 	.short	0x0100
        /*043e*/ 	.byte	0x08
	.zero		1


	//   ....[2]....
        /*0440*/ 	.word	0x00000370
        /*0444*/ 	.word	0x000000ff
        /*0448*/ 	.word	0x00033430
        /*044c*/ 	.short	0x0100
        /*044e*/ 	.byte	0x08
	.zero		1


	//   ....[3]....
        /*0450*/ 	.word	0x00000380
        /*0454*/ 	.word	0x000000ff
        /*0458*/ 	.word	0x00033440
        /*045c*/ 	.short	0x0100
        /*045e*/ 	.byte	0x08
	.zero		1


	//   ....[4]....
        /*0460*/ 	.word	0x00000390
        /*0464*/ 	.word	0x000000ff
        /*0468*/ 	.word	0x00033438
        /*046c*/ 	.short	0x0100
        /*046e*/ 	.byte	0x08
	.zero		1


	//   ....[5]....
        /*0470*/ 	.word	0x000003a0
        /*0474*/ 	.word	0x000000ff
        /*0478*/ 	.word	0x00033448
        /*047c*/ 	.short	0x0100
        /*047e*/ 	.byte	0x08
	.zero		1


	//   ....[6]....
        /*0480*/ 	.word	0x000005a0
        /*0484*/ 	.word	0x000000ff
        /*0488*/ 	.word	0x00033450
        /*048c*/ 	.short	0x0100
        /*048e*/ 	.byte	0x08
	.zero		1


	//   ....[7]....
        /*0490*/ 	.word	0x000005b0
        /*0494*/ 	.word	0x000000ff
        /*0498*/ 	.word	0x00033460
        /*049c*/ 	.short	0x0100
        /*049e*/ 	.byte	0x08
	.zero		1


	//   ....[8]....
        /*04a0*/ 	.word	0x000005c0
        /*04a4*/ 	.word	0x000000ff
        /*04a8*/ 	.word	0x00033458
        /*04ac*/ 	.short	0x0100
        /*04ae*/ 	.byte	0x08
	.zero		1


	//   ....[9]....
        /*04b0*/ 	.word	0x000005d0
        /*04b4*/ 	.word	0x000000ff
        /*04b8*/ 	.word	0x00033468
        /*04bc*/ 	.short	0x0100
        /*04be*/ 	.byte	0x08
	.zero		1


	//   ....[10]....
        /*04c0*/ 	.word	0x000007d0
        /*04c4*/ 	.word	0x000000ff
        /*04c8*/ 	.word	0x00033470
        /*04cc*/ 	.short	0x0100
        /*04ce*/ 	.byte	0x08
	.zero		1


	//   ....[11]....
        /*04d0*/ 	.word	0x000007e0
        /*04d4*/ 	.word	0x000000ff
        /*04d8*/ 	.word	0x00033480
        /*04dc*/ 	.short	0x0100
        /*04de*/ 	.byte	0x08
	.zero		1


	//   ....[12]....
        /*04e0*/ 	.word	0x000007f0
        /*04e4*/ 	.word	0x000000ff
        /*04e8*/ 	.word	0x00033478
        /*04ec*/ 	.short	0x0100
        /*04ee*/ 	.byte	0x08
	.zero		1


	//   ....[13]....
        /*04f0*/ 	.word	0x00000800
        /*04f4*/ 	.word	0x000000ff
        /*04f8*/ 	.word	0x00033488
        /*04fc*/ 	.short	0x0100
        /*04fe*/ 	.byte	0x08
	.zero		1


	//   ....[14]....
        /*0500*/ 	.word	0x00000a50
        /*0504*/ 	.word	0x000000ff
        /*0508*/ 	.word	0x00033490
        /*050c*/ 	.short	0x0100
        /*050e*/ 	.byte	0x08
	.zero		1


	//   ....[15]....
        /*0510*/ 	.word	0x00000a60
        /*0514*/ 	.word	0x000000ff
        /*0518*/ 	.word	0x000334a0
        /*051c*/ 	.short	0x0100
        /*051e*/ 	.byte	0x08
	.zero		1


	//   ....[16]....
        /*0520*/ 	.word	0x00000a70
        /*0524*/ 	.word	0x000000ff
        /*0528*/ 	.word	0x00033498
        /*052c*/ 	.short	0x0100
        /*052e*/ 	.byte	0x08
	.zero		1


	//   ....[17]....
        /*0530*/ 	.word	0x00000a80
        /*0534*/ 	.word	0x000000ff
        /*0538*/ 	.word	0x000334a8
        /*053c*/ 	.short	0x0100
        /*053e*/ 	.byte	0x08
	.zero		1


	//   ....[18]....
        /*0540*/ 	.word	0x00000d30
        /*0544*/ 	.word	0x000000ff
        /*0548*/ 	.word	0x000334b0
        /*054c*/ 	.short	0x0100
        /*054e*/ 	.byte	0x08
	.zero		1


	//   ....[19]....
        /*0550*/ 	.word	0x00000d40
        /*0554*/ 	.word	0x000000ff
        /*0558*/ 	.word	0x000334c0
        /*055c*/ 	.short	0x0100
        /*055e*/ 	.byte	0x08
	.zero		1


	//   ....[20]....
        /*0560*/ 	.word	0x00000d50
        /*0564*/ 	.word	0x000000ff
        /*0568*/ 	.word	0x000334b8
        /*056c*/ 	.short	0x0100
        /*056e*/ 	.byte	0x08
	.zero		1


	//   ....[21]....
        /*0570*/ 	.word	0x00000d60
        /*0574*/ 	.word	0x000000ff
        /*0578*/ 	.word	0x000334c8
        /*057c*/ 	.short	0x0100
        /*057e*/ 	.byte	0x08
	.zero		1


	//   ....[22]....
        /*0580*/ 	.word	0x000019e0
        /*0584*/ 	.word	0x000000ff
        /*0588*/ 	.word	0x00033400
        /*058c*/ 	.short	0x010a
        /*058e*/ 	.byte	0x27
	.zero		1


	//   ....[23]....
        /*0590*/ 	.word	0x00001a60
        /*0594*/ 	.word	0x00000003
        /*0598*/ 	.word	0x00033430
        /*059c*/ 	.short	0x010a
        /*059e*/ 	.byte	0x3f
	.zero		1


	//   ....[24]....
        /*05a0*/ 	.word	0x00001aa0
        /*05a4*/ 	.word	0x00000003
        /*05a8*/ 	.word	0x00033430
        /*05ac*/ 	.short	0x010a
        /*05ae*/ 	.byte	0x3f
	.zero		1


	//   ....[25]....
        /*05b0*/ 	.word	0x00003d30
        /*05b4*/ 	.word	0x00000003
        /*05b8*/ 	.word	0x00000000
        /*05bc*/ 	.short	0x0101
        /*05be*/ 	.byte	0x3f
	.zero		1


	//   ....[26]....
        /*05c0*/ 	.word	0x00004be0
        /*05c4*/ 	.word	0x000000ff
        /*05c8*/ 	.word	0x00033430
        /*05cc*/ 	.short	0x010a
        /*05ce*/ 	.byte	0x06
	.zero		1


	//   ....[27]....
        /*05d0*/ 	.word	0x00004c20
        /*05d4*/ 	.word	0x000000ff
        /*05d8*/ 	.word	0x00033430
        /*05dc*/ 	.short	0x010a
        /*05de*/ 	.byte	0x06
	.zero		1


	//   ....[28]....
        /*05e0*/ 	.word	0x00005860
        /*05e4*/ 	.word	0x000000ff
        /*05e8*/ 	.word	0x00033450
        /*05ec*/ 	.short	0x010a
        /*05ee*/ 	.byte	0x06
	.zero		1


	//   ....[29]....
        /*05f0*/ 	.word	0x000058a0
        /*05f4*/ 	.word	0x000000ff
        /*05f8*/ 	.word	0x00033450
        /*05fc*/ 	.short	0x010a
        /*05fe*/ 	.byte	0x06
	.zero		1


	//   ....[30]....
        /*0600*/ 	.word	0x00006ed0
        /*0604*/ 	.word	0x00000003
        /*0608*/ 	.word	0x00000000
        /*060c*/ 	.short	0x0101
        /*060e*/ 	.byte	0x3f
	.zero		1


	//   ....[31]....
        /*0610*/ 	.word	0x000071c0
        /*0614*/ 	.word	0x000000ff
        /*0618*/ 	.word	0x00000000
        /*061c*/ 	.short	0x0101
        /*061e*/ 	.byte	0x06
	.zero		1


	//   ....[32]....
        /*0620*/ 	.word	0x00007a40
        /*0624*/ 	.word	0x000000ff
        /*0628*/ 	.word	0x00033450
        /*062c*/ 	.short	0x010a
        /*062e*/ 	.byte	0x04
	.zero		1


	//   ....[33]....
        /*0630*/ 	.word	0x00007a80
        /*0634*/ 	.word	0x000000ff
        /*0638*/ 	.word	0x00033450
        /*063c*/ 	.short	0x010a
        /*063e*/ 	.byte	0x04
	.zero		1


	//   ....[34]....
        /*0640*/ 	.word	0x000091d0
        /*0644*/ 	.word	0x000000ff
        /*0648*/ 	.word	0x00000000
        /*064c*/ 	.short	0x0101
        /*064e*/ 	.byte	0x04
	.zero		1


	//   ....[35]....
        /*0650*/ 	.word	0x0000a410
        /*0654*/ 	.word	0x000000ff
        /*0658*/ 	.word	0x00000000
        /*065c*/ 	.short	0x0101
        /*065e*/ 	.byte	0x04
	.zero		1


	//   ....[36]....
        /*0660*/ 	.word	0x0000a470
        /*0664*/ 	.word	0x000000ff
        /*0668*/ 	.word	0x00000000
        /*066c*/ 	.short	0x0101
        /*066e*/ 	.byte	0x27
	.zero		1


	//   ....[37]....
        /*0670*/ 	.word	0x0000b6e0
        /*0674*/ 	.word	0x00000004
        /*0678*/ 	.word	0x00033480
        /*067c*/ 	.short	0x010a
        /*067e*/ 	.byte	0x3f
	.zero		1


	//   ....[38]....
        /*0680*/ 	.word	0x0000ba10
        /*0684*/ 	.word	0x00000004
        /*0688*/ 	.word	0x00033440
        /*068c*/ 	.short	0x010a
        /*068e*/ 	.byte	0x3f
	.zero		1


	//   ....[39]....
        /*0690*/ 	.word	0x0000c530
        /*0694*/ 	.word	0x000000ff
        /*0698*/ 	.word	0x00033400
        /*069c*/ 	.short	0x0107
        /*069e*/ 	.byte	0x29
	.zero		1


	//   ....[40]....
        /*06a0*/ 	.word	0x0000c580
        /*06a4*/ 	.word	0x000000ff
        /*06a8*/ 	.word	0x00033400
        /*06ac*/ 	.short	0x0101
        /*06ae*/ 	.byte	0x29
	.zero		1


	//   ....[41]....
        /*06b0*/ 	.word	0x0000c5b0
        /*06b4*/ 	.word	0x000000ff
        /*06b8*/ 	.word	0x00033420
        /*06bc*/ 	.short	0x010a
        /*06be*/ 	.byte	0x29
	.zero		1


	//   ....[42]....
        /*06c0*/ 	.word	0x0000c860
        /*06c4*/ 	.word	0x00000006
        /*06c8*/ 	.word	0x00033480
        /*06cc*/ 	.short	0x010a
        /*06ce*/ 	.byte	0x3f
	.zero		1


	//   ....[43]....
        /*06d0*/ 	.word	0x0000cd70
        /*06d4*/ 	.word	0x00000006
        /*06d8*/ 	.word	0x00033440
        /*06dc*/ 	.short	0x010a
        /*06de*/ 	.byte	0x3f
	.zero		1


	//   ....[44]....
        /*06e0*/ 	.word	0x0000d250
        /*06e4*/ 	.word	0x0000000c
        /*06e8*/ 	.word	0x00033470
        /*06ec*/ 	.short	0x010a
        /*06ee*/ 	.byte	0x3f
	.zero		1


	//   ....[45]....
        /*06f0*/ 	.word	0x0000d2c0
        /*06f4*/ 	.word	0x0000000c
        /*06f8*/ 	.word	0x00033460
        /*06fc*/ 	.short	0x010a
        /*06fe*/ 	.byte	0x3f
	.zero		1


	//   ....[46]....
        /*0700*/ 	.word	0x0000d960
        /*0704*/ 	.word	0x0000000c
        /*0708*/ 	.word	0x00033450
        /*070c*/ 	.short	0x0101
        /*070e*/ 	.byte	0x3f
	.zero		1


	//   ....[47]....
        /*0710*/ 	.word	0x0000d9f0
        /*0714*/ 	.word	0x0000000c
        /*0718*/ 	.word	0x00000000
        /*071c*/ 	.short	0x0101
        /*071e*/ 	.byte	0x3f
	.zero		1


	//   ....[48]....
        /*0720*/ 	.word	0x0000db00
        /*0724*/ 	.word	0x00000003
        /*0728*/ 	.word	0x00033470
        /*072c*/ 	.short	0x010a
        /*072e*/ 	.byte	0x3f
	.zero		1


	//   ....[49]....
        /*0730*/ 	.word	0x0000db60
        /*0734*/ 	.word	0x00000003
        /*0738*/ 	.word	0x00033460
        /*073c*/ 	.short	0x010a
        /*073e*/ 	.byte	0x3f
	.zero		1


	//   ....[50]....
        /*0740*/ 	.word	0x0000e210
        /*0744*/ 	.word	0x00000003
        /*0748*/ 	.word	0x00033450
        /*074c*/ 	.short	0x0101
        /*074e*/ 	.byte	0x3f
	.zero		1


	//   ....[51]....
        /*0750*/ 	.word	0x0000e2a0
        /*0754*/ 	.word	0x00000003
        /*0758*/ 	.word	0x00000000
        /*075c*/ 	.short	0x0101
        /*075e*/ 	.byte	0x3f
	.zero		1


	//   ....[52]....
        /*0760*/ 	.word	0x0000e3c0
        /*0764*/ 	.word	0x00000007
        /*0768*/ 	.word	0x00033420
        /*076c*/ 	.short	0x010a
        /*076e*/ 	.byte	0x3f
	.zero		1


	//   ....[53]....
        /*0770*/ 	.word	0x0000e510
        /*0774*/ 	.word	0x00000005
        /*0778*/ 	.word	0x00000000
        /*077c*/ 	.short	0x010a
        /*077e*/ 	.byte	0x3f
	.zero		1


	//   ....[54]....
        /*0780*/ 	.word	0x0000e580
        /*0784*/ 	.word	0x00000003
        /*0788*/ 	.word	0x00000000
        /*078c*/ 	.short	0x010a
        /*078e*/ 	.byte	0x3f
	.zero		1


	//   ....[55]....
        /*0790*/ 	.word	0x0000e5d0
        /*0794*/ 	.word	0x00000003
        /*0798*/ 	.word	0x00033460
        /*079c*/ 	.short	0x010a
        /*079e*/ 	.byte	0x3f
	.zero		1


	//   ....[56]....
        /*07a0*/ 	.word	0x0000e620
        /*07a4*/ 	.word	0x00000005
        /*07a8*/ 	.word	0x00033460
        /*07ac*/ 	.short	0x010a
        /*07ae*/ 	.byte	0x3f
	.zero		1


	//   ....[57]....
        /*07b0*/ 	.word	0x0000e660
        /*07b4*/ 	.word	0x00000003
        /*07b8*/ 	.word	0x00033480
        /*07bc*/ 	.short	0x010a
        /*07be*/ 	.byte	0x3f
	.zero		1


	//   ....[58]....
        /*07c0*/ 	.word	0x0000e680
        /*07c4*/ 	.word	0x00000005
        /*07c8*/ 	.word	0x00033480
        /*07cc*/ 	.short	0x010a
        /*07ce*/ 	.byte	0x3f
	.zero		1


	//   ....[59]....
        /*07d0*/ 	.word	0x0000e6f0
        /*07d4*/ 	.word	0x00000003
        /*07d8*/ 	.word	0x00033400
        /*07dc*/ 	.short	0x010a
        /*07de*/ 	.byte	0x3f
	.zero		1


	//   ....[60]....
        /*07e0*/ 	.word	0x0000e740
        /*07e4*/ 	.word	0x00000003
        /*07e8*/ 	.word	0x00033430
        /*07ec*/ 	.short	0x010a
        /*07ee*/ 	.byte	0x3f
	.zero		1


	//   ....[61]....
        /*07f0*/ 	.word	0x0000e7a0
        /*07f4*/ 	.word	0x00000005
        /*07f8*/ 	.word	0x00033430
        /*07fc*/ 	.short	0x010a
        /*07fe*/ 	.byte	0x3f
	.zero		1


	//   ....[62]....
        /*0800*/ 	.word	0x0000e800
        /*0804*/ 	.word	0x00000005
        /*0808*/ 	.word	0x00033450
        /*080c*/ 	.short	0x010a
        /*080e*/ 	.byte	0x3f
	.zero		1


	//   ....[63]....
        /*0810*/ 	.word	0x0000e860
        /*0814*/ 	.word	0x00000007
        /*0818*/ 	.word	0x00033450
        /*081c*/ 	.short	0x010a
        /*081e*/ 	.byte	0x3f
	.zero		1


	//   ....[64]....
        /*0820*/ 	.word	0x0000e9b0
        /*0824*/ 	.word	0x00000004
        /*0828*/ 	.word	0x00033480
        /*082c*/ 	.short	0x010a
        /*082e*/ 	.byte	0x3f
	.zero		1


	//   ....[65]....
        /*0830*/ 	.word	0x0000ea00
        /*0834*/ 	.word	0x00000004
        /*0838*/ 	.word	0x00033440
        /*083c*/ 	.short	0x010a
        /*083e*/ 	.byte	0x3f
	.zero		1


	//   ....[66]....
        /*0840*/ 	.word	0x0000ef80
        /*0844*/ 	.word	0x00000002
        /*0848*/ 	.word	0x00033420
        /*084c*/ 	.short	0x010a
        /*084e*/ 	.byte	0x3f
	.zero		1


	//   ....[67]....
        /*0850*/ 	.word	0x0000efd0
        /*0854*/ 	.word	0x00000006
        /*0858*/ 	.word	0x00033480
        /*085c*/ 	.short	0x010a
        /*085e*/ 	.byte	0x3f
	.zero		1


	//   ....[68]....
        /*0860*/ 	.word	0x0000f020
        /*0864*/ 	.word	0x00000006
        /*0868*/ 	.word	0x00033440
        /*086c*/ 	.short	0x010a
        /*086e*/ 	.byte	0x3f
	.zero		1


	//   ....[69]....
        /*0870*/ 	.word	0x0000f070
        /*0874*/ 	.word	0x0000000c
        /*0878*/ 	.word	0x00033470
        /*087c*/ 	.short	0x010a
        /*087e*/ 	.byte	0x3f
	.zero		1


	//   ....[70]....
        /*0880*/ 	.word	0x0000f0c0
        /*0884*/ 	.word	0x0000000c
        /*0888*/ 	.word	0x00033460
        /*088c*/ 	.short	0x010a
        /*088e*/ 	.byte	0x3f
	.zero		1


	//   ....[71]....
        /*0890*/ 	.word	0x0000f110
        /*0894*/ 	.word	0x00000003
        /*0898*/ 	.word	0x00033470
        /*089c*/ 	.short	0x010a
        /*089e*/ 	.byte	0x3f
	.zero		1


	//   ....[72]....
        /*08a0*/ 	.word	0x0000f160
        /*08a4*/ 	.word	0x00000003
        /*08a8*/ 	.word	0x00033460
        /*08ac*/ 	.short	0x010a
        /*08ae*/ 	.byte	0x3f
	.zero		1


	//   ....[73]....
        /*08b0*/ 	.word	0x0000f1b0
        /*08b4*/ 	.word	0x00000007
        /*08b8*/ 	.word	0x00033420
        /*08bc*/ 	.short	0x010a
        /*08be*/ 	.byte	0x3f
	.zero		1


	//   ....[74]....
        /*08c0*/ 	.word	0x0000f200
        /*08c4*/ 	.word	0x00000005
        /*08c8*/ 	.word	0x00000000
        /*08cc*/ 	.short	0x010a
        /*08ce*/ 	.byte	0x3f
	.zero		1


	//   ....[75]....
        /*08d0*/ 	.word	0x0000f250
        /*08d4*/ 	.word	0x00000003
        /*08d8*/ 	.word	0x00000000
        /*08dc*/ 	.short	0x010a
        /*08de*/ 	.byte	0x3f
	.zero		1


	//   ....[76]....
        /*08e0*/ 	.word	0x0000f2a0
        /*08e4*/ 	.word	0x00000003
        /*08e8*/ 	.word	0x00033460
        /*08ec*/ 	.short	0x010a
        /*08ee*/ 	.byte	0x3f
	.zero		1


	//   ....[77]....
        /*08f0*/ 	.word	0x0000f2f0
        /*08f4*/ 	.word	0x00000005
        /*08f8*/ 	.word	0x00033460
        /*08fc*/ 	.short	0x010a
        /*08fe*/ 	.byte	0x3f
	.zero		1


	//   ....[78]....
        /*0900*/ 	.word	0x0000f340
        /*0904*/ 	.word	0x00000003
        /*0908*/ 	.word	0x00033480
        /*090c*/ 	.short	0x010a
        /*090e*/ 	.byte	0x3f
	.zero		1


	//----- nvinfo : EIATTR_NUM_MBARRIERS
	.align		4
.L_127:
        /*0910*/ 	.byte	0x03, 0x38
        /*0912*/ 	.short	0x0016


	//----- nvinfo : EIATTR_EXIT_INSTR_OFFSETS
	.align		4
        /*0914*/ 	.byte	0x04, 0x1c
        /*0916*/ 	.short	(.L_129 - .L_128)


	//   ....[0]....
.L_128:
        /*0918*/ 	.word	0x00000f50


	//   ....[1]....
        /*091c*/ 	.word	0x0000a900


	//   ....[2]....
        /*0920*/ 	.word	0x0000e430


	//   ....[3]....
        /*0924*/ 	.word	0x0000e6d0


	//----- nvinfo : EIATTR_MAX_THREADS
	.align		4
.L_129:
        /*0928*/ 	.byte	0x04, 0x05
        /*092a*/ 	.short	(.L_131 - .L_130)
.L_130:
        /*092c*/ 	.word	0x00000180
        /*0930*/ 	.word	0x00000001
        /*0934*/ 	.word	0x00000001


	//----- nvinfo : EIATTR_CRS_STACK_SIZE
	.align		4
.L_131:
        /*0938*/ 	.byte	0x04, 0x1e
        /*093a*/ 	.short	(.L_133 - .L_132)
.L_132:
        /*093c*/ 	.word	0x00000000


	//----- nvinfo : EIATTR_CBANK_PARAM_SIZE
	.align		4
.L_133:
        /*0940*/ 	.byte	0x03, 0x19
        /*0942*/ 	.short	0x0a70


	//----- nvinfo : EIATTR_PARAM_CBANK
	.align		4
        /*0944*/ 	.byte	0x04, 0x0a
        /*0946*/ 	.short	(.L_135 - .L_134)
	.align		4
.L_134:
        /*0948*/ 	.word	index@(.nv.constant0._ZN7cutlass13device_kernelIN5flash11enable_sm90INS1_16FlashAttnFwdSm90INS1_25CollectiveMainloopFwdSm90ILi2EN4cute5tupleIJNS5_1CILi2EEENS7_ILi1EEES9_EEENS6_IJNS7_ILi128EEENS7_ILi160EEENS7_ILi192EEEEEELi192ENS_12float_e4m3_tEfNS_4arch4Sm90ELb0ELb0ELb0ELb0ELb0ELb0ELb0ELb1ELb1ELb1ELb0ELb0EEENS1_21CollectiveEpilogueFwdINS6_IJSB_SD_SC_EEESA_NS_10bfloat16_tESH_Li256ELb0ELb1ELb0ELb1EEENS1_29StaticPersistentTileSchedulerILb0EEEEEEEEEvNT_6ParamsE)
        /*094c*/ 	.short	0x0210
        /*094e*/ 	.short	0x0a70


	//----- nvinfo : EIATTR_SW_WAR
	.align		4
.L_135:
        /*0950*/ 	.byte	0x04, 0x36
        /*0952*/ 	.short	(.L_137 - .L_136)
.L_136:
        /*0954*/ 	.word	0x00000008
.L_137:


//--------------------- .nv.info._ZN7cutlass13device_kernelIN5flash11enable_sm90INS1_16FlashAttnFwdSm90INS1_25CollectiveMainloopFwdSm90ILi2EN4cute5tupleIJNS5_1CILi1EEES8_S8_EEENS6_IJNS7_ILi128EEENS7_ILi160EEENS7_ILi192EEEEEELi192ENS_12float_e4m3_tEfNS_4arch4Sm90ELb0ELb0ELb0ELb1ELb0ELb0ELb0ELb1ELb1ELb1ELb0ELb0EEENS1_21CollectiveEpilogueFwdINS6_IJSA_SC_SB_EEES9_NS_10bfloat16_tESG_Li256ELb1ELb1ELb0ELb1EEENS1_36VarlenDynamicPersistentTileSchedulerILi128ELi160ELi256ELi128ELb0ELb1ELb1ELb0ELb1ELb1EEEEEEEEEvNT_6ParamsE --------------------------
	.section	.nv.info._ZN7cutlass13device_kernelIN5flash11enable_sm90INS1_16FlashAttnFwdSm90INS1_25CollectiveMainloopFwdSm90ILi2EN4cute5tupleIJNS5_1CILi1EEES8_S8_EEENS6_IJNS7_ILi128EEENS7_ILi160EEENS7_ILi192EEEEEELi192ENS_12float_e4m3_tEfNS_4arch4Sm90ELb0ELb0ELb0ELb1ELb0ELb0ELb0ELb1ELb1ELb1ELb0ELb0EEENS1_21CollectiveEpilogueFwdINS6_IJSA_SC_SB_EEES9_NS_10bfloat16_tESG_Li256ELb1ELb1ELb0ELb1EEENS1_36VarlenDynamicPersistentTileSchedulerILi128ELi160ELi256ELi128ELb0ELb1ELb1ELb0ELb1ELb1EEEEEEEEEvNT_6ParamsE,"",@"SHT_CUDA_INFO"
	.sectionflags	@""
	.align	4


	//----- nvinfo : EIATTR_CUDA_API_VERSION
	.align		4
        /*0000*/ 	.byte	0x04, 0x37
        /*0002*/ 	.short	(.L_139 - .L_138)
.L_138:
        /*0004*/ 	.word	0x00000082


	//----- nvinfo : EIATTR_KPARAM_INFO
	.align		4
.L_139:
        /*0008*/ 	.byte	0x04, 0x17
        /*000a*/ 	.short	(.L_141 - .L_140)
.L_140:
        /*000c*/ 	.word	0x00000000
        /*0010*/ 	.short	0x0000
        /*0012*/ 	.short	0x0070
        /*0014*/ 	.byte	0x00, 0xf0, 0x01, 0x2a


	//----- nvinfo : EIATTR_SPARSE_MMA_MASK
	.align		4
.L_141:
        /*0018*/ 	.byte	0x03, 0x50
        /*001a*/ 	.short	0x0000


	//----- nvinfo : EIATTR_MAXREG_COUNT
	.align		4
        /*001c*/ 	.byte	0x03, 0x1b
        /*001e*/ 	.short	0x00a8


	//----- nvinfo : EIATTR_NUM_BARRIERS
	.align		4
        /*0020*/ 	.byte	0x02, 0x4c
        /*0022*/ 	.byte	0x10
	.zero		1


	//----- nvinfo : EIATTR_EXTERNS
	.align		4
        /*0024*/ 	.byte	0x04, 0x0f
        /*0026*/ 	.short	(.L_143 - .L_142)


	//   ....[0]....
	.align		4
.L_142:
        /*0028*/ 	.word	index@(__assertfail)


	//----- nvinfo : EIATTR_ANNOTATIONS
	.align		4
.L_143:
        /*002c*/ 	.byte	0x04, 0x55
        /*002e*/ 	.short	(.L_145 - .L_144)


	//   ....[0]....
.L_144:
        /* <DEDUP_REMOVED lines=27> */


	//----- nvinfo : EIATTR_MERCURY_ISA_VERSION
	.align		4
.L_145:
        /*01d0*/ 	.byte	0x03, 0x5f
        /*01d2*/ 	.short	0x0101


	//----- nvinfo : EIATTR_UNUSED_LOAD_BYTE_OFFSET
	.align		4
        /*01d4*/ 	.byte	0x04, 0x44
        /*01d6*/ 	.short	(.L_147 - .L_146)


	//   ....[0]....
.L_146:
        /*01d8*/ 	.word	0x00000a40
        /*01dc*/ 	.word	0x0000fff0


	//   ....[1]....
        /*01e0*/ 	.word	0x00008e70
        /*01e4*/ 	.word	0x0000fff0


	//----- nvinfo : EIATTR_INT_WARP_WIDE_INSTR_OFFSETS
	.align		4
.L_147:
        /*01e8*/ 	.byte	0x04, 0x31
        /*01ea*/ 	.short	(.L_149 - .L_148)


	//   ....[0]....
.L_148:
        /*01ec*/ 	.word	0x00000130


	//   ....[1]....
        /*01f0*/ 	.word	0x00000170


	//   ....[2]....
        /*01f4*/ 	.word	0x000001e0


	//   ....[3]....
        /*01f8*/ 	.word	0x0000d2f0


	//   ....[4]....
        /*01fc*/ 	.word	0x0000d380


	//   ....[5]....
        /*0200*/ 	.word	0x000100b0


	//   ....[6]....
        /*0204*/ 	.word	0x00010140


	//----- nvinfo : EIATTR_COOP_GROUP_MASK_REGIDS
	.align		4
.L_149:
        /*0208*/ 	.byte	0x04, 0x29
        /*020a*/ 	.short	(.L_151 - .L_150)


	//   ....[0]....
.L_150:
        /*020c*/ 	.word	0xffffffff


	//   ....[1]....
        /*0210*/ 	.word	0xffffffff


	//   ....[2]....
        /*0214*/ 	.word	0xffffffff


	//   ....[3]....
        /*0218*/ 	.word	0xffffffff


	//   ....[4]....
        /*021c*/ 	.word	0xffffffff


	//   ....[5]....
        /*0220*/ 	.word	0xffffffff


	//   ....[6]....
        /*0224*/ 	.word	0xffffffff


	//   ....[7]....
        /*0228*/ 	.word	0xffffffff


	//   ....[8]....
        /*022c*/ 	.word	0xffffffff


	//   ....[9]....
        /*0230*/ 	.word	0xffffffff


	//   ....[10]....
        /*0234*/ 	.word	0xffffffff


	//   ....[11]....
        /*0238*/ 	.word	0xffffffff


	//   ....[12]....
        /*023c*/ 	.word	0xffffffff


	//   ....[13]....
        /*0240*/ 	.word	0xffffffff


	//   ....[14]....
        /*0244*/ 	.word	0xffffffff


	//   ....[15]....
        /*0248*/ 	.word	0xffffffff


	//   ....[16]....
        /*024c*/ 	.word	0xffffffff


	//   ....[17]....
        /*0250*/ 	.word	0xffffffff


	//   ....[18]....
        /*0254*/ 	.word	0xffffffff


	//   ....[19]....
        /*0258*/ 	.word	0xffffffff


	//   ....[20]....
        /*025c*/ 	.word	0xffffffff


	//   ....[21]....
        /*0260*/ 	.word	0xffffffff


	//   ....[22]....
        /*0264*/ 	.word	0xffffffff


	//   ....[23]....
        /*0268*/ 	.word	0xffffffff


	//   ....[24]....
        /*026c*/ 	.word	0xffffffff


	//   ....[25]....
        /*0270*/ 	.word	0xffffffff


	//   ....[26]....
        /*0274*/ 	.word	0xffffffff


	//   ....[27]....
        /*0278*/ 	.word	0xffffffff


	//   ....[28]....
        /*027c*/ 	.word	0xffffffff


	//   ....[29]....
        /*0280*/ 	.word	0xffffffff


	//   ....[30]....
        /*0284*/ 	.word	0xffffffff


	//   ....[31]....
        /*0288*/ 	.word	0xffffffff


	//   ....[32]....
        /*028c*/ 	.word	0xffffffff


	//   ....[33]....
        /*0290*/ 	.word	0xffffffff


	//   ....[34]....
        /*0294*/ 	.word	0xffffffff


	//   ....[35]....
        /*0298*/ 	.word	0xffffffff


	//   ....[36]....
        /*029c*/ 	.word	0xffffffff


	//   ....[37]....
        /*02a0*/ 	.word	0xffffffff


	//   ....[38]....
        /*02a4*/ 	.word	0xffffffff


	//   ....[39]....
        /*02a8*/ 	.word	0xffffffff


	//   ....[40]....
        /*02ac*/ 	.word	0xffffffff


	//   ....[41]....
        /*02b0*/ 	.word	0xffffffff


	//   ....[42]....
        /*02b4*/ 	.word	0xffffffff


	//   ....[43]....
        /*02b8*/ 	.word	0xffffffff


	//   ....[44]....
        /*02bc*/ 	.word	0xffffffff


	//   ....[45]....
        /*02c0*/ 	.word	0xffffffff


	//   ....[46]....
        /*02c4*/ 	.word	0xffffffff


	//   ....[47]....
        /*02c8*/ 	.word	0xffffffff


	//   ....[48]....
        /*02cc*/ 	.word	0xffffffff


	//   ....[49]....
        /*02d0*/ 	.word	0xffffffff


	//   ....[50]....
        /*02d4*/ 	.word	0xffffffff


	//   ....[51]....
        /*02d8*/ 	.word	0xffffffff


	//   ....[52]....
        /*02dc*/ 	.word	0xffffffff


	//   ....[53]....
        /*02e0*/ 	.word	0xffffffff


	//   ....[54]....
        /*02e4*/ 	.word	0xffffffff


	//   ....[55]....
        /*02e8*/ 	.word	0xffffffff


	//   ....[56]....
        /*02ec*/ 	.word	0xffffffff


	//   ....[57]....
        /*02f0*/ 	.word	0xffffffff


	//   ....[58]....
        /*02f4*/ 	.word	0xffffffff


	//   ....[59]....
        /*02f8*/ 	.word	0xffffffff


	//   ....[60]....
        /*02fc*/ 	.word	0xffffffff


	//   ....[61]....
        /*0300*/ 	.word	0xffffffff


	//   ....[62]....
        /*0304*/ 	.word	0xffffffff


	//   ....[63]....
        /*0308*/ 	.word	0xffffffff


	//   ....[64]....
        /*030c*/ 	.word	0xffffffff


	//   ....[65]....
        /*0310*/ 	.word	0xffffffff


	//   ....[66]....
        /*0314*/ 	.word	0xffffffff


	//   ....[67]....
        /*0318*/ 	.word	0xffffffff


	//   ....[68]....
        /*031c*/ 	.word	0xffffffff


	//   ....[69]....
        /*0320*/ 	.word	0xffffffff


	//   ....[70]....
        /*0324*/ 	.word	0xffffffff


	//   ....[71]....
        /*0328*/ 	.word	0xffffffff


	//   ....[72]....
        /*032c*/ 	.word	0xffffffff


	//   ....[73]....
        /*0330*/ 	.word	0xffffffff


	//   ....[74]....
        /*0334*/ 	.word	0xffffffff


	//   ....[75]....
        /*0338*/ 	.word	0xffffffff


	//   ....[76]....
        /*033c*/ 	.word	0xffffffff


	//   ....[77]....
        /*0340*/ 	.word	0xffffffff


	//   ....[78]....
        /*0344*/ 	.word	0xffffffff


	//   ....[79]....
        /*0348*/ 	.word	0xffffffff


	//   ....[80]....
        /*034c*/ 	.word	0xffffffff


	//   ....[81]....
        /*0350*/ 	.word	0xffffffff


	//   ....[82]....
        /*0354*/ 	.word	0xffffffff


	//   ....[83]....
        /*0358*/ 	.word	0xffffffff


	//   ....[84]....
        /*035c*/ 	.word	0xffffffff


	//   ....[85]....
        /*0360*/ 	.word	0xffffffff


	//   ....[86]....
        /*0364*/ 	.word	0xffffffff


	//   ....[87]....
        /*0368*/ 	.word	0xffffffff


	//   ....[88]....
        /*036c*/ 	.word	0xffffffff


	//   ....[89]....
        /*0370*/ 	.word	0xffffffff


	//   ....[90]....
        /*0374*/ 	.word	0xffffffff


	//   ....[91]....
        /*0378*/ 	.word	0xffffffff


	//   ....[92]....
        /*037c*/ 	.word	0xffffffff


	//   ....[93]....
        /*0380*/ 	.word	0xffffffff


	//   ....[94]....
        /*0384*/ 	.word	0xffffffff


	//   ....[95]....
        /*0388*/ 	.word	0xffffffff


	//   ....[96]....
        /*038c*/ 	.word	0xffffffff


	//   ....[97]....
        /*0390*/ 	.word	0xffffffff


	//   ....[98]....
        /*0394*/ 	.word	0xffffffff


	//   ....[99]....
        /*0398*/ 	.word	0xffffffff


	//   ....[100]....
        /*039c*/ 	.word	0xffffffff


	//   ....[101]....
        /*03a0*/ 	.word	0xffffffff


	//   ....[102]....
        /*03a4*/ 	.word	0xffffffff


	//   ....[103]....
        /*03a8*/ 	.word	0xffffffff


	//   ....[104]....
        /*03ac*/ 	.word	0xffffffff


	//   ....[105]....
        /*03b0*/ 	.word	0xffffffff


	//   ....[106]....
        /*03b4*/ 	.word	0xffffffff


	//   ....[107]....
        /*03b8*/ 	.word	0xffffffff


	//   ....[108]....
        /*03bc*/ 	.word	0xffffffff


	//   ....[109]....
        /*03c0*/ 	.word	0xffffffff


	//   ....[110]....
        /*03c4*/ 	.word	0xffffffff


	//   ....[111]....
        /*03c8*/ 	.word	0xffffffff


	//   ....[112]....
        /*03cc*/ 	.word	0xffffffff


	//   ....[113]....
        /*03d0*/ 	.word	0xffffffff


	//   ....[114]....
        /*03d4*/ 	.word	0xffffffff


	//   ....[115]....
        /*03d8*/ 	.word	0xffffffff


	//   ....[116]....
        /*03dc*/ 	.word	0xffffffff


	//   ....[117]....
        /*03e0*/ 	.word	0xffffffff


	//   ....[118]....
        /*03e4*/ 	.word	0xffffffff


	//   ....[119]....
        /*03e8*/ 	.word	0xffffffff


	//   ....[120]....
        /*03ec*/ 	.word	0xffffffff


	//   ....[121]....
        /*03f0*/ 	.word	0xffffffff


	//   ....[122]....
        /*03f4*/ 	.word	0xffffffff


	//   ....[123]....
        /*03f8*/ 	.word	0xffffffff


	//   ....[124]....
        /*03fc*/ 	.word	0xffffffff


	//   ....[125]....
        /*0400*/ 	.word	0xffffffff


	//   ....[126]....
        /*0404*/ 	.word	0xffffffff


	//   ....[127]....
        /*0408*/ 	.word	0xffffffff


	//   ....[128]....
        /*040c*/ 	.word	0xffffffff


	//   ....[129]....
        /*0410*/ 	.word	0xffffffff


	//   ....[130]....
        /*0414*/ 	.word	0xffffffff


	//   ....[131]....
        /*0418*/ 	.word	0x0500000f


	//   ....[132]....
        /*041c*/ 	.word	0x0500000f


	//   ....[133]....
        /*0420*/ 	.word	0x0500000f


	//   ....[134]....
        /*0424*/ 	.word	0x0500000f


	//   ....[135]....
        /*0428*/ 	.word	0x0500000f


	//   ....[136]....
        /*042c*/ 	.word	0x0500000f


	//   ....[137]....
        /*0430*/ 	.word	0x0500000f


	//   ....[138]....
        /*0434*/ 	.word	0x0500000f


	//   ....[139]....
        /*0438*/ 	.word	0x0500000f


	//   ....[140]....
        /*043c*/ 	.word	0x0500000f


	//----- nvinfo : EIATTR_COOP_GROUP_INSTR_OFFSETS
	.align		4
.L_151:
        /*0440*/ 	.byte	0x04, 0x28
        /*0442*/ 	.short	(.L_153 - .L_152)


	//   ....[0]....
.L_152:
        /*0444*/ 	.word	0x00000070


	//   ....[1]....
        /*0448*/ 	.word	0x00000140


	//   ....[2]....
        /*044c*/ 	.word	0x00000190


	//   ....[3]....
        /*0450*/ 	.word	0x000003c0


	//   ....[4]....
        /*0454*/ 	.word	0x00000520


	//   ....[5]....
        /*0458*/ 	.word	0x00000640


	//   ....[6]....
        /*045c*/ 	.word	0x000007a0


	//   ....[7]....
        /*0460*/ 	.word	0x00001800


	//   ....[8]....
        /*0464*/ 	.word	0x00003280


	//   ....[9]....
        /*0468*/ 	.word	0x00003320


	//   ....[10]....
        /*046c*/ 	.word	0x00003b30


	//   ....[11]....
        /*0470*/ 	.word	0x00003bc0


	//   ....[12]....
        /*0474*/ 	.word	0x00006530


	//   ....[13]....
        /*0478*/ 	.word	0x00006580


	//   ....[14]....
        /*047c*/ 	.word	0x000065a0


	//   ....[15]....
        /*0480*/ 	.word	0x000065d0


	//   ....[16]....
        /*0484*/ 	.word	0x00008520


	//   ....[17]....
        /*0488*/ 	.word	0x00008530


	//   ....[18]....
        /*048c*/ 	.word	0x00008560


	//   ....[19]....
        /*0490*/ 	.word	0x00008570


	//   ....[20]....
        /*0494*/ 	.word	0x000099f0


	//   ....[21]....
        /*0498*/ 	.word	0x00009a20


	//   ....[22]....
        /*049c*/ 	.word	0x00009a50


	//   ....[23]....
        /*04a0*/ 	.word	0x00009a80


	//   ....[24]....
        /*04a4*/ 	.word	0x00009ab0


	//   ....[25]....
        /*04a8*/ 	.word	0x00009ad0


	//   ....[26]....
        /*04ac*/ 	.word	0x00009ae0


	//   ....[27]....
        /*04b0*/ 	.word	0x00009af0


	//   ....[28]....
        /*04b4*/ 	.word	0x00009b00


	//   ....[29]....
        /*04b8*/ 	.word	0x00009b30


	//   ....[30]....
        /*04bc*/ 	.word	0x00009b40


	//   ....[31]....
        /*04c0*/ 	.word	0x00009b70


	//   ....[32]....
        /*04c4*/ 	.word	0x00009ba0


	//   ....[33]....
        /*04c8*/ 	.word	0x00009bb0


	//   ....[34]....
        /*04cc*/ 	.word	0x00009be0


	//   ....[35]....
        /*04d0*/ 	.word	0x00009bf0


	//   ....[36]....
        /*04d4*/ 	.word	0x00009c00


	//   ....[37]....
        /*04d8*/ 	.word	0x00009c30


	//   ....[38]....
        /*04dc*/ 	.word	0x00009c60


	//   ....[39]....
        /*04e0*/ 	.word	0x00009c70


	//   ....[40]....
        /*04e4*/ 	.word	0x00009c80


	//   ....[41]....
        /*04e8*/ 	.word	0x00009c90


	//   ....[42]....
        /*04ec*/ 	.word	0x00009cc0


	//   ....[43]....
        /*04f0*/ 	.word	0x00009cf0


	//   ....[44]....
        /*04f4*/ 	.word	0x00009d20


	//   ....[45]....
        /*04f8*/ 	.word	0x00009d30


	//   ....[46]....
        /*04fc*/ 	.word	0x00009d40


	//   ....[47]....
        /*0500*/ 	.word	0x00009d60


	//   ....[48]....
        /*0504*/ 	.word	0x00009da0


	//   ....[49]....
        /*0508*/ 	.word	0x00009dc0


	//   ....[50]....
        /*050c*/ 	.word	0x00009dd0


	//   ....[51]....
        /*0510*/ 	.word	0x00009de0


	//   ....[52]....
        /*0514*/ 	.word	0x00009df0


	//   ....[53]....
        /*0518*/ 	.word	0x00009e00


	//   ....[54]....
        /*051c*/ 	.word	0x00009e10


	//   ....[55]....
        /*0520*/ 	.word	0x00009e20


	//   ....[56]....
        /*0524*/ 	.word	0x00009e30


	//   ....[57]....
        /*0528*/ 	.word	0x00009e40


	//   ....[58]....
        /*052c*/ 	.word	0x00009e50


	//   ....[59]....
        /*0530*/ 	.word	0x00009e60


	//   ....[60]....
        /*0534*/ 	.word	0x00009e70


	//   ....[61]....
        /*0538*/ 	.word	0x00009e80


	//   ....[62]....
        /*053c*/ 	.word	0x00009ea0


	//   ....[63]....
        /*0540*/ 	.word	0x00009ee0


	//   ....[64]....
        /*0544*/ 	.word	0x00009ef0


	//   ....[65]....
        /*0548*/ 	.word	0x00009f10


	//   ....[66]....
        /*054c*/ 	.word	0x00009f40


	//   ....[67]....
        /*0550*/ 	.word	0x00009f50


	//   ....[68]....
        /*0554*/ 	.word	0x0000a630


	//   ....[69]....
        /*0558*/ 	.word	0x0000a670


	//   ....[70]....
        /*055c*/ 	.word	0x0000a6a0


	//   ....[71]....
        /*0560*/ 	.word	0x0000a6e0


	//   ....[72]....
        /*0564*/ 	.word	0x0000adf0


	//   ....[73]....
        /*0568*/ 	.word	0x0000ae30


	//   ....[74]....
        /*056c*/ 	.word	0x0000af30


	//   ....[75]....
        /*0570*/ 	.word	0x0000af50


	//   ....[76]....
        /*0574*/ 	.word	0x0000b050


	//   ....[77]....
        /*0578*/ 	.word	0x0000b070


	//   ....[78]....
        /*057c*/ 	.word	0x0000b180


	//   ....[79]....
        /*0580*/ 	.word	0x0000b1a0


	//   ....[80]....
        /*0584*/ 	.word	0x0000bad0


	//   ....[81]....
        /*0588*/ 	.word	0x0000baf0


	//   ....[82]....
        /*058c*/ 	.word	0x0000bbf0


	//   ....[83]....
        /*0590*/ 	.word	0x0000bc10


	//   ....[84]....
        /*0594*/ 	.word	0x0000bd10


	//   ....[85]....
        /*0598*/ 	.word	0x0000bd30


	//   ....[86]....
        /*059c*/ 	.word	0x0000be40


	//   ....[87]....
        /*05a0*/ 	.word	0x0000be60


	//   ....[88]....
        /*05a4*/ 	.word	0x0000bfe0


	//   ....[89]....
        /*05a8*/ 	.word	0x0000c1f0


	//   ....[90]....
        /*05ac*/ 	.word	0x0000c220


	//   ....[91]....
        /*05b0*/ 	.word	0x0000c250


	//   ....[92]....
        /*05b4*/ 	.word	0x0000c290


	//   ....[93]....
        /*05b8*/ 	.word	0x0000c2c0


	//   ....[94]....
        /*05bc*/ 	.word	0x0000c2f0


	//   ....[95]....
        /*05c0*/ 	.word	0x0000c480


	//   ....[96]....
        /*05c4*/ 	.word	0x0000c4b0


	//   ....[97]....
        /*05c8*/ 	.word	0x0000c4e0


	//   ....[98]....
        /*05cc*/ 	.word	0x0000c510


	//   ....[99]....
        /*05d0*/ 	.word	0x0000c540


	//   ....[100]....
        /*05d4*/ 	.word	0x0000c580


	//   ....[101]....
        /*05d8*/ 	.word	0x0000c610


	//   ....[102]....
        /*05dc*/ 	.word	0x0000c650


	//   ....[103]....
        /*05e0*/ 	.word	0x0000c6e0


	//   ....[104]....
        /*05e4*/ 	.word	0x0000daa0


	//   ....[105]....
        /*05e8*/ 	.word	0x0000e850


	//   ....[106]....
        /*05ec*/ 	.word	0x0000e880


	//   ....[107]....
        /*05f0*/ 	.word	0x0000e930


	//   ....[108]....
        /*05f4*/ 	.word	0x0000e940


	//   ....[109]....
        /*05f8*/ 	.word	0x0000e9d0


	//   ....[110]....
        /*05fc*/ 	.word	0x0000e9e0


	//   ....[111]....
        /*0600*/ 	.word	0x0000e9f0


	//   ....[112]....
        /*0604*/ 	.word	0x0000ea30


	//   ....[113]....
        /*0608*/ 	.word	0x00010c10


	//   ....[114]....
        /*060c*/ 	.word	0x00010c40


	//   ....[115]....
        /*0610*/ 	.word	0x00010c70


	//   ....[116]....
        /*0614*/ 	.word	0x00010ca0


	//   ....[117]....
        /*0618*/ 	.word	0x00010ce0


	//   ....[118]....
        /*061c*/ 	.word	0x00010cf0


	//   ....[119]....
        /*0620*/ 	.word	0x00010d20


	//   ....[120]....
        /*0624*/ 	.word	0x00010d30


	//   ....[121]....
        /*0628*/ 	.word	0x00010e70


	//   ....[122]....
        /*062c*/ 	.word	0x00010ea0


	//   ....[123]....
        /*0630*/ 	.word	0x00010ed0


	//   ....[124]....
        /*0634*/ 	.word	0x00010f00


	//   ....[125]....
        /*0638*/ 	.word	0x00010f30


	//   ....[126]....
        /*063c*/ 	.word	0x00010f70


	//   ....[127]....
        /*0640*/ 	.word	0x00010ff0


	//   ....[128]....
        /*0644*/ 	.word	0x00011030


	//   ....[129]....
        /*0648*/ 	.word	0x00011080


	//   ....[130]....
        /*064c*/ 	.word	0x00011530


	//   ....[131]....
        /*0650*/ 	.word	0x00011a20


	//   ....[132]....
        /*0654*/ 	.word	0x00011c20


	//   ....[133]....
        /*0658*/ 	.word	0x00011c70


	//   ....[134]....
        /*065c*/ 	.word	0x00011cd0


	//   ....[135]....
        /*0660*/ 	.word	0x00011dd0


	//   ....[136]....
        /*0664*/ 	.word	0x00011e30


	//   ....[137]....
        /*0668*/ 	.word	0x00011f30


	//   ....[138]....
        /*066c*/ 	.word	0x00011f90


	//   ....[139]....
        /*0670*/ 	.word	0x00012070


	//   ....[140]....
        /*0674*/ 	.word	0x000123c0


	//----- nvinfo : EIATTR_REG_RECONFIG
	.align		4
.L_153:
        /*0678*/ 	.byte	0x01, 0x54
	.zero		2


	//----- nvinfo : EIATTR_SYSCALL_OFFSETS
	.align		4
        /*067c*/ 	.byte	0x04, 0x46
        /*067e*/ 	.short	(.L_155 - .L_154)


	//   ....[0]....
.L_154:
        /*0680*/ 	.word	0x000019e0


	//   ....[1]....
        /*0684*/ 	.word	0x0000d4f0


	//   ....[2]....
        /*0688*/ 	.word	0x0000d680


	//   ....[3]....
        /*068c*/ 	.word	0x0000d7d0


	//   ....[4]....
        /*0690*/ 	.word	0x0000d910


	//   ....[5]....
        /*0694*/ 	.word	0x0000e440


	//----- nvinfo : EIATTR_MBARRIER_INSTR_OFFSETS
	.align		4
.L_155:
        /*0698*/ 	.byte	0x04, 0x39
        /*069a*/ 	.short	(.L_157 - .L_156)


	//   ....[0]....
.L_156:
        /*069c*/ 	.word	0x00000270
        /*06a0*/ 	.word	0x000000ff
        /*06a4*/ 	.word	0x00033400
        /*06a8*/ 	.short	0x0100
        /*06aa*/ 	.byte	0x08
	.zero		1


	//   ....[1]....
        /*06ac*/ 	.word	0x00000280
        /*06b0*/ 	.word	0x000000ff
        /*06b4*/ 	.word	0x00033420
        /*06b8*/ 	.short	0x0100
        /*06ba*/ 	.byte	0x08
	.zero		1


	//   ....[2]....
        /*06bc*/ 	.word	0x00000370
        /*06c0*/ 	.word	0x000000ff
        /*06c4*/ 	.word	0x00033430
        /*06c8*/ 	.short	0x0100
        /*06ca*/ 	.byte	0x08
	.zero		1


	//   ....[3]....
        /*06cc*/ 	.word	0x00000380
        /*06d0*/ 	.word	0x000000ff
        /*06d4*/ 	.word	0x00033440
        /*06d8*/ 	.short	0x0100
        /*06da*/ 	.byte	0x08
	.zero		1


	//   ....[4]....
        /*06dc*/ 	.word	0x00000390
        /*06e0*/ 	.word	0x000000ff
        /*06e4*/ 	.word	0x00033438
        /*06e8*/ 	.short	0x0100
        /*06ea*/ 	.byte	0x08
	.zero		1


	//   ....[5]....
        /*06ec*/ 	.word	0x000003a0
        /*06f0*/ 	.word	0x000000ff
        /*06f4*/ 	.word	0x00033448
        /*06f8*/ 	.short	0x0100
        /*06fa*/ 	.byte	0x08
	.zero		1


	//   ....[6]....
        /*06fc*/ 	.word	0x000004d0
        /*0700*/ 	.word	0x000000ff
        /*0704*/ 	.word	0x00033450
        /*0708*/ 	.short	0x0100
        /*070a*/ 	.byte	0x08
	.zero		1


	//   ....[7]....
        /*070c*/ 	.word	0x000004e0
        /*0710*/ 	.word	0x000000ff
        /*0714*/ 	.word	0x00033460
        /*0718*/ 	.short	0x0100
        /*071a*/ 	.byte	0x08
	.zero		1


	//   ....[8]....
        /*071c*/ 	.word	0x000004f0
        /*0720*/ 	.word	0x000000ff
        /*0724*/ 	.word	0x00033458
        /*0728*/ 	.short	0x0100
        /*072a*/ 	.byte	0x08
	.zero		1


	//   ....[9]....
        /*072c*/ 	.word	0x00000500
        /*0730*/ 	.word	0x000000ff
        /*0734*/ 	.word	0x00033468
        /*0738*/ 	.short	0x0100
        /*073a*/ 	.byte	0x08
	.zero		1


	//   ....[10]....
        /*073c*/ 	.word	0x000005f0
        /*0740*/ 	.word	0x000000ff
        /*0744*/ 	.word	0x00033470
        /*0748*/ 	.short	0x0100
        /*074a*/ 	.byte	0x06
	.zero		1


	//   ....[11]....
        /*074c*/ 	.word	0x00000600
        /*0750*/ 	.word	0x000000ff
        /*0754*/ 	.word	0x00033480
        /*0758*/ 	.short	0x0100
        /*075a*/ 	.byte	0x06
	.zero		1


	//   ....[12]....
        /*075c*/ 	.word	0x00000610
        /*0760*/ 	.word	0x000000ff
        /*0764*/ 	.word	0x00033478
        /*0768*/ 	.short	0x0100
        /*076a*/ 	.byte	0x06
	.zero		1


	//   ....[13]....
        /*076c*/ 	.word	0x00000620
        /*0770*/ 	.word	0x000000ff
        /*0774*/ 	.word	0x00033488
        /*0778*/ 	.short	0x0100
        /*077a*/ 	.byte	0x06
	.zero		1


	//   ....[14]....
        /*077c*/ 	.word	0x00000750
        /*0780*/ 	.word	0x000000ff
        /*0784*/ 	.word	0x00033490
        /*0788*/ 	.short	0x0100
        /*078a*/ 	.byte	0x08
	.zero		1


	//   ....[15]....
        /*078c*/ 	.word	0x00000760
        /*0790*/ 	.word	0x000000ff
        /*0794*/ 	.word	0x000334a0
        /*0798*/ 	.short	0x0100
        /*079a*/ 	.byte	0x08
	.zero		1


	//   ....[16]....
        /*079c*/ 	.word	0x00000770
        /*07a0*/ 	.word	0x000000ff
        /*07a4*/ 	.word	0x00033498
        /*07a8*/ 	.short	0x0100
        /*07aa*/ 	.byte	0x08
	.zero		1


	//   ....[17]....
        /*07ac*/ 	.word	0x00000780
        /*07b0*/ 	.word	0x000000ff
        /*07b4*/ 	.word	0x000334a8
        /*07b8*/ 	.short	0x0100
        /*07ba*/ 	.byte	0x08
	.zero		1


	//   ....[18]....
        /*07bc*/ 	.word	0x000008b0
        /*07c0*/ 	.word	0x000000ff
        /*07c4*/ 	.word	0x000334b0
        /*07c8*/ 	.short	0x0100
        /*07ca*/ 	.byte	0x08
	.zero		1


	//   ....[19]....
        /*07cc*/ 	.word	0x000008c0
        /*07d0*/ 	.word	0x000000ff
        /*07d4*/ 	.word	0x000334c0
        /*07d8*/ 	.short	0x0100
        /*07da*/ 	.byte	0x08
	.zero		1


	//   ....[20]....
        /*07dc*/ 	.word	0x000008d0
        /*07e0*/ 	.word	0x000000ff
        /*07e4*/ 	.word	0x000334b8
        /*07e8*/ 	.short	0x0100
        /*07ea*/ 	.byte	0x08
	.zero		1


	//   ....[21]....
        /*07ec*/ 	.word	0x000008e0
        /*07f0*/ 	.word	0x000000ff
        /*07f4*/ 	.word	0x000334c8
        /*07f8*/ 	.short	0x0100
        /*07fa*/ 	.byte	0x08
	.zero		1


	//   ....[22]....
        /*07fc*/ 	.word	0x00001a90
        /*0800*/ 	.word	0x00000000
        /*0804*/ 	.word	0x00033400
        /*0808*/ 	.short	0x010a
        /*080a*/ 	.byte	0x3f
	.zero		1


	//   ....[23]....
        /*080c*/ 	.word	0x00001b20
        /*0810*/ 	.word	0x00000004
        /*0814*/ 	.word	0x00033430
        /*0818*/ 	.short	0x010a
        /*081a*/ 	.byte	0x3f
	.zero		1


	//   ....[24]....
        /*081c*/ 	.word	0x00001b90
        /*0820*/ 	.word	0x00000004
        /*0824*/ 	.word	0x00033430
        /*0828*/ 	.short	0x010a
        /*082a*/ 	.byte	0x3f
	.zero		1


	//   ....[25]....
        /*082c*/ 	.word	0x00003b00
        /*0830*/ 	.word	0x00000004
        /*0834*/ 	.word	0x00000000
        /*0838*/ 	.short	0x0101
        /*083a*/ 	.byte	0x3f
	.zero		1


	//   ....[26]....
        /*083c*/ 	.word	0x00005230
        /*0840*/ 	.word	0x000000ff
        /*0844*/ 	.word	0x00033430
        /*0848*/ 	.short	0x010a
        /*084a*/ 	.byte	0x06
	.zero		1


	//   ....[27]....
        /*084c*/ 	.word	0x00005270
        /*0850*/ 	.word	0x000000ff
        /*0854*/ 	.word	0x00033430
        /*0858*/ 	.short	0x010a
        /*085a*/ 	.byte	0x06
	.zero		1


	//   ....[28]....
        /*085c*/ 	.word	0x00005ee0
        /*0860*/ 	.word	0x000000ff
        /*0864*/ 	.word	0x00033450
        /*0868*/ 	.short	0x010a
        /*086a*/ 	.byte	0x06
	.zero		1


	//   ....[29]....
        /*086c*/ 	.word	0x00005f20
        /*0870*/ 	.word	0x000000ff
        /*0874*/ 	.word	0x00033450
        /*0878*/ 	.short	0x010a
        /*087a*/ 	.byte	0x06
	.zero		1


	//   ....[30]....
        /*087c*/ 	.word	0x000076d0
        /*0880*/ 	.word	0x00000004
        /*0884*/ 	.word	0x00000000
        /*0888*/ 	.short	0x0101
        /*088a*/ 	.byte	0x3f
	.zero		1


	//   ....[31]....
        /*088c*/ 	.word	0x00007880
        /*0890*/ 	.word	0x00000009
        /*0894*/ 	.word	0x00000000
        /*0898*/ 	.short	0x0101
        /*089a*/ 	.byte	0x3f
	.zero		1


	//   ....[32]....
        /*089c*/ 	.word	0x00008110
        /*08a0*/ 	.word	0x0000000e
        /*08a4*/ 	.word	0x00033450
        /*08a8*/ 	.short	0x010a
        /*08aa*/ 	.byte	0x3f
	.zero		1


	//   ....[33]....
        /*08ac*/ 	.word	0x000081a0
        /*08b0*/ 	.word	0x0000000e
        /*08b4*/ 	.word	0x00033450
        /*08b8*/ 	.short	0x010a
        /*08ba*/ 	.byte	0x3f
	.zero		1


	//   ....[34]....
        /*08bc*/ 	.word	0x00008810
        /*08c0*/ 	.word	0x00000003
        /*08c4*/ 	.word	0x00000000
        /*08c8*/ 	.short	0x0101
        /*08ca*/ 	.byte	0x3f
	.zero		1


	//   ....[35]....
        /*08cc*/ 	.word	0x0000ae20
        /*08d0*/ 	.word	0x00000002
        /*08d4*/ 	.word	0x00000000
        /*08d8*/ 	.short	0x0101
        /*08da*/ 	.byte	0x3f
	.zero		1


	//   ....[36]....
        /*08dc*/ 	.word	0x0000dcf0
        /*08e0*/ 	.word	0x00000003
        /*08e4*/ 	.word	0x00033480
        /*08e8*/ 	.short	0x010a
        /*08ea*/ 	.byte	0x3f
	.zero		1


	//   ....[37]....
        /*08ec*/ 	.word	0x0000df80
        /*08f0*/ 	.word	0x00000003
        /*08f4*/ 	.word	0x00033440
        /*08f8*/ 	.short	0x010a
        /*08fa*/ 	.byte	0x3f
	.zero		1


	//   ....[38]....
        /*08fc*/ 	.word	0x0000eb40
        /*0900*/ 	.word	0x00000011
        /*0904*/ 	.word	0x00033400
        /*0908*/ 	.short	0x0107
        /*090a*/ 	.byte	0x3f
	.zero		1


	//   ....[39]....
        /*090c*/ 	.word	0x0000ec40
        /*0910*/ 	.word	0x00000011
        /*0914*/ 	.word	0x00033400
        /*0918*/ 	.short	0x0101
        /*091a*/ 	.byte	0x3f
	.zero		1


	//   ....[40]....
        /*091c*/ 	.word	0x0000ec60
        /*0920*/ 	.word	0x00000011
        /*0924*/ 	.word	0x00033420
        /*0928*/ 	.short	0x010a
        /*092a*/ 	.byte	0x3f
	.zero		1


	//   ....[41]....
        /*092c*/ 	.word	0x0000ef80
        /*0930*/ 	.word	0x00000006
        /*0934*/ 	.word	0x00033480
        /*0938*/ 	.short	0x010a
        /*093a*/ 	.byte	0x3f
	.zero		1


	//   ....[42]....
        /*093c*/ 	.word	0x0000f3b0
        /*0940*/ 	.word	0x00000006
        /*0944*/ 	.word	0x00033440
        /*0948*/ 	.short	0x010a
        /*094a*/ 	.byte	0x3f
	.zero		1


	//   ....[43]....
        /*094c*/ 	.word	0x0000f860
        /*0950*/ 	.word	0x00000003
        /*0954*/ 	.word	0x00033470
        /*0958*/ 	.short	0x010a
        /*095a*/ 	.byte	0x3f
	.zero		1


	//   ....[44]....
        /*095c*/ 	.word	0x0000f8d0
        /*0960*/ 	.word	0x00000003
        /*0964*/ 	.word	0x00033460
        /*0968*/ 	.short	0x010a
        /*096a*/ 	.byte	0x3f
	.zero		1


	//   ....[45]....
        /*096c*/ 	.word	0x0000ff90
        /*0970*/ 	.word	0x00000003
        /*0974*/ 	.word	0x00033450
        /*0978*/ 	.short	0x0101
        /*097a*/ 	.byte	0x3f
	.zero		1


	//   ....[46]....
        /*097c*/ 	.word	0x00010010
        /*0980*/ 	.word	0x00000003
        /*0984*/ 	.word	0x00000000
        /*0988*/ 	.short	0x0101
        /*098a*/ 	.byte	0x3f
	.zero		1


	//   ....[47]....
        /*098c*/ 	.word	0x00010220
        /*0990*/ 	.word	0x00000003
        /*0994*/ 	.word	0x00033470
        /*0998*/ 	.short	0x010a
        /*099a*/ 	.byte	0x3f
	.zero		1


	//   ....[48]....
        /*099c*/ 	.word	0x00010280
        /*09a0*/ 	.word	0x00000003
        /*09a4*/ 	.word	0x00033460
        /*09a8*/ 	.short	0x010a
        /*09aa*/ 	.byte	0x3f
	.zero		1


	//   ....[49]....
        /*09ac*/ 	.word	0x00010940
        /*09b0*/ 	.word	0x00000003
        /*09b4*/ 	.word	0x00033450
        /*09b8*/ 	.short	0x0101
        /*09ba*/ 	.byte	0x3f
	.zero		1


	//   ....[50]....
        /*09bc*/ 	.word	0x00010990
        /*09c0*/ 	.word	0x00000000
        /*09c4*/ 	.word	0x00000000
        /*09c8*/ 	.short	0x0101
        /*09ca*/ 	.byte	0x3f
	.zero		1


	//   ....[51]....
        /*09cc*/ 	.word	0x000114b0
        /*09d0*/ 	.word	0x00000003
        /*09d4*/ 	.word	0x00033420
        /*09d8*/ 	.short	0x010a
        /*09da*/ 	.byte	0x3f
	.zero		1


	//   ....[52]....
        /*09dc*/ 	.word	0x00011650
        /*09e0*/ 	.word	0x00000007
        /*09e4*/ 	.word	0x00000000
        /*09e8*/ 	.short	0x010a
        /*09ea*/ 	.byte	0x3f
	.zero		1


	//   ....[53]....
        /*09ec*/ 	.word	0x000116c0
        /*09f0*/ 	.word	0x00000005
        /*09f4*/ 	.word	0x00000000
        /*09f8*/ 	.short	0x010a
        /*09fa*/ 	.byte	0x3f
	.zero		1


	//   ....[54]....
        /*09fc*/ 	.word	0x00011710
        /*0a00*/ 	.word	0x00000005
        /*0a04*/ 	.word	0x00033460
        /*0a08*/ 	.short	0x010a
        /*0a0a*/ 	.byte	0x3f
	.zero		1


	//   ....[55]....
        /*0a0c*/ 	.word	0x00011760
        /*0a10*/ 	.word	0x00000003
        /*0a14*/ 	.word	0x00033460
        /*0a18*/ 	.short	0x010a
        /*0a1a*/ 	.byte	0x3f
	.zero		1


	//   ....[56]....
        /*0a1c*/ 	.word	0x000117a0
        /*0a20*/ 	.word	0x00000005
        /*0a24*/ 	.word	0x00033480
        /*0a28*/ 	.short	0x010a
        /*0a2a*/ 	.byte	0x3f
	.zero		1


	//   ....[57]....
        /*0a2c*/ 	.word	0x000117c0
        /*0a30*/ 	.word	0x00000003
        /*0a34*/ 	.word	0x00033480
        /*0a38*/ 	.short	0x010a
        /*0a3a*/ 	.byte	0x3f
	.zero		1


	//   ....[58]....
        /*0a3c*/ 	.word	0x00011820
        /*0a40*/ 	.word	0x00000000
        /*0a44*/ 	.word	0x00033400
        /*0a48*/ 	.short	0x010a
        /*0a4a*/ 	.byte	0x3f
	.zero		1


	//   ....[59]....
        /*0a4c*/ 	.word	0x00011870
        /*0a50*/ 	.word	0x00000004
        /*0a54*/ 	.word	0x00033430
        /*0a58*/ 	.short	0x010a
        /*0a5a*/ 	.byte	0x3f
	.zero		1


	//   ....[60]....
        /*0a5c*/ 	.word	0x000118d0
        /*0a60*/ 	.word	0x00000003
        /*0a64*/ 	.word	0x00033430
        /*0a68*/ 	.short	0x010a
        /*0a6a*/ 	.byte	0x3f
	.zero		1


	//   ....[61]....
        /*0a6c*/ 	.word	0x00011930
        /*0a70*/ 	.word	0x00000003
        /*0a74*/ 	.word	0x00033450
        /*0a78*/ 	.short	0x010a
        /*0a7a*/ 	.byte	0x3f
	.zero		1


	//   ....[62]....
        /*0a7c*/ 	.word	0x00011980
        /*0a80*/ 	.word	0x0000000e
        /*0a84*/ 	.word	0x00033450
        /*0a88*/ 	.short	0x010a
        /*0a8a*/ 	.byte	0x3f
	.zero		1


	//   ....[63]....
        /*0a8c*/ 	.word	0x00011ad0
        /*0a90*/ 	.word	0x00000003
        /*0a94*/ 	.word	0x00033480
        /*0a98*/ 	.short	0x010a
        /*0a9a*/ 	.byte	0x3f
	.zero		1


	//   ....[64]....
        /*0a9c*/ 	.word	0x00011b20
        /*0aa0*/ 	.word	0x00000003
        /*0aa4*/ 	.word	0x00033440
        /*0aa8*/ 	.short	0x010a
        /*0aaa*/ 	.byte	0x3f
	.zero		1


	//   ....[65]....
        /*0aac*/ 	.word	0x000120b0
        /*0ab0*/ 	.word	0x00000011
        /*0ab4*/ 	.word	0x00033420
        /*0ab8*/ 	.short	0x010a
        /*0aba*/ 	.byte	0x3f
	.zero		1


	//   ....[66]....
        /*0abc*/ 	.word	0x00012100
        /*0ac0*/ 	.word	0x00000006
        /*0ac4*/ 	.word	0x00033480
        /*0ac8*/ 	.short	0x010a
        /*0aca*/ 	.byte	0x3f
	.zero		1


	//   ....[67]....
        /*0acc*/ 	.word	0x00012150
        /*0ad0*/ 	.word	0x00000006
        /*0ad4*/ 	.word	0x00033440
        /*0ad8*/ 	.short	0x010a
        /*0ada*/ 	.byte	0x3f
	.zero		1


	//   ....[68]....
        /*0adc*/ 	.word	0x000121a0
        /*0ae0*/ 	.word	0x00000003
        /*0ae4*/ 	.word	0x00033470
        /*0ae8*/ 	.short	0x010a
        /*0aea*/ 	.byte	0x3f
	.zero		1


	//   ....[69]....
        /*0aec*/ 	.word	0x000121f0
        /*0af0*/ 	.word	0x00000003
        /*0af4*/ 	.word	0x00033460
        /*0af8*/ 	.short	0x010a
        /*0afa*/ 	.byte	0x3f
	.zero		1


	//   ....[70]....
        /*0afc*/ 	.word	0x00012240
        /*0b00*/ 	.word	0x00000003
        /*0b04*/ 	.word	0x00033470
        /*0b08*/ 	.short	0x010a
        /*0b0a*/ 	.byte	0x3f
	.zero		1


	//   ....[71]....
        /*0b0c*/ 	.word	0x00012290
        /*0b10*/ 	.word	0x00000003
        /*0b14*/ 	.word	0x00033460
        /*0b18*/ 	.short	0x010a
        /*0b1a*/ 	.byte	0x3f
	.zero		1


	//   ....[72]....
        /*0b1c*/ 	.word	0x000122e0
        /*0b20*/ 	.word	0x00000003
        /*0b24*/ 	.word	0x00033420
        /*0b28*/ 	.short	0x010a
        /*0b2a*/ 	.byte	0x3f
	.zero		1


	//   ....[73]....
        /*0b2c*/ 	.word	0x00012480
        /*0b30*/ 	.word	0x00000007
        /*0b34*/ 	.word	0x00000000
        /*0b38*/ 	.short	0x010a
        /*0b3a*/ 	.byte	0x3f
	.zero		1


	//   ....[74]....
        /*0b3c*/ 	.word	0x000124d0
        /*0b40*/ 	.word	0x00000005
        /*0b44*/ 	.word	0x00000000
        /*0b48*/ 	.short	0x010a
        /*0b4a*/ 	.byte	0x3f
	.zero		1


	//   ....[75]....
        /*0b4c*/ 	.word	0x00012520
        /*0b50*/ 	.word	0x00000005
        /*0b54*/ 	.word	0x00033460
        /*0b58*/ 	.short	0x010a
        /*0b5a*/ 	.byte	0x3f
	.zero		1


	//   ....[76]....
        /*0b5c*/ 	.word	0x00012570
        /*0b60*/ 	.word	0x00000003
        /*0b64*/ 	.word	0x00033460
        /*0b68*/ 	.short	0x010a
        /*0b6a*/ 	.byte	0x3f
	.zero		1


	//   ....[77]....
        /*0b6c*/ 	.word	0x000125c0
        /*0b70*/ 	.word	0x00000005
        /*0b74*/ 	.word	0x00033480
        /*0b78*/ 	.short	0x010a
        /*0b7a*/ 	.byte	0x3f
	.zero		1


	//----- nvinfo : EIATTR_NUM_MBARRIERS
	.align		4
.L_157:
        /*0b7c*/ 	.byte	0x03, 0x38
        /*0b7e*/ 	.short	0x0016


	//----- nvinfo : EIATTR_EXIT_INSTR_OFFSETS
	.align		4
        /*0b80*/ 	.byte	0x04, 0x1c
        /*0b82*/ 	.short	(.L_159 - .L_158)


	//   ....[0]....
.L_158:
        /*0b84*/ 	.word	0x00000a80


	//   ....[1]....
        /*0b88*/ 	.word	0x0000bf90


	//   ....[2]....
        /*0b8c*/ 	.word	0x00011810


	//----- nvinfo : EIATTR_MAX_THREADS
	.align		4
.L_159:
        /*0b90*/ 	.byte	0x04, 0x05
        /*0b92*/ 	.short	(.L_161 - .L_160)
.L_160:
        /*0b94*/ 	.word	0x00000180
        /*0b98*/ 	.word	0x00000001
        /*0b9c*/ 	.word	0x00000001


	//----- nvinfo : EIATTR_CRS_STACK_SIZE
	.align		4
.L_161:
        /*0ba0*/ 	.byte	0x04, 0x1e
        /*0ba2*/ 	.short	(.L_163 - .L_162)
.L_162:
        /*0ba4*/ 	.word	0x00000000


	//----- nvinfo : EIATTR_CBANK_PARAM_SIZE
	.align		4
.L_163:
        /*0ba8*/ 	.byte	0x03, 0x19
        /*0baa*/ 	.short	0x0af0


	//----- nvinfo : EIATTR_PARAM_CBANK
	.align		4
        /*0bac*/ 	.byte	0x04, 0x0a
        /*0bae*/ 	.short	(.L_165 - .L_164)
	.align		4
.L_164:
        /*0bb0*/ 	.word	index@(.nv.constant0._ZN7cutlass13device_kernelIN5flash11enable_sm90INS1_16FlashAttnFwdSm90INS1_25CollectiveMainloopFwdSm90ILi2EN4cute5tupleIJNS5_1CILi1EEES8_S8_EEENS6_IJNS7_ILi128EEENS7_ILi160EEENS7_ILi192EEEEEELi192ENS_12float_e4m3_tEfNS_4arch4Sm90ELb0ELb0ELb0ELb1ELb0ELb0ELb0ELb1ELb1ELb1ELb0ELb0EEENS1_21CollectiveEpilogueFwdINS6_IJSA_SC_SB_EEES9_NS_10bfloat16_tESG_Li256ELb1ELb1ELb0ELb1EEENS1_36VarlenDynamicPersistentTileSchedulerILi128ELi160ELi256ELi128ELb0ELb1ELb1ELb0ELb1ELb1EEEEEEEEEvNT_6ParamsE)
        /*0bb4*/ 	.short	0x0210
        /*0bb6*/ 	.short	0x0af0


	//----- nvinfo : EIATTR_SW_WAR
	.align		4
.L_165:
        /*0bb8*/ 	.byte	0x04, 0x36
        /*0bba*/ 	.short	(.L_167 - .L_166)
.L_166:
        /*0bbc*/ 	.word	0x00000008
.L_167:


//--------------------- .nv.info._ZN7cutlass13device_kernelIN5flash11enable_sm90INS1_16FlashAttnFwdSm90INS1_25CollectiveMainloopFwdSm90ILi2EN4cute5tupleIJNS5_1CILi1EEES8_S8_EEENS6_IJNS7_ILi128EEENS7_ILi160EEENS7_ILi192EEEEEELi192ENS_12float_e4m3_tEfNS_4arch4Sm90ELb0ELb0ELb0ELb1ELb0ELb1ELb0ELb1ELb1ELb1ELb0ELb0EEENS1_21CollectiveEpilogueFwdINS6_IJSA_SC_SB_EEES9_NS_10bfloat16_tESG_Li256ELb1ELb1ELb0ELb1EEENS1_36VarlenDynamicPersistentTileSchedulerILi128ELi160ELi256ELi128ELb0ELb1ELb1ELb0ELb1ELb1EEEEEEEEEvNT_6ParamsE --------------------------
	.section	.nv.info._ZN7cutlass13device_kernelIN5flash11enable_sm90INS1_16FlashAttnFwdSm90INS1_25CollectiveMainloopFwdSm90ILi2EN4cute5tupleIJNS5_1CILi1EEES8_S8_EEENS6_IJNS7_ILi128EEENS7_ILi160EEENS7_ILi192EEEEEELi192ENS_12float_e4m3_tEfNS_4arch4Sm90ELb0ELb0ELb0ELb1ELb0ELb1ELb0ELb1ELb1ELb1ELb0ELb0EEENS1_21CollectiveEpilogueFwdINS6_IJSA_SC_SB_EEES9_NS_10bfloat16_tESG_Li256ELb1ELb1ELb0ELb1EEENS1_36VarlenDynamicPersistentTileSchedulerILi128ELi160ELi256ELi128ELb0ELb1ELb1ELb0ELb1ELb1EEEEEEEEEvNT_6ParamsE,"",@"SHT_CUDA_INFO"
	.sectionflags	@""
	.align	4


	//----- nvinfo : EIATTR_CUDA_API_VERSION
	.align		4
        /*0000*/ 	.byte	0x04, 0x37
        /*0002*/ 	.short	(.L_169 - .L_168)
.L_168:
        /*0004*/ 	.word	0x00000082


	//----- nvinfo : EIATTR_KPARAM_INFO
	.align		4
.L_169:
        /*0008*/ 	.byte	0x04, 0x17
        /*000a*/ 	.short	(.L_171 - .L_170)
.L_170:
        /*000c*/ 	.word	0x00000000
        /*0010*/ 	.short	0x0000
        /*0012*/ 	.short	0x0070
        /*0014*/ 	.byte	0x00, 0xf0, 0x01, 0x2a


	//----- nvinfo : EIATTR_SPARSE_MMA_MASK
	.align		4
.L_171:
        /*0018*/ 	.byte	0x03, 0x50
        /*001a*/ 	.short	0x0000


	//----- nvinfo : EIATTR_MAXREG_COUNT
	.align		4
        /*001c*/ 	.byte	0x03, 0x1b
        /*001e*/ 	.short	0x00a8


	//----- nvinfo : EIATTR_NUM_BARRIERS
	.align		4
        /*0020*/ 	.byte	0x02, 0x4c
        /*0022*/ 	.byte	0x10
	.zero		1


	//----- nvinfo : EIATTR_EXTERNS
	.align		4
        /*0024*/ 	.byte	0x04, 0x0f
        /*0026*/ 	.short	(.L_173 - .L_172)


	//   ....[0]....
	.align		4
.L_172:
        /*0028*/ 	.word	index@(__assertfail)


	//----- nvinfo : EIATTR_ANNOTATIONS
	.align		4
.L_173:
        /*002c*/ 	.byte	0x04, 0x55
        /*002e*/ 	.short	(.L_175 - .L_174)


	//   ....[0]....
.L_174:
        /* <DEDUP_REMOVED lines=107> */


	//----- nvinfo : EIATTR_MERCURY_ISA_VERSION
	.align		4
.L_175:
        /*06d0*/ 	.byte	0x03, 0x5f
        /*06d2*/ 	.short	0x0101


	//----- nvinfo : EIATTR_UNUSED_LOAD_BYTE_OFFSET
	.align		4
        /*06d4*/ 	.byte	0x04, 0x44
        /*06d6*/ 	.short	(.L_177 - .L_176)


	//   ....[0]....
.L_176:
        /*06d8*/ 	.word	0x00000ae0
        /*06dc*/ 	.word	0x0000fff0


	//   ....[1]....
        /*06e0*/ 	.word	0x0001eed0
        /*06e4*/ 	.word	0x0000fff0


	//----- nvinfo : EIATTR_INT_WARP_WIDE_INSTR_OFFSETS
	.align		4
.L_177:
        /*06e8*/ 	.byte	0x04, 0x31
        /*06ea*/ 	.short	(.L_179 - .L_178)


	//   ....[0]....
.L_178:
        /*06ec*/ 	.word	0x00000190


	//   ....[1]....
        /*06f0*/ 	.word	0x000001d0


	//   ....[2]....
        /*06f4*/ 	.word	0x00000240


	//   ....[3]....
        /*06f8*/ 	.word	0x00024bf0


	//   ....[4]....
        /*06fc*/ 	.word	0x00024c80


	//   ....[5]....
        /*0700*/ 	.word	0x00027bc0


	//   ....[6]....
        /*0704*/ 	.word	0x00027c50


	//----- nvinfo : EIATTR_COOP_GROUP_MASK_REGIDS
	.align		4
.L_179:
        /*0708*/ 	.byte	0x04, 0x29
        /*070a*/ 	.short	(.L_181 - .L_180)


	//   ....[0]....
.L_180:
        /*070c*/ 	.word	0xffffffff


	//   ....[1]....
        /*0710*/ 	.word	0xffffffff


	//   ....[2]....
        /*0714*/ 	.word	0xffffffff


	//   ....[3]....
        /*0718*/ 	.word	0xffffffff


	//   ....[4]....
        /*071c*/ 	.word	0xffffffff


	//   ....[5]....
        /*0720*/ 	.word	0xffffffff


	//   ....[6]....
        /*0724*/ 	.word	0xffffffff


	//   ....[7]....
        /*0728*/ 	.word	0xffffffff


	//   ....[8]....
        /*072c*/ 	.word	0xffffffff


	//   ....[9]....
        /*0730*/ 	.word	0xffffffff


	//   ....[10]....
        /*0734*/ 	.word	0xffffffff


	//   ....[11]....
        /*0738*/ 	.word	0xffffffff


	//   ....[12]....
        /*073c*/ 	.word	0xffffffff


	//   ....[13]....
        /*0740*/ 	.word	0xffffffff


	//   ....[14]....
        /*0744*/ 	.word	0xffffffff


	//   ....[15]....
        /*0748*/ 	.word	0xffffffff


	//   ....[16]....
        /*074c*/ 	.word	0xffffffff


	//   ....[17]....
        /*0750*/ 	.word	0xffffffff


	//   ....[18]....
        /*0754*/ 	.word	0xffffffff


	//   ....[19]....
        /*0758*/ 	.word	0xffffffff


	//   ....[20]....
        /*075c*/ 	.word	0xffffffff


	//   ....[21]....
        /*0760*/ 	.word	0xffffffff


	//   ....[22]....
        /*0764*/ 	.word	0xffffffff


	//   ....[23]....
        /*0768*/ 	.word	0xffffffff


	//   ....[24]....
        /*076c*/ 	.word	0xffffffff


	//   ....[25]....
        /*0770*/ 	.word	0xffffffff


	//   ....[26]....
        /*0774*/ 	.word	0xffffffff


	//   ....[27]....
        /*0778*/ 	.word	0xffffffff


	//   ....[28]....
        /*077c*/ 	.word	0xffffffff


	//   ....[29]....
        /*0780*/ 	.word	0xffffffff


	//   ....[30]....
        /*0784*/ 	.word	0xffffffff


	//   ....[31]....
        /*0788*/ 	.word	0xffffffff


	//   ....[32]....
        /*078c*/ 	.word	0xffffffff


	//   ....[33]....
        /*0790*/ 	.word	0xffffffff


	//   ....[34]....
        /*0794*/ 	.word	0xffffffff


	//   ....[35]....
        /*0798*/ 	.word	0xffffffff


	//   ....[36]....
        /*079c*/ 	.word	0xffffffff


	//   ....[37]....
        /*07a0*/ 	.word	0xffffffff


	//   ....[38]....
        /*07a4*/ 	.word	0xffffffff


	//   ....[39]....
        /*07a8*/ 	.word	0xffffffff


	//   ....[40]....
        /*07ac*/ 	.word	0xffffffff


	//   ....[41]....
        /*07b0*/ 	.word	0xffffffff


	//   ....[42]....
        /*07b4*/ 	.word	0xffffffff


	//   ....[43]....
        /*07b8*/ 	.word	0xffffffff


	//   ....[44]....
        /*07bc*/ 	.word	0xffffffff


	//   ....[45]....
        /*07c0*/ 	.word	0xffffffff


	//   ....[46]....
        /*07c4*/ 	.word	0xffffffff


	//   ....[47]....
        /*07c8*/ 	.word	0xffffffff


	//   ....[48]....
        /*07cc*/ 	.word	0xffffffff


	//   ....[49]....
        /*07d0*/ 	.word	0xffffffff


	//   ....[50]....
        /*07d4*/ 	.word	0xffffffff


	//   ....[51]....
        /*07d8*/ 	.word	0xffffffff


	//   ....[52]....
        /*07dc*/ 	.word	0xffffffff


	//   ....[53]....
        /*07e0*/ 	.word	0xffffffff


	//   ....[54]....
        /*07e4*/ 	.word	0xffffffff


	//   ....[55]....
        /*07e8*/ 	.word	0xffffffff


	//   ....[56]....
        /*07ec*/ 	.word	0xffffffff


	//   ....[57]....
        /*07f0*/ 	.word	0xffffffff


	//   ....[58]....
        /*07f4*/ 	.word	0xffffffff


	//   ....[59]....
        /*07f8*/ 	.word	0xffffffff


	//   ....[60]....
        /*07fc*/ 	.word	0xffffffff


	//   ....[61]....
        /*0800*/ 	.word	0xffffffff


	//   ....[62]....
        /*0804*/ 	.word	0xffffffff


	//   ....[63]....
        /*0808*/ 	.word	0xffffffff


	//   ....[64]....
        /*080c*/ 	.word	0xffffffff


	//   ....[65]....
        /*0810*/ 	.word	0xffffffff


	//   ....[66]....
        /*0814*/ 	.word	0xffffffff


	//   ....[67]....
        /*0818*/ 	.word	0xffffffff


	//   ....[68]....
        /*081c*/ 	.word	0xffffffff


	//   ....[69]....
        /*0820*/ 	.word	0xffffffff


	//   ....[70]....
        /*0824*/ 	.word	0xffffffff


	//   ....[71]....
        /*0828*/ 	.word	0xffffffff


	//   ....[72]....
        /*082c*/ 	.word	0xffffffff


	//   ....[73]....
        /*0830*/ 	.word	0xffffffff


	//   ....[74]....
        /*0834*/ 	.word	0xffffffff


	//   ....[75]....
        /*0838*/ 	.word	0xffffffff


	//   ....[76]....
        /*083c*/ 	.word	0xffffffff


	//   ....[77]....
        /*0840*/ 	.word	0xffffffff


	//   ....[78]....
        /*0844*/ 	.word	0xffffffff


	//   ....[79]....
        /*0848*/ 	.word	0xffffffff


	//   ....[80]....
        /*084c*/ 	.word	0xffffffff


	//   ....[81]....
        /*0850*/ 	.word	0xffffffff


	//   ....[82]....
        /*0854*/ 	.word	0xffffffff


	//   ....[83]....
        /*0858*/ 	.word	0xffffffff


	//   ....[84]....
        /*085c*/ 	.word	0xffffffff


	//   ....[85]....
        /*0860*/ 	.word	0xffffffff


	//   ....[86]....
        /*0864*/ 	.word	0xffffffff


	//   ....[87]....
        /*0868*/ 	.word	0xffffffff


	//   ....[88]....
        /*086c*/ 	.word	0xffffffff


	//   ....[89]....
        /*0870*/ 	.word	0xffffffff


	//   ....[90]....
        /*0874*/ 	.word	0xffffffff


	//   ....[91]....
        /*0878*/ 	.word	0xffffffff


	//   ....[92]....
        /*087c*/ 	.word	0xffffffff


	//   ....[93]....
        /*0880*/ 	.word	0xffffffff


	//   ....[94]....
        /*0884*/ 	.word	0xffffffff


	//   ....[95]....
        /*0888*/ 	.word	0xffffffff


	//   ....[96]....
        /*088c*/ 	.word	0xffffffff


	//   ....[97]....
        /*0890*/ 	.word	0xffffffff


	//   ....[98]....
        /*0894*/ 	.word	0xffffffff


	//   ....[99]....
        /*0898*/ 	.word	0xffffffff


	//   ....[100]....
        /*089c*/ 	.word	0xffffffff


	//   ....[101]....
        /*08a0*/ 	.word	0xffffffff


	//   ....[102]....
        /*08a4*/ 	.word	0xffffffff


	//   ....[103]....
        /*08a8*/ 	.word	0xffffffff


	//   ....[104]....
        /*08ac*/ 	.word	0xffffffff


	//   ....[105]....
        /*08b0*/ 	.word	0xffffffff


	//   ....[106]....
        /*08b4*/ 	.word	0xffffffff


	//   ....[107]....
        /*08b8*/ 	.word	0xffffffff


	//   ....[108]....
        /*08bc*/ 	.word	0xffffffff


	//   ....[109]....
        /*08c0*/ 	.word	0xffffffff


	//   ....[110]....
        /*08c4*/ 	.word	0xffffffff


	//   ....[111]....
        /*08c8*/ 	.word	0xffffffff


	//   ....[112]....
        /*08cc*/ 	.word	0xffffffff


	//   ....[113]....
        /*08d0*/ 	.word	0xffffffff


	//   ....[114]....
        /*08d4*/ 	.word	0xffffffff


	//   ....[115]....
        /*08d8*/ 	.word	0xffffffff


	//   ....[116]....
        /*08dc*/ 	.word	0xffffffff


	//   ....[117]....
        /*08e0*/ 	.word	0xffffffff


	//   ....[118]....
        /*08e4*/ 	.word	0xffffffff


	//   ....[119]....
        /*08e8*/ 	.word	0xffffffff


	//   ....[120]....
        /*08ec*/ 	.word	0xffffffff


	//   ....[121]....
        /*08f0*/ 	.word	0xffffffff


	//   ....[122]....
        /*08f4*/ 	.word	0xffffffff


	//   ....[123]....
        /*08f8*/ 	.word	0xffffffff


	//   ....[124]....
        /*08fc*/ 	.word	0xffffffff


	//   ....[125]....
        /*0900*/ 	.word	0xffffffff


	//   ....[126]....
        /*0904*/ 	.word	0xffffffff


	//   ....[127]....
        /*0908*/ 	.word	0xffffffff


	//   ....[128]....
        /*090c*/ 	.word	0xffffffff


	//   ....[129]....
        /*0910*/ 	.word	0xffffffff


	//   ....[130]....
        /*0914*/ 	.word	0xffffffff


	//   ....[131]....
        /*0918*/ 	.word	0xffffffff


	//   ....[132]....
        /*091c*/ 	.word	0xffffffff


	//   ....[133]....
        /*0920*/ 	.word	0xffffffff


	//   ....[134]....
        /*0924*/ 	.word	0xffffffff


	//   ....[135]....
        /*0928*/ 	.word	0xffffffff


	//   ....[136]....
        /*092c*/ 	.word	0xffffffff


	//   ....[137]....
        /*0930*/ 	.word	0xffffffff


	//   ....[138]....
        /*0934*/ 	.word	0xffffffff


	//   ....[139]....
        /*0938*/ 	.word	0xffffffff


	//   ....[140]....
        /*093c*/ 	.word	0x0500000f


	//   ....[141]....
        /*0940*/ 	.word	0x0500000f


	//   ....[142]....
        /*0944*/ 	.word	0x0500000f


	//   ....[143]....
        /*0948*/ 	.word	0x0500000f


	//   ....[144]....
        /*094c*/ 	.word	0x0500000f


	//   ....[145]....
        /*0950*/ 	.word	0x0500000f


	//   ....[146]....
        /*0954*/ 	.word	0x0500000f


	//   ....[147]....
        /*0958*/ 	.word	0x0500000f


	//   ....[148]....
        /*095c*/ 	.word	0x0500000f


	//   ....[149]....
        /*0960*/ 	.word	0x0500000f


	//   ....[150]....
        /*0964*/ 	.word	0x0500000f


	//   ....[151]....
        /*0968*/ 	.word	0x0500000f


	//   ....[152]....
        /*096c*/ 	.word	0x0500000f


	//   ....[153]....
        /*0970*/ 	.word	0x0500000f


	//   ....[154]....
        /*0974*/ 	.word	0x0500000f


	//   ....[155]....
        /*0978*/ 	.word	0x0500000f


	//   ....[156]....
        /*097c*/ 	.word	0x0500000f


	//   ....[157]....
        /*0980*/ 	.word	0x0500000f


	//   ....[158]....
        /*0984*/ 	.word	0x0500000f


	//   ....[159]....
        /*0988*/ 	.word	0x0500000f


	//   ....[160]....
        /*098c*/ 	.word	0x0500000f


	//   ....[161]....
        /*0990*/ 	.word	0x0500000f


	//   ....[162]....
        /*0994*/ 	.word	0x0500000f


	//   ....[163]....
        /*0998*/ 	.word	0x0500000f


	//   ....[164]....
        /*099c*/ 	.word	0x0500000f


	//   ....[165]....
        /*09a0*/ 	.word	0x0500000f


	//   ....[166]....
        /*09a4*/ 	.word	0x0500000f


	//   ....[167]....
        /*09a8*/ 	.word	0x0500000f


	//   ....[168]....
        /*09ac*/ 	.word	0x0500000f


	//   ....[169]....
        /*09b0*/ 	.word	0x0500000f


	//   ....[170]....
        /*09b4*/ 	.word	0x0500000f


	//   ....[171]....
        /*09b8*/ 	.word	0x0500000f


	//   ....[172]....
        /*09bc*/ 	.word	0x0500000f


	//   ....[173]....
        /*09c0*/ 	.word	0x0500000f


	//   ....[174]....
        /*09c4*/ 	.word	0x0500000f


	//   ....[175]....
        /*09c8*/ 	.word	0x0500000f


	//   ....[176]....
        /*09cc*/ 	.word	0x0500000f


	//   ....[177]....
        /*09d0*/ 	.word	0x0500000f


	//   ....[178]....
        /*09d4*/ 	.word	0x0500000f


	//   ....[179]....
        /*09d8*/ 	.word	0x0500000f


	//   ....[180]....
        /*09dc*/ 	.word	0x0500000f


	//   ....[181]....
        /*09e0*/ 	.word	0x0500000f


	//   ....[182]....
        /*09e4*/ 	.word	0x0500000f


	//   ....[183]....
        /*09e8*/ 	.word	0x0500000f


	//   ....[184]....
        /*09ec*/ 	.word	0x0500000f


	//   ....[185]....
        /*09f0*/ 	.word	0x0500000f


	//   ....[186]....
        /*09f4*/ 	.word	0x0500000f


	//   ....[187]....
        /*09f8*/ 	.word	0x0500000f


	//   ....[188]....
        /*09fc*/ 	.word	0x0500000f


	//   ....[189]....
        /*0a00*/ 	.word	0x0500000f


	//   ....[190]....
        /*0a04*/ 	.word	0x0500000f


	//   ....[191]....
        /*0a08*/ 	.word	0x0500000f


	//   ....[192]....
        /*0a0c*/ 	.word	0x0500000f


	//   ....[193]....
        /*0a10*/ 	.word	0x0500000f


	//   ....[194]....
        /*0a14*/ 	.word	0x0500000f


	//   ....[195]....
        /*0a18*/ 	.word	0x0500000f


	//   ....[196]....
        /*0a1c*/ 	.word	0x0500000f


	//   ....[197]....
        /*0a20*/ 	.word	0x0500000f


	//   ....[198]....
        /*0a24*/ 	.word	0x0500000f


	//   ....[199]....
        /*0a28*/ 	.word	0x0500000f


	//   ....[200]....
        /*0a2c*/ 	.word	0x0500000f


	//   ....[201]....
        /*0a30*/ 	.word	0x0500000f


	//   ....[202]....
        /*0a34*/ 	.word	0x0500000f


	//   ....[203]....
        /*0a38*/ 	.word	0x0500000f


	//   ....[204]....
        /*0a3c*/ 	.word	0x0500000f


	//   ....[205]....
        /*0a40*/ 	.word	0x0500000f


	//   ....[206]....
        /*0a44*/ 	.word	0x0500000f


	//   ....[207]....
        /*0a48*/ 	.word	0x0500000f


	//   ....[208]....
        /*0a4c*/ 	.word	0x0500000f


	//   ....[209]....
        /*0a50*/ 	.word	0x0500000f


	//   ....[210]....
        /*0a54*/ 	.word	0x0500000f


	//   ....[211]....
        /*0a58*/ 	.word	0x0500000f


	//   ....[212]....
        /*0a5c*/ 	.word	0x0500000f


	//   ....[213]....
        /*0a60*/ 	.word	0x0500000f


	//   ....[214]....
        /*0a64*/ 	.word	0x0500000f


	//   ....[215]....
        /*0a68*/ 	.word	0x0500000f


	//   ....[216]....
        /*0a6c*/ 	.word	0x0500000f


	//   ....[217]....
        /*0a70*/ 	.word	0x0500000f


	//   ....[218]....
        /*0a74*/ 	.word	0x0500000f


	//   ....[219]....
        /*0a78*/ 	.word	0x0500000f


	//   ....[220]....
        /*0a7c*/ 	.word	0x0500000f


	//   ....[221]....
        /*0a80*/ 	.word	0x0500000f


	//   ....[222]....
        /*0a84*/ 	.word	0x0500000f


	//   ....[223]....
        /*0a88*/ 	.word	0x0500000f


	//   ....[224]....
        /*0a8c*/ 	.word	0x0500000f


	//   ....[225]....
        /*0a90*/ 	.word	0x0500000f


	//   ....[226]....
        /*0a94*/ 	.word	0x0500000f


	//   ....[227]....
        /*0a98*/ 	.word	0x0500000f


	//   ....[228]....
        /*0a9c*/ 	.word	0x0500000f


	//   ....[229]....
        /*0aa0*/ 	.word	0x0500000f


	//   ....[230]....
        /*0aa4*/ 	.word	0x0500000f


	//   ....[231]....
        /*0aa8*/ 	.word	0x0500000f


	//   ....[232]....
        /*0aac*/ 	.word	0x0500000f


	//----- nvinfo : EIATTR_COOP_GROUP_INSTR_OFFSETS
	.align		4
.L_181:
        /*0ab0*/ 	.byte	0x04, 0x28
        /*0ab2*/ 	.short	(.L_183 - .L_182)


	//   ....[0]....
.L_182:
        /*0ab4*/ 	.word	0x00000070


	//   ....[1]....
        /*0ab8*/ 	.word	0x000001a0


	//   ....[2]....
        /*0abc*/ 	.word	0x000001f0


	//   ....[3]....
        /*0ac0*/ 	.word	0x00000420


	//   ....[4]....
        /*0ac4*/ 	.word	0x00000580


	//   ....[5]....
        /*0ac8*/ 	.word	0x000006a0


	//   ....[6]....
        /*0acc*/ 	.word	0x00000800


	//   ....[7]....
        /*0ad0*/ 	.word	0x000102f0


	//   ....[8]....
        /*0ad4*/ 	.word	0x00010840


	//   ....[9]....
        /*0ad8*/ 	.word	0x00010850


	//   ....[10]....
        /*0adc*/ 	.word	0x00010860


	//   ....[11]....
        /*0ae0*/ 	.word	0x00010870


	//   ....[12]....
        /*0ae4*/ 	.word	0x00013d20


	//   ....[13]....
        /*0ae8*/ 	.word	0x00013d30


	//   ....[14]....
        /*0aec*/ 	.word	0x00013d40


	//   ....[15]....
        /*0af0*/ 	.word	0x00013d50


	//   ....[16]....
        /*0af4*/ 	.word	0x00018ee0


	//   ....[17]....
        /*0af8*/ 	.word	0x00018f30


	//   ....[18]....
        /*0afc*/ 	.word	0x00019620


	//   ....[19]....
        /*0b00*/ 	.word	0x000196a0


	//   ....[20]....
        /*0b04*/ 	.word	0x0001c310


	//   ....[21]....
        /*0b08*/ 	.word	0x0001c6e0


	//   ....[22]....
        /*0b0c*/ 	.word	0x0001c740


	//   ....[23]....
        /*0b10*/ 	.word	0x0001c760


	//   ....[24]....
        /*0b14*/ 	.word	0x0001e520


	//   ....[25]....
        /*0b18*/ 	.word	0x0001e580


	//   ....[26]....
        /*0b1c*/ 	.word	0x0001e5a0


	//   ....[27]....
        /*0b20*/ 	.word	0x0001e5c0


	//   ....[28]....
        /*0b24*/ 	.word	0x0001f7c0


	//   ....[29]....
        /*0b28*/ 	.word	0x0001f7f0


	//   ....[30]....
        /*0b2c*/ 	.word	0x0001f840


	//   ....[31]....
        /*0b30*/ 	.word	0x0001f880


	//   ....[32]....
        /*0b34*/ 	.word	0x0001f8b0


	//   ....[33]....
        /*0b38*/ 	.word	0x0001f8e0


	//   ....[34]....
        /*0b3c*/ 	.word	0x0001f910


	//   ....[35]....
        /*0b40*/ 	.word	0x0001f940


	//   ....[36]....
        /*0b44*/ 	.word	0x0001f970


	//   ....[37]....
        /*0b48*/ 	.word	0x0001f9a0


	//   ....[38]....
        /*0b4c*/ 	.word	0x0001f9d0


	//   ....[39]....
        /*0b50*/ 	.word	0x0001fa00


	//   ....[40]....
        /*0b54*/ 	.word	0x0001fa30


	//   ....[41]....
        /*0b58*/ 	.word	0x0001fa60


	//   ....[42]....
        /*0b5c*/ 	.word	0x0001fa90


	//   ....[43]....
        /*0b60*/ 	.word	0x0001fac0


	//   ....[44]....
        /*0b64*/ 	.word	0x0001faf0


	//   ....[45]....
        /*0b68*/ 	.word	0x0001fb20


	//   ....[46]....
        /*0b6c*/ 	.word	0x0001fb50


	//   ....[47]....
        /*0b70*/ 	.word	0x0001fb80


	//   ....[48]....
        /*0b74*/ 	.word	0x0001fbb0


	//   ....[49]....
        /*0b78*/ 	.word	0x0001fbe0


	//   ....[50]....
        /*0b7c*/ 	.word	0x0001fc10


	//   ....[51]....
        /*0b80*/ 	.word	0x0001fc40


	//   ....[52]....
        /*0b84*/ 	.word	0x0001fc70


	//   ....[53]....
        /*0b88*/ 	.word	0x0001fca0


	//   ....[54]....
        /*0b8c*/ 	.word	0x0001fcd0


	//   ....[55]....
        /*0b90*/ 	.word	0x0001fd00


	//   ....[56]....
        /*0b94*/ 	.word	0x0001fd30


	//   ....[57]....
        /*0b98*/ 	.word	0x0001fd60


	//   ....[58]....
        /*0b9c*/ 	.word	0x0001fd90


	//   ....[59]....
        /*0ba0*/ 	.word	0x0001fdc0


	//   ....[60]....
        /*0ba4*/ 	.word	0x0001fdf0


	//   ....[61]....
        /*0ba8*/ 	.word	0x0001fe20


	//   ....[62]....
        /*0bac*/ 	.word	0x0001fe50


	//   ....[63]....
        /*0bb0*/ 	.word	0x0001fe70


	//   ....[64]....
        /*0bb4*/ 	.word	0x0001fe80


	//   ....[65]....
        /*0bb8*/ 	.word	0x0001fe90


	//   ....[66]....
        /*0bbc*/ 	.word	0x0001fea0


	//   ....[67]....
        /*0bc0*/ 	.word	0x0001feb0


	//   ....[68]....
        /*0bc4*/ 	.word	0x0001fee0


	//   ....[69]....
        /*0bc8*/ 	.word	0x0001ff10


	//   ....[70]....
        /*0bcc*/ 	.word	0x0001ff40


	//   ....[71]....
        /*0bd0*/ 	.word	0x0001ff70


	//   ....[72]....
        /*0bd4*/ 	.word	0x0001ffa0


	//   ....[73]....
        /*0bd8*/ 	.word	0x0001ffd0


	//   ....[74]....
        /*0bdc*/ 	.word	0x00020000


	//   ....[75]....
        /*0be0*/ 	.word	0x00020010


	//   ....[76]....
        /*0be4*/ 	.word	0x00020840


	//   ....[77]....
        /*0be8*/ 	.word	0x00020940


	//   ....[78]....
        /*0bec*/ 	.word	0x00020970


	//   ....[79]....
        /*0bf0*/ 	.word	0x00020990


	//   ....[80]....
        /*0bf4*/ 	.word	0x00020f00


	//   ....[81]....
        /*0bf8*/ 	.word	0x00020f30


	//   ....[82]....
        /*0bfc*/ 	.word	0x00021060


	//   ....[83]....
        /*0c00*/ 	.word	0x00021080


	//   ....[84]....
        /*0c04*/ 	.word	0x00021180


	//   ....[85]....
        /*0c08*/ 	.word	0x000211a0


	//   ....[86]....
        /*0c0c*/ 	.word	0x000212b0


	//   ....[87]....
        /*0c10*/ 	.word	0x000212d0


	//   ....[88]....
        /*0c14*/ 	.word	0x00021bb0


	//   ....[89]....
        /*0c18*/ 	.word	0x00021bc0


	//   ....[90]....
        /*0c1c*/ 	.word	0x00021d70


	//   ....[91]....
        /*0c20*/ 	.word	0x00021d80


	//   ....[92]....
        /*0c24*/ 	.word	0x00021f20


	//   ....[93]....
        /*0c28*/ 	.word	0x00021f30


	//   ....[94]....
        /*0c2c*/ 	.word	0x000220d0


	//   ....[95]....
        /*0c30*/ 	.word	0x000220e0


	//   ....[96]....
        /*0c34*/ 	.word	0x000222e0


	//   ....[97]....
        /*0c38*/ 	.word	0x000224d0


	//   ....[98]....
        /*0c3c*/ 	.word	0x00022500


	//   ....[99]....
        /*0c40*/ 	.word	0x00022530


	//   ....[100]....
        /*0c44*/ 	.word	0x00022560


	//   ....[101]....
        /*0c48*/ 	.word	0x00022590


	//   ....[102]....
        /*0c4c*/ 	.word	0x000225c0


	//   ....[103]....
        /*0c50*/ 	.word	0x00022730


	//   ....[104]....
        /*0c54*/ 	.word	0x00022760


	//   ....[105]....
        /*0c58*/ 	.word	0x00022790


	//   ....[106]....
        /*0c5c*/ 	.word	0x000227c0


	//   ....[107]....
        /*0c60*/ 	.word	0x000227f0


	//   ....[108]....
        /*0c64*/ 	.word	0x00022820


	//   ....[109]....
        /*0c68*/ 	.word	0x000228c0


	//   ....[110]....
        /*0c6c*/ 	.word	0x000228f0


	//   ....[111]....
        /*0c70*/ 	.word	0x00022980


	//   ....[112]....
        /*0c74*/ 	.word	0x00023660


	//   ....[113]....
        /*0c78*/ 	.word	0x000253c0


	//   ....[114]....
        /*0c7c*/ 	.word	0x00026260


	//   ....[115]....
        /*0c80*/ 	.word	0x00026280


	//   ....[116]....
        /*0c84*/ 	.word	0x000262c0


	//   ....[117]....
        /*0c88*/ 	.word	0x00026340


	//   ....[118]....
        /*0c8c*/ 	.word	0x000263d0


	//   ....[119]....
        /*0c90*/ 	.word	0x000263e0


	//   ....[120]....
        /*0c94*/ 	.word	0x00026430


	//   ....[121]....
        /*0c98*/ 	.word	0x00026470


	//   ....[122]....
        /*0c9c*/ 	.word	0x00028710


	//   ....[123]....
        /*0ca0*/ 	.word	0x00028740


	//   ....[124]....
        /*0ca4*/ 	.word	0x00028780


	//   ....[125]....
        /*0ca8*/ 	.word	0x000287b0


	//   ....[126]....
        /*0cac*/ 	.word	0x000287e0


	//   ....[127]....
        /*0cb0*/ 	.word	0x00028810


	//   ....[128]....
        /*0cb4*/ 	.word	0x00028840


	//   ....[129]....
        /*0cb8*/ 	.word	0x00028870


	//   ....[130]....
        /*0cbc*/ 	.word	0x000289f0


	//   ....[131]....
        /*0cc0*/ 	.word	0x00028a20


	//   ....[132]....
        /*0cc4*/ 	.word	0x00028a50


	//   ....[133]....
        /*0cc8*/ 	.word	0x00028a80


	//   ....[134]....
        /*0ccc*/ 	.word	0x00028ab0


	//   ....[135]....
        /*0cd0*/ 	.word	0x00028ae0


	//   ....[136]....
        /*0cd4*/ 	.word	0x00028ba0


	//   ....[137]....
        /*0cd8*/ 	.word	0x00028bc0


	//   ....[138]....
        /*0cdc*/ 	.word	0x00028c30


	//   ....[139]....
        /*0ce0*/ 	.word	0x000290c0


	//   ....[140]....
        /*0ce4*/ 	.word	0x000295c0


	//   ....[141]....
        /*0ce8*/ 	.word	0x00029670


	//   ....[142]....
        /*0cec*/ 	.word	0x00029700


	//   ....[143]....
        /*0cf0*/ 	.word	0x00029750


	//   ....[144]....
        /*0cf4*/ 	.word	0x000297a0


	//   ....[145]....
        /*0cf8*/ 	.word	0x00029880


	//   ....[146]....
        /*0cfc*/ 	.word	0x00029910


	//   ....[147]....
        /*0d00*/ 	.word	0x00029960


	//   ....[148]....
        /*0d04*/ 	.word	0x000299b0


	//   ....[149]....
        /*0d08*/ 	.word	0x00029c00


	//   ....[150]....
        /*0d0c*/ 	.word	0x00029d40


	//   ....[151]....
        /*0d10*/ 	.word	0x00029e60


	//   ....[152]....
        /*0d14*/ 	.word	0x00029f90


	//   ....[153]....
        /*0d18*/ 	.word	0x0002a050


	//   ....[154]....
        /*0d1c*/ 	.word	0x0002a0d0


	//   ....[155]....
        /*0d20*/ 	.word	0x0002a130


	//   ....[156]....
        /*0d24*/ 	.word	0x0002a190


	//   ....[157]....
        /*0d28*/ 	.word	0x0002a1f0


	//   ....[158]....
        /*0d2c*/ 	.word	0x0002a270


	//   ....[159]....
        /*0d30*/ 	.word	0x0002a2d0


	//   ....[160]....
        /*0d34*/ 	.word	0x0002a350


	//   ....[161]....
        /*0d38*/ 	.word	0x0002a3b0


	//   ....[162]....
        /*0d3c*/ 	.word	0x0002a430


	//   ....[163]....
        /*0d40*/ 	.word	0x0002a490


	//   ....[164]....
        /*0d44*/ 	.word	0x0002a510


	//   ....[165]....
        /*0d48*/ 	.word	0x0002a570


	//   ....[166]....
        /*0d4c*/ 	.word	0x0002a5f0


	//   ....[167]....
        /*0d50*/ 	.word	0x0002a650


	//   ....[168]....
        /*0d54*/ 	.word	0x0002a6d0


	//   ....[169]....
        /*0d58*/ 	.word	0x0002a730


	//   ....[170]....
        /*0d5c*/ 	.word	0x0002a7b0


	//   ....[171]....
        /*0d60*/ 	.word	0x0002a810


	//   ....[172]....
        /*0d64*/ 	.word	0x0002a890


	//   ....[173]....
        /*0d68*/ 	.word	0x0002a8f0


	//   ....[174]....
        /*0d6c*/ 	.word	0x0002a970


	//   ....[175]....
        /*0d70*/ 	.word	0x0002a9d0


	//   ....[176]....
        /*0d74*/ 	.word	0x0002aa50


	//   ....[177]....
        /*0d78*/ 	.word	0x0002aab0


	//   ....[178]....
        /*0d7c*/ 	.word	0x0002ab10


	//   ....[179]....
        /*0d80*/ 	.word	0x0002ab70


	//   ....[180]....
        /*0d84*/ 	.word	0x0002abd0


	//   ....[181]....
        /*0d88*/ 	.word	0x0002ac30


	//   ....[182]....
        /*0d8c*/ 	.word	0x0002acb0


	//   ....[183]....
        /*0d90*/ 	.word	0x0002ad10


	//   ....[184]....
        /*0d94*/ 	.word	0x0002ad90


	//   ....[185]....
        /*0d98*/ 	.word	0x0002adf0


	//   ....[186]....
        /*0d9c*/ 	.word	0x0002ae70


	//   ....[187]....
        /*0da0*/ 	.word	0x0002aed0


	//   ....[188]....
        /*0da4*/ 	.word	0x0002af50


	//   ....[189]....
        /*0da8*/ 	.word	0x0002afb0


	//   ....[190]....
        /*0dac*/ 	.word	0x0002b020


	//   ....[191]....
        /*0db0*/ 	.word	0x0002b080


	//   ....[192]....
        /*0db4*/ 	.word	0x0002b0f0


	//   ....[193]....
        /*0db8*/ 	.word	0x0002b150


	//   ....[194]....
        /*0dbc*/ 	.word	0x0002b1d0


	//   ....[195]....
        /*0dc0*/ 	.word	0x0002b230


	//   ....[196]....
        /*0dc4*/ 	.word	0x0002b2a0


	//   ....[197]....
        /*0dc8*/ 	.word	0x0002b3c0


	//   ....[198]....
        /*0dcc*/ 	.word	0x0002b410


	//   ....[199]....
        /*0dd0*/ 	.word	0x0002b4a0


	//   ....[200]....
        /*0dd4*/ 	.word	0x0002b530


	//   ....[201]....
        /*0dd8*/ 	.word	0x0002b5c0


	//   ....[202]....
        /*0ddc*/ 	.word	0x0002b650


	//   ....[203]....
        /*0de0*/ 	.word	0x0002b6e0


	//   ....[204]....
        /*0de4*/ 	.word	0x0002b770


	//   ....[205]....
        /*0de8*/ 	.word	0x0002b830


	//   ....[206]....
        /*0dec*/ 	.word	0x0002bb20


	//   ....[207]....
        /*0df0*/ 	.word	0x0002bd20


	//   ....[208]....
        /*0df4*/ 	.word	0x0002bd70


	//   ....[209]....
        /*0df8*/ 	.word	0x0002bdd0


	//   ....[210]....
        /*0dfc*/ 	.word	0x0002bee0


	//   ....[211]....
        /*0e00*/ 	.word	0x0002bf40


	//   ....[212]....
        /*0e04*/ 	.word	0x0002c050


	//   ....[213]....
        /*0e08*/ 	.word	0x0002c0b0


	//   ....[214]....
        /*0e0c*/ 	.word	0x0002c190


	//   ....[215]....
        /*0e10*/ 	.word	0x0002c4b0


	//   ....[216]....
        /*0e14*/ 	.word	0x0002c550


	//   ....[217]....
        /*0e18*/ 	.word	0x0002c670


	//   ....[218]....
        /*0e1c*/ 	.word	0x0002c6f0


	//   ....[219]....
        /*0e20*/ 	.word	0x0002c770


	//   ....[220]....
        /*0e24*/ 	.word	0x0002c7f0


	//   ....[221]....
        /*0e28*/ 	.word	0x0002c870


	//   ....[222]....
        /*0e2c*/ 	.word	0x0002c900


	//   ....[223]....
        /*0e30*/ 	.word	0x0002c9a0


	//   ....[224]....
        /*0e34*/ 	.word	0x0002ca50


	//   ....[225]....
        /*0e38*/ 	.word	0x0002cad0


	//   ....[226]....
        /*0e3c*/ 	.word	0x0002cb50


	//   ....[227]....
        /*0e40*/ 	.word	0x0002cbd0


	//   ....[228]....
        /*0e44*/ 	.word	0x0002cc60


	//   ....[229]....
        /*0e48*/ 	.word	0x0002cce0


	//   ....[230]....
        /*0e4c*/ 	.word	0x0002cd80


	//   ....[231]....
        /*0e50*/ 	.word	0x0002ce10


	//   ....[232]....
        /*0e54*/ 	.word	0x0002cf40


	//----- nvinfo : EIATTR_REG_RECONFIG
	.align		4
.L_183:
        /*0e58*/ 	.byte	0x01, 0x54
	.zero		2


	//----- nvinfo : EIATTR_SYSCALL_OFFSETS
	.align		4
        /*0e5c*/ 	.byte	0x04, 0x46
        /*0e5e*/ 	.short	(.L_185 - .L_184)


	//   ....[0]....
.L_184:
        /*0e60*/ 	.word	0x00001c60


	//   ....[1]....
        /*0e64*/ 	.word	0x00001db0


	//   ....[2]....
        /*0e68*/ 	.word	0x00010480


	//   ....[3]....
        /*0e6c*/ 	.word	0x000107b0


	//   ....[4]....
        /*0e70*/ 	.word	0x00024df0


	//   ....[5]....
        /*0e74*/ 	.word	0x00024f90


	//   ....[6]....
        /*0e78*/ 	.word	0x000250f0


	//   ....[7]....
        /*0e7c*/ 	.word	0x00025240


	//   ....[8]....
        /*0e80*/ 	.word	0x00025e10


	//----- nvinfo : EIATTR_MBARRIER_INSTR_OFFSETS
	.align		4
.L_185:
        /*0e84*/ 	.byte	0x04, 0x39
        /*0e86*/ 	.short	(.L_187 - .L_186)


	//   ....[0]....
.L_186:
        /*0e88*/ 	.word	0x000002d0
        /*0e8c*/ 	.word	0x000000ff
        /*0e90*/ 	.word	0x00033400
        /*0e94*/ 	.short	0x0100
        /*0e96*/ 	.byte	0x08
	.zero		1


	//   ....[1]....
        /*0e98*/ 	.word	0x000002e0
        /*0e9c*/ 	.word	0x000000ff
        /*0ea0*/ 	.word	0x00033420
        /*0ea4*/ 	.short	0x0100
        /*0ea6*/ 	.byte	0x08
	.zero		1


	//   ....[2]....
        /*0ea8*/ 	.word	0x000003d0
        /*0eac*/ 	.word	0x000000ff
        /*0eb0*/ 	.word	0x00033430
        /*0eb4*/ 	.short	0x0100
        /*0eb6*/ 	.byte	0x08
	.zero		1


	//   ....[3]....
        /*0eb8*/ 	.word	0x000003e0
        /*0ebc*/ 	.word	0x000000ff
        /*0ec0*/ 	.word	0x00033440
        /*0ec4*/ 	.short	0x0100
        /*0ec6*/ 	.byte	0x08
	.zero		1


	//   ....[4]....
        /*0ec8*/ 	.word	0x000003f0
        /*0ecc*/ 	.word	0x000000ff
        /*0ed0*/ 	.word	0x00033438
        /*0ed4*/ 	.short	0x0100
        /*0ed6*/ 	.byte	0x08
	.zero		1


	//   ....[5]....
        /*0ed8*/ 	.word	0x00000400
        /*0edc*/ 	.word	0x000000ff
        /*0ee0*/ 	.word	0x00033448
        /*0ee4*/ 	.short	0x0100
        /*0ee6*/ 	.byte	0x08
	.zero		1


	//   ....[6]....
        /*0ee8*/ 	.word	0x00000530
        /*0eec*/ 	.word	0x000000ff
        /*0ef0*/ 	.word	0x00033450
        /*0ef4*/ 	.short	0x0100
        /*0ef6*/ 	.byte	0x08
	.zero		1


	//   ....[7]....
        /*0ef8*/ 	.word	0x00000540
        /*0efc*/ 	.word	0x000000ff
        /*0f00*/ 	.word	0x00033460
        /*0f04*/ 	.short	0x0100
        /*0f06*/ 	.byte	0x08
	.zero		1


	//   ....[8]....
        /*0f08*/ 	.word	0x00000550
        /*0f0c*/ 	.word	0x000000ff
        /*0f10*/ 	.word	0x00033458
        /*0f14*/ 	.short	0x0100
        /*0f16*/ 	.byte	0x08
	.zero		1


	//   ....[9]....
        /*0f18*/ 	.word	0x00000560
        /*0f1c*/ 	.word	0x000000ff
        /*0f20*/ 	.word	0x00033468
        /*0f24*/ 	.short	0x0100
        /*0f26*/ 	.byte	0x08
	.zero		1


	//   ....[10]....
        /*0f28*/ 	.word	0x00000650
        /*0f2c*/ 	.word	0x000000ff
        /*0f30*/ 	.word	0x00033470
        /*0f34*/ 	.short	0x0100
        /*0f36*/ 	.byte	0x06
	.zero		1


	//   ....[11]....
        /*0f38*/ 	.word	0x00000660
        /*0f3c*/ 	.word	0x000000ff
        /*0f40*/ 	.word	0x00033480
        /*0f44*/ 	.short	0x0100
        /*0f46*/ 	.byte	0x06
	.zero		1


	//   ....[12]....
        /*0f48*/ 	.word	0x00000670
        /*0f4c*/ 	.word	0x000000ff
        /*0f50*/ 	.word	0x00033478
        /*0f54*/ 	.short	0x0100
        /*0f56*/ 	.byte	0x06
	.zero		1


	//   ....[13]....
        /*0f58*/ 	.word	0x00000680
        /*0f5c*/ 	.word	0x000000ff
        /*0f60*/ 	.word	0x00033488
        /*0f64*/ 	.short	0x0100
        /*0f66*/ 	.byte	0x06
	.zero		1


	//   ....[14]....
        /*0f68*/ 	.word	0x000007b0
        /*0f6c*/ 	.word	0x000000ff
        /*0f70*/ 	.word	0x00033490
        /*0f74*/ 	.short	0x0100
        /*0f76*/ 	.byte	0x08
	.zero		1


	//   ....[15]....
        /*0f78*/ 	.word	0x000007c0
        /*0f7c*/ 	.word	0x000000ff
        /*0f80*/ 	.word	0x000334a0
        /*0f84*/ 	.short	0x0100
        /*0f86*/ 	.byte	0x08
	.zero		1


	//   ....[16]....
        /*0f88*/ 	.word	0x000007d0
        /*0f8c*/ 	.word	0x000000ff
        /*0f90*/ 	.word	0x00033498
        /*0f94*/ 	.short	0x0100
        /*0f96*/ 	.byte	0x08
	.zero		1


	//   ....[17]....
        /*0f98*/ 	.word	0x000007e0
        /*0f9c*/ 	.word	0x000000ff
        /*0fa0*/ 	.word	0x000334a8
        /*0fa4*/ 	.short	0x0100
        /*0fa6*/ 	.byte	0x08
	.zero		1


	//   ....[18]....
        /*0fa8*/ 	.word	0x00000910
        /*0fac*/ 	.word	0x000000ff
        /*0fb0*/ 	.word	0x000334b0
        /*0fb4*/ 	.short	0x0100
        /*0fb6*/ 	.byte	0x08
	.zero		1


	//   ....[19]....
        /*0fb8*/ 	.word	0x00000920
        /*0fbc*/ 	.word	0x000000ff
        /*0fc0*/ 	.word	0x000334c0
        /*0fc4*/ 	.short	0x0100
        /*0fc6*/ 	.byte	0x08
	.zero		1


	//   ....[20]....
        /*0fc8*/ 	.word	0x00000930
        /*0fcc*/ 	.word	0x000000ff
        /*0fd0*/ 	.word	0x000334b8
        /*0fd4*/ 	.short	0x0100
        /*0fd6*/ 	.byte	0x08
	.zero		1


	//   ....[21]....
        /*0fd8*/ 	.word	0x00000940
        /*0fdc*/ 	.word	0x000000ff
        /*0fe0*/ 	.word	0x000334c8
        /*0fe4*/ 	.short	0x0100
        /*0fe6*/ 	.byte	0x08
	.zero		1


	//   ....[22]....
        /*0fe8*/ 	.word	0x00003560
        /*0fec*/ 	.word	0x0000002b
        /*0ff0*/ 	.word	0x00033490
        /*0ff4*/ 	.short	0x010a
        /*0ff6*/ 	.byte	0x3f
	.zero		1


	//   ....[23]....
        /*0ff8*/ 	.word	0x000092f0
        /*0ffc*/ 	.word	0x0000002b
        /*1000*/ 	.word	0x00033490
        /*1004*/ 	.short	0x010a
        /*1006*/ 	.byte	0x3f
	.zero		1


	//   ....[24]....
        /*1008*/ 	.word	0x0000f230
        /*100c*/ 	.word	0x0000002b
        /*1010*/ 	.word	0x00033490
        /*1014*/ 	.short	0x010a
        /*1016*/ 	.byte	0x3f
	.zero		1


	//   ....[25]....
        /*1018*/ 	.word	0x0000f610
        /*101c*/ 	.word	0x0000002c
        /*1020*/ 	.word	0x00000000
        /*1024*/ 	.short	0x0101
        /*1026*/ 	.byte	0x3f
	.zero		1


	//   ....[26]....
        /*1028*/ 	.word	0x0000f650
        /*102c*/ 	.word	0x0000002b
        /*1030*/ 	.word	0x000334b0
        /*1034*/ 	.short	0x010a
        /*1036*/ 	.byte	0x3f
	.zero		1


	//   ....[27]....
        /*1038*/ 	.word	0x0000fb70
        /*103c*/ 	.word	0x0000002b
        /*1040*/ 	.word	0x00000000
        /*1044*/ 	.short	0x0101
        /*1046*/ 	.byte	0x3f
	.zero		1


	//   ....[28]....
        /*1048*/ 	.word	0x00010510
        /*104c*/ 	.word	0x00000010
        /*1050*/ 	.word	0x00033400
        /*1054*/ 	.short	0x010a
        /*1056*/ 	.byte	0x3f
	.zero		1


	//   ....[29]....
        /*1058*/ 	.word	0x00010560
        /*105c*/ 	.word	0x00000010
        /*1060*/ 	.word	0x00033400
        /*1064*/ 	.short	0x010a
        /*1066*/ 	.byte	0x3f
	.zero		1


	//   ....[30]....
        /*1068*/ 	.word	0x00010e00
        /*106c*/ 	.word	0x00000010
        /*1070*/ 	.word	0x00033400
        /*1074*/ 	.short	0x010a
        /*1076*/ 	.byte	0x3f
	.zero		1


	//   ....[31]....
        /*1078*/ 	.word	0x000141a0
        /*107c*/ 	.word	0x00000010
        /*1080*/ 	.word	0x00033400
        /*1084*/ 	.short	0x010a
        /*1086*/ 	.byte	0x3f
	.zero		1


	//   ....[32]....
        /*1088*/ 	.word	0x00017310
        /*108c*/ 	.word	0x00000000
        /*1090*/ 	.word	0x00033430
        /*1094*/ 	.short	0x010a
        /*1096*/ 	.byte	0x3f
	.zero		1


	//   ....[33]....
        /*1098*/ 	.word	0x00017390
        /*109c*/ 	.word	0x00000000
        /*10a0*/ 	.word	0x00033430
        /*10a4*/ 	.short	0x010a
        /*10a6*/ 	.byte	0x3f
	.zero		1


	//   ....[34]....
        /*10a8*/ 	.word	0x00019970
        /*10ac*/ 	.word	0x00000029
        /*10b0*/ 	.word	0x00000000
        /*10b4*/ 	.short	0x0101
        /*10b6*/ 	.byte	0x3f
	.zero		1


	//   ....[35]....
        /*10b8*/ 	.word	0x0001add0
        /*10bc*/ 	.word	0x0000000b
        /*10c0*/ 	.word	0x00033430
        /*10c4*/ 	.short	0x010a
        /*10c6*/ 	.byte	0x3f
	.zero		1


	//   ....[36]....
        /*10c8*/ 	.word	0x0001ae20
        /*10cc*/ 	.word	0x0000000b
        /*10d0*/ 	.word	0x00033430
        /*10d4*/ 	.short	0x010a
        /*10d6*/ 	.byte	0x3f
	.zero		1


	//   ....[37]....
        /*10d8*/ 	.word	0x0001bf20
        /*10dc*/ 	.word	0x0000000a
        /*10e0*/ 	.word	0x00033450
        /*10e4*/ 	.short	0x010a
        /*10e6*/ 	.byte	0x3f
	.zero		1


	//   ....[38]....
        /*10e8*/ 	.word	0x0001bf60
        /*10ec*/ 	.word	0x0000000a
        /*10f0*/ 	.word	0x00033450
        /*10f4*/ 	.short	0x010a
        /*10f6*/ 	.byte	0x3f
	.zero		1


	//   ....[39]....
        /*10f8*/ 	.word	0x0001d5c0
        /*10fc*/ 	.word	0x00000000
        /*1100*/ 	.word	0x00000000
        /*1104*/ 	.short	0x0101
        /*1106*/ 	.byte	0x3f
	.zero		1


	//   ....[40]....
        /*1108*/ 	.word	0x0001d8b0
        /*110c*/ 	.word	0x00000007
        /*1110*/ 	.word	0x00000000
        /*1114*/ 	.short	0x0101
        /*1116*/ 	.byte	0x3f
	.zero		1


	//   ....[41]....
        /*1118*/ 	.word	0x0001e180
        /*111c*/ 	.word	0x00000003
        /*1120*/ 	.word	0x00033450
        /*1124*/ 	.short	0x010a
        /*1126*/ 	.byte	0x3f
	.zero		1


	//   ....[42]....
        /*1128*/ 	.word	0x0001e200
        /*112c*/ 	.word	0x00000003
        /*1130*/ 	.word	0x00033450
        /*1134*/ 	.short	0x010a
        /*1136*/ 	.byte	0x3f
	.zero		1


	//   ....[43]....
        /*1138*/ 	.word	0x0001e840
        /*113c*/ 	.word	0x00000003
        /*1140*/ 	.word	0x00000000
        /*1144*/ 	.short	0x0101
        /*1146*/ 	.byte	0x3f
	.zero		1


	//   ....[44]....
        /*1148*/ 	.word	0x00020ee0
        /*114c*/ 	.word	0x00000000
        /*1150*/ 	.word	0x00000000
        /*1154*/ 	.short	0x0101
        /*1156*/ 	.byte	0x3f
	.zero		1


	//   ....[45]....
        /*1158*/ 	.word	0x00023750
        /*115c*/ 	.word	0x00000006
        /*1160*/ 	.word	0x00033420
        /*1164*/ 	.short	0x010a
        /*1166*/ 	.byte	0x3f
	.zero		1


	//   ....[46]....
        /*1168*/ 	.word	0x00023840
        /*116c*/ 	.word	0x00000006
        /*1170*/ 	.word	0x000334a0
        /*1174*/ 	.short	0x010a
        /*1176*/ 	.byte	0x3f
	.zero		1


	//   ....[47]....
        /*1178*/ 	.word	0x00023c90
        /*117c*/ 	.word	0x00000006
        /*1180*/ 	.word	0x000334c0
        /*1184*/ 	.short	0x010a
        /*1186*/ 	.byte	0x3f
	.zero		1


	//   ....[48]....
        /*1188*/ 	.word	0x00024230
        /*118c*/ 	.word	0x00000008
        /*1190*/ 	.word	0x000334a0
        /*1194*/ 	.short	0x010a
        /*1196*/ 	.byte	0x3f
	.zero		1


	//   ....[49]....
        /*1198*/ 	.word	0x00024670
        /*119c*/ 	.word	0x00000008
        /*11a0*/ 	.word	0x000334c0
        /*11a4*/ 	.short	0x010a
        /*11a6*/ 	.byte	0x3f
	.zero		1


	//   ....[50]....
        /*11a8*/ 	.word	0x00025680
        /*11ac*/ 	.word	0x00000002
        /*11b0*/ 	.word	0x00033480
        /*11b4*/ 	.short	0x010a
        /*11b6*/ 	.byte	0x3f
	.zero		1


	//   ....[51]....
        /*11b8*/ 	.word	0x000258f0
        /*11bc*/ 	.word	0x00000002
        /*11c0*/ 	.word	0x00033440
        /*11c4*/ 	.short	0x010a
        /*11c6*/ 	.byte	0x3f
	.zero		1


	//   ....[52]....
        /*11c8*/ 	.word	0x00026570
        /*11cc*/ 	.word	0x00000008
        /*11d0*/ 	.word	0x00033400
        /*11d4*/ 	.short	0x0107
        /*11d6*/ 	.byte	0x3f
	.zero		1


	//   ....[53]....
        /*11d8*/ 	.word	0x00026670
        /*11dc*/ 	.word	0x00000002
        /*11e0*/ 	.word	0x00033400
        /*11e4*/ 	.short	0x0101
        /*11e6*/ 	.byte	0x3f
	.zero		1


	//   ....[54]....
        /*11e8*/ 	.word	0x00026690
        /*11ec*/ 	.word	0x00000002
        /*11f0*/ 	.word	0x00033420
        /*11f4*/ 	.short	0x010a
        /*11f6*/ 	.byte	0x3f
	.zero		1


	//   ....[55]....
        /*11f8*/ 	.word	0x000269f0
        /*11fc*/ 	.word	0x00000006
        /*1200*/ 	.word	0x00033480
        /*1204*/ 	.short	0x010a
        /*1206*/ 	.byte	0x3f
	.zero		1


	//   ....[56]....
        /*1208*/ 	.word	0x00026e70
        /*120c*/ 	.word	0x00000006
        /*1210*/ 	.word	0x00033440
        /*1214*/ 	.short	0x010a
        /*1216*/ 	.byte	0x3f
	.zero		1


	//   ....[57]....
        /*1218*/ 	.word	0x00027360
        /*121c*/ 	.word	0x00000003
        /*1220*/ 	.word	0x00033470
        /*1224*/ 	.short	0x010a
        /*1226*/ 	.byte	0x3f
	.zero		1


	//   ....[58]....
        /*1228*/ 	.word	0x000273d0
        /*122c*/ 	.word	0x00000003
        /*1230*/ 	.word	0x00033460
        /*1234*/ 	.short	0x010a
        /*1236*/ 	.byte	0x3f
	.zero		1


	//   ....[59]....
        /*1238*/ 	.word	0x00027aa0
        /*123c*/ 	.word	0x00000003
        /*1240*/ 	.word	0x00033450
        /*1244*/ 	.short	0x0101
        /*1246*/ 	.byte	0x3f
	.zero		1


	//   ....[60]....
        /*1248*/ 	.word	0x00027b20
        /*124c*/ 	.word	0x00000003
        /*1250*/ 	.word	0x00000000
        /*1254*/ 	.short	0x0101
        /*1256*/ 	.byte	0x3f
	.zero		1


	//   ....[61]....
        /*1258*/ 	.word	0x00027d50
        /*125c*/ 	.word	0x00000003
        /*1260*/ 	.word	0x00033470
        /*1264*/ 	.short	0x010a
        /*1266*/ 	.byte	0x3f
	.zero		1


	//   ....[62]....
        /*1268*/ 	.word	0x00027dc0
        /*126c*/ 	.word	0x00000003
        /*1270*/ 	.word	0x00033460
        /*1274*/ 	.short	0x010a
        /*1276*/ 	.byte	0x3f
	.zero		1


	//   ....[63]....
        /*1278*/ 	.word	0x000284b0
        /*127c*/ 	.word	0x00000003
        /*1280*/ 	.word	0x00033450
        /*1284*/ 	.short	0x0101
        /*1286*/ 	.byte	0x3f
	.zero		1


	//   ....[64]....
        /*1288*/ 	.word	0x00028500
        /*128c*/ 	.word	0x00000003
        /*1290*/ 	.word	0x00000000
        /*1294*/ 	.short	0x0101
        /*1296*/ 	.byte	0x3f
	.zero		1


	//   ....[65]....
        /*1298*/ 	.word	0x00029040
        /*129c*/ 	.word	0x00000000
        /*12a0*/ 	.word	0x00033420
        /*12a4*/ 	.short	0x010a
        /*12a6*/ 	.byte	0x3f
	.zero		1


	//   ....[66]....
        /*12a8*/ 	.word	0x000291f0
        /*12ac*/ 	.word	0x00000006
        /*12b0*/ 	.word	0x00000000
        /*12b4*/ 	.short	0x010a
        /*12b6*/ 	.byte	0x3f
	.zero		1


	//   ....[67]....
        /*12b8*/ 	.word	0x00029260
        /*12bc*/ 	.word	0x00000007
        /*12c0*/ 	.word	0x00000000
        /*12c4*/ 	.short	0x010a
        /*12c6*/ 	.byte	0x3f
	.zero		1


	//   ....[68]....
        /*12c8*/ 	.word	0x000292c0
        /*12cc*/ 	.word	0x00000004
        /*12d0*/ 	.word	0x00033460
        /*12d4*/ 	.short	0x010a
        /*12d6*/ 	.byte	0x3f
	.zero		1


	//   ....[69]....
        /*12d8*/ 	.word	0x00029310
        /*12dc*/ 	.word	0x00000003
        /*12e0*/ 	.word	0x00033460
        /*12e4*/ 	.short	0x010a
        /*12e6*/ 	.byte	0x3f
	.zero		1


	//   ....[70]....
        /*12e8*/ 	.word	0x00029350
        /*12ec*/ 	.word	0x00000004
        /*12f0*/ 	.word	0x00033480
        /*12f4*/ 	.short	0x010a
        /*12f6*/ 	.byte	0x3f
	.zero		1


	//   ....[71]....
        /*12f8*/ 	.word	0x00029370
        /*12fc*/ 	.word	0x00000003
        /*1300*/ 	.word	0x00033480
        /*1304*/ 	.short	0x010a
        /*1306*/ 	.byte	0x3f
	.zero		1


	//   ....[72]....
        /*1308*/ 	.word	0x000293d0
        /*130c*/ 	.word	0x0000002b
        /*1310*/ 	.word	0x00033490
        /*1314*/ 	.short	0x010a
        /*1316*/ 	.byte	0x3f
	.zero		1


	//   ....[73]....
        /*1318*/ 	.word	0x00029420
        /*131c*/ 	.word	0x0000002b
        /*1320*/ 	.word	0x00033490
        /*1324*/ 	.short	0x010a
        /*1326*/ 	.byte	0x3f
	.zero		1


	//   ....[74]....
        /*1328*/ 	.word	0x00029470
        /*132c*/ 	.word	0x0000002b
        /*1330*/ 	.word	0x00033490
        /*1334*/ 	.short	0x010a
        /*1336*/ 	.byte	0x3f
	.zero		1


	//   ....[75]....
        /*1338*/ 	.word	0x000294c0
        /*133c*/ 	.word	0x0000002b
        /*1340*/ 	.word	0x000334b0
        /*1344*/ 	.short	0x010a
        /*1346*/ 	.byte	0x3f
	.zero		1


	//   ....[76]....
        /*1348*/ 	.word	0x000297d0
        /*134c*/ 	.word	0x00000010
        /*1350*/ 	.word	0x00033400
        /*1354*/ 	.short	0x010a
        /*1356*/ 	.byte	0x3f
	.zero		1


	//   ....[77]....
        /*1358*/ 	.word	0x000299f0
        /*135c*/ 	.word	0x00000010
        /*1360*/ 	.word	0x00033400
        /*1364*/ 	.short	0x010a
        /*1366*/ 	.byte	0x3f
	.zero		1


	//   ....[78]....
        /*1368*/ 	.word	0x00029a40
        /*136c*/ 	.word	0x00000000
        /*1370*/ 	.word	0x00033430
        /*1374*/ 	.short	0x010a
        /*1376*/ 	.byte	0x3f
	.zero		1


	//   ....[79]....
        /*1378*/ 	.word	0x00029a90
        /*137c*/ 	.word	0x0000000b
        /*1380*/ 	.word	0x00033430
        /*1384*/ 	.short	0x010a
        /*1386*/ 	.byte	0x3f
	.zero		1


	//   ....[80]....
        /*1388*/ 	.word	0x00029ae0
        /*138c*/ 	.word	0x0000000a
        /*1390*/ 	.word	0x00033450
        /*1394*/ 	.short	0x010a
        /*1396*/ 	.byte	0x3f
	.zero		1


	//   ....[81]....
        /*1398*/ 	.word	0x00029b30
        /*139c*/ 	.word	0x00000003
        /*13a0*/ 	.word	0x00033450
        /*13a4*/ 	.short	0x010a
        /*13a6*/ 	.byte	0x3f
	.zero		1


	//   ....[82]....
        /*13a8*/ 	.word	0x0002b900
        /*13ac*/ 	.word	0x00000005
        /*13b0*/ 	.word	0x00033420
        /*13b4*/ 	.short	0x010a
        /*13b6*/ 	.byte	0x3f
	.zero		1


	//   ....[83]....
        /*13b8*/ 	.word	0x0002b950
        /*13bc*/ 	.word	0x00000006
        /*13c0*/ 	.word	0x000334a0
        /*13c4*/ 	.short	0x010a
        /*13c6*/ 	.byte	0x3f
	.zero		1


	//   ....[84]....
        /*13c8*/ 	.word	0x0002b9a0
        /*13cc*/ 	.word	0x00000006
        /*13d0*/ 	.word	0x000334c0
        /*13d4*/ 	.short	0x010a
        /*13d6*/ 	.byte	0x3f
	.zero		1


	//   ....[85]....
        /*13d8*/ 	.word	0x0002b9f0
        /*13dc*/ 	.word	0x00000008
        /*13e0*/ 	.word	0x000334a0
        /*13e4*/ 	.short	0x010a
        /*13e6*/ 	.byte	0x3f
	.zero		1


	//   ....[86]....
        /*13e8*/ 	.word	0x0002ba40
        /*13ec*/ 	.word	0x00000008
        /*13f0*/ 	.word	0x000334c0
        /*13f4*/ 	.short	0x010a
        /*13f6*/ 	.byte	0x3f
	.zero		1


	//   ....[87]....
        /*13f8*/ 	.word	0x0002bbe0
        /*13fc*/ 	.word	0x00000002
        /*1400*/ 	.word	0x00033480
        /*1404*/ 	.short	0x010a
        /*1406*/ 	.byte	0x3f
	.zero		1


	//   ....[88]....
        /*1408*/ 	.word	0x0002bc30
        /*140c*/ 	.word	0x00000002
        /*1410*/ 	.word	0x00033440
        /*1414*/ 	.short	0x010a
        /*1416*/ 	.byte	0x3f
	.zero		1


	//   ....[89]....
        /*1418*/ 	.word	0x0002c220
        /*141c*/ 	.word	0x00000002
        /*1420*/ 	.word	0x00033420
        /*1424*/ 	.short	0x010a
        /*1426*/ 	.byte	0x3f
	.zero		1


	//   ....[90]....
        /*1428*/ 	.word	0x0002c270
        /*142c*/ 	.word	0x00000006
        /*1430*/ 	.word	0x00033480
        /*1434*/ 	.short	0x010a
        /*1436*/ 	.byte	0x3f
	.zero		1


	//   ....[91]....
        /*1438*/ 	.word	0x0002c2c0
        /*143c*/ 	.word	0x00000006
        /*1440*/ 	.word	0x00033440
        /*1444*/ 	.short	0x010a
        /*1446*/ 	.byte	0x3f
	.zero		1


	//   ....[92]....
        /*1448*/ 	.word	0x0002c310
        /*144c*/ 	.word	0x00000003
        /*1450*/ 	.word	0x00033470
        /*1454*/ 	.short	0x010a
        /*1456*/ 	.byte	0x3f
	.zero		1


	//   ....[93]....
        /*1458*/ 	.word	0x0002c360
        /*145c*/ 	.word	0x00000003
        /*1460*/ 	.word	0x00033460
        /*1464*/ 	.short	0x010a
        /*1466*/ 	.byte	0x3f
	.zero		1


	//   ....[94]....
        /*1468*/ 	.word	0x0002c3b0
        /*146c*/ 	.word	0x00000003
        /*1470*/ 	.word	0x00033470
        /*1474*/ 	.short	0x010a
        /*1476*/ 	.byte	0x3f
	.zero		1


	//   ....[95]....
        /*1478*/ 	.word	0x0002c400
        /*147c*/ 	.word	0x00000003
        /*1480*/ 	.word	0x00033460
        /*1484*/ 	.short	0x010a
        /*1486*/ 	.byte	0x3f
	.zero		1


	//   ....[96]....
        /*1488*/ 	.word	0x0002ce60
        /*148c*/ 	.word	0x00000000
        /*1490*/ 	.word	0x00033420
        /*1494*/ 	.short	0x010a
        /*1496*/ 	.byte	0x3f
	.zero		1


	//   ....[97]....
        /*1498*/ 	.word	0x0002d000
        /*149c*/ 	.word	0x00000006
        /*14a0*/ 	.word	0x00000000
        /*14a4*/ 	.short	0x010a
        /*14a6*/ 	.byte	0x3f
	.zero		1


	//   ....[98]....
        /*14a8*/ 	.word	0x0002d050
        /*14ac*/ 	.word	0x00000007
        /*14b0*/ 	.word	0x00000000
        /*14b4*/ 	.short	0x010a
        /*14b6*/ 	.byte	0x3f
	.zero		1


	//   ....[99]....
        /*14b8*/ 	.word	0x0002d0a0
        /*14bc*/ 	.word	0x00000004
        /*14c0*/ 	.word	0x00033460
        /*14c4*/ 	.short	0x010a
        /*14c6*/ 	.byte	0x3f
	.zero		1


	//   ....[100]....
        /*14c8*/ 	.word	0x0002d0f0
        /*14cc*/ 	.word	0x00000003
        /*14d0*/ 	.word	0x00033460
        /*14d4*/ 	.short	0x010a
        /*14d6*/ 	.byte	0x3f
	.zero		1


	//   ....[101]....
        /*14d8*/ 	.word	0x0002d140
        /*14dc*/ 	.word	0x00000004
        /*14e0*/ 	.word	0x00033480
        /*14e4*/ 	.short	0x010a
        /*14e6*/ 	.byte	0x3f
	.zero		1


	//----- nvinfo : EIATTR_NUM_MBARRIERS
	.align		4
.L_187:
        /*14e8*/ 	.byte	0x03, 0x38
        /*14ea*/ 	.short	0x0016


	//----- nvinfo : EIATTR_EXIT_INSTR_OFFSETS
	.align		4
        /*14ec*/ 	.byte	0x04, 0x1c
        /*14ee*/ 	.short	(.L_189 - .L_188)


	//   ....[0]....
.L_188:
        /*14f0*/ 	.word	0x000293c0


	//----- nvinfo : EIATTR_MAX_THREADS
	.align		4
.L_189:
        /*14f4*/ 	.byte	0x04, 0x05
        /*14f6*/ 	.short	(.L_191 - .L_190)
.L_190:
        /*14f8*/ 	.word	0x00000180
        /*14fc*/ 	.word	0x00000001
        /*1500*/ 	.word	0x00000001


	//----- nvinfo : EIATTR_CRS_STACK_SIZE
	.align		4
.L_191:
        /*1504*/ 	.byte	0x04, 0x1e
        /*1506*/ 	.short	(.L_193 - .L_192)
.L_192:
        /*1508*/ 	.word	0x00000000


	//----- nvinfo : EIATTR_CBANK_PARAM_SIZE
	.align		4
.L_193:
        /*150c*/ 	.byte	0x03, 0x19
        /*150e*/ 	.short	0x0af0


	//----- nvinfo : EIATTR_PARAM_CBANK
	.align		4
        /*1510*/ 	.byte	0x04, 0x0a
        /*1512*/ 	.short	(.L_195 - .L_194)
	.align		4
.L_194:
        /*1514*/ 	.word	index@(.nv.constant0._ZN7cutlass13device_kernelIN5flash11enable_sm90INS1_16FlashAttnFwdSm90INS1_25CollectiveMainloopFwdSm90ILi2EN4cute5tupleIJNS5_1CILi1EEES8_S8_EEENS6_IJNS7_ILi128EEENS7_ILi160EEENS7_ILi192EEEEEELi192ENS_12float_e4m3_tEfNS_4arch4Sm90ELb0ELb0ELb0ELb1ELb0ELb1ELb0ELb1ELb1ELb1ELb0ELb0EEENS1_21CollectiveEpilogueFwdINS6_IJSA_SC_SB_EEES9_NS_10bfloat16_tESG_Li256ELb1ELb1ELb0ELb1EEENS1_36VarlenDynamicPersistentTileSchedulerILi128ELi160ELi256ELi128ELb0ELb1ELb1ELb0ELb1ELb1EEEEEEEEEvNT_6ParamsE)
        /*1518*/ 	.short	0x0210
        /*151a*/ 	.short	0x0af0


	//----- nvinfo : EIATTR_SW_WAR
	.align		4
.L_195:
        /*151c*/ 	.byte	0x04, 0x36
        /*151e*/ 	.short	(.L_197 - .L_196)
.L_196:
        /*1520*/ 	.word	0x00000008
.L_197:


//--------------------- .nv.info._ZN7cutlass13device_kernelIN5flash11enable_sm90INS1_16FlashAttnFwdSm90INS1_25CollectiveMainloopFwdSm90ILi2EN4cute5tupleIJNS5_1CILi1EEES8_S8_EEENS6_IJNS7_ILi128EEENS7_ILi160EEENS7_ILi192EEEEEELi192ENS_12float_e4m3_tEfNS_4arch4Sm90ELb0ELb1ELb0ELb0ELb0ELb0ELb0ELb1ELb1ELb1ELb0ELb0EEENS1_21CollectiveEpilogueFwdINS6_IJSA_SC_SB_EEES9_NS_10bfloat16_tESG_Li256ELb0ELb1ELb0ELb1EEENS1_30DynamicPersistentTileSchedulerILi256ELi128ELb0ELb1ELb1EEEEEEEEEvNT_6ParamsE --------------------------
	.section	.nv.info._ZN7cutlass13device_kernelIN5flash11enable_sm90INS1_16FlashAttnFwdSm90INS1_25CollectiveMainloopFwdSm90ILi2EN4cute5tupleIJNS5_1CILi1EEES8_S8_EEENS6_IJNS7_ILi128EEENS7_ILi160EEENS7_ILi192EEEEEELi192ENS_12float_e4m3_tEfNS_4arch4Sm90ELb0ELb1ELb0ELb0ELb0ELb0ELb0ELb1ELb1ELb1ELb0ELb0EEENS1_21CollectiveEpilogueFwdINS6_IJSA_SC_SB_EEES9_NS_10bfloat16_tESG_Li256ELb0ELb1ELb0ELb1EEENS1_30DynamicPersistentTileSchedulerILi256ELi128ELb0ELb1ELb1EEEEEEEEEvNT_6ParamsE,"",@"SHT_CUDA_INFO"
	.sectionflags	@""
	.align	4


	//----- nvinfo : EIATTR_CUDA_API_VERSION
	.align		4
        /*0000*/ 	.byte	0x04, 0x37
        /*0002*/ 	.short	(.L_199 - .L_198)
.L_198:
        /*0004*/ 	.word	0x00000082


	//----- nvinfo : EIATTR_KPARAM_INFO
	.align		4
.L_199:
        /*0008*/ 	.byte	0x04, 0x17
        /*000a*/ 	.short	(.L_201 - .L_200)
.L_200:
        /*000c*/ 	.word	0x00000000
        /*0010*/ 	.short	0x0000
        /*0012*/ 	.short	0x0070
        /*0014*/ 	.byte	0x00, 0xf0, 0x01, 0x2a


	//----- nvinfo : EIATTR_SPARSE_MMA_MASK
	.align		4
.L_201:
        /*0018*/ 	.byte	0x03, 0x50
        /*001a*/ 	.short	0x0000


	//----- nvinfo : EIATTR_MAXREG_COUNT
	.align		4
        /*001c*/ 	.byte	0x03, 0x1b
        /*001e*/ 	.short	0x00a8


	//----- nvinfo : EIATTR_NUM_BARRIERS
	.align		4
        /*0020*/ 	.byte	0x02, 0x4c
        /*0022*/ 	.byte	0x10
	.zero		1


	//----- nvinfo : EIATTR_EXTERNS
	.align		4
        /*0024*/ 	.byte	0x04, 0x0f
        /*0026*/ 	.short	(.L_203 - .L_202)


	//   ....[0]....
	.align		4
.L_202:
        /*0028*/ 	.word	index@(__assertfail)


	//----- nvinfo : EIATTR_ANNOTATIONS
	.align		4
.L_203:
        /*002c*/ 	.byte	0x04, 0x55
        /*002e*/ 	.short	(.L_205 - .L_204)


	//   ....[0]....
.L_204:
        /* <DEDUP_REMOVED lines=19> */


	//----- nvinfo : EIATTR_MERCURY_ISA_VERSION
	.align		4
.L_205:
        /*0150*/ 	.byte	0x03, 0x5f
        /*0152*/ 	.short	0x0101


	//----- nvinfo : EIATTR_INT_WARP_WIDE_INSTR_OFFSETS
	.align		4
        /*0154*/ 	.byte	0x04, 0x31
        /*0156*/ 	.short	(.L_207 - .L_206)


	//   ....[0]....
.L_206:
        /*0158*/ 	.word	0x00000130


	//   ....[1]....
        /*015c*/ 	.word	0x00000170


	//   ....[2]....
        /*0160*/ 	.word	0x000001e0


	//   ....[3]....
        /*0164*/ 	.word	0x000171c0


	//   ....[4]....
        /*0168*/ 	.word	0x00017250


	//   ....[5]....
        /*016c*/ 	.word	0x00019ea0


	//   ....[6]....
        /*0170*/ 	.word	0x00019f30


	//----- nvinfo : EIATTR_COOP_GROUP_MASK_REGIDS
	.align		4
.L_207:
        /*0174*/ 	.byte	0x04, 0x29
        /*0176*/ 	.short	(.L_209 - .L_208)


	//   ....[0]....
.L_208:
        /*0178*/ 	.word	0xffffffff


	//   ....[1]....
        /*017c*/ 	.word	0xffffffff


	//   ....[2]....
        /*0180*/ 	.word	0xffffffff


	//   ....[3]....
        /*0184*/ 	.word	0xffffffff


	//   ....[4]....
        /*0188*/ 	.word	0xffffffff


	//   ....[5]....
        /*018c*/ 	.word	0xffffffff


	//   ....[6]....
        /*0190*/ 	.word	0xffffffff


	//   ....[7]....
        /*0194*/ 	.word	0xffffffff


	//   ....[8]....
        /*0198*/ 	.word	0xffffffff


	//   ....[9]....
        /*019c*/ 	.word	0xffffffff


	//   ....[10]....
        /*01a0*/ 	.word	0xffffffff


	//   ....[11]....
        /*01a4*/ 	.word	0xffffffff


	//   ....[12]....
        /*01a8*/ 	.word	0xffffffff


	//   ....[13]....
        /*01ac*/ 	.word	0xffffffff


	//   ....[14]....
        /*01b0*/ 	.word	0xffffffff


	//   ....[15]....
        /*01b4*/ 	.word	0xffffffff


	//   ....[16]....
        /*01b8*/ 	.word	0xffffffff


	//   ....[17]....
        /*01bc*/ 	.word	0xffffffff


	//   ....[18]....
        /*01c0*/ 	.word	0xffffffff


	//   ....[19]....
        /*01c4*/ 	.word	0xffffffff


	//   ....[20]....
        /*01c8*/ 	.word	0xffffffff


	//   ....[21]....
        /*01cc*/ 	.word	0xffffffff


	//   ....[22]....
        /*01d0*/ 	.word	0xffffffff


	//   ....[23]....
        /*01d4*/ 	.word	0xffffffff


	//   ....[24]....
        /*01d8*/ 	.word	0xffffffff


	//   ....[25]....
        /*01dc*/ 	.word	0xffffffff


	//   ....[26]....
        /*01e0*/ 	.word	0xffffffff


	//   ....[27]....
        /*01e4*/ 	.word	0xffffffff


	//   ....[28]....
        /*01e8*/ 	.word	0xffffffff


	//   ....[29]....
        /*01ec*/ 	.word	0xffffffff


	//   ....[30]....
        /*01f0*/ 	.word	0xffffffff


	//   ....[31]....
        /*01f4*/ 	.word	0xffffffff


	//   ....[32]....
        /*01f8*/ 	.word	0xffffffff


	//   ....[33]....
        /*01fc*/ 	.word	0xffffffff


	//   ....[34]....
        /*0200*/ 	.word	0xffffffff


	//   ....[35]....
        /*0204*/ 	.word	0xffffffff


	//   ....[36]....
        /*0208*/ 	.word	0xffffffff


	//   ....[37]....
        /*020c*/ 	.word	0xffffffff


	//   ....[38]....
        /*0210*/ 	.word	0xffffffff


	//   ....[39]....
        /*0214*/ 	.word	0xffffffff


	//   ....[40]....
        /*0218*/ 	.word	0xffffffff


	//   ....[41]....
        /*021c*/ 	.word	0xffffffff


	//   ....[42]....
        /*0220*/ 	.word	0xffffffff


	//   ....[43]....
        /*0224*/ 	.word	0xffffffff


	//   ....[44]....
        /*0228*/ 	.word	0xffffffff


	//   ....[45]....
        /*022c*/ 	.word	0xffffffff


	//   ....[46]....
        /*0230*/ 	.word	0xffffffff


	//   ....[47]....
        /*0234*/ 	.word	0xffffffff


	//   ....[48]....
        /*0238*/ 	.word	0xffffffff


	//   ....[49]....
        /*023c*/ 	.word	0xffffffff


	//   ....[50]....
        /*0240*/ 	.word	0xffffffff


	//   ....[51]....
        /*0244*/ 	.word	0xffffffff


	//   ....[52]....
        /*0248*/ 	.word	0xffffffff


	//   ....[53]....
        /*024c*/ 	.word	0xffffffff


	//   ....[54]....
        /*0250*/ 	.word	0xffffffff


	//   ....[55]....
        /*0254*/ 	.word	0xffffffff


	//   ....[56]....
        /*0258*/ 	.word	0xffffffff


	//   ....[57]....
        /*025c*/ 	.word	0xffffffff


	//   ....[58]....
        /*0260*/ 	.word	0xffffffff


	//   ....[59]....
        /*0264*/ 	.word	0xffffffff


	//   ....[60]....
        /*0268*/ 	.word	0xffffffff


	//   ....[61]....
        /*026c*/ 	.word	0xffffffff


	//   ....[62]....
        /*0270*/ 	.word	0xffffffff


	//   ....[63]....
        /*0274*/ 	.word	0xffffffff


	//   ....[64]....
        /*0278*/ 	.word	0xffffffff


	//   ....[65]....
        /*027c*/ 	.word	0xffffffff


	//   ....[66]....
        /*0280*/ 	.word	0xffffffff


	//   ....[67]....
        /*0284*/ 	.word	0xffffffff


	//   ....[68]....
        /*0288*/ 	.word	0xffffffff


	//   ....[69]....
        /*028c*/ 	.word	0xffffffff


	//   ....[70]....
        /*0290*/ 	.word	0xffffffff


	//   ....[71]....
        /*0294*/ 	.word	0xffffffff


	//   ....[72]....
        /*0298*/ 	.word	0xffffffff


	//   ....[73]....
        /*029c*/ 	.word	0xffffffff


	//   ....[74]....
        /*02a0*/ 	.word	0xffffffff


	//   ....[75]....
        /*02a4*/ 	.word	0xffffffff


	//   ....[76]....
        /*02a8*/ 	.word	0xffffffff


	//   ....[77]....
        /*02ac*/ 	.word	0xffffffff


	//   ....[78]....
        /*02b0*/ 	.word	0xffffffff


	//   ....[79]....
        /*02b4*/ 	.word	0xffffffff


	//   ....[80]....
        /*02b8*/ 	.word	0xffffffff


	//   ....[81]....
        /*02bc*/ 	.word	0xffffffff


	//   ....[82]....
        /*02c0*/ 	.word	0xffffffff


	//   ....[83]....
        /*02c4*/ 	.word	0xffffffff


	//   ....[84]....
        /*02c8*/ 	.word	0xffffffff


	//   ....[85]....
        /*02cc*/ 	.word	0xffffffff


	//   ....[86]....
        /*02d0*/ 	.word	0xffffffff


	//   ....[87]....
        /*02d4*/ 	.word	0xffffffff


	//   ....[88]....
        /*02d8*/ 	.word	0xffffffff


	//   ....[89]....
        /*02dc*/ 	.word	0xffffffff


	//   ....[90]....
        /*02e0*/ 	.word	0xffffffff


	//   ....[91]....
        /*02e4*/ 	.word	0xffffffff


	//   ....[92]....
        /*02e8*/ 	.word	0xffffffff


	//   ....[93]....
        /*02ec*/ 	.word	0xffffffff


	//   ....[94]....
        /*02f0*/ 	.word	0xffffffff


	//   ....[95]....
        /*02f4*/ 	.word	0xffffffff


	//   ....[96]....
        /*02f8*/ 	.word	0xffffffff


	//   ....[97]....
        /*02fc*/ 	.word	0xffffffff


	//   ....[98]....
        /*0300*/ 	.word	0xffffffff


	//   ....[99]....
        /*0304*/ 	.word	0xffffffff


	//   ....[100]....
        /*0308*/ 	.word	0xffffffff


	//   ....[101]....
        /*030c*/ 	.word	0xffffffff


	//   ....[102]....
        /*0310*/ 	.word	0xffffffff


	//   ....[103]....
        /*0314*/ 	.word	0xffffffff


	//   ....[104]....
        /*0318*/ 	.word	0xffffffff


	//   ....[105]....
        /*031c*/ 	.word	0xffffffff


	//   ....[106]....
        /*0320*/ 	.word	0xffffffff


	//   ....[107]....
        /*0324*/ 	.word	0xffffffff


	//   ....[108]....
        /*0328*/ 	.word	0xffffffff


	//   ....[109]....
        /*032c*/ 	.word	0xffffffff


	//   ....[110]....
        /*0330*/ 	.word	0xffffffff


	//   ....[111]....
        /*0334*/ 	.word	0xffffffff


	//   ....[112]....
        /*0338*/ 	.word	0xffffffff


	//   ....[113]....
        /*033c*/ 	.word	0xffffffff


	//   ....[114]....
        /*0340*/ 	.word	0x0500000f


	//   ....[115]....
        /*0344*/ 	.word	0x0500000f


	//   ....[116]....
        /*0348*/ 	.word	0x0500000f


	//   ....[117]....
        /*034c*/ 	.word	0x0500000f


	//   ....[118]....
        /*0350*/ 	.word	0x0500000f


	//   ....[119]....
        /*0354*/ 	.word	0x0500000f


	//   ....[120]....
        /*0358*/ 	.word	0x0500000f


	//   ....[121]....
        /*035c*/ 	.word	0x0500000f


	//   ....[122]....
        /*0360*/ 	.word	0x0500000f


	//   ....[123]....
        /*0364*/ 	.word	0x0500000f


	//----- nvinfo : EIATTR_COOP_GROUP_INSTR_OFFSETS
	.align		4
.L_209:
        /*0368*/ 	.byte	0x04, 0x28
        /*036a*/ 	.short	(.L_211 - .L_210)


	//   ....[0]....
.L_210:
        /*036c*/ 	.word	0x00000070


	//   ....[1]....
        /*0370*/ 	.word	0x00000140


	//   ....[2]....
        /*0374*/ 	.word	0x00000190


	//   ....[3]....
        /*0378*/ 	.word	0x000003c0


	//   ....[4]....
        /*037c*/ 	.word	0x00000520


	//   ....[5]....
        /*0380*/ 	.word	0x00000640


	//   ....[6]....
        /*0384*/ 	.word	0x000007a0


	//   ....[7]....
        /*0388*/ 	.word	0x00001bc0


	//   ....[8]....
        /*038c*/ 	.word	0x00002c00


	//   ....[9]....
        /*0390*/ 	.word	0x00002ed0


	//   ....[10]....
        /*0394*/ 	.word	0x000043f0


	//   ....[11]....
        /*0398*/ 	.word	0x00004500


	//   ....[12]....
        /*039c*/ 	.word	0x00004fc0


	//   ....[13]....
        /*03a0*/ 	.word	0x00005020


	//   ....[14]....
        /*03a4*/ 	.word	0x000073b0


	//   ....[15]....
        /*03a8*/ 	.word	0x000083b0


	//   ....[16]....
        /*03ac*/ 	.word	0x00008bc0


	//   ....[17]....
        /*03b0*/ 	.word	0x00008cd0


	//   ....[18]....
        /*03b4*/ 	.word	0x00009820


	//   ....[19]....
        /*03b8*/ 	.word	0x00009890


	//   ....[20]....
        /*03bc*/ 	.word	0x0000c450


	//   ....[21]....
        /*03c0*/ 	.word	0x0000c460


	//   ....[22]....
        /*03c4*/ 	.word	0x0000c4a0


	//   ....[23]....
        /*03c8*/ 	.word	0x0000c4b0


	//   ....[24]....
        /*03cc*/ 	.word	0x0000f080


	//   ....[25]....
        /*03d0*/ 	.word	0x0000f2a0


	//   ....[26]....
        /*03d4*/ 	.word	0x000108e0


	//   ....[27]....
        /*03d8*/ 	.word	0x000109f0


	//   ....[28]....
        /*03dc*/ 	.word	0x00011530


	//   ....[29]....
        /*03e0*/ 	.word	0x000115c0


	//   ....[30]....
        /*03e4*/ 	.word	0x00012f20


	//   ....[31]....
        /*03e8*/ 	.word	0x00012f30


	//   ....[32]....
        /*03ec*/ 	.word	0x00012f60


	//   ....[33]....
        /*03f0*/ 	.word	0x00012f70


	//   ....[34]....
        /*03f4*/ 	.word	0x000147f0


	//   ....[35]....
        /*03f8*/ 	.word	0x00014820


	//   ....[36]....
        /*03fc*/ 	.word	0x00014860


	//   ....[37]....
        /*0400*/ 	.word	0x00014890


	//   ....[38]....
        /*0404*/ 	.word	0x000148d0


	//   ....[39]....
        /*0408*/ 	.word	0x00014900


	//   ....[40]....
        /*040c*/ 	.word	0x00014930


	//   ....[41]....
        /*0410*/ 	.word	0x00014960


	//   ....[42]....
        /*0414*/ 	.word	0x00014990


	//   ....[43]....
        /*0418*/ 	.word	0x000149c0


	//   ....[44]....
        /*041c*/ 	.word	0x000149f0


	//   ....[45]....
        /*0420*/ 	.word	0x00014a30


	//   ....[46]....
        /*0424*/ 	.word	0x00014a60


	//   ....[47]....
        /*0428*/ 	.word	0x00014a90


	//   ....[48]....
        /*042c*/ 	.word	0x00014aa0


	//   ....[49]....
        /*0430*/ 	.word	0x00014ab0


	//   ....[50]....
        /*0434*/ 	.word	0x00014ad0


	//   ....[51]....
        /*0438*/ 	.word	0x00014ae0


	//   ....[52]....
        /*043c*/ 	.word	0x00014af0


	//   ....[53]....
        /*0440*/ 	.word	0x00014b20


	//   ....[54]....
        /*0444*/ 	.word	0x00014b50


	//   ....[55]....
        /*0448*/ 	.word	0x00014b60


	//   ....[56]....
        /*044c*/ 	.word	0x00014b70


	//   ....[57]....
        /*0450*/ 	.word	0x00014b80


	//   ....[58]....
        /*0454*/ 	.word	0x00014b90


	//   ....[59]....
        /*0458*/ 	.word	0x00014bb0


	//   ....[60]....
        /*045c*/ 	.word	0x00014bc0


	//   ....[61]....
        /*0460*/ 	.word	0x00014bd0


	//   ....[62]....
        /*0464*/ 	.word	0x00014be0


	//   ....[63]....
        /*0468*/ 	.word	0x00014bf0


	//   ....[64]....
        /*046c*/ 	.word	0x00014c00


	//   ....[65]....
        /*0470*/ 	.word	0x00014c10


	//   ....[66]....
        /*0474*/ 	.word	0x00014c20


	//   ....[67]....
        /*0478*/ 	.word	0x00014c30


	//   ....[68]....
        /*047c*/ 	.word	0x00014c40


	//   ....[69]....
        /*0480*/ 	.word	0x00014c50


	//   ....[70]....
        /*0484*/ 	.word	0x00014c60


	//   ....[71]....
        /*0488*/ 	.word	0x00014c70


	//   ....[72]....
        /*048c*/ 	.word	0x00014c80


	//   ....[73]....
        /*0490*/ 	.word	0x00014c90


	//   ....[74]....
        /*0494*/ 	.word	0x00014ca0


	//   ....[75]....
        /*0498*/ 	.word	0x00014cb0


	//   ....[76]....
        /*049c*/ 	.word	0x00014cc0


	//   ....[77]....
        /*04a0*/ 	.word	0x00014cd0


	//   ....[78]....
        /*04a4*/ 	.word	0x00014ce0


	//   ....[79]....
        /*04a8*/ 	.word	0x00014d00


	//   ....[80]....
        /*04ac*/ 	.word	0x00014d10


	//   ....[81]....
        /*04b0*/ 	.word	0x00014d20


	//   ....[82]....
        /*04b4*/ 	.word	0x00015030


	//   ....[83]....
        /*04b8*/ 	.word	0x00015060


	//   ....[84]....
        /*04bc*/ 	.word	0x00015090


	//   ....[85]....
        /*04c0*/ 	.word	0x000150c0


	//   ....[86]....
        /*04c4*/ 	.word	0x000155d0


	//   ....[87]....
        /*04c8*/ 	.word	0x000155f0


	//   ....[88]....
        /*04cc*/ 	.word	0x00015700


	//   ....[89]....
        /*04d0*/ 	.word	0x00015720


	//   ....[90]....
        /*04d4*/ 	.word	0x00015820


	//   ....[91]....
        /*04d8*/ 	.word	0x00015840


	//   ....[92]....
        /*04dc*/ 	.word	0x00015950


	//   ....[93]....
        /*04e0*/ 	.word	0x00015970


	//   ....[94]....
        /*04e4*/ 	.word	0x00016050


	//   ....[95]....
        /*04e8*/ 	.word	0x00016060


	//   ....[96]....
        /*04ec*/ 	.word	0x00016170


	//   ....[97]....
        /*04f0*/ 	.word	0x00016190


	//   ....[98]....
        /*04f4*/ 	.word	0x00016290


	//   ....[99]....
        /*04f8*/ 	.word	0x000162b0


	//   ....[100]....
        /*04fc*/ 	.word	0x000163c0


	//   ....[101]....
        /*0500*/ 	.word	0x000163e0


	//   ....[102]....
        /*0504*/ 	.word	0x000165a0


	//   ....[103]....
        /*0508*/ 	.word	0x00017960


	//   ....[104]....
        /*050c*/ 	.word	0x000185f0


	//   ....[105]....
        /*0510*/ 	.word	0x00018620


	//   ....[106]....
        /*0514*/ 	.word	0x000186f0


	//   ....[107]....
        /*0518*/ 	.word	0x00018710


	//   ....[108]....
        /*051c*/ 	.word	0x000187b0


	//   ....[109]....
        /*0520*/ 	.word	0x000187d0


	//   ....[110]....
        /*0524*/ 	.word	0x000187e0


	//   ....[111]....
        /*0528*/ 	.word	0x00018870


	//   ....[112]....
        /*052c*/ 	.word	0x0001a920


	//   ....[113]....
        /*0530*/ 	.word	0x0001aac0


	//   ....[114]....
        /*0534*/ 	.word	0x0001b160


	//   ....[115]....
        /*0538*/ 	.word	0x0001b310


	//   ....[116]....
        /*053c*/ 	.word	0x0001b360


	//   ....[117]....
        /*0540*/ 	.word	0x0001b400


	//   ....[118]....
        /*0544*/ 	.word	0x0001b510


	//   ....[119]....
        /*0548*/ 	.word	0x0001b570


	//   ....[120]....
        /*054c*/ 	.word	0x0001b690


	//   ....[121]....
        /*0550*/ 	.word	0x0001b6f0


	//   ....[122]....
        /*0554*/ 	.word	0x0001b790


	//   ....[123]....
        /*0558*/ 	.word	0x0001bb40


	//----- nvinfo : EIATTR_REG_RECONFIG
	.align		4
.L_211:
        /*055c*/ 	.byte	0x01, 0x54
	.zero		2


	//----- nvinfo : EIATTR_SYSCALL_OFFSETS
	.align		4
        /*0560*/ 	.byte	0x04, 0x46
        /*0562*/ 	.short	(.L_213 - .L_212)


	//   ....[0]....
.L_212:
        /*0564*/ 	.word	0x00001d80


	//   ....[1]....
        /*0568*/ 	.word	0x000173c0


	//   ....[2]....
        /*056c*/ 	.word	0x00017530


	//   ....[3]....
        /*0570*/ 	.word	0x00017680


	//   ....[4]....
        /*0574*/ 	.word	0x000177c0


	//   ....[5]....
        /*0578*/ 	.word	0x000181f0


	//----- nvinfo : EIATTR_MBARRIER_INSTR_OFFSETS
	.align		4
.L_213:
        /*057c*/ 	.byte	0x04, 0x39
        /*057e*/ 	.short	(.L_215 - .L_214)


	//   ....[0]....
.L_214:
        /*0580*/ 	.word	0x00000270
        /*0584*/ 	.word	0x000000ff
        /*0588*/ 	.word	0x00033400
        /*058c*/ 	.short	0x0100
        /*058e*/ 	.byte	0x08
	.zero		1


	//   ....[1]....
        /*0590*/ 	.word	0x00000280
        /*0594*/ 	.word	0x000000ff
        /*0598*/ 	.word	0x00033420
        /*059c*/ 	.short	0x0100
        /*059e*/ 	.byte	0x08
	.zero		1


	//   ....[2]....
        /*05a0*/ 	.word	0x00000370
        /*05a4*/ 	.word	0x000000ff
        /*05a8*/ 	.word	0x00033430
        /*05ac*/ 	.short	0x0100
        /*05ae*/ 	.byte	0x08
	.zero		1


	//   ....[3]....
        /*05b0*/ 	.word	0x00000380
        /*05b4*/ 	.word	0x000000ff
        /*05b8*/ 	.word	0x00033440
        /*05bc*/ 	.short	0x0100
        /*05be*/ 	.byte	0x08
	.zero		1


	//   ....[4]....
        /*05c0*/ 	.word	0x00000390
        /*05c4*/ 	.word	0x000000ff
        /*05c8*/ 	.word	0x00033438
        /*05cc*/ 	.short	0x0100
        /*05ce*/ 	.byte	0x08
	.zero		1


	//   ....[5]....
        /*05d0*/ 	.word	0x000003a0
        /*05d4*/ 	.word	0x000000ff
        /*05d8*/ 	.word	0x00033448
        /*05dc*/ 	.short	0x0100
        /*05de*/ 	.byte	0x08
	.zero		1


	//   ....[6]....
        /*05e0*/ 	.word	0x000004d0
        /*05e4*/ 	.word	0x000000ff
        /*05e8*/ 	.word	0x00033450
        /*05ec*/ 	.short	0x0100
        /*05ee*/ 	.byte	0x08
	.zero		1


	//   ....[7]....
        /*05f0*/ 	.word	0x000004e0
        /*05f4*/ 	.word	0x000000ff
        /*05f8*/ 	.word	0x00033460
        /*05fc*/ 	.short	0x0100
        /*05fe*/ 	.byte	0x08
	.zero		1


	//   ....[8]....
        /*0600*/ 	.word	0x000004f0
        /*0604*/ 	.word	0x000000ff
        /*0608*/ 	.word	0x00033458
        /*060c*/ 	.short	0x0100
        /*060e*/ 	.byte	0x08
	.zero		1


	//   ....[9]....
        /*0610*/ 	.word	0x00000500
        /*0614*/ 	.word	0x000000ff
        /*0618*/ 	.word	0x00033468
        /*061c*/ 	.short	0x0100
        /*061e*/ 	.byte	0x08
	.zero		1


	//   ....[10]....
        /*0620*/ 	.word	0x000005f0
        /*0624*/ 	.word	0x000000ff
        /*0628*/ 	.word	0x00033470
        /*062c*/ 	.short	0x0100
        /*062e*/ 	.byte	0x06
	.zero		1


	//   ....[11]....
        /*0630*/ 	.word	0x00000600
        /*0634*/ 	.word	0x000000ff
        /*0638*/ 	.word	0x00033480
        /*063c*/ 	.short	0x0100
        /*063e*/ 	.byte	0x06
	.zero		1


	//   ....[12]....
        /*0640*/ 	.word	0x00000610
        /*0644*/ 	.word	0x000000ff
        /*0648*/ 	.word	0x00033478
        /*064c*/ 	.short	0x0100
        /*064e*/ 	.byte	0x06
	.zero		1


	//   ....[13]....
        /*0650*/ 	.word	0x00000620
        /*0654*/ 	.word	0x000000ff
        /*0658*/ 	.word	0x00033488
        /*065c*/ 	.short	0x0100
        /*065e*/ 	.byte	0x06
	.zero		1


	//   ....[14]....
        /*0660*/ 	.word	0x00000750
        /*0664*/ 	.word	0x000000ff
        /*0668*/ 	.word	0x00033490
        /*066c*/ 	.short	0x0100
        /*066e*/ 	.byte	0x08
	.zero		1


	//   ....[15]....
        /*0670*/ 	.word	0x00000760
        /*0674*/ 	.word	0x000000ff
        /*0678*/ 	.word	0x000334a0
        /*067c*/ 	.short	0x0100
        /*067e*/ 	.byte	0x08
	.zero		1


	//   ....[16]....
        /*0680*/ 	.word	0x00000770
        /*0684*/ 	.word	0x000000ff
        /*0688*/ 	.word	0x00033498
        /*068c*/ 	.short	0x0100
        /*068e*/ 	.byte	0x08
	.zero		1


	//   ....[17]....
        /*0690*/ 	.word	0x00000780
        /*0694*/ 	.word	0x000000ff
        /*0698*/ 	.word	0x000334a8
        /*069c*/ 	.short	0x0100
        /*069e*/ 	.byte	0x08
	.zero		1


	//   ....[18]....
        /*06a0*/ 	.word	0x000008b0
        /*06a4*/ 	.word	0x000000ff
        /*06a8*/ 	.word	0x000334b0
        /*06ac*/ 	.short	0x0100
        /*06ae*/ 	.byte	0x08
	.zero		1


	//   ....[19]....
        /*06b0*/ 	.word	0x000008c0
        /*06b4*/ 	.word	0x000000ff
        /*06b8*/ 	.word	0x000334c0
        /*06bc*/ 	.short	0x0100
        /*06be*/ 	.byte	0x08
	.zero		1


	//   ....[20]....
        /*06c0*/ 	.word	0x000008d0
        /*06c4*/ 	.word	0x000000ff
        /*06c8*/ 	.word	0x000334b8
        /*06cc*/ 	.short	0x0100
        /*06ce*/ 	.byte	0x08
	.zero		1


	//   ....[21]....
        /*06d0*/ 	.word	0x000008e0
        /*06d4*/ 	.word	0x000000ff
        /*06d8*/ 	.word	0x000334c8
        /*06dc*/ 	.short	0x0100
        /*06de*/ 	.byte	0x08
	.zero		1


	//   ....[22]....
        /*06e0*/ 	.word	0x00001e00
        /*06e4*/ 	.word	0x000000ff
        /*06e8*/ 	.word	0x00033400
        /*06ec*/ 	.short	0x010a
        /*06ee*/ 	.byte	0x29
	.zero		1


	//   ....[23]....
        /*06f0*/ 	.word	0x00001e80
        /*06f4*/ 	.word	0x00000003
        /*06f8*/ 	.word	0x00033430
        /*06fc*/ 	.short	0x010a
        /*06fe*/ 	.byte	0x3f
	.zero		1


	//   ....[24]....
        /*0700*/ 	.word	0x00001f00
        /*0704*/ 	.word	0x00000003
        /*0708*/ 	.word	0x00033430
        /*070c*/ 	.short	0x010a
        /*070e*/ 	.byte	0x3f
	.zero		1


	//   ....[25]....
        /*0710*/ 	.word	0x00002cd0
        /*0714*/ 	.word	0x00000000
        /*0718*/ 	.word	0x00000000
        /*071c*/ 	.short	0x0101
        /*071e*/ 	.byte	0x3f
	.zero		1


	//   ....[26]....
        /*0720*/ 	.word	0x000063d0
        /*0724*/ 	.word	0x000000ff
        /*0728*/ 	.word	0x00033430
        /*072c*/ 	.short	0x010a
        /*072e*/ 	.byte	0x06
	.zero		1


	//   ....[27]....
        /*0730*/ 	.word	0x00006410
        /*0734*/ 	.word	0x000000ff
        /*0738*/ 	.word	0x00033430
        /*073c*/ 	.short	0x010a
        /*073e*/ 	.byte	0x06
	.zero		1


	//   ....[28]....
        /*0740*/ 	.word	0x00007000
        /*0744*/ 	.word	0x000000ff
        /*0748*/ 	.word	0x00033450
        /*074c*/ 	.short	0x010a
        /*074e*/ 	.byte	0x06
	.zero		1


	//   ....[29]....
        /*0750*/ 	.word	0x00007040
        /*0754*/ 	.word	0x000000ff
        /*0758*/ 	.word	0x00033450
        /*075c*/ 	.short	0x010a
        /*075e*/ 	.byte	0x06
	.zero		1


	//   ....[30]....
        /*0760*/ 	.word	0x000073e0
        /*0764*/ 	.word	0x00000009
        /*0768*/ 	.word	0x00000000
        /*076c*/ 	.short	0x0101
        /*076e*/ 	.byte	0x3f
	.zero		1


	//   ....[31]....
        /*0770*/ 	.word	0x0000a5e0
        /*0774*/ 	.word	0x000000ff
        /*0778*/ 	.word	0x00000000
        /*077c*/ 	.short	0x0101
        /*077e*/ 	.byte	0x06
	.zero		1


	//   ....[32]....
        /*0780*/ 	.word	0x0000b1c0
        /*0784*/ 	.word	0x000000ff
        /*0788*/ 	.word	0x00033430
        /*078c*/ 	.short	0x010a
        /*078e*/ 	.byte	0x06
	.zero		1


	//   ....[33]....
        /*0790*/ 	.word	0x0000b200
        /*0794*/ 	.word	0x000000ff
        /*0798*/ 	.word	0x00033430
        /*079c*/ 	.short	0x010a
        /*079e*/ 	.byte	0x06
	.zero		1


	//   ....[34]....
        /*07a0*/ 	.word	0x0000be20
        /*07a4*/ 	.word	0x000000ff
        /*07a8*/ 	.word	0x00033450
        /*07ac*/ 	.short	0x010a
        /*07ae*/ 	.byte	0x06
	.zero		1


	//   ....[35]....
        /*07b0*/ 	.word	0x0000be60
        /*07b4*/ 	.word	0x000000ff
        /*07b8*/ 	.word	0x00033450
        /*07bc*/ 	.short	0x010a
        /*07be*/ 	.byte	0x06
	.zero		1


	//   ....[36]....
        /*07c0*/ 	.word	0x0000d570
        /*07c4*/ 	.word	0x00000005
        /*07c8*/ 	.word	0x00000000
        /*07cc*/ 	.short	0x0101
        /*07ce*/ 	.byte	0x3f
	.zero		1


	//   ....[37]....
        /*07d0*/ 	.word	0x0000d750
        /*07d4*/ 	.word	0x000000ff
        /*07d8*/ 	.word	0x00000000
        /*07dc*/ 	.short	0x0101
        /*07de*/ 	.byte	0x06
	.zero		1


	//   ....[38]....
        /*07e0*/ 	.word	0x0000e0d0
        /*07e4*/ 	.word	0x000000ff
        /*07e8*/ 	.word	0x00033430
        /*07ec*/ 	.short	0x010a
        /*07ee*/ 	.byte	0x06
	.zero		1


	//   ....[39]....
        /*07f0*/ 	.word	0x0000e110
        /*07f4*/ 	.word	0x000000ff
        /*07f8*/ 	.word	0x00033430
        /*07fc*/ 	.short	0x010a
        /*07fe*/ 	.byte	0x06
	.zero		1


	//   ....[40]....
        /*0800*/ 	.word	0x0000ed30
        /*0804*/ 	.word	0x000000ff
        /*0808*/ 	.word	0x00033450
        /*080c*/ 	.short	0x010a
        /*080e*/ 	.byte	0x06
	.zero		1


	//   ....[41]....
        /*0810*/ 	.word	0x0000ed70
        /*0814*/ 	.word	0x000000ff
        /*0818*/ 	.word	0x00033450
        /*081c*/ 	.short	0x010a
        /*081e*/ 	.byte	0x06
	.zero		1


	//   ....[42]....
        /*0820*/ 	.word	0x0000f0b0
        /*0824*/ 	.word	0x00000000
        /*0828*/ 	.word	0x00000000
        /*082c*/ 	.short	0x0101
        /*082e*/ 	.byte	0x3f
	.zero		1


	//   ....[43]....
        /*0830*/ 	.word	0x00012300
        /*0834*/ 	.word	0x000000ff
        /*0838*/ 	.word	0x00000000
        /*083c*/ 	.short	0x0101
        /*083e*/ 	.byte	0x06
	.zero		1


	//   ....[44]....
        /*0840*/ 	.word	0x00012b80
        /*0844*/ 	.word	0x000000ff
        /*0848*/ 	.word	0x00033450
        /*084c*/ 	.short	0x010a
        /*084e*/ 	.byte	0x09
	.zero		1


	//   ....[45]....
        /*0850*/ 	.word	0x00012bc0
        /*0854*/ 	.word	0x000000ff
        /*0858*/ 	.word	0x00033450
        /*085c*/ 	.short	0x010a
        /*085e*/ 	.byte	0x09
	.zero		1


	//   ....[46]....
        /*0860*/ 	.word	0x00013300
        /*0864*/ 	.word	0x000000ff
        /*0868*/ 	.word	0x00000000
        /*086c*/ 	.short	0x0101
        /*086e*/ 	.byte	0x04
	.zero		1


	//   ....[47]....
        /*0870*/ 	.word	0x000155c0
        /*0874*/ 	.word	0x00000025
        /*0878*/ 	.word	0x00000000
        /*087c*/ 	.short	0x0101
        /*087e*/ 	.byte	0x3f
	.zero		1


	//   ....[48]....
        /*0880*/ 	.word	0x00017bb0
        /*0884*/ 	.word	0x00000004
        /*0888*/ 	.word	0x00033480
        /*088c*/ 	.short	0x010a
        /*088e*/ 	.byte	0x3f
	.zero		1


	//   ....[49]....
        /*0890*/ 	.word	0x00017e10
        /*0894*/ 	.word	0x00000004
        /*0898*/ 	.word	0x00033440
        /*089c*/ 	.short	0x010a
        /*089e*/ 	.byte	0x3f
	.zero		1


	//   ....[50]....
        /*08a0*/ 	.word	0x00018950
        /*08a4*/ 	.word	0x00000012
        /*08a8*/ 	.word	0x00033400
        /*08ac*/ 	.short	0x0107
        /*08ae*/ 	.byte	0x3f
	.zero		1


	//   ....[51]....
        /*08b0*/ 	.word	0x00018a50
        /*08b4*/ 	.word	0x00000012
        /*08b8*/ 	.word	0x00033400
        /*08bc*/ 	.short	0x0101
        /*08be*/ 	.byte	0x3f
	.zero		1


	//   ....[52]....
        /*08c0*/ 	.word	0x00018a70
        /*08c4*/ 	.word	0x00000012
        /*08c8*/ 	.word	0x00033420
        /*08cc*/ 	.short	0x010a
        /*08ce*/ 	.byte	0x3f
	.zero		1


	//   ....[53]....
        /*08d0*/ 	.word	0x00018d80
        /*08d4*/ 	.word	0x00000006
        /*08d8*/ 	.word	0x00033480
        /*08dc*/ 	.short	0x010a
        /*08de*/ 	.byte	0x3f
	.zero		1


	//   ....[54]....
        /*08e0*/ 	.word	0x000191a0
        /*08e4*/ 	.word	0x00000006
        /*08e8*/ 	.word	0x00033440
        /*08ec*/ 	.short	0x010a
        /*08ee*/ 	.byte	0x3f
	.zero		1


	//   ....[55]....
        /*08f0*/ 	.word	0x00019650
        /*08f4*/ 	.word	0x00000003
        /*08f8*/ 	.word	0x00033470
        /*08fc*/ 	.short	0x010a
        /*08fe*/ 	.byte	0x3f
	.zero		1


	//   ....[56]....
        /*0900*/ 	.word	0x000196c0
        /*0904*/ 	.word	0x00000003
        /*0908*/ 	.word	0x00033460
        /*090c*/ 	.short	0x010a
        /*090e*/ 	.byte	0x3f
	.zero		1


	//   ....[57]....
        /*0910*/ 	.word	0x00019d80
        /*0914*/ 	.word	0x00000003
        /*0918*/ 	.word	0x00033450
        /*091c*/ 	.short	0x0101
        /*091e*/ 	.byte	0x3f
	.zero		1


	//   ....[58]....
        /*0920*/ 	.word	0x00019e00
        /*0924*/ 	.word	0x00000003
        /*0928*/ 	.word	0x00000000
        /*092c*/ 	.short	0x0101
        /*092e*/ 	.byte	0x3f
	.zero		1


	//   ....[59]....
        /*0930*/ 	.word	0x0001a020
        /*0934*/ 	.word	0x00000003
        /*0938*/ 	.word	0x00033470
        /*093c*/ 	.short	0x010a
        /*093e*/ 	.byte	0x3f
	.zero		1


	//   ....[60]....
        /*0940*/ 	.word	0x0001a090
        /*0944*/ 	.word	0x00000003
        /*0948*/ 	.word	0x00033460
        /*094c*/ 	.short	0x010a
        /*094e*/ 	.byte	0x3f
	.zero		1


	//   ....[61]....
        /*0950*/ 	.word	0x0001a760
        /*0954*/ 	.word	0x00000003
        /*0958*/ 	.word	0x00033450
        /*095c*/ 	.short	0x0101
        /*095e*/ 	.byte	0x3f
	.zero		1


	//   ....[62]....
        /*0960*/ 	.word	0x0001a7d0
        /*0964*/ 	.word	0x00000000
        /*0968*/ 	.word	0x00000000
        /*096c*/ 	.short	0x0101
        /*096e*/ 	.byte	0x3f
	.zero		1


	//   ....[63]....
        /*0970*/ 	.word	0x0001aa40
        /*0974*/ 	.word	0x00000000
        /*0978*/ 	.word	0x00033420
        /*097c*/ 	.short	0x010a
        /*097e*/ 	.byte	0x3f
	.zero		1


	//   ....[64]....
        /*0980*/ 	.word	0x0001ac30
        /*0984*/ 	.word	0x00000006
        /*0988*/ 	.word	0x00000000
        /*098c*/ 	.short	0x010a
        /*098e*/ 	.byte	0x3f
	.zero		1


	//   ....[65]....
        /*0990*/ 	.word	0x0001ac60
        /*0994*/ 	.word	0x00000007
        /*0998*/ 	.word	0x00000000
        /*099c*/ 	.short	0x010a
        /*099e*/ 	.byte	0x3f
	.zero		1


	//   ....[66]....
        /*09a0*/ 	.word	0x0001acb0
        /*09a4*/ 	.word	0x00000004
        /*09a8*/ 	.word	0x00033460
        /*09ac*/ 	.short	0x010a
        /*09ae*/ 	.byte	0x3f
	.zero		1


	//   ....[67]....
        /*09b0*/ 	.word	0x0001ad00
        /*09b4*/ 	.word	0x00000003
        /*09b8*/ 	.word	0x00033460
        /*09bc*/ 	.short	0x010a
        /*09be*/ 	.byte	0x3f
	.zero		1


	//   ....[68]....
        /*09c0*/ 	.word	0x0001ad40
        /*09c4*/ 	.word	0x00000004
        /*09c8*/ 	.word	0x00033480
        /*09cc*/ 	.short	0x010a
        /*09ce*/ 	.byte	0x3f
	.zero		1


	//   ....[69]....
        /*09d0*/ 	.word	0x0001ad60
        /*09d4*/ 	.word	0x00000003
        /*09d8*/ 	.word	0x00033480
        /*09dc*/ 	.short	0x010a
        /*09de*/ 	.byte	0x3f
	.zero		1


	//   ....[70]....
        /*09e0*/ 	.word	0x0001add0
        /*09e4*/ 	.word	0x00000003
        /*09e8*/ 	.word	0x00033400
        /*09ec*/ 	.short	0x010a
        /*09ee*/ 	.byte	0x3f
	.zero		1


	//   ....[71]....
        /*09f0*/ 	.word	0x0001ae20
        /*09f4*/ 	.word	0x00000003
        /*09f8*/ 	.word	0x00033430
        /*09fc*/ 	.short	0x010a
        /*09fe*/ 	.byte	0x3f
	.zero		1


	//   ....[72]....
        /*0a00*/ 	.word	0x0001ae80
        /*0a04*/ 	.word	0x00000008
        /*0a08*/ 	.word	0x00033430
        /*0a0c*/ 	.short	0x010a
        /*0a0e*/ 	.byte	0x3f
	.zero		1


	//   ....[73]....
        /*0a10*/ 	.word	0x0001aee0
        /*0a14*/ 	.word	0x00000008
        /*0a18*/ 	.word	0x00033450
        /*0a1c*/ 	.short	0x010a
        /*0a1e*/ 	.byte	0x3f
	.zero		1


	//   ....[74]....
        /*0a20*/ 	.word	0x0001af40
        /*0a24*/ 	.word	0x00000003
        /*0a28*/ 	.word	0x00033430
        /*0a2c*/ 	.short	0x010a
        /*0a2e*/ 	.byte	0x3f
	.zero		1


	//   ....[75]....
        /*0a30*/ 	.word	0x0001afa0
        /*0a34*/ 	.word	0x00000003
        /*0a38*/ 	.word	0x00033450
        /*0a3c*/ 	.short	0x010a
        /*0a3e*/ 	.byte	0x3f
	.zero		1


	//   ....[76]....
        /*0a40*/ 	.word	0x0001b000
        /*0a44*/ 	.word	0x00000003
        /*0a48*/ 	.word	0x00033430
        /*0a4c*/ 	.short	0x010a
        /*0a4e*/ 	.byte	0x3f
	.zero		1


	//   ....[77]....
        /*0a50*/ 	.word	0x0001b060
        /*0a54*/ 	.word	0x00000003
        /*0a58*/ 	.word	0x00033450
        /*0a5c*/ 	.short	0x010a
        /*0a5e*/ 	.byte	0x3f
	.zero		1


	//   ....[78]....
        /*0a60*/ 	.word	0x0001b0c0
        /*0a64*/ 	.word	0x00000007
        /*0a68*/ 	.word	0x00033450
        /*0a6c*/ 	.short	0x010a
        /*0a6e*/ 	.byte	0x3f
	.zero		1


	//   ....[79]....
        /*0a70*/ 	.word	0x0001b210
        /*0a74*/ 	.word	0x00000004
        /*0a78*/ 	.word	0x00033480
        /*0a7c*/ 	.short	0x010a
        /*0a7e*/ 	.byte	0x3f
	.zero		1


	//   ....[80]....
        /*0a80*/ 	.word	0x0001b260
        /*0a84*/ 	.word	0x00000004
        /*0a88*/ 	.word	0x00033440
        /*0a8c*/ 	.short	0x010a
        /*0a8e*/ 	.byte	0x3f
	.zero		1


	//   ....[81]....
        /*0a90*/ 	.word	0x0001b830
        /*0a94*/ 	.word	0x00000012
        /*0a98*/ 	.word	0x00033420
        /*0a9c*/ 	.short	0x010a
        /*0a9e*/ 	.byte	0x3f
	.zero		1


	//   ....[82]....
        /*0aa0*/ 	.word	0x0001b880
        /*0aa4*/ 	.word	0x00000006
        /*0aa8*/ 	.word	0x00033480
        /*0aac*/ 	.short	0x010a
        /*0aae*/ 	.byte	0x3f
	.zero		1


	//   ....[83]....
        /*0ab0*/ 	.word	0x0001b8d0
        /*0ab4*/ 	.word	0x00000006
        /*0ab8*/ 	.word	0x00033440
        /*0abc*/ 	.short	0x010a
        /*0abe*/ 	.byte	0x3f
	.zero		1


	//   ....[84]....
        /*0ac0*/ 	.word	0x0001b920
        /*0ac4*/ 	.word	0x00000003
        /*0ac8*/ 	.word	0x00033470
        /*0acc*/ 	.short	0x010a
        /*0ace*/ 	.byte	0x3f
	.zero		1


	//   ....[85]....
        /*0ad0*/ 	.word	0x0001b970
        /*0ad4*/ 	.word	0x00000003
        /*0ad8*/ 	.word	0x00033460
        /*0adc*/ 	.short	0x010a
        /*0ade*/ 	.byte	0x3f
	.zero		1


	//   ....[86]....
        /*0ae0*/ 	.word	0x0001b9c0
        /*0ae4*/ 	.word	0x00000003
        /*0ae8*/ 	.word	0x00033470
        /*0aec*/ 	.short	0x010a
        /*0aee*/ 	.byte	0x3f
	.zero		1


	//   ....[87]....
        /*0af0*/ 	.word	0x0001ba10
        /*0af4*/ 	.word	0x00000003
        /*0af8*/ 	.word	0x00033460
        /*0afc*/ 	.short	0x010a
        /*0afe*/ 	.byte	0x3f
	.zero		1


	//   ....[88]....
        /*0b00*/ 	.word	0x0001ba60
        /*0b04*/ 	.word	0x00000000
        /*0b08*/ 	.word	0x00033420
        /*0b0c*/ 	.short	0x010a
        /*0b0e*/ 	.byte	0x3f
	.zero		1


	//   ....[89]....
        /*0b10*/ 	.word	0x0001bc00
        /*0b14*/ 	.word	0x00000006
        /*0b18*/ 	.word	0x00000000
        /*0b1c*/ 	.short	0x010a
        /*0b1e*/ 	.byte	0x3f
	.zero		1


	//   ....[90]....
        /*0b20*/ 	.word	0x0001bc50
        /*0b24*/ 	.word	0x00000007
        /*0b28*/ 	.word	0x00000000
        /*0b2c*/ 	.short	0x010a
        /*0b2e*/ 	.byte	0x3f
	.zero		1


	//   ....[91]....
        /*0b30*/ 	.word	0x0001bca0
        /*0b34*/ 	.word	0x00000004
        /*0b38*/ 	.word	0x00033460
        /*0b3c*/ 	.short	0x010a
        /*0b3e*/ 	.byte	0x3f
	.zero		1


	//   ....[92]....
        /*0b40*/ 	.word	0x0001bcf0
        /*0b44*/ 	.word	0x00000003
        /*0b48*/ 	.word	0x00033460
        /*0b4c*/ 	.short	0x010a
        /*0b4e*/ 	.byte	0x3f
	.zero		1


	//   ....[93]....
        /*0b50*/ 	.word	0x0001bd40
        /*0b54*/ 	.word	0x00000004
        /*0b58*/ 	.word	0x00033480
        /*0b5c*/ 	.short	0x010a
        /*0b5e*/ 	.byte	0x3f
	.zero		1


	//----- nvinfo : EIATTR_NUM_MBARRIERS
	.align		4
.L_215:
        /*0b60*/ 	.byte	0x03, 0x38
        /*0b62*/ 	.short	0x0016


	//----- nvinfo : EIATTR_EXIT_INSTR_OFFSETS
	.align		4
        /*0b64*/ 	.byte	0x04, 0x1c
        /*0b66*/ 	.short	(.L_217 - .L_216)


	//   ....[0]....
.L_216:
        /*0b68*/ 	.word	0x00000a40


	//   ....[1]....
        /*0b6c*/ 	.word	0x00016520


	//   ....[2]....
        /*0b70*/ 	.word	0x0001adb0


	//----- nvinfo : EIATTR_MAX_THREADS
	.align		4
.L_217:
        /*0b74*/ 	.byte	0x04, 0x05
        /*0b76*/ 	.short	(.L_219 - .L_218)
.L_218:
        /*0b78*/ 	.word	0x00000180
        /*0b7c*/ 	.word	0x00000001
        /*0b80*/ 	.word	0x00000001


	//----- nvinfo : EIATTR_CRS_STACK_SIZE
	.align		4
.L_219:
        /*0b84*/ 	.byte	0x04, 0x1e
        /*0b86*/ 	.short	(.L_221 - .L_220)
.L_220:
        /*0b88*/ 	.word	0x00000000


	//----- nvinfo : EIATTR_CBANK_PARAM_SIZE
	.align		4
.L_221:
        /*0b8c*/ 	.byte	0x03, 0x19
        /*0b8e*/ 	.short	0x0af0


	//----- nvinfo : EIATTR_PARAM_CBANK
	.align		4
        /*0b90*/ 	.byte	0x04, 0x0a
        /*0b92*/ 	.short	(.L_223 - .L_222)
	.align		4
.L_222:
        /*0b94*/ 	.word	index@(.nv.constant0._ZN7cutlass13device_kernelIN5flash11enable_sm90INS1_16FlashAttnFwdSm90INS1_25CollectiveMainloopFwdSm90ILi2EN4cute5tupleIJNS5_1CILi1EEES8_S8_EEENS6_IJNS7_ILi128EEENS7_ILi160EEENS7_ILi192EEEEEELi192ENS_12float_e4m3_tEfNS_4arch4Sm90ELb0ELb1ELb0ELb0ELb0ELb0ELb0ELb1ELb1ELb1ELb0ELb0EEENS1_21CollectiveEpilogueFwdINS6_IJSA_SC_SB_EEES9_NS_10bfloat16_tESG_Li256ELb0ELb1ELb0ELb1EEENS1_30DynamicPersistentTileSchedulerILi256ELi128ELb0ELb1ELb1EEEEEEEEEvNT_6ParamsE)
        /*0b98*/ 	.short	0x0210
        /*0b9a*/ 	.short	0x0af0


	//----- nvinfo : EIATTR_SW_WAR
	.align		4
.L_223:
        /*0b9c*/ 	.byte	0x04, 0x36
        /*0b9e*/ 	.short	(.L_225 - .L_224)
.L_224:
        /*0ba0*/ 	.word	0x00000008
.L_225:


//--------------------- .nv.info._ZN7cutlass13device_kernelIN5flash11enable_sm90INS1_16FlashAttnFwdSm90INS1_25CollectiveMainloopFwdSm90ILi2EN4cute5tupleIJNS5_1CILi1EEES8_S8_EEENS6_IJNS7_ILi128EEENS7_ILi160EEENS7_ILi192EEEEEELi192ENS_12float_e4m3_tEfNS_4arch4Sm90ELb0ELb1ELb0ELb1ELb0ELb0ELb0ELb1ELb1ELb1ELb0ELb0EEENS1_21CollectiveEpilogueFwdINS6_IJSA_SC_SB_EEES9_NS_10bfloat16_tESG_Li256ELb1ELb1ELb0ELb1EEENS1_36VarlenDynamicPersistentTileSchedulerILi128ELi160ELi256ELi128ELb0ELb1ELb1ELb1ELb0ELb1EEEEEEEEEvNT_6ParamsE --------------------------
	.section	.nv.info._ZN7cutlass13device_kernelIN5flash11enable_sm90INS1_16FlashAttnFwdSm90INS1_25CollectiveMainloopFwdSm90ILi2EN4cute5tupleIJNS5_1CILi1EEES8_S8_EEENS6_IJNS7_ILi128EEENS7_ILi160EEENS7_ILi192EEEEEELi192ENS_12float_e4m3_tEfNS_4arch4Sm90ELb0ELb1ELb0ELb1ELb0ELb0ELb0ELb1ELb1ELb1ELb0ELb0EEENS1_21CollectiveEpilogueFwdINS6_IJSA_SC_SB_EEES9_NS_10bfloat16_tESG_Li256ELb1ELb1ELb0ELb1EEENS1_36VarlenDynamicPersistentTileSchedulerILi128ELi160ELi256ELi128ELb0ELb1ELb1ELb1ELb0ELb1EEEEEEEEEvNT_6ParamsE,"",@"SHT_CUDA_INFO"
	.sectionflags	@""
	.align	4


	//----- nvinfo : EIATTR_CUDA_API_VERSION
	.align		4
        /*0000*/ 	.byte	0x04, 0x37
        /*0002*/ 	.short	(.L_227 - .L_226)
.L_226:
        /*0004*/ 	.word	0x00000082


	//----- nvinfo : EIATTR_KPARAM_INFO
	.align		4
.L_227:
        /*0008*/ 	.byte	0x04, 0x17
        /*000a*/ 	.short	(.L_229 - .L_228)
.L_228:
        /*000c*/ 	.word	0x00000000
        /*0010*/ 	.short	0x0000
        /*0012*/ 	.short	0x0070
        /*0014*/ 	.byte	0x00, 0xf0, 0x01, 0x2a


	//----- nvinfo : EIATTR_SPARSE_MMA_MASK
	.align		4
.L_229:
        /*0018*/ 	.byte	0x03, 0x50
        /*001a*/ 	.short	0x0000


	//----- nvinfo : EIATTR_MAXREG_COUNT
	.align		4
        /*001c*/ 	.byte	0x03, 0x1b
        /*001e*/ 	.short	0x00a8


	//----- nvinfo : EIATTR_NUM_BARRIERS
	.align		4
        /*0020*/ 	.byte	0x02, 0x4c
        /*0022*/ 	.byte	0x10
	.zero		1


	//----- nvinfo : EIATTR_EXTERNS
	.align		4
        /*0024*/ 	.byte	0x04, 0x0f
        /*0026*/ 	.short	(.L_231 - .L_230)


	//   ....[0]....
	.align		4
.L_230:
        /*0028*/ 	.word	index@(__assertfail)


	//----- nvinfo : EIATTR_ANNOTATIONS
	.align		4
.L_231:
        /*002c*/ 	.byte	0x04, 0x55
        /*002e*/ 	.short	(.L_233 - .L_232)


	//   ....[0]....
.L_232:
        /* <DEDUP_REMOVED lines=29> */


	//----- nvinfo : EIATTR_MERCURY_ISA_VERSION
	.align		4
.L_233:
        /*01f0*/ 	.byte	0x03, 0x5f
        /*01f2*/ 	.short	0x0101


	//----- nvinfo : EIATTR_UNUSED_LOAD_BYTE_OFFSET
	.align		4
        /*01f4*/ 	.byte	0x04, 0x44
        /*01f6*/ 	.short	(.L_235 - .L_234)


	//   ....[0]....
.L_234:
        /*01f8*/ 	.word	0x00000a40
        /*01fc*/ 	.word	0x0000fff0


	//   ....[1]....
        /*0200*/ 	.word	0x00013a40
        /*0204*/ 	.word	0x0000fff0


	//----- nvinfo : EIATTR_INT_WARP_WIDE_INSTR_OFFSETS
	.align		4
.L_235:
        /*0208*/ 	.byte	0x04, 0x31
        /*020a*/ 	.short	(.L_237 - .L_236)


	//   ....[0]....
.L_236:
        /*020c*/ 	.word	0x00000130


	//   ....[1]....
        /*0210*/ 	.word	0x00000170


	//   ....[2]....
        /*0214*/ 	.word	0x000001e0


	//   ....[3]....
        /*0218*/ 	.word	0x00018530


	//   ....[4]....
        /*021c*/ 	.word	0x000185c0


	//   ....[5]....
        /*0220*/ 	.word	0x0001b2e0


	//   ....[6]....
        /*0224*/ 	.word	0x0001b370


	//----- nvinfo : EIATTR_COOP_GROUP_MASK_REGIDS
	.align		4
.L_237:
        /*0228*/ 	.byte	0x04, 0x29
        /*022a*/ 	.short	(.L_239 - .L_238)


	//   ....[0]....
.L_238:
        /*022c*/ 	.word	0xffffffff


	//   ....[1]....
        /*0230*/ 	.word	0xffffffff


	//   ....[2]....
        /*0234*/ 	.word	0xffffffff


	//   ....[3]....
        /*0238*/ 	.word	0xffffffff


	//   ....[4]....
        /*023c*/ 	.word	0xffffffff


	//   ....[5]....
        /*0240*/ 	.word	0xffffffff


	//   ....[6]....
        /*0244*/ 	.word	0xffffffff


	//   ....[7]....
        /*0248*/ 	.word	0xffffffff


	//   ....[8]....
        /*024c*/ 	.word	0xffffffff


	//   ....[9]....
        /*0250*/ 	.word	0xffffffff


	//   ....[10]....
        /*0254*/ 	.word	0xffffffff


	//   ....[11]....
        /*0258*/ 	.word	0xffffffff


	//   ....[12]....
        /*025c*/ 	.word	0xffffffff


	//   ....[13]....
        /*0260*/ 	.word	0xffffffff


	//   ....[14]....
        /*0264*/ 	.word	0xffffffff


	//   ....[15]....
        /*0268*/ 	.word	0xffffffff


	//   ....[16]....
        /*026c*/ 	.word	0xffffffff


	//   ....[17]....
        /*0270*/ 	.word	0xffffffff


	//   ....[18]....
        /*0274*/ 	.word	0xffffffff


	//   ....[19]....
        /*0278*/ 	.word	0xffffffff


	//   ....[20]....
        /*027c*/ 	.word	0xffffffff


	//   ....[21]....
        /*0280*/ 	.word	0xffffffff


	//   ....[22]....
        /*0284*/ 	.word	0xffffffff


	//   ....[23]....
        /*0288*/ 	.word	0xffffffff


	//   ....[24]....
        /*028c*/ 	.word	0xffffffff


	//   ....[25]....
        /*0290*/ 	.word	0xffffffff


	//   ....[26]....
        /*0294*/ 	.word	0xffffffff


	//   ....[27]....
        /*0298*/ 	.word	0xffffffff


	//   ....[28]....
        /*029c*/ 	.word	0xffffffff


	//   ....[29]....
        /*02a0*/ 	.word	0xffffffff


	//   ....[30]....
        /*02a4*/ 	.word	0xffffffff


	//   ....[31]....
        /*02a8*/ 	.word	0xffffffff


	//   ....[32]....
        /*02ac*/ 	.word	0xffffffff


	//   ....[33]....
        /*02b0*/ 	.word	0xffffffff


	//   ....[34]....
        /*02b4*/ 	.word	0xffffffff


	//   ....[35]....
        /*02b8*/ 	.word	0xffffffff


	//   ....[36]....
        /*02bc*/ 	.word	0xffffffff


	//   ....[37]....
        /*02c0*/ 	.word	0xffffffff


	//   ....[38]....
        /*02c4*/ 	.word	0xffffffff


	//   ....[39]....
        /*02c8*/ 	.word	0xffffffff


	//   ....[40]....
        /*02cc*/ 	.word	0xffffffff


	//   ....[41]....
        /*02d0*/ 	.word	0xffffffff


	//   ....[42]....
        /*02d4*/ 	.word	0xffffffff


	//   ....[43]....
        /*02d8*/ 	.word	0xffffffff


	//   ....[44]....
        /*02dc*/ 	.word	0xffffffff


	//   ....[45]....
        /*02e0*/ 	.word	0xffffffff


	//   ....[46]....
        /*02e4*/ 	.word	0xffffffff


	//   ....[47]....
        /*02e8*/ 	.word	0xffffffff


	//   ....[48]....
        /*02ec*/ 	.word	0xffffffff


	//   ....[49]....
        /*02f0*/ 	.word	0xffffffff


	//   ....[50]....
        /*02f4*/ 	.word	0xffffffff


	//   ....[51]....
        /*02f8*/ 	.word	0xffffffff


	//   ....[52]....
        /*02fc*/ 	.word	0xffffffff


	//   ....[53]....
        /*0300*/ 	.word	0xffffffff


	//   ....[54]....
        /*0304*/ 	.word	0xffffffff


	//   ....[55]....
        /*0308*/ 	.word	0xffffffff


	//   ....[56]....
        /*030c*/ 	.word	0xffffffff


	//   ....[57]....
        /*0310*/ 	.word	0xffffffff


	//   ....[58]....
        /*0314*/ 	.word	0xffffffff


	//   ....[59]....
        /*0318*/ 	.word	0xffffffff


	//   ....[60]....
        /*031c*/ 	.word	0xffffffff


	//   ....[61]....
        /*0320*/ 	.word	0xffffffff


	//   ....[62]....
        /*0324*/ 	.word	0xffffffff


	//   ....[63]....
        /*0328*/ 	.word	0xffffffff


	//   ....[64]....
        /*032c*/ 	.word	0xffffffff


	//   ....[65]....
        /*0330*/ 	.word	0xffffffff


	//   ....[66]....
        /*0334*/ 	.word	0xffffffff


	//   ....[67]....
        /*0338*/ 	.word	0xffffffff


	//   ....[68]....
        /*033c*/ 	.word	0xffffffff


	//   ....[69]....
        /*0340*/ 	.word	0xffffffff


	//   ....[70]....
        /*0344*/ 	.word	0xffffffff


	//   ....[71]....
        /*0348*/ 	.word	0xffffffff


	//   ....[72]....
        /*034c*/ 	.word	0xffffffff


	//   ....[73]....
        /*0350*/ 	.word	0xffffffff


	//   ....[74]....
        /*0354*/ 	.word	0xffffffff


	//   ....[75]....
        /*0358*/ 	.word	0xffffffff


	//   ....[76]....
        /*035c*/ 	.word	0xffffffff


	//   ....[77]....
        /*0360*/ 	.word	0xffffffff


	//   ....[78]....
        /*0364*/ 	.word	0xffffffff


	//   ....[79]....
        /*0368*/ 	.word	0xffffffff


	//   ....[80]....
        /*036c*/ 	.word	0xffffffff


	//   ....[81]....
        /*0370*/ 	.word	0xffffffff


	//   ....[82]....
        /*0374*/ 	.word	0xffffffff


	//   ....[83]....
        /*0378*/ 	.word	0xffffffff


	//   ....[84]....
        /*037c*/ 	.word	0xffffffff


	//   ....[85]....
        /*0380*/ 	.word	0xffffffff


	//   ....[86]....
        /*0384*/ 	.word	0xffffffff


	//   ....[87]....
        /*0388*/ 	.word	0xffffffff


	//   ....[88]....
        /*038c*/ 	.word	0xffffffff


	//   ....[89]....
        /*0390*/ 	.word	0xffffffff


	//   ....[90]....
        /*0394*/ 	.word	0xffffffff


	//   ....[91]....
        /*0398*/ 	.word	0xffffffff


	//   ....[92]....
        /*039c*/ 	.word	0xffffffff


	//   ....[93]....
        /*03a0*/ 	.word	0xffffffff


	//   ....[94]....
        /*03a4*/ 	.word	0xffffffff


	//   ....[95]....
        /*03a8*/ 	.word	0xffffffff


	//   ....[96]....
        /*03ac*/ 	.word	0xffffffff


	//   ....[97]....
        /*03b0*/ 	.word	0xffffffff


	//   ....[98]....
        /*03b4*/ 	.word	0xffffffff


	//   ....[99]....
        /*03b8*/ 	.word	0xffffffff


	//   ....[100]....
        /*03bc*/ 	.word	0xffffffff


	//   ....[101]....
        /*03c0*/ 	.word	0xffffffff


	//   ....[102]....
        /*03c4*/ 	.word	0xffffffff


	//   ....[103]....
        /*03c8*/ 	.word	0xffffffff


	//   ....[104]....
        /*03cc*/ 	.word	0xffffffff


	//   ....[105]....
        /*03d0*/ 	.word	0xffffffff


	//   ....[106]....
        /*03d4*/ 	.word	0xffffffff


	//   ....[107]....
        /*03d8*/ 	.word	0xffffffff


	//   ....[108]....
        /*03dc*/ 	.word	0xffffffff


	//   ....[109]....
        /*03e0*/ 	.word	0xffffffff


	//   ....[110]....
        /*03e4*/ 	.word	0xffffffff


	//   ....[111]....
        /*03e8*/ 	.word	0xffffffff


	//   ....[112]....
        /*03ec*/ 	.word	0xffffffff


	//   ....[113]....
        /*03f0*/ 	.word	0xffffffff


	//   ....[114]....
        /*03f4*/ 	.word	0xffffffff


	//   ....[115]....
        /*03f8*/ 	.word	0xffffffff


	//   ....[116]....
        /*03fc*/ 	.word	0xffffffff


	//   ....[117]....
        /*0400*/ 	.word	0xffffffff


	//   ....[118]....
        /*0404*/ 	.word	0xffffffff


	//   ....[119]....
        /*0408*/ 	.word	0xffffffff


	//   ....[120]....
        /*040c*/ 	.word	0xffffffff


	//   ....[121]....
        /*0410*/ 	.word	0xffffffff


	//   ....[122]....
        /*0414*/ 	.word	0xffffffff


	//   ....[123]....
        /*0418*/ 	.word	0xffffffff


	//   ....[124]....
        /*041c*/ 	.word	0xffffffff


	//   ....[125]....
        /*0420*/ 	.word	0xffffffff


	//   ....[126]....
        /*0424*/ 	.word	0xffffffff


	//   ....[127]....
        /*0428*/ 	.word	0xffffffff


	//   ....[128]....
        /*042c*/ 	.word	0xffffffff


	//   ....[129]....
        /*0430*/ 	.word	0xffffffff


	//   ....[130]....
        /*0434*/ 	.word	0xffffffff


	//   ....[131]....
        /*0438*/ 	.word	0xffffffff


	//   ....[132]....
        /*043c*/ 	.word	0xffffffff


	//   ....[133]....
        /*0440*/ 	.word	0xffffffff


	//   ....[134]....
        /*0444*/ 	.word	0xffffffff


	//   ....[135]....
        /*0448*/ 	.word	0xffffffff


	//   ....[136]....
        /*044c*/ 	.word	0xffffffff


	//   ....[137]....
        /*0450*/ 	.word	0xffffffff


	//   ....[138]....
        /*0454*/ 	.word	0xffffffff


	//   ....[139]....
        /*0458*/ 	.word	0xffffffff


	//   ....[140]....
        /*045c*/ 	.word	0xffffffff


	//   ....[141]....
        /*0460*/ 	.word	0xffffffff


	//   ....[142]....
        /*0464*/ 	.word	0xffffffff


	//   ....[143]....
        /*0468*/ 	.word	0xffffffff


	//   ....[144]....
        /*046c*/ 	.word	0xffffffff


	//   ....[145]....
        /*0470*/ 	.word	0x0500000f


	//   ....[146]....
        /*0474*/ 	.word	0x0500000f


	//   ....[147]....
        /*0478*/ 	.word	0x0500000f


	//   ....[148]....
        /*047c*/ 	.word	0x0500000f


	//   ....[149]....
        /*0480*/ 	.word	0x0500000f


	//   ....[150]....
        /*0484*/ 	.word	0x0500000f


	//   ....[151]....
        /*0488*/ 	.word	0x0500000f


	//   ....[152]....
        /*048c*/ 	.word	0x0500000f


	//   ....[153]....
        /*0490*/ 	.word	0x0500000f


	//   ....[154]....
        /*0494*/ 	.word	0x0500000f


	//----- nvinfo : EIATTR_COOP_GROUP_INSTR_OFFSETS
	.align		4
.L_239:
        /*0498*/ 	.byte	0x04, 0x28
        /*049a*/ 	.short	(.L_241 - .L_240)


	//   ....[0]....
.L_240:
        /*049c*/ 	.word	0x00000070


	//   ....[1]....
        /*04a0*/ 	.word	0x00000140


	//   ....[2]....
        /*04a4*/ 	.word	0x00000190


	//   ....[3]....
        /*04a8*/ 	.word	0x000003c0


	//   ....[4]....
        /*04ac*/ 	.word	0x00000520


	//   ....[5]....
        /*04b0*/ 	.word	0x00000640


	//   ....[6]....
        /*04b4*/ 	.word	0x000007a0


	//   ....[7]....
        /*04b8*/ 	.word	0x00001d20


	//   ....[8]....
        /*04bc*/ 	.word	0x00002d40


	//   ....[9]....
        /*04c0*/ 	.word	0x00003040


	//   ....[10]....
        /*04c4*/ 	.word	0x00004560


	//   ....[11]....
        /*04c8*/ 	.word	0x00004670


	//   ....[12]....
        /*04cc*/ 	.word	0x00005140


	//   ....[13]....
        /*04d0*/ 	.word	0x000051a0


	//   ....[14]....
        /*04d4*/ 	.word	0x00007520


	//   ....[15]....
        /*04d8*/ 	.word	0x00008540


	//   ....[16]....
        /*04dc*/ 	.word	0x00008d50


	//   ....[17]....
        /*04e0*/ 	.word	0x00008e60


	//   ....[18]....
        /*04e4*/ 	.word	0x000099a0


	//   ....[19]....
        /*04e8*/ 	.word	0x00009a00


	//   ....[20]....
        /*04ec*/ 	.word	0x0000c600


	//   ....[21]....
        /*04f0*/ 	.word	0x0000c610


	//   ....[22]....
        /*04f4*/ 	.word	0x0000c650


	//   ....[23]....
        /*04f8*/ 	.word	0x0000c660


	//   ....[24]....
        /*04fc*/ 	.word	0x0000f2a0


	//   ....[25]....
        /*0500*/ 	.word	0x000102c0


	//   ....[26]....
        /*0504*/ 	.word	0x00010ad0


	//   ....[27]....
        /*0508*/ 	.word	0x00010be0


	//   ....[28]....
        /*050c*/ 	.word	0x00011720


	//   ....[29]....
        /*0510*/ 	.word	0x00011780


	//   ....[30]....
        /*0514*/ 	.word	0x000130f0


	//   ....[31]....
        /*0518*/ 	.word	0x00013100


	//   ....[32]....
        /*051c*/ 	.word	0x00013130


	//   ....[33]....
        /*0520*/ 	.word	0x00013140


	//   ....[34]....
        /*0524*/ 	.word	0x000145b0


	//   ....[35]....
        /*0528*/ 	.word	0x000145e0


	//   ....[36]....
        /*052c*/ 	.word	0x00014610


	//   ....[37]....
        /*0530*/ 	.word	0x00014640


	//   ....[38]....
        /*0534*/ 	.word	0x00014670


	//   ....[39]....
        /*0538*/ 	.word	0x00014690


	//   ....[40]....
        /*053c*/ 	.word	0x000146a0


	//   ....[41]....
        /*0540*/ 	.word	0x000146b0


	//   ....[42]....
        /*0544*/ 	.word	0x000146e0


	//   ....[43]....
        /*0548*/ 	.word	0x000146f0


	//   ....[44]....
        /*054c*/ 	.word	0x00014700


	//   ....[45]....
        /*0550*/ 	.word	0x00014730


	//   ....[46]....
        /*0554*/ 	.word	0x00014760


	//   ....[47]....
        /*0558*/ 	.word	0x00014770


	//   ....[48]....
        /*055c*/ 	.word	0x000147a0


	//   ....[49]....
        /*0560*/ 	.word	0x000147b0


	//   ....[50]....
        /*0564*/ 	.word	0x000147c0


	//   ....[51]....
        /*0568*/ 	.word	0x000147f0


	//   ....[52]....
        /*056c*/ 	.word	0x00014820


	//   ....[53]....
        /*0570*/ 	.word	0x00014830


	//   ....[54]....
        /*0574*/ 	.word	0x00014840


	//   ....[55]....
        /*0578*/ 	.word	0x00014850


	//   ....[56]....
        /*057c*/ 	.word	0x00014880


	//   ....[57]....
        /*0580*/ 	.word	0x000148b0


	//   ....[58]....
        /*0584*/ 	.word	0x000148f0


	//   ....[59]....
        /*0588*/ 	.word	0x00014910


	//   ....[60]....
        /*058c*/ 	.word	0x00014940


	//   ....[61]....
        /*0590*/ 	.word	0x00014950


	//   ....[62]....
        /*0594*/ 	.word	0x00014960


	//   ....[63]....
        /*0598*/ 	.word	0x00014970


	//   ....[64]....
        /*059c*/ 	.word	0x00014990


	//   ....[65]....
        /*05a0*/ 	.word	0x000149d0


	//   ....[66]....
        /*05a4*/ 	.word	0x00014a00


	//   ....[67]....
        /*05a8*/ 	.word	0x00014a10


	//   ....[68]....
        /*05ac*/ 	.word	0x00014a20


	//   ....[69]....
        /*05b0*/ 	.word	0x00014a30


	//   ....[70]....
        /*05b4*/ 	.word	0x00014a40


	//   ....[71]....
        /*05b8*/ 	.word	0x00014a50


	//   ....[72]....
        /*05bc*/ 	.word	0x00014a60


	//   ....[73]....
        /*05c0*/ 	.word	0x00014a70


	//   ....[74]....
        /*05c4*/ 	.word	0x00014a80


	//   ....[75]....
        /*05c8*/ 	.word	0x00014a90


	//   ....[76]....
        /*05cc*/ 	.word	0x00014aa0


	//   ....[77]....
        /*05d0*/ 	.word	0x00014ab0


	//   ....[78]....
        /*05d4*/ 	.word	0x00014ac0


	//   ....[79]....
        /*05d8*/ 	.word	0x00014ad0


	//   ....[80]....
        /*05dc*/ 	.word	0x00014ae0


	//   ....[81]....
        /*05e0*/ 	.word	0x00014af0


	//   ....[82]....
        /*05e4*/ 	.word	0x000151d0


	//   ....[83]....
        /*05e8*/ 	.word	0x00015200


	//   ....[84]....
        /*05ec*/ 	.word	0x00015230


	//   ....[85]....
        /*05f0*/ 	.word	0x00015260


	//   ....[86]....
        /*05f4*/ 	.word	0x00015990


	//   ....[87]....
        /*05f8*/ 	.word	0x000159c0


	//   ....[88]....
        /*05fc*/ 	.word	0x00015ac0


	//   ....[89]....
        /*0600*/ 	.word	0x00015ae0


	//   ....[90]....
        /*0604*/ 	.word	0x00015be0


	//   ....[91]....
        /*0608*/ 	.word	0x00015c00


	//   ....[92]....
        /*060c*/ 	.word	0x00015d10


	//   ....[93]....
        /*0610*/ 	.word	0x00015d30


	//   ....[94]....
        /*0614*/ 	.word	0x00016640


	//   ....[95]....
        /*0618*/ 	.word	0x00016660


	//   ....[96]....
        /*061c*/ 	.word	0x00016760


	//   ....[97]....
        /*0620*/ 	.word	0x00016780


	//   ....[98]....
        /*0624*/ 	.word	0x00016880


	//   ....[99]....
        /*0628*/ 	.word	0x000168a0


	//   ....[100]....
        /*062c*/ 	.word	0x000169b0


	//   ....[101]....
        /*0630*/ 	.word	0x000169d0


	//   ....[102]....
        /*0634*/ 	.word	0x00016b70


	//   ....[103]....
        /*0638*/ 	.word	0x00016d40


	//   ....[104]....
        /*063c*/ 	.word	0x00016d70


	//   ....[105]....
        /*0640*/ 	.word	0x00016da0


	//   ....[106]....
        /*0644*/ 	.word	0x00016de0


	//   ....[107]....
        /*0648*/ 	.word	0x00016e10


	//   ....[108]....
        /*064c*/ 	.word	0x00016e50


	//   ....[109]....
        /*0650*/ 	.word	0x00016fe0


	//   ....[110]....
        /*0654*/ 	.word	0x00017010


	//   ....[111]....
        /*0658*/ 	.word	0x00017040


	//   ....[112]....
        /*065c*/ 	.word	0x00017070


	//   ....[113]....
        /*0660*/ 	.word	0x000170a0


	//   ....[114]....
        /*0664*/ 	.word	0x000170e0


	//   ....[115]....
        /*0668*/ 	.word	0x00017180


	//   ....[116]....
        /*066c*/ 	.word	0x00017210


	//   ....[117]....
        /*0670*/ 	.word	0x000172c0


	//   ....[118]....
        /*0674*/ 	.word	0x00018cc0


	//   ....[119]....
        /*0678*/ 	.word	0x00019a50


	//   ....[120]....
        /*067c*/ 	.word	0x00019a90


	//   ....[121]....
        /*0680*/ 	.word	0x00019b50


	//   ....[122]....
        /*0684*/ 	.word	0x00019b60


	//   ....[123]....
        /*0688*/ 	.word	0x00019bf0


	//   ....[124]....
        /*068c*/ 	.word	0x00019c00


	//   ....[125]....
        /*0690*/ 	.word	0x00019c10


	//   ....[126]....
        /*0694*/ 	.word	0x00019c20


	//   ....[127]....
        /*0698*/ 	.word	0x0001be70


	//   ....[128]....
        /*069c*/ 	.word	0x0001bea0


	//   ....[129]....
        /*06a0*/ 	.word	0x0001bed0


	//   ....[130]....
        /*06a4*/ 	.word	0x0001bf10


	//   ....[131]....
        /*06a8*/ 	.word	0x0001bf40


	//   ....[132]....
        /*06ac*/ 	.word	0x0001bf50


	//   ....[133]....
        /*06b0*/ 	.word	0x0001bf80


	//   ....[134]....
        /*06b4*/ 	.word	0x0001bf90


	//   ....[135]....
        /*06b8*/ 	.word	0x0001c0d0


	//   ....[136]....
        /*06bc*/ 	.word	0x0001c100


	//   ....[137]....
        /*06c0*/ 	.word	0x0001c130


	//   ....[138]....
        /*06c4*/ 	.word	0x0001c160


	//   ....[139]....
        /*06c8*/ 	.word	0x0001c190


	//   ....[140]....
        /*06cc*/ 	.word	0x0001c1d0


	//   ....[141]....
        /*06d0*/ 	.word	0x0001c260


	//   ....[142]....
        /*06d4*/ 	.word	0x0001c2f0


	//   ....[143]....
        /*06d8*/ 	.word	0x0001c360


	//   ....[144]....
        /*06dc*/ 	.word	0x0001c9f0


	//   ....[145]....
        /*06e0*/ 	.word	0x0001d090


	//   ....[146]....
        /*06e4*/ 	.word	0x0001d280


	//   ....[147]....
        /*06e8*/ 	.word	0x0001d2e0


	//   ....[148]....
        /*06ec*/ 	.word	0x0001d340


	//   ....[149]....
        /*06f0*/ 	.word	0x0001d440


	//   ....[150]....
        /*06f4*/ 	.word	0x0001d4a0


	//   ....[151]....
        /*06f8*/ 	.word	0x0001d5a0


	//   ....[152]....
        /*06fc*/ 	.word	0x0001d600


	//   ....[153]....
        /*0700*/ 	.word	0x0001d6e0


	//   ....[154]....
        /*0704*/ 	.word	0x0001da30


	//----- nvinfo : EIATTR_REG_RECONFIG
	.align		4
.L_241:
        /*0708*/ 	.byte	0x01, 0x54
	.zero		2


	//----- nvinfo : EIATTR_SYSCALL_OFFSETS
	.align		4
        /*070c*/ 	.byte	0x04, 0x46
        /*070e*/ 	.short	(.L_243 - .L_242)


	//   ....[0]....
.L_242:
        /*0710*/ 	.word	0x00001f00


	//   ....[1]....
        /*0714*/ 	.word	0x00018730


	//   ....[2]....
        /*0718*/ 	.word	0x000188a0


	//   ....[3]....
        /*071c*/ 	.word	0x000189f0


	//   ....[4]....
        /*0720*/ 	.word	0x00018b30


	//   ....[5]....
        /*0724*/ 	.word	0x000195d0


	//----- nvinfo : EIATTR_MBARRIER_INSTR_OFFSETS
	.align		4
.L_243:
        /*0728*/ 	.byte	0x04, 0x39
        /*072a*/ 	.short	(.L_245 - .L_244)


	//   ....[0]....
.L_244:
        /*072c*/ 	.word	0x00000270
        /*0730*/ 	.word	0x000000ff
        /*0734*/ 	.word	0x00033400
        /*0738*/ 	.short	0x0100
        /*073a*/ 	.byte	0x08
	.zero		1


	//   ....[1]....
        /*073c*/ 	.word	0x00000280
        /*0740*/ 	.word	0x000000ff
        /*0744*/ 	.word	0x00033420
        /*0748*/ 	.short	0x0100
        /*074a*/ 	.byte	0x08
	.zero		1


	//   ....[2]....
        /*074c*/ 	.word	0x00000370
        /*0750*/ 	.word	0x000000ff
        /*0754*/ 	.word	0x00033430
        /*0758*/ 	.short	0x0100
        /*075a*/ 	.byte	0x08
	.zero		1


	//   ....[3]....
        /*075c*/ 	.word	0x00000380
        /*0760*/ 	.word	0x000000ff
        /*0764*/ 	.word	0x00033440
        /*0768*/ 	.short	0x0100
        /*076a*/ 	.byte	0x08
	.zero		1


	//   ....[4]....
        /*076c*/ 	.word	0x00000390
        /*0770*/ 	.word	0x000000ff
        /*0774*/ 	.word	0x00033438
        /*0778*/ 	.short	0x0100
        /*077a*/ 	.byte	0x08
	.zero		1


	//   ....[5]....
        /*077c*/ 	.word	0x000003a0
        /*0780*/ 	.word	0x000000ff
        /*0784*/ 	.word	0x00033448
        /*0788*/ 	.short	0x0100
        /*078a*/ 	.byte	0x08
	.zero		1


	//   ....[6]....
        /*078c*/ 	.word	0x000004d0
        /*0790*/ 	.word	0x000000ff
        /*0794*/ 	.word	0x00033450
        /*0798*/ 	.short	0x0100
        /*079a*/ 	.byte	0x08
	.zero		1


	//   ....[7]....
        /*079c*/ 	.word	0x000004e0
        /*07a0*/ 	.word	0x000000ff
        /*07a4*/ 	.word	0x00033460
        /*07a8*/ 	.short	0x0100
        /*07aa*/ 	.byte	0x08
	.zero		1


	//   ....[8]....
        /*07ac*/ 	.word	0x000004f0
        /*07b0*/ 	.word	0x000000ff
        /*07b4*/ 	.word	0x00033458
        /*07b8*/ 	.short	0x0100
        /*07ba*/ 	.byte	0x08
	.zero		1


	//   ....[9]....
        /*07bc*/ 	.word	0x00000500
        /*07c0*/ 	.word	0x000000ff
        /*07c4*/ 	.word	0x00033468
        /*07c8*/ 	.short	0x0100
        /*07ca*/ 	.byte	0x08
	.zero		1


	//   ....[10]....
        /*07cc*/ 	.word	0x000005f0
        /*07d0*/ 	.word	0x000000ff
        /*07d4*/ 	.word	0x00033470
        /*07d8*/ 	.short	0x0100
        /*07da*/ 	.byte	0x06
	.zero		1


	//   ....[11]....
        /*07dc*/ 	.word	0x00000600
        /*07e0*/ 	.word	0x000000ff
        /*07e4*/ 	.word	0x00033480
        /*07e8*/ 	.short	0x0100
        /*07ea*/ 	.byte	0x06
	.zero		1


	//   ....[12]....
        /*07ec*/ 	.word	0x00000610
        /*07f0*/ 	.word	0x000000ff
        /*07f4*/ 	.word	0x00033478
        /*07f8*/ 	.short	0x0100
        /*07fa*/ 	.byte	0x06
	.zero		1


	//   ....[13]....
        /*07fc*/ 	.word	0x00000620
        /*0800*/ 	.word	0x000000ff
        /*0804*/ 	.word	0x00033488
        /*0808*/ 	.short	0x0100
        /*080a*/ 	.byte	0x06
	.zero		1


	//   ....[14]....
        /*080c*/ 	.word	0x00000750
        /*0810*/ 	.word	0x000000ff
        /*0814*/ 	.word	0x00033490
        /*0818*/ 	.short	0x0100
        /*081a*/ 	.byte	0x08
	.zero		1


	//   ....[15]....
        /*081c*/ 	.word	0x00000760
        /*0820*/ 	.word	0x000000ff
        /*0824*/ 	.word	0x000334a0
        /*0828*/ 	.short	0x0100
        /*082a*/ 	.byte	0x08
	.zero		1


	//   ....[16]....
        /*082c*/ 	.word	0x00000770
        /*0830*/ 	.word	0x000000ff
        /*0834*/ 	.word	0x00033498
        /*0838*/ 	.short	0x0100
        /*083a*/ 	.byte	0x08
	.zero		1


	//   ....[17]....
        /*083c*/ 	.word	0x00000780
        /*0840*/ 	.word	0x000000ff
        /*0844*/ 	.word	0x000334a8
        /*0848*/ 	.short	0x0100
        /*084a*/ 	.byte	0x08
	.zero		1


	//   ....[18]....
        /*084c*/ 	.word	0x000008b0
        /*0850*/ 	.word	0x000000ff
        /*0854*/ 	.word	0x000334b0
        /*0858*/ 	.short	0x0100
        /*085a*/ 	.byte	0x08
	.zero		1


	//   ....[19]....
        /*085c*/ 	.word	0x000008c0
        /*0860*/ 	.word	0x000000ff
        /*0864*/ 	.word	0x000334c0
        /*0868*/ 	.short	0x0100
        /*086a*/ 	.byte	0x08
	.zero		1


	//   ....[20]....
        /*086c*/ 	.word	0x000008d0
        /*0870*/ 	.word	0x000000ff
        /*0874*/ 	.word	0x000334b8
        /*0878*/ 	.short	0x0100
        /*087a*/ 	.byte	0x08
	.zero		1


	//   ....[21]....
        /*087c*/ 	.word	0x000008e0
        /*0880*/ 	.word	0x000000ff
        /*0884*/ 	.word	0x000334c8
        /*0888*/ 	.short	0x0100
        /*088a*/ 	.byte	0x08
	.zero		1


	//   ....[22]....
        /*088c*/ 	.word	0x00001f80
        /*0890*/ 	.word	0x000000ff
        /*0894*/ 	.word	0x00033400
        /*0898*/ 	.short	0x010a
        /*089a*/ 	.byte	0x29
	.zero		1


	//   ....[23]....
        /*089c*/ 	.word	0x00002000
        /*08a0*/ 	.word	0x00000005
        /*08a4*/ 	.word	0x00033430
        /*08a8*/ 	.short	0x010a
        /*08aa*/ 	.byte	0x3f
	.zero		1


	//   ....[24]....
        /*08ac*/ 	.word	0x00002080
        /*08b0*/ 	.word	0x00000005
        /*08b4*/ 	.word	0x00033430
        /*08b8*/ 	.short	0x010a
        /*08ba*/ 	.byte	0x3f
	.zero		1


	//   ....[25]....
        /*08bc*/ 	.word	0x00002e80
        /*08c0*/ 	.word	0x00000000
        /*08c4*/ 	.word	0x00000000
        /*08c8*/ 	.short	0x0101
        /*08ca*/ 	.byte	0x3f
	.zero		1


	//   ....[26]....
        /*08cc*/ 	.word	0x00006540
        /*08d0*/ 	.word	0x000000ff
        /*08d4*/ 	.word	0x00033430
        /*08d8*/ 	.short	0x010a
        /*08da*/ 	.byte	0x06
	.zero		1


	//   ....[27]....
        /*08dc*/ 	.word	0x00006580
        /*08e0*/ 	.word	0x000000ff
        /*08e4*/ 	.word	0x00033430
        /*08e8*/ 	.short	0x010a
        /*08ea*/ 	.byte	0x06
	.zero		1


	//   ....[28]....
        /*08ec*/ 	.word	0x00007190
        /*08f0*/ 	.word	0x000000ff
        /*08f4*/ 	.word	0x00033450
        /*08f8*/ 	.short	0x010a
        /*08fa*/ 	.byte	0x06
	.zero		1


	//   ....[29]....
        /*08fc*/ 	.word	0x000071d0
        /*0900*/ 	.word	0x000000ff
        /*0904*/ 	.word	0x00033450
        /*0908*/ 	.short	0x010a
        /*090a*/ 	.byte	0x06
	.zero		1


	//   ....[30]....
        /*090c*/ 	.word	0x00007570
        /*0910*/ 	.word	0x00000007
        /*0914*/ 	.word	0x00000000
        /*0918*/ 	.short	0x0101
        /*091a*/ 	.byte	0x3f
	.zero		1


	//   ....[31]....
        /*091c*/ 	.word	0x0000a770
        /*0920*/ 	.word	0x000000ff
        /*0924*/ 	.word	0x00000000
        /*0928*/ 	.short	0x0101
        /*092a*/ 	.byte	0x06
	.zero		1


	//   ....[32]....
        /*092c*/ 	.word	0x0000b350
        /*0930*/ 	.word	0x000000ff
        /*0934*/ 	.word	0x00033430
        /*0938*/ 	.short	0x010a
        /*093a*/ 	.byte	0x06
	.zero		1


	//   ....[33]....
        /*093c*/ 	.word	0x0000b390
        /*0940*/ 	.word	0x000000ff
        /*0944*/ 	.word	0x00033430
        /*0948*/ 	.short	0x010a
        /*094a*/ 	.byte	0x06
	.zero		1


	//   ....[34]....
        /*094c*/ 	.word	0x0000bfd0
        /*0950*/ 	.word	0x000000ff
        /*0954*/ 	.word	0x00033450
        /*0958*/ 	.short	0x010a
        /*095a*/ 	.byte	0x06
	.zero		1


	//   ....[35]....
        /*095c*/ 	.word	0x0000c010
        /*0960*/ 	.word	0x000000ff
        /*0964*/ 	.word	0x00033450
        /*0968*/ 	.short	0x010a
        /*096a*/ 	.byte	0x06
	.zero		1


	//   ....[36]....
        /*096c*/ 	.word	0x0000d770
        /*0970*/ 	.word	0x00000005
        /*0974*/ 	.word	0x00000000
        /*0978*/ 	.short	0x0101
        /*097a*/ 	.byte	0x3f
	.zero		1


	//   ....[37]....
        /*097c*/ 	.word	0x0000d920
        /*0980*/ 	.word	0x000000ff
        /*0984*/ 	.word	0x00000000
        /*0988*/ 	.short	0x0101
        /*098a*/ 	.byte	0x06
	.zero		1


	//   ....[38]....
        /*098c*/ 	.word	0x0000e290
        /*0990*/ 	.word	0x000000ff
        /*0994*/ 	.word	0x00033430
        /*0998*/ 	.short	0x010a
        /*099a*/ 	.byte	0x06
	.zero		1


	//   ....[39]....
        /*099c*/ 	.word	0x0000e2d0
        /*09a0*/ 	.word	0x000000ff
        /*09a4*/ 	.word	0x00033430
        /*09a8*/ 	.short	0x010a
        /*09aa*/ 	.byte	0x06
	.zero		1


	//   ....[40]....
        /*09ac*/ 	.word	0x0000ef10
        /*09b0*/ 	.word	0x000000ff
        /*09b4*/ 	.word	0x00033450
        /*09b8*/ 	.short	0x010a
        /*09ba*/ 	.byte	0x06
	.zero		1


	//   ....[41]....
        /*09bc*/ 	.word	0x0000ef50
        /*09c0*/ 	.word	0x000000ff
        /*09c4*/ 	.word	0x00033450
        /*09c8*/ 	.short	0x010a
        /*09ca*/ 	.byte	0x06
	.zero		1


	//   ....[42]....
        /*09cc*/ 	.word	0x0000f300
        /*09d0*/ 	.word	0x00000000
        /*09d4*/ 	.word	0x00000000
        /*09d8*/ 	.short	0x0101
        /*09da*/ 	.byte	0x3f
	.zero		1


	//   ....[43]....
        /*09dc*/ 	.word	0x000124f0
        /*09e0*/ 	.word	0x000000ff
        /*09e4*/ 	.word	0x00000000
        /*09e8*/ 	.short	0x0101
        /*09ea*/ 	.byte	0x06
	.zero		1


	//   ....[44]....
        /*09ec*/ 	.word	0x00012d70
        /*09f0*/ 	.word	0x000000ff
        /*09f4*/ 	.word	0x00033450
        /*09f8*/ 	.short	0x010a
        /*09fa*/ 	.byte	0x09
	.zero		1


	//   ....[45]....
        /*09fc*/ 	.word	0x00012db0
        /*0a00*/ 	.word	0x000000ff
        /*0a04*/ 	.word	0x00033450
        /*0a08*/ 	.short	0x010a
        /*0a0a*/ 	.byte	0x09
	.zero		1


	//   ....[46]....
        /*0a0c*/ 	.word	0x00013500
        /*0a10*/ 	.word	0x000000ff
        /*0a14*/ 	.word	0x00000000
        /*0a18*/ 	.short	0x0101
        /*0a1a*/ 	.byte	0x04
	.zero		1


	//   ....[47]....
        /*0a1c*/ 	.word	0x00015980
        /*0a20*/ 	.word	0x00000000
        /*0a24*/ 	.word	0x00000000
        /*0a28*/ 	.short	0x0101
        /*0a2a*/ 	.byte	0x3f
	.zero		1


	//   ....[48]....
        /*0a2c*/ 	.word	0x00018f20
        /*0a30*/ 	.word	0x00000004
        /*0a34*/ 	.word	0x00033480
        /*0a38*/ 	.short	0x010a
        /*0a3a*/ 	.byte	0x3f
	.zero		1


	//   ....[49]....
        /*0a3c*/ 	.word	0x00019190
        /*0a40*/ 	.word	0x00000004
        /*0a44*/ 	.word	0x00033440
        /*0a48*/ 	.short	0x010a
        /*0a4a*/ 	.byte	0x3f
	.zero		1


	//   ....[50]....
        /*0a4c*/ 	.word	0x00019d60
        /*0a50*/ 	.word	0x00000012
        /*0a54*/ 	.word	0x00033400
        /*0a58*/ 	.short	0x0107
        /*0a5a*/ 	.byte	0x3f
	.zero		1


	//   ....[51]....
        /*0a5c*/ 	.word	0x00019e60
        /*0a60*/ 	.word	0x00000012
        /*0a64*/ 	.word	0x00033400
        /*0a68*/ 	.short	0x0101
        /*0a6a*/ 	.byte	0x3f
	.zero		1


	//   ....[52]....
        /*0a6c*/ 	.word	0x00019e80
        /*0a70*/ 	.word	0x00000012
        /*0a74*/ 	.word	0x00033420
        /*0a78*/ 	.short	0x010a
        /*0a7a*/ 	.byte	0x3f
	.zero		1


	//   ....[53]....
        /*0a7c*/ 	.word	0x0001a180
        /*0a80*/ 	.word	0x00000006
        /*0a84*/ 	.word	0x00033480
        /*0a88*/ 	.short	0x010a
        /*0a8a*/ 	.byte	0x3f
	.zero		1


	//   ....[54]....
        /*0a8c*/ 	.word	0x0001a5d0
        /*0a90*/ 	.word	0x00000006
        /*0a94*/ 	.word	0x00033440
        /*0a98*/ 	.short	0x010a
        /*0a9a*/ 	.byte	0x3f
	.zero		1


	//   ....[55]....
        /*0a9c*/ 	.word	0x0001aa80
        /*0aa0*/ 	.word	0x00000003
        /*0aa4*/ 	.word	0x00033470
        /*0aa8*/ 	.short	0x010a
        /*0aaa*/ 	.byte	0x3f
	.zero		1


	//   ....[56]....
        /*0aac*/ 	.word	0x0001aaf0
        /*0ab0*/ 	.word	0x00000003
        /*0ab4*/ 	.word	0x00033460
        /*0ab8*/ 	.short	0x010a
        /*0aba*/ 	.byte	0x3f
	.zero		1


	//   ....[57]....
        /*0abc*/ 	.word	0x0001b1b0
        /*0ac0*/ 	.word	0x00000003
        /*0ac4*/ 	.word	0x00033450
        /*0ac8*/ 	.short	0x0101
        /*0aca*/ 	.byte	0x3f
	.zero		1


	//   ....[58]....
        /*0acc*/ 	.word	0x0001b230
        /*0ad0*/ 	.word	0x00000003
        /*0ad4*/ 	.word	0x00000000
        /*0ad8*/ 	.short	0x0101
        /*0ada*/ 	.byte	0x3f
	.zero		1


	//   ....[59]....
        /*0adc*/ 	.word	0x0001b460
        /*0ae0*/ 	.word	0x00000003
        /*0ae4*/ 	.word	0x00033470
        /*0ae8*/ 	.short	0x010a
        /*0aea*/ 	.byte	0x3f
	.zero		1


	//   ....[60]....
        /*0aec*/ 	.word	0x0001b4d0
        /*0af0*/ 	.word	0x00000003
        /*0af4*/ 	.word	0x00033460
        /*0af8*/ 	.short	0x010a
        /*0afa*/ 	.byte	0x3f
	.zero		1


	//   ....[61]....
        /*0afc*/ 	.word	0x0001bba0
        /*0b00*/ 	.word	0x00000003
        /*0b04*/ 	.word	0x00033450
        /*0b08*/ 	.short	0x0101
        /*0b0a*/ 	.byte	0x3f
	.zero		1


	//   ....[62]....
        /*0b0c*/ 	.word	0x0001bbf0
        /*0b10*/ 	.word	0x00000000
        /*0b14*/ 	.word	0x00000000
        /*0b18*/ 	.short	0x0101
        /*0b1a*/ 	.byte	0x3f
	.zero		1


	//   ....[63]....
        /*0b1c*/ 	.word	0x0001c970
        /*0b20*/ 	.word	0x00000000
        /*0b24*/ 	.word	0x00033420
        /*0b28*/ 	.short	0x010a
        /*0b2a*/ 	.byte	0x3f
	.zero		1


	//   ....[64]....
        /*0b2c*/ 	.word	0x0001cb60
        /*0b30*/ 	.word	0x00000006
        /*0b34*/ 	.word	0x00000000
        /*0b38*/ 	.short	0x010a
        /*0b3a*/ 	.byte	0x3f
	.zero		1


	//   ....[65]....
        /*0b3c*/ 	.word	0x0001cb90
        /*0b40*/ 	.word	0x00000007
        /*0b44*/ 	.word	0x00000000
        /*0b48*/ 	.short	0x010a
        /*0b4a*/ 	.byte	0x3f
	.zero		1


	//   ....[66]....
        /*0b4c*/ 	.word	0x0001cbe0
        /*0b50*/ 	.word	0x00000004
        /*0b54*/ 	.word	0x00033460
        /*0b58*/ 	.short	0x010a
        /*0b5a*/ 	.byte	0x3f
	.zero		1


	//   ....[67]....
        /*0b5c*/ 	.word	0x0001cc30
        /*0b60*/ 	.word	0x00000003
        /*0b64*/ 	.word	0x00033460
        /*0b68*/ 	.short	0x010a
        /*0b6a*/ 	.byte	0x3f
	.zero		1


	//   ....[68]....
        /*0b6c*/ 	.word	0x0001cc70
        /*0b70*/ 	.word	0x00000004
        /*0b74*/ 	.word	0x00033480
        /*0b78*/ 	.short	0x010a
        /*0b7a*/ 	.byte	0x3f
	.zero		1


	//   ....[69]....
        /*0b7c*/ 	.word	0x0001cc90
        /*0b80*/ 	.word	0x00000003
        /*0b84*/ 	.word	0x00033480
        /*0b88*/ 	.short	0x010a
        /*0b8a*/ 	.byte	0x3f
	.zero		1


	//   ....[70]....
        /*0b8c*/ 	.word	0x0001cd00
        /*0b90*/ 	.word	0x00000003
        /*0b94*/ 	.word	0x00033400
        /*0b98*/ 	.short	0x010a
        /*0b9a*/ 	.byte	0x3f
	.zero		1


	//   ....[71]....
        /*0b9c*/ 	.word	0x0001cd50
        /*0ba0*/ 	.word	0x00000005
        /*0ba4*/ 	.word	0x00033430
        /*0ba8*/ 	.short	0x010a
        /*0baa*/ 	.byte	0x3f
	.zero		1


	//   ....[72]....
        /*0bac*/ 	.word	0x0001cdb0
        /*0bb0*/ 	.word	0x00000008
        /*0bb4*/ 	.word	0x00033430
        /*0bb8*/ 	.short	0x010a
        /*0bba*/ 	.byte	0x3f
	.zero		1


	//   ....[73]....
        /*0bbc*/ 	.word	0x0001ce10
        /*0bc0*/ 	.word	0x00000008
        /*0bc4*/ 	.word	0x00033450
        /*0bc8*/ 	.short	0x010a
        /*0bca*/ 	.byte	0x3f
	.zero		1


	//   ....[74]....
        /*0bcc*/ 	.word	0x0001ce70
        /*0bd0*/ 	.word	0x00000003
        /*0bd4*/ 	.word	0x00033430
        /*0bd8*/ 	.short	0x010a
        /*0bda*/ 	.byte	0x3f
	.zero		1


	//   ....[75]....
        /*0bdc*/ 	.word	0x0001ced0
        /*0be0*/ 	.word	0x00000003
        /*0be4*/ 	.word	0x00033450
        /*0be8*/ 	.short	0x010a
        /*0bea*/ 	.byte	0x3f
	.zero		1


	//   ....[76]....
        /*0bec*/ 	.word	0x0001cf30
        /*0bf0*/ 	.word	0x00000003
        /*0bf4*/ 	.word	0x00033430
        /*0bf8*/ 	.short	0x010a
        /*0bfa*/ 	.byte	0x3f
	.zero		1


	//   ....[77]....
        /*0bfc*/ 	.word	0x0001cf90
        /*0c00*/ 	.word	0x00000003
        /*0c04*/ 	.word	0x00033450
        /*0c08*/ 	.short	0x010a
        /*0c0a*/ 	.byte	0x3f
	.zero		1


	//   ....[78]....
        /*0c0c*/ 	.word	0x0001cff0
        /*0c10*/ 	.word	0x00000007
        /*0c14*/ 	.word	0x00033450
        /*0c18*/ 	.short	0x010a
        /*0c1a*/ 	.byte	0x3f
	.zero		1


	//   ....[79]....
        /*0c1c*/ 	.word	0x0001d140
        /*0c20*/ 	.word	0x00000004
        /*0c24*/ 	.word	0x00033480
        /*0c28*/ 	.short	0x010a
        /*0c2a*/ 	.byte	0x3f
	.zero		1


	//   ....[80]....
        /*0c2c*/ 	.word	0x0001d190
        /*0c30*/ 	.word	0x00000004
        /*0c34*/ 	.word	0x00033440
        /*0c38*/ 	.short	0x010a
        /*0c3a*/ 	.byte	0x3f
	.zero		1


	//   ....[81]....
        /*0c3c*/ 	.word	0x0001d720
        /*0c40*/ 	.word	0x00000012
        /*0c44*/ 	.word	0x00033420
        /*0c48*/ 	.short	0x010a
        /*0c4a*/ 	.byte	0x3f
	.zero		1


	//   ....[82]....
        /*0c4c*/ 	.word	0x0001d770
        /*0c50*/ 	.word	0x00000006
        /*0c54*/ 	.word	0x00033480
        /*0c58*/ 	.short	0x010a
        /*0c5a*/ 	.byte	0x3f
	.zero		1


	//   ....[83]....
        /*0c5c*/ 	.word	0x0001d7c0
        /*0c60*/ 	.word	0x00000006
        /*0c64*/ 	.word	0x00033440
        /*0c68*/ 	.short	0x010a
        /*0c6a*/ 	.byte	0x3f
	.zero		1


	//   ....[84]....
        /*0c6c*/ 	.word	0x0001d810
        /*0c70*/ 	.word	0x00000003
        /*0c74*/ 	.word	0x00033470
        /*0c78*/ 	.short	0x010a
        /*0c7a*/ 	.byte	0x3f
	.zero		1


	//   ....[85]....
        /*0c7c*/ 	.word	0x0001d860
        /*0c80*/ 	.word	0x00000003
        /*0c84*/ 	.word	0x00033460
        /*0c88*/ 	.short	0x010a
        /*0c8a*/ 	.byte	0x3f
	.zero		1


	//   ....[86]....
        /*0c8c*/ 	.word	0x0001d8b0
        /*0c90*/ 	.word	0x00000003
        /*0c94*/ 	.word	0x00033470
        /*0c98*/ 	.short	0x010a
        /*0c9a*/ 	.byte	0x3f
	.zero		1


	//   ....[87]....
        /*0c9c*/ 	.word	0x0001d900
        /*0ca0*/ 	.word	0x00000003
        /*0ca4*/ 	.word	0x00033460
        /*0ca8*/ 	.short	0x010a
        /*0caa*/ 	.byte	0x3f
	.zero		1


	//   ....[88]....
        /*0cac*/ 	.word	0x0001d950
        /*0cb0*/ 	.word	0x00000000
        /*0cb4*/ 	.word	0x00033420
        /*0cb8*/ 	.short	0x010a
        /*0cba*/ 	.byte	0x3f
	.zero		1


	//   ....[89]....
        /*0cbc*/ 	.word	0x0001daf0
        /*0cc0*/ 	.word	0x00000006
        /*0cc4*/ 	.word	0x00000000
        /*0cc8*/ 	.short	0x010a
        /*0cca*/ 	.byte	0x3f
	.zero		1


	//   ....[90]....
        /*0ccc*/ 	.word	0x0001db40
        /*0cd0*/ 	.word	0x00000007
        /*0cd4*/ 	.word	0x00000000
        /*0cd8*/ 	.short	0x010a
        /*0cda*/ 	.byte	0x3f
	.zero		1


	//   ....[91]....
        /*0cdc*/ 	.word	0x0001db90
        /*0ce0*/ 	.word	0x00000004
        /*0ce4*/ 	.word	0x00033460
        /*0ce8*/ 	.short	0x010a
        /*0cea*/ 	.byte	0x3f
	.zero		1


	//   ....[92]....
        /*0cec*/ 	.word	0x0001dbe0
        /*0cf0*/ 	.word	0x00000003
        /*0cf4*/ 	.word	0x00033460
        /*0cf8*/ 	.short	0x010a
        /*0cfa*/ 	.byte	0x3f
	.zero		1


	//   ....[93]....
        /*0cfc*/ 	.word	0x0001dc30
        /*0d00*/ 	.word	0x00000004
        /*0d04*/ 	.word	0x00033480
        /*0d08*/ 	.short	0x010a
        /*0d0a*/ 	.byte	0x3f
	.zero		1


	//----- nvinfo : EIATTR_NUM_MBARRIERS
	.align		4
.L_245:
        /*0d0c*/ 	.byte	0x03, 0x38
        /*0d0e*/ 	.short	0x0016


	//----- nvinfo : EIATTR_EXIT_INSTR_OFFSETS
	.align		4
        /*0d10*/ 	.byte	0x04, 0x1c
        /*0d12*/ 	.short	(.L_247 - .L_246)


	//   ....[0]....
.L_246:
        /*0d14*/ 	.word	0x00000a80


	//   ....[1]....
        /*0d18*/ 	.word	0x00016b10


	//   ....[2]....
        /*0d1c*/ 	.word	0x0001cce0


	//----- nvinfo : EIATTR_MAX_THREADS
	.align		4
.L_247:
        /*0d20*/ 	.byte	0x04, 0x05
        /*0d22*/ 	.short	(.L_249 - .L_248)
.L_248:
        /*0d24*/ 	.word	0x00000180
        /*0d28*/ 	.word	0x00000001
        /*0d2c*/ 	.word	0x00000001


	//----- nvinfo : EIATTR_CRS_STACK_SIZE
	.align		4
.L_249:
        /*0d30*/ 	.byte	0x04, 0x1e
        /*0d32*/ 	.short	(.L_251 - .L_250)
.L_250:
        /*0d34*/ 	.word	0x00000000


	//----- nvinfo : EIATTR_CBANK_PARAM_SIZE
	.align		4
.L_251:
        /*0d38*/ 	.byte	0x03, 0x19
        /*0d3a*/ 	.short	0x0af0


	//----- nvinfo : EIATTR_PARAM_CBANK
	.align		4
        /*0d3c*/ 	.byte	0x04, 0x0a
        /*0d3e*/ 	.short	(.L_253 - .L_252)
	.align		4
.L_252:
        /*0d40*/ 	.word	index@(.nv.constant0._ZN7cutlass13device_kernelIN5flash11enable_sm90INS1_16FlashAttnFwdSm90INS1_25CollectiveMainloopFwdSm90ILi2EN4cute5tupleIJNS5_1CILi1EEES8_S8_EEENS6_IJNS7_ILi128EEENS7_ILi160EEENS7_ILi192EEEEEELi192ENS_12float_e4m3_tEfNS_4arch4Sm90ELb0ELb1ELb0ELb1ELb0ELb0ELb0ELb1ELb1ELb1ELb0ELb0EEENS1_21CollectiveEpilogueFwdINS6_IJSA_SC_SB_EEES9_NS_10bfloat16_tESG_Li256ELb1ELb1ELb0ELb1EEENS1_36VarlenDynamicPersistentTileSchedulerILi128ELi160ELi256ELi128ELb0ELb1ELb1ELb1ELb0ELb1EEEEEEEEEvNT_6ParamsE)
        /*0d44*/ 	.short	0x0210
        /*0d46*/ 	.short	0x0af0


	//----- nvinfo : EIATTR_SW_WAR
	.align		4
.L_253:
        /*0d48*/ 	.byte	0x04, 0x36
        /*0d4a*/ 	.short	(.L_255 - .L_254)
.L_254:
        /*0d4c*/ 	.word	0x00000008
.L_255:


//--------------------- .nv.info._ZN7cutlass13device_kernelIN5flash11enable_sm90INS1_16FlashAttnFwdSm90INS1_25CollectiveMainloopFwdSm90ILi2EN4cute5tupleIJNS5_1CILi1EEES8_S8_EEENS6_IJNS7_ILi128EEENS7_ILi160EEENS7_ILi192EEEEEELi192ENS_12float_e4m3_tEfNS_4arch4Sm90ELb0ELb1ELb0ELb1ELb0ELb1ELb0ELb1ELb1ELb1ELb0ELb0EEENS1_21CollectiveEpilogueFwdINS6_IJSA_SC_SB_EEES9_NS_10bfloat16_tESG_Li256ELb1ELb1ELb0ELb1EEENS1_36VarlenDynamicPersistentTileSchedulerILi128ELi160ELi256ELi128ELb0ELb1ELb1ELb1ELb0ELb1EEEEEEEEEvNT_6ParamsE --------------------------
	.section	.nv.info._ZN7cutlass13device_kernelIN5flash11enable_sm90INS1_16FlashAttnFwdSm90INS1_25CollectiveMainloopFwdSm90ILi2EN4cute5tupleIJNS5_1CILi1EEES8_S8_EEENS6_IJNS7_ILi128EEENS7_ILi160EEENS7_ILi192EEEEEELi192ENS_12float_e4m3_tEfNS_4arch4Sm90ELb0ELb1ELb0ELb1ELb0ELb1ELb0ELb1ELb1ELb1ELb0ELb0EEENS1_21CollectiveEpilogueFwdINS6_IJSA_SC_SB_EEES9_NS_10bfloat16_tESG_Li256ELb1ELb1ELb0ELb1EEENS1_36VarlenDynamicPersistentTileSchedulerILi128ELi160ELi256ELi128ELb0ELb1ELb1ELb1ELb0ELb1EEEEEEEEEvNT_6ParamsE,"",@"SHT_CUDA_INFO"
	.sectionflags	@""
	.align	4


	//----- nvinfo : EIATTR_CUDA_API_VERSION
	.align		4
        /*0000*/ 	.byte	0x04, 0x37
        /*0002*/ 	.short	(.L_257 - .L_256)
.L_256:
        /*0004*/ 	.word	0x00000082


	//----- nvinfo : EIATTR_KPARAM_INFO
	.align		4
.L_257:
        /*0008*/ 	.byte	0x04, 0x17
        /*000a*/ 	.short	(.L_259 - .L_258)
.L_258:
        /*000c*/ 	.word	0x00000000
        /*0010*/ 	.short	0x0000
        /*0012*/ 	.short	0x0070
        /*0014*/ 	.byte	0x00, 0xf0, 0x01, 0x2a


	//----- nvinfo : EIATTR_SPARSE_MMA_MASK
	.align		4
.L_259:
        /*0018*/ 	.byte	0x03, 0x50
        /*001a*/ 	.short	0x0000


	//----- nvinfo : EIATTR_MAXREG_COUNT
	.align		4
        /*001c*/ 	.byte	0x03, 0x1b
        /*001e*/ 	.short	0x00a8


	//----- nvinfo : EIATTR_NUM_BARRIERS
	.align		4
        /*0020*/ 	.byte	0x02, 0x4c
        /*0022*/ 	.byte	0x10
	.zero		1


	//----- nvinfo : EIATTR_EXTERNS
	.align		4
        /*0024*/ 	.byte	0x04, 0x0f
        /*0026*/ 	.short	(.L_261 - .L_260)


	//   ....[0]....
	.align		4
.L_260:
        /*0028*/ 	.word	index@(__assertfail)


	//----- nvinfo : EIATTR_ANNOTATIONS
	.align		4
.L_261:
        /*002c*/ 	.byte	0x04, 0x55
        /*002e*/ 	.short	(.L_263 - .L_262)


	//   ....[0]....
.L_262:
        /* <DEDUP_REMOVED lines=60> */
        /*03e4*/ 	.byte	0x20, 0x9a, 0x02, 0x00


	//----- nvinfo : EIATTR_MERCURY_ISA_VERSION
	.align		4
.L_263:
        /*03e8*/ 	.byte	0x03, 0x5f
        /*03ea*/ 	.short	0x0101


	//----- nvinfo : EIATTR_UNUSED_LOAD_BYTE_OFFSET
	.align		4
        /*03ec*/ 	.byte	0x04, 0x44
        /*03ee*/ 	.short	(.L_265 - .L_264)


	//   ....[0]....
.L_264:
        /*03f0*/ 	.word	0x00000b40
        /*03f4*/ 	.word	0x0000fff0


	//   ....[1]....
        /*03f8*/ 	.word	0x0001dae0
        /*03fc*/ 	.word	0x0000fff0


	//----- nvinfo : EIATTR_INT_WARP_WIDE_INSTR_OFFSETS
	.align		4
.L_265:
        /*0400*/ 	.byte	0x04, 0x31
        /*0402*/ 	.short	(.L_267 - .L_266)


	//   ....[0]....
.L_266:
        /*0404*/ 	.word	0x000001e0


	//   ....[1]....
        /*0408*/ 	.word	0x00000220


	//   ....[2]....
        /*040c*/ 	.word	0x00000290


	//   ....[3]....
        /*0410*/ 	.word	0x00023fc0


	//   ....[4]....
        /*0414*/ 	.word	0x00024050


	//   ....[5]....
        /*0418*/ 	.word	0x00026e70


	//   ....[6]....
        /*041c*/ 	.word	0x00026f00


	//----- nvinfo : EIATTR_COOP_GROUP_MASK_REGIDS
	.align		4
.L_267:
        /*0420*/ 	.byte	0x04, 0x29
        /*0422*/ 	.short	(.L_269 - .L_268)


	//   ....[0]....
.L_268:
        /*0424*/ 	.word	0xffffffff


	//   ....[1]....
        /*0428*/ 	.word	0xffffffff


	//   ....[2]....
        /*042c*/ 	.word	0xffffffff


	//   ....[3]....
        /*0430*/ 	.word	0xffffffff


	//   ....[4]....
        /*0434*/ 	.word	0xffffffff


	//   ....[5]....
        /*0438*/ 	.word	0xffffffff


	//   ....[6]....
        /*043c*/ 	.word	0xffffffff


	//   ....[7]....
        /*0440*/ 	.word	0xffffffff


	//   ....[8]....
        /*0444*/ 	.word	0xffffffff


	//   ....[9]....
        /*0448*/ 	.word	0xffffffff


	//   ....[10]....
        /*044c*/ 	.word	0xffffffff


	//   ....[11]....
        /*0450*/ 	.word	0xffffffff


	//   ....[12]....
        /*0454*/ 	.word	0xffffffff


	//   ....[13]....
        /*0458*/ 	.word	0xffffffff


	//   ....[14]....
        /*045c*/ 	.word	0xffffffff


	//   ....[15]....
        /*0460*/ 	.word	0xffffffff


	//   ....[16]....
        /*0464*/ 	.word	0xffffffff


	//   ....[17]....
        /*0468*/ 	.word	0xffffffff


	//   ....[18]....
        /*046c*/ 	.word	0xffffffff


	//   ....[19]....
        /*0470*/ 	.word	0xffffffff


	//   ....[20]....
        /*0474*/ 	.word	0xffffffff


	//   ....[21]....
        /*0478*/ 	.word	0xffffffff


	//   ....[22]....
        /*047c*/ 	.word	0xffffffff


	//   ....[23]....
        /*0480*/ 	.word	0xffffffff


	//   ....[24]....
        /*0484*/ 	.word	0xffffffff


	//   ....[25]....
        /*0488*/ 	.word	0xffffffff


	//   ....[26]....
        /*048c*/ 	.word	0xffffffff


	//   ....[27]....
        /*0490*/ 	.word	0xffffffff


	//   ....[28]....
        /*0494*/ 	.word	0xffffffff


	//   ....[29]....
        /*0498*/ 	.word	0xffffffff


	//   ....[30]....
        /*049c*/ 	.word	0xffffffff


	//   ....[31]....
        /*04a0*/ 	.word	0xffffffff


	//   ....[32]....
        /*04a4*/ 	.word	0xffffffff


	//   ....[33]....
        /*04a8*/ 	.word	0xffffffff


	//   ....[34]....
        /*04ac*/ 	.word	0xffffffff


	//   ....[35]....
        /*04b0*/ 	.word	0xffffffff


	//   ....[36]....
        /*04b4*/ 	.word	0xffffffff


	//   ....[37]....
        /*04b8*/ 	.word	0xffffffff


	//   ....[38]....
        /*04bc*/ 	.word	0xffffffff


	//   ....[39]....
        /*04c0*/ 	.word	0xffffffff


	//   ....[40]....
        /*04c4*/ 	.word	0xffffffff


	//   ....[41]....
        /*04c8*/ 	.word	0xffffffff


	//   ....[42]....
        /*04cc*/ 	.word	0xffffffff


	//   ....[43]....
        /*04d0*/ 	.word	0xffffffff


	//   ....[44]....
        /*04d4*/ 	.word	0xffffffff


	//   ....[45]....
        /*04d8*/ 	.word	0xffffffff


	//   ....[46]....
        /*04dc*/ 	.word	0xffffffff


	//   ....[47]....
        /*04e0*/ 	.word	0xffffffff


	//   ....[48]....
        /*04e4*/ 	.word	0xffffffff


	//   ....[49]....
        /*04e8*/ 	.word	0xffffffff


	//   ....[50]....
        /*04ec*/ 	.word	0xffffffff


	//   ....[51]....
        /*04f0*/ 	.word	0xffffffff


	//   ....[52]....
        /*04f4*/ 	.word	0xffffffff


	//   ....[53]....
        /*04f8*/ 	.word	0xffffffff


	//   ....[54]....
        /*04fc*/ 	.word	0xffffffff


	//   ....[55]....
        /*0500*/ 	.word	0xffffffff


	//   ....[56]....
        /*0504*/ 	.word	0xffffffff


	//   ....[57]....
        /*0508*/ 	.word	0xffffffff


	//   ....[58]....
        /*050c*/ 	.word	0xffffffff


	//   ....[59]....
        /*0510*/ 	.word	0xffffffff


	//   ....[60]....
        /*0514*/ 	.word	0xffffffff


	//   ....[61]....
        /*0518*/ 	.word	0xffffffff


	//   ....[62]....
        /*051c*/ 	.word	0xffffffff


	//   ....[63]....
        /*0520*/ 	.word	0xffffffff


	//   ....[64]....
        /*0524*/ 	.word	0xffffffff


	//   ....[65]....
        /*0528*/ 	.word	0xffffffff


	//   ....[66]....
        /*052c*/ 	.word	0xffffffff


	//   ....[67]....
        /*0530*/ 	.word	0xffffffff


	//   ....[68]....
        /*0534*/ 	.word	0xffffffff


	//   ....[69]....
        /*0538*/ 	.word	0xffffffff


	//   ....[70]....
        /*053c*/ 	.word	0xffffffff


	//   ....[71]....
        /*0540*/ 	.word	0xffffffff


	//   ....[72]....
        /*0544*/ 	.word	0xffffffff


	//   ....[73]....
        /*0548*/ 	.word	0xffffffff


	//   ....[74]....
        /*054c*/ 	.word	0xffffffff


	//   ....[75]....
        /*0550*/ 	.word	0xffffffff


	//   ....[76]....
        /*0554*/ 	.word	0xffffffff


	//   ....[77]....
        /*0558*/ 	.word	0xffffffff


	//   ....[78]....
        /*055c*/ 	.word	0xffffffff


	//   ....[79]....
        /*0560*/ 	.word	0xffffffff


	//   ....[80]....
        /*0564*/ 	.word	0xffffffff


	//   ....[81]....
        /*0568*/ 	.word	0xffffffff


	//   ....[82]....
        /*056c*/ 	.word	0xffffffff


	//   ....[83]....
        /*0570*/ 	.word	0xffffffff


	//   ....[84]....
        /*0574*/ 	.word	0xffffffff


	//   ....[85]....
        /*0578*/ 	.word	0xffffffff


	//   ....[86]....
        /*057c*/ 	.word	0xffffffff


	//   ....[87]....
        /*0580*/ 	.word	0xffffffff


	//   ....[88]....
        /*0584*/ 	.word	0xffffffff


	//   ....[89]....
        /*0588*/ 	.word	0xffffffff


	//   ....[90]....
        /*058c*/ 	.word	0xffffffff


	//   ....[91]....
        /*0590*/ 	.word	0xffffffff


	//   ....[92]....
        /*0594*/ 	.word	0xffffffff


	//   ....[93]....
        /*0598*/ 	.word	0xffffffff


	//   ....[94]....
        /*059c*/ 	.word	0xffffffff


	//   ....[95]....
        /*05a0*/ 	.word	0xffffffff


	//   ....[96]....
        /*05a4*/ 	.word	0xffffffff


	//   ....[97]....
        /*05a8*/ 	.word	0xffffffff


	//   ....[98]....
        /*05ac*/ 	.word	0xffffffff


	//   ....[99]....
        /*05b0*/ 	.word	0xffffffff


	//   ....[100]....
        /*05b4*/ 	.word	0xffffffff


	//   ....[101]....
        /*05b8*/ 	.word	0xffffffff


	//   ....[102]....
        /*05bc*/ 	.word	0xffffffff


	//   ....[103]....
        /*05c0*/ 	.word	0xffffffff


	//   ....[104]....
        /*05c4*/ 	.word	0xffffffff


	//   ....[105]....
        /*05c8*/ 	.word	0xffffffff


	//   ....[106]....
        /*05cc*/ 	.word	0xffffffff


	//   ....[107]....
        /*05d0*/ 	.word	0xffffffff


	//   ....[108]....
        /*05d4*/ 	.word	0xffffffff


	//   ....[109]....
        /*05d8*/ 	.word	0xffffffff


	//   ....[110]....
        /*05dc*/ 	.word	0xffffffff


	//   ....[111]....
        /*05e0*/ 	.word	0xffffffff


	//   ....[112]....
        /*05e4*/ 	.word	0xffffffff


	//   ....[113]....
        /*05e8*/ 	.word	0xffffffff


	//   ....[114]....
        /*05ec*/ 	.word	0xffffffff


	//   ....[115]....
        /*05f0*/ 	.word	0xffffffff


	//   ....[116]....
        /*05f4*/ 	.word	0xffffffff


	//   ....[117]....
        /*05f8*/ 	.word	0xffffffff


	//   ....[118]....
        /*05fc*/ 	.word	0xffffffff


	//   ....[119]....
        /*0600*/ 	.word	0xffffffff


	//   ....[120]....
        /*0604*/ 	.word	0xffffffff


	//   ....[121]....
        /*0608*/ 	.word	0xffffffff


	//   ....[122]....
        /*060c*/ 	.word	0xffffffff


	//   ....[123]....
        /*0610*/ 	.word	0xffffffff


	//   ....[124]....
        /*0614*/ 	.word	0xffffffff


	//   ....[125]....
        /*0618*/ 	.word	0xffffffff


	//   ....[126]....
        /*061c*/ 	.word	0xffffffff


	//   ....[127]....
        /*0620*/ 	.word	0xffffffff


	//   ....[128]....
        /*0624*/ 	.word	0xffffffff


	//   ....[129]....
        /*0628*/ 	.word	0xffffffff


	//   ....[130]....
        /*062c*/ 	.word	0xffffffff


	//   ....[131]....
        /*0630*/ 	.word	0xffffffff


	//   ....[132]....
        /*0634*/ 	.word	0xffffffff


	//   ....[133]....
        /*0638*/ 	.word	0xffffffff


	//   ....[134]....
        /*063c*/ 	.word	0xffffffff


	//   ....[135]....
        /*0640*/ 	.word	0xffffffff


	//   ....[136]....
        /*0644*/ 	.word	0xffffffff


	//   ....[137]....
        /*0648*/ 	.word	0xffffffff


	//   ....[138]....
        /*064c*/ 	.word	0xffffffff


	//   ....[139]....
        /*0650*/ 	.word	0xffffffff


	//   ....[140]....
        /*0654*/ 	.word	0xffffffff


	//   ....[141]....
        /*0658*/ 	.word	0xffffffff


	//   ....[142]....
        /*065c*/ 	.word	0xffffffff


	//   ....[143]....
        /*0660*/ 	.word	0xffffffff


	//   ....[144]....
        /*0664*/ 	.word	0xffffffff


	//   ....[145]....
        /*0668*/ 	.word	0xffffffff


	//   ....[146]....
        /*066c*/ 	.word	0xffffffff


	//   ....[147]....
        /*0670*/ 	.word	0xffffffff


	//   ....[148]....
        /*0674*/ 	.word	0xffffffff


	//   ....[149]....
        /*0678*/ 	.word	0xffffffff


	//   ....[150]....
        /*067c*/ 	.word	0xffffffff


	//   ....[151]....
        /*0680*/ 	.word	0xffffffff


	//   ....[152]....
        /*0684*/ 	.word	0xffffffff


	//   ....[153]....
        /*0688*/ 	.word	0xffffffff


	//   ....[154]....
        /*068c*/ 	.word	0x0500000f


	//   ....[155]....
        /*0690*/ 	.word	0x0500000f


	//   ....[156]....
        /*0694*/ 	.word	0x0500000f


	//   ....[157]....
        /*0698*/ 	.word	0x0500000f


	//   ....[158]....
        /*069c*/ 	.word	0x0500000f


	//   ....[159]....
        /*06a0*/ 	.word	0x0500000f


	//   ....[160]....
        /*06a4*/ 	.word	0x0500000f


	//   ....[161]....
        /*06a8*/ 	.word	0x0500000f


	//   ....[162]....
        /*06ac*/ 	.word	0x0500000f


	//   ....[163]....
        /*06b0*/ 	.word	0x0500000f


	//   ....[164]....
        /*06b4*/ 	.word	0x0500000f


	//   ....[165]....
        /*06b8*/ 	.word	0x0500000f


	//   ....[166]....
        /*06bc*/ 	.word	0x0500000f


	//   ....[167]....
        /*06c0*/ 	.word	0x0500000f


	//   ....[168]....
        /*06c4*/ 	.word	0x0500000f


	//   ....[169]....
        /*06c8*/ 	.word	0x0500000f


	//   ....[170]....
        /*06cc*/ 	.word	0x0500000f


	//   ....[171]....
        /*06d0*/ 	.word	0x0500000f


	//   ....[172]....
        /*06d4*/ 	.word	0x0500000f


	//   ....[173]....
        /*06d8*/ 	.word	0x0500000f


	//   ....[174]....
        /*06dc*/ 	.word	0x0500000f


	//   ....[175]....
        /*06e0*/ 	.word	0x0500000f


	//   ....[176]....
        /*06e4*/ 	.word	0x0500000f


	//   ....[177]....
        /*06e8*/ 	.word	0x0500000f


	//   ....[178]....
        /*06ec*/ 	.word	0x0500000f


	//   ....[179]....
        /*06f0*/ 	.word	0x0500000f


	//   ....[180]....
        /*06f4*/ 	.word	0x0500000f


	//   ....[181]....
        /*06f8*/ 	.word	0x0500000f


	//   ....[182]....
        /*06fc*/ 	.word	0x0500000f


	//   ....[183]....
        /*0700*/ 	.word	0x0500000f


	//   ....[184]....
        /*0704*/ 	.word	0x0500000f


	//   ....[185]....
        /*0708*/ 	.word	0x0500000f


	//   ....[186]....
        /*070c*/ 	.word	0x0500000f


	//   ....[187]....
        /*0710*/ 	.word	0x0500000f


	//   ....[188]....
        /*0714*/ 	.word	0x0500000f


	//   ....[189]....
        /*0718*/ 	.word	0x0500000f


	//----- nvinfo : EIATTR_COOP_GROUP_INSTR_OFFSETS
	.align		4
.L_269:
        /*071c*/ 	.byte	0x04, 0x28
        /*071e*/ 	.short	(.L_271 - .L_270)


	//   ....[0]....
.L_270:
        /*0720*/ 	.word	0x000000c0


	//   ....[1]....
        /*0724*/ 	.word	0x000001f0


	//   ....[2]....
        /*0728*/ 	.word	0x00000240


	//   ....[3]....
        /*072c*/ 	.word	0x00000470


	//   ....[4]....
        /*0730*/ 	.word	0x000005d0


	//   ....[5]....
        /*0734*/ 	.word	0x000006f0


	//   ....[6]....
        /*0738*/ 	.word	0x00000850


	//   ....[7]....
        /*073c*/ 	.word	0x00004d10


	//   ....[8]....
        /*0740*/ 	.word	0x00005440


	//   ....[9]....
        /*0744*/ 	.word	0x00005450


	//   ....[10]....
        /*0748*/ 	.word	0x00005460


	//   ....[11]....
        /*074c*/ 	.word	0x00005470


	//   ....[12]....
        /*0750*/ 	.word	0x00008b20


	//   ....[13]....
        /*0754*/ 	.word	0x00008b30


	//   ....[14]....
        /*0758*/ 	.word	0x00008b40


	//   ....[15]....
        /*075c*/ 	.word	0x00008b50


	//   ....[16]....
        /*0760*/ 	.word	0x0000cde0


	//   ....[17]....
        /*0764*/ 	.word	0x0000d080


	//   ....[18]....
        /*0768*/ 	.word	0x0000e510


	//   ....[19]....
        /*076c*/ 	.word	0x0000e630


	//   ....[20]....
        /*0770*/ 	.word	0x0000f1a0


	//   ....[21]....
        /*0774*/ 	.word	0x0000f1f0


	//   ....[22]....
        /*0778*/ 	.word	0x00011540


	//   ....[23]....
        /*077c*/ 	.word	0x000125c0


	//   ....[24]....
        /*0780*/ 	.word	0x00012e10


	//   ....[25]....
        /*0784*/ 	.word	0x00012f20


	//   ....[26]....
        /*0788*/ 	.word	0x00013a60


	//   ....[27]....
        /*078c*/ 	.word	0x00013ab0


	//   ....[28]....
        /*0790*/ 	.word	0x00016690


	//   ....[29]....
        /*0794*/ 	.word	0x000166a0


	//   ....[30]....
        /*0798*/ 	.word	0x000166e0


	//   ....[31]....
        /*079c*/ 	.word	0x000166f0


	//   ....[32]....
        /*07a0*/ 	.word	0x00019300


	//   ....[33]....
        /*07a4*/ 	.word	0x0001a350


	//   ....[34]....
        /*07a8*/ 	.word	0x0001aba0


	//   ....[35]....
        /*07ac*/ 	.word	0x0001acb0


	//   ....[36]....
        /*07b0*/ 	.word	0x0001b7f0


	//   ....[37]....
        /*07b4*/ 	.word	0x0001b840


	//   ....[38]....
        /*07b8*/ 	.word	0x0001d190


	//   ....[39]....
        /*07bc*/ 	.word	0x0001d1a0


	//   ....[40]....
        /*07c0*/ 	.word	0x0001d1d0


	//   ....[41]....
        /*07c4*/ 	.word	0x0001d1e0


	//   ....[42]....
        /*07c8*/ 	.word	0x0001e660


	//   ....[43]....
        /*07cc*/ 	.word	0x0001e690


	//   ....[44]....
        /*07d0*/ 	.word	0x0001e6c0


	//   ....[45]....
        /*07d4*/ 	.word	0x0001e6f0


	//   ....[46]....
        /*07d8*/ 	.word	0x0001e720


	//   ....[47]....
        /*07dc*/ 	.word	0x0001e750


	//   ....[48]....
        /*07e0*/ 	.word	0x0001e760


	//   ....[49]....
        /*07e4*/ 	.word	0x0001e770


	//   ....[50]....
        /*07e8*/ 	.word	0x0001e780


	//   ....[51]....
        /*07ec*/ 	.word	0x0001e790


	//   ....[52]....
        /*07f0*/ 	.word	0x0001e7a0


	//   ....[53]....
        /*07f4*/ 	.word	0x0001e7d0


	//   ....[54]....
        /*07f8*/ 	.word	0x0001e850


	//   ....[55]....
        /*07fc*/ 	.word	0x0001e890


	//   ....[56]....
        /*0800*/ 	.word	0x0001e8a0


	//   ....[57]....
        /*0804*/ 	.word	0x0001e8d0


	//   ....[58]....
        /*0808*/ 	.word	0x0001e900


	//   ....[59]....
        /*080c*/ 	.word	0x0001e910


	//   ....[60]....
        /*0810*/ 	.word	0x0001e920


	//   ....[61]....
        /*0814*/ 	.word	0x0001e930


	//   ....[62]....
        /*0818*/ 	.word	0x0001e940


	//   ....[63]....
        /*081c*/ 	.word	0x0001e970


	//   ....[64]....
        /*0820*/ 	.word	0x0001e9a0


	//   ....[65]....
        /*0824*/ 	.word	0x0001e9b0


	//   ....[66]....
        /*0828*/ 	.word	0x0001e9c0


	//   ....[67]....
        /*082c*/ 	.word	0x0001e9f0


	//   ....[68]....
        /*0830*/ 	.word	0x0001ea20


	//   ....[69]....
        /*0834*/ 	.word	0x0001ea30


	//   ....[70]....
        /*0838*/ 	.word	0x0001ea40


	//   ....[71]....
        /*083c*/ 	.word	0x0001ea60


	//   ....[72]....
        /*0840*/ 	.word	0x0001ea90


	//   ....[73]....
        /*0844*/ 	.word	0x0001eaa0


	//   ....[74]....
        /*0848*/ 	.word	0x0001eab0


	//   ....[75]....
        /*084c*/ 	.word	0x0001eac0


	//   ....[76]....
        /*0850*/ 	.word	0x0001ead0


	//   ....[77]....
        /*0854*/ 	.word	0x0001eae0


	//   ....[78]....
        /*0858*/ 	.word	0x0001eaf0


	//   ....[79]....
        /*085c*/ 	.word	0x0001eb00


	//   ....[80]....
        /*0860*/ 	.word	0x0001eb10


	//   ....[81]....
        /*0864*/ 	.word	0x0001eb20


	//   ....[82]....
        /*0868*/ 	.word	0x0001eb30


	//   ....[83]....
        /*086c*/ 	.word	0x0001eb40


	//   ....[84]....
        /*0870*/ 	.word	0x0001eb50


	//   ....[85]....
        /*0874*/ 	.word	0x0001eb60


	//   ....[86]....
        /*0878*/ 	.word	0x0001eb70


	//   ....[87]....
        /*087c*/ 	.word	0x0001eb80


	//   ....[88]....
        /*0880*/ 	.word	0x0001eba0


	//   ....[89]....
        /*0884*/ 	.word	0x0001ebb0


	//   ....[90]....
        /*0888*/ 	.word	0x0001f2a0


	//   ....[91]....
        /*088c*/ 	.word	0x0001f2d0


	//   ....[92]....
        /*0890*/ 	.word	0x0001f350


	//   ....[93]....
        /*0894*/ 	.word	0x0001f3a0


	//   ....[94]....
        /*0898*/ 	.word	0x0001fa80


	//   ....[95]....
        /*089c*/ 	.word	0x0001fab0


	//   ....[96]....
        /*08a0*/ 	.word	0x0001fbe0


	//   ....[97]....
        /*08a4*/ 	.word	0x0001fc00


	//   ....[98]....
        /*08a8*/ 	.word	0x0001fd00


	//   ....[99]....
        /*08ac*/ 	.word	0x0001fd20


	//   ....[100]....
        /*08b0*/ 	.word	0x0001fe30


	//   ....[101]....
        /*08b4*/ 	.word	0x0001fe50


	//   ....[102]....
        /*08b8*/ 	.word	0x00020790


	//   ....[103]....
        /*08bc*/ 	.word	0x000207c0


	//   ....[104]....
        /*08c0*/ 	.word	0x000208e0


	//   ....[105]....
        /*08c4*/ 	.word	0x00020900


	//   ....[106]....
        /*08c8*/ 	.word	0x00020a00


	//   ....[107]....
        /*08cc*/ 	.word	0x00020a20


	//   ....[108]....
        /*08d0*/ 	.word	0x00020b30


	//   ....[109]....
        /*08d4*/ 	.word	0x00020b50


	//   ....[110]....
        /*08d8*/ 	.word	0x00020cf0


	//   ....[111]....
        /*08dc*/ 	.word	0x00020ed0


	//   ....[112]....
        /*08e0*/ 	.word	0x00020f00


	//   ....[113]....
        /*08e4*/ 	.word	0x00020f30


	//   ....[114]....
        /*08e8*/ 	.word	0x00020f60


	//   ....[115]....
        /*08ec*/ 	.word	0x00020f90


	//   ....[116]....
        /*08f0*/ 	.word	0x00020fc0


	//   ....[117]....
        /*08f4*/ 	.word	0x00021130


	//   ....[118]....
        /*08f8*/ 	.word	0x00021160


	//   ....[119]....
        /*08fc*/ 	.word	0x00021190


	//   ....[120]....
        /*0900*/ 	.word	0x000211c0


	//   ....[121]....
        /*0904*/ 	.word	0x000211f0


	//   ....[122]....
        /*0908*/ 	.word	0x00021220


	//   ....[123]....
        /*090c*/ 	.word	0x000212c0


	//   ....[124]....
        /*0910*/ 	.word	0x00021320


	//   ....[125]....
        /*0914*/ 	.word	0x000213b0


	//   ....[126]....
        /*0918*/ 	.word	0x00022600


	//   ....[127]....
        /*091c*/ 	.word	0x00024760


	//   ....[128]....
        /*0920*/ 	.word	0x00025550


	//   ....[129]....
        /*0924*/ 	.word	0x00025570


	//   ....[130]....
        /*0928*/ 	.word	0x000255d0


	//   ....[131]....
        /*092c*/ 	.word	0x00025650


	//   ....[132]....
        /*0930*/ 	.word	0x000256e0


	//   ....[133]....
        /*0934*/ 	.word	0x000256f0


	//   ....[134]....
        /*0938*/ 	.word	0x00025740


	//   ....[135]....
        /*093c*/ 	.word	0x00025780


	//   ....[136]....
        /*0940*/ 	.word	0x000279c0


	//   ....[137]....
        /*0944*/ 	.word	0x000279f0


	//   ....[138]....
        /*0948*/ 	.word	0x00027a30


	//   ....[139]....
        /*094c*/ 	.word	0x00027a60


	//   ....[140]....
        /*0950*/ 	.word	0x00027a90


	//   ....[141]....
        /*0954*/ 	.word	0x00027ac0


	//   ....[142]....
        /*0958*/ 	.word	0x00027af0


	//   ....[143]....
        /*095c*/ 	.word	0x00027b20


	//   ....[144]....
        /*0960*/ 	.word	0x00027ca0


	//   ....[145]....
        /*0964*/ 	.word	0x00027cd0


	//   ....[146]....
        /*0968*/ 	.word	0x00027d00


	//   ....[147]....
        /*096c*/ 	.word	0x00027d30


	//   ....[148]....
        /*0970*/ 	.word	0x00027d60


	//   ....[149]....
        /*0974*/ 	.word	0x00027d90


	//   ....[150]....
        /*0978*/ 	.word	0x00027e50


	//   ....[151]....
        /*097c*/ 	.word	0x00027e70


	//   ....[152]....
        /*0980*/ 	.word	0x00027ee0


	//   ....[153]....
        /*0984*/ 	.word	0x000285c0


	//   ....[154]....
        /*0988*/ 	.word	0x00028970


	//   ....[155]....
        /*098c*/ 	.word	0x000289c0


	//   ....[156]....
        /*0990*/ 	.word	0x00028a10


	//   ....[157]....
        /*0994*/ 	.word	0x00028a60


	//   ....[158]....
        /*0998*/ 	.word	0x00028b30


	//   ....[159]....
        /*099c*/ 	.word	0x00028b80


	//   ....[160]....
        /*09a0*/ 	.word	0x00028bd0


	//   ....[161]....
        /*09a4*/ 	.word	0x00028c20


	//   ....[162]....
        /*09a8*/ 	.word	0x00029030


	//   ....[163]....
        /*09ac*/ 	.word	0x00029320


	//   ....[164]....
        /*09b0*/ 	.word	0x00029530


	//   ....[165]....
        /*09b4*/ 	.word	0x00029580


	//   ....[166]....
        /*09b8*/ 	.word	0x000295e0


	//   ....[167]....
        /*09bc*/ 	.word	0x000296f0


	//   ....[168]....
        /*09c0*/ 	.word	0x00029750


	//   ....[169]....
        /*09c4*/ 	.word	0x00029860


	//   ....[170]....
        /*09c8*/ 	.word	0x000298c0


	//   ....[171]....
        /*09cc*/ 	.word	0x000299a0


	//   ....[172]....
        /*09d0*/ 	.word	0x00029cc0


	//   ....[173]....
        /*09d4*/ 	.word	0x00029d60


	//   ....[174]....
        /*09d8*/ 	.word	0x00029e80


	//   ....[175]....
        /*09dc*/ 	.word	0x00029f00


	//   ....[176]....
        /*09e0*/ 	.word	0x00029f80


	//   ....[177]....
        /*09e4*/ 	.word	0x0002a000


	//   ....[178]....
        /*09e8*/ 	.word	0x0002a080


	//   ....[179]....
        /*09ec*/ 	.word	0x0002a110


	//   ....[180]....
        /*09f0*/ 	.word	0x0002a1b0


	//   ....[181]....
        /*09f4*/ 	.word	0x0002a260


	//   ....[182]....
        /*09f8*/ 	.word	0x0002a2e0


	//   ....[183]....
        /*09fc*/ 	.word	0x0002a360


	//   ....[184]....
        /*0a00*/ 	.word	0x0002a3e0


	//   ....[185]....
        /*0a04*/ 	.word	0x0002a470


	//   ....[186]....
        /*0a08*/ 	.word	0x0002a4f0


	//   ....[187]....
        /*0a0c*/ 	.word	0x0002a590


	//   ....[188]....
        /*0a10*/ 	.word	0x0002a620


	//   ....[189]....
        /*0a14*/ 	.word	0x0002a750


	//----- nvinfo : EIATTR_REG_RECONFIG
	.align		4
.L_271:
        /*0a18*/ 	.byte	0x01, 0x54
	.zero		2


	//----- nvinfo : EIATTR_SYSCALL_OFFSETS
	.align		4
        /*0a1c*/ 	.byte	0x04, 0x46
        /*0a1e*/ 	.short	(.L_273 - .L_272)


	//   ....[0]....
.L_272:
        /*0a20*/ 	.word	0x00002030


	//   ....[1]....
        /*0a24*/ 	.word	0x000021f0


	//   ....[2]....
        /*0a28*/ 	.word	0x00004ec0


	//   ....[3]....
        /*0a2c*/ 	.word	0x00005200


	//   ....[4]....
        /*0a30*/ 	.word	0x000241c0


	//   ....[5]....
        /*0a34*/ 	.word	0x00024360


	//   ....[6]....
        /*0a38*/ 	.word	0x000244c0


	//   ....[7]....
        /*0a3c*/ 	.word	0x00024600


	//   ....[8]....
        /*0a40*/ 	.word	0x000250c0


	//----- nvinfo : EIATTR_MBARRIER_INSTR_OFFSETS
	.align		4
.L_273:
        /*0a44*/ 	.byte	0x04, 0x39
        /*0a46*/ 	.short	(.L_275 - .L_274)


	//   ....[0]....
.L_274:
        /*0a48*/ 	.word	0x00000320
        /*0a4c*/ 	.word	0x000000ff
        /*0a50*/ 	.word	0x00033400
        /*0a54*/ 	.short	0x0100
        /*0a56*/ 	.byte	0x08
	.zero		1


	//   ....[1]....
        /*0a58*/ 	.word	0x00000330
        /*0a5c*/ 	.word	0x000000ff
        /*0a60*/ 	.word	0x00033420
        /*0a64*/ 	.short	0x0100
        /*0a66*/ 	.byte	0x08
	.zero		1


	//   ....[2]....
        /*0a68*/ 	.word	0x00000420
        /*0a6c*/ 	.word	0x000000ff
        /*0a70*/ 	.word	0x00033430
        /*0a74*/ 	.short	0x0100
        /*0a76*/ 	.byte	0x08
	.zero		1


	//   ....[3]....
        /*0a78*/ 	.word	0x00000430
        /*0a7c*/ 	.word	0x000000ff
        /*0a80*/ 	.word	0x00033440
        /*0a84*/ 	.short	0x0100
        /*0a86*/ 	.byte	0x08
	.zero		1


	//   ....[4]....
        /*0a88*/ 	.word	0x00000440
        /*0a8c*/ 	.word	0x000000ff
        /*0a90*/ 	.word	0x00033438
        /*0a94*/ 	.short	0x0100
        /*0a96*/ 	.byte	0x08
	.zero		1


	//   ....[5]....
        /*0a98*/ 	.word	0x00000450
        /*0a9c*/ 	.word	0x000000ff
        /*0aa0*/ 	.word	0x00033448
        /*0aa4*/ 	.short	0x0100
        /*0aa6*/ 	.byte	0x08
	.zero		1


	//   ....[6]....
        /*0aa8*/ 	.word	0x00000580
        /*0aac*/ 	.word	0x000000ff
        /*0ab0*/ 	.word	0x00033450
        /*0ab4*/ 	.short	0x0100
        /*0ab6*/ 	.byte	0x08
	.zero		1


	//   ....[7]....
        /*0ab8*/ 	.word	0x00000590
        /*0abc*/ 	.word	0x000000ff
        /*0ac0*/ 	.word	0x00033460
        /*0ac4*/ 	.short	0x0100
        /*0ac6*/ 	.byte	0x08
	.zero		1


	//   ....[8]....
        /*0ac8*/ 	.word	0x000005a0
        /*0acc*/ 	.word	0x000000ff
        /*0ad0*/ 	.word	0x00033458
        /*0ad4*/ 	.short	0x0100
        /*0ad6*/ 	.byte	0x08
	.zero		1


	//   ....[9]....
        /*0ad8*/ 	.word	0x000005b0
        /*0adc*/ 	.word	0x000000ff
        /*0ae0*/ 	.word	0x00033468
        /*0ae4*/ 	.short	0x0100
        /*0ae6*/ 	.byte	0x08
	.zero		1


	//   ....[10]....
        /*0ae8*/ 	.word	0x000006a0
        /*0aec*/ 	.word	0x000000ff
        /*0af0*/ 	.word	0x00033470
        /*0af4*/ 	.short	0x0100
        /*0af6*/ 	.byte	0x06
	.zero		1


	//   ....[11]....
        /*0af8*/ 	.word	0x000006b0
        /*0afc*/ 	.word	0x000000ff
        /*0b00*/ 	.word	0x00033480
        /*0b04*/ 	.short	0x0100
        /*0b06*/ 	.byte	0x06
	.zero		1


	//   ....[12]....
        /*0b08*/ 	.word	0x000006c0
        /*0b0c*/ 	.word	0x000000ff
        /*0b10*/ 	.word	0x00033478
        /*0b14*/ 	.short	0x0100
        /*0b16*/ 	.byte	0x06
	.zero		1


	//   ....[13]....
        /*0b18*/ 	.word	0x000006d0
        /*0b1c*/ 	.word	0x000000ff
        /*0b20*/ 	.word	0x00033488
        /*0b24*/ 	.short	0x0100
        /*0b26*/ 	.byte	0x06
	.zero		1


	//   ....[14]....
        /*0b28*/ 	.word	0x00000800
        /*0b2c*/ 	.word	0x000000ff
        /*0b30*/ 	.word	0x00033490
        /*0b34*/ 	.short	0x0100
        /*0b36*/ 	.byte	0x08
	.zero		1


	//   ....[15]....
        /*0b38*/ 	.word	0x00000810
        /*0b3c*/ 	.word	0x000000ff
        /*0b40*/ 	.word	0x000334a0
        /*0b44*/ 	.short	0x0100
        /*0b46*/ 	.byte	0x08
	.zero		1


	//   ....[16]....
        /*0b48*/ 	.word	0x00000820
        /*0b4c*/ 	.word	0x000000ff
        /*0b50*/ 	.word	0x00033498
        /*0b54*/ 	.short	0x0100
        /*0b56*/ 	.byte	0x08
	.zero		1


	//   ....[17]....
        /*0b58*/ 	.word	0x00000830
        /*0b5c*/ 	.word	0x000000ff
        /*0b60*/ 	.word	0x000334a8
        /*0b64*/ 	.short	0x0100
        /*0b66*/ 	.byte	0x08
	.zero		1


	//   ....[18]....
        /*0b68*/ 	.word	0x00000960
        /*0b6c*/ 	.word	0x000000ff
        /*0b70*/ 	.word	0x000334b0
        /*0b74*/ 	.short	0x0100
        /*0b76*/ 	.byte	0x08
	.zero		1


	//   ....[19]....
        /*0b78*/ 	.word	0x00000970
        /*0b7c*/ 	.word	0x000000ff
        /*0b80*/ 	.word	0x000334c0
        /*0b84*/ 	.short	0x0100
        /*0b86*/ 	.byte	0x08
	.zero		1


	//   ....[20]....
        /*0b88*/ 	.word	0x00000980
        /*0b8c*/ 	.word	0x000000ff
        /*0b90*/ 	.word	0x000334b8
        /*0b94*/ 	.short	0x0100
        /*0b96*/ 	.byte	0x08
	.zero		1


	//   ....[21]....
        /*0b98*/ 	.word	0x00000990
        /*0b9c*/ 	.word	0x000000ff
        /*0ba0*/ 	.word	0x000334c8
        /*0ba4*/ 	.short	0x0100
        /*0ba6*/ 	.byte	0x08
	.zero		1


	//   ....[22]....
        /*0ba8*/ 	.word	0x00003bd0
        /*0bac*/ 	.word	0x00000040
        /*0bb0*/ 	.word	0x000334b0
        /*0bb4*/ 	.short	0x010a
        /*0bb6*/ 	.byte	0x3f
	.zero		1


	//   ....[23]....
        /*0bb8*/ 	.word	0x00004140
        /*0bbc*/ 	.word	0x00000003
        /*0bc0*/ 	.word	0x00000000
        /*0bc4*/ 	.short	0x0101
        /*0bc6*/ 	.byte	0x3f
	.zero		1


	//   ....[24]....
        /*0bc8*/ 	.word	0x00004f60
        /*0bcc*/ 	.word	0x00000003
        /*0bd0*/ 	.word	0x00033400
        /*0bd4*/ 	.short	0x010a
        /*0bd6*/ 	.byte	0x3f
	.zero		1


	//   ....[25]....
        /*0bd8*/ 	.word	0x00004fb0
        /*0bdc*/ 	.word	0x00000003
        /*0be0*/ 	.word	0x00033400
        /*0be4*/ 	.short	0x010a
        /*0be6*/ 	.byte	0x3f
	.zero		1


	//   ....[26]....
        /*0be8*/ 	.word	0x000059e0
        /*0bec*/ 	.word	0x000000ff
        /*0bf0*/ 	.word	0x00033400
        /*0bf4*/ 	.short	0x010a
        /*0bf6*/ 	.byte	0x27
	.zero		1


	//   ....[27]....
        /*0bf8*/ 	.word	0x00008f80
        /*0bfc*/ 	.word	0x000000ff
        /*0c00*/ 	.word	0x00033400
        /*0c04*/ 	.short	0x010a
        /*0c06*/ 	.byte	0x27
	.zero		1


	//   ....[28]....
        /*0c08*/ 	.word	0x0000c010
        /*0c0c*/ 	.word	0x00000005
        /*0c10*/ 	.word	0x00033430
        /*0c14*/ 	.short	0x010a
        /*0c16*/ 	.byte	0x3f
	.zero		1


	//   ....[29]....
        /*0c18*/ 	.word	0x0000c080
        /*0c1c*/ 	.word	0x00000005
        /*0c20*/ 	.word	0x00033430
        /*0c24*/ 	.short	0x010a
        /*0c26*/ 	.byte	0x3f
	.zero		1


	//   ....[30]....
        /*0c28*/ 	.word	0x0000cec0
        /*0c2c*/ 	.word	0x00000000
        /*0c30*/ 	.word	0x00000000
        /*0c34*/ 	.short	0x0101
        /*0c36*/ 	.byte	0x3f
	.zero		1


	//   ....[31]....
        /*0c38*/ 	.word	0x000105a0
        /*0c3c*/ 	.word	0x000000ff
        /*0c40*/ 	.word	0x00033430
        /*0c44*/ 	.short	0x010a
        /*0c46*/ 	.byte	0x06
	.zero		1


	//   ....[32]....
        /*0c48*/ 	.word	0x000105e0
        /*0c4c*/ 	.word	0x000000ff
        /*0c50*/ 	.word	0x00033430
        /*0c54*/ 	.short	0x010a
        /*0c56*/ 	.byte	0x06
	.zero		1


	//   ....[33]....
        /*0c58*/ 	.word	0x000111f0
        /*0c5c*/ 	.word	0x000000ff
        /*0c60*/ 	.word	0x00033450
        /*0c64*/ 	.short	0x010a
        /*0c66*/ 	.byte	0x06
	.zero		1


	//   ....[34]....
        /*0c68*/ 	.word	0x00011230
        /*0c6c*/ 	.word	0x000000ff
        /*0c70*/ 	.word	0x00033450
        /*0c74*/ 	.short	0x010a
        /*0c76*/ 	.byte	0x06
	.zero		1


	//   ....[35]....
        /*0c78*/ 	.word	0x000115c0
        /*0c7c*/ 	.word	0x00000007
        /*0c80*/ 	.word	0x00000000
        /*0c84*/ 	.short	0x0101
        /*0c86*/ 	.byte	0x3f
	.zero		1


	//   ....[36]....
        /*0c88*/ 	.word	0x00014810
        /*0c8c*/ 	.word	0x000000ff
        /*0c90*/ 	.word	0x00000000
        /*0c94*/ 	.short	0x0101
        /*0c96*/ 	.byte	0x06
	.zero		1


	//   ....[37]....
        /*0c98*/ 	.word	0x000153e0
        /*0c9c*/ 	.word	0x000000ff
        /*0ca0*/ 	.word	0x00033430
        /*0ca4*/ 	.short	0x010a
        /*0ca6*/ 	.byte	0x05
	.zero		1


	//   ....[38]....
        /*0ca8*/ 	.word	0x00015420
        /*0cac*/ 	.word	0x000000ff
        /*0cb0*/ 	.word	0x00033430
        /*0cb4*/ 	.short	0x010a
        /*0cb6*/ 	.byte	0x05
	.zero		1


	//   ....[39]....
        /*0cb8*/ 	.word	0x00016060
        /*0cbc*/ 	.word	0x000000ff
        /*0cc0*/ 	.word	0x00033450
        /*0cc4*/ 	.short	0x010a
        /*0cc6*/ 	.byte	0x06
	.zero		1


	//   ....[40]....
        /*0cc8*/ 	.word	0x000160a0
        /*0ccc*/ 	.word	0x000000ff
        /*0cd0*/ 	.word	0x00033450
        /*0cd4*/ 	.short	0x010a
        /*0cd6*/ 	.byte	0x06
	.zero		1


	//   ....[41]....
        /*0cd8*/ 	.word	0x00017780
        /*0cdc*/ 	.word	0x00000005
        /*0ce0*/ 	.word	0x00000000
        /*0ce4*/ 	.short	0x0101
        /*0ce6*/ 	.byte	0x3f
	.zero		1


	//   ....[42]....
        /*0ce8*/ 	.word	0x00017990
        /*0cec*/ 	.word	0x000000ff
        /*0cf0*/ 	.word	0x00000000
        /*0cf4*/ 	.short	0x0101
        /*0cf6*/ 	.byte	0x06
	.zero		1


	//   ....[43]....
        /*0cf8*/ 	.word	0x00018300
        /*0cfc*/ 	.word	0x000000ff
        /*0d00*/ 	.word	0x00033430
        /*0d04*/ 	.short	0x010a
        /*0d06*/ 	.byte	0x05
	.zero		1


	//   ....[44]....
        /*0d08*/ 	.word	0x00018340
        /*0d0c*/ 	.word	0x000000ff
        /*0d10*/ 	.word	0x00033430
        /*0d14*/ 	.short	0x010a
        /*0d16*/ 	.byte	0x05
	.zero		1


	//   ....[45]....
        /*0d18*/ 	.word	0x00018f80
        /*0d1c*/ 	.word	0x000000ff
        /*0d20*/ 	.word	0x00033450
        /*0d24*/ 	.short	0x010a
        /*0d26*/ 	.byte	0x06
	.zero		1


	//   ....[46]....
        /*0d28*/ 	.word	0x00018fc0
        /*0d2c*/ 	.word	0x000000ff
        /*0d30*/ 	.word	0x00033450
        /*0d34*/ 	.short	0x010a
        /*0d36*/ 	.byte	0x06
	.zero		1


	//   ....[47]....
        /*0d38*/ 	.word	0x00019360
        /*0d3c*/ 	.word	0x00000000
        /*0d40*/ 	.word	0x00000000
        /*0d44*/ 	.short	0x0101
        /*0d46*/ 	.byte	0x3f
	.zero		1


	//   ....[48]....
        /*0d48*/ 	.word	0x0001c5a0
        /*0d4c*/ 	.word	0x000000ff
        /*0d50*/ 	.word	0x00000000
        /*0d54*/ 	.short	0x0101
        /*0d56*/ 	.byte	0x06
	.zero		1


	//   ....[49]....
        /*0d58*/ 	.word	0x0001ce20
        /*0d5c*/ 	.word	0x000000ff
        /*0d60*/ 	.word	0x00033450
        /*0d64*/ 	.short	0x010a
        /*0d66*/ 	.byte	0x0c
	.zero		1


	//   ....[50]....
        /*0d68*/ 	.word	0x0001ce60
        /*0d6c*/ 	.word	0x000000ff
        /*0d70*/ 	.word	0x00033450
        /*0d74*/ 	.short	0x010a
        /*0d76*/ 	.byte	0x0c
	.zero		1


	//   ....[51]....
        /*0d78*/ 	.word	0x0001d550
        /*0d7c*/ 	.word	0x000000ff
        /*0d80*/ 	.word	0x00000000
        /*0d84*/ 	.short	0x0101
        /*0d86*/ 	.byte	0x04
	.zero		1


	//   ....[52]....
        /*0d88*/ 	.word	0x0001fa90
        /*0d8c*/ 	.word	0x000000ff
        /*0d90*/ 	.word	0x00000000
        /*0d94*/ 	.short	0x0101
        /*0d96*/ 	.byte	0x04
	.zero		1


	//   ....[53]....
        /*0d98*/ 	.word	0x000226f0
        /*0d9c*/ 	.word	0x00000006
        /*0da0*/ 	.word	0x00033420
        /*0da4*/ 	.short	0x010a
        /*0da6*/ 	.byte	0x3f
	.zero		1


	//   ....[54]....
        /*0da8*/ 	.word	0x000227e0
        /*0dac*/ 	.word	0x00000007
        /*0db0*/ 	.word	0x000334a0
        /*0db4*/ 	.short	0x010a
        /*0db6*/ 	.byte	0x3f
	.zero		1


	//   ....[55]....
        /*0db8*/ 	.word	0x00022c30
        /*0dbc*/ 	.word	0x00000007
        /*0dc0*/ 	.word	0x000334c0
        /*0dc4*/ 	.short	0x010a
        /*0dc6*/ 	.byte	0x3f
	.zero		1


	//   ....[56]....
        /*0dc8*/ 	.word	0x000231d0
        /*0dcc*/ 	.word	0x00000008
        /*0dd0*/ 	.word	0x000334a0
        /*0dd4*/ 	.short	0x010a
        /*0dd6*/ 	.byte	0x3f
	.zero		1


	//   ....[57]....
        /*0dd8*/ 	.word	0x00023610
        /*0ddc*/ 	.word	0x00000008
        /*0de0*/ 	.word	0x000334c0
        /*0de4*/ 	.short	0x010a
        /*0de6*/ 	.byte	0x3f
	.zero		1


	//   ....[58]....
        /*0de8*/ 	.word	0x00024a00
        /*0dec*/ 	.word	0x00000002
        /*0df0*/ 	.word	0x00033480
        /*0df4*/ 	.short	0x010a
        /*0df6*/ 	.byte	0x3f
	.zero		1


	//   ....[59]....
        /*0df8*/ 	.word	0x00024c60
        /*0dfc*/ 	.word	0x00000002
        /*0e00*/ 	.word	0x00033440
        /*0e04*/ 	.short	0x010a
        /*0e06*/ 	.byte	0x3f
	.zero		1


	//   ....[60]....
        /*0e08*/ 	.word	0x00025880
        /*0e0c*/ 	.word	0x00000008
        /*0e10*/ 	.word	0x00033400
        /*0e14*/ 	.short	0x0107
        /*0e16*/ 	.byte	0x3f
	.zero		1


	//   ....[61]....
        /*0e18*/ 	.word	0x00025980
        /*0e1c*/ 	.word	0x00000002
        /*0e20*/ 	.word	0x00033400
        /*0e24*/ 	.short	0x0101
        /*0e26*/ 	.byte	0x3f
	.zero		1


	//   ....[62]....
        /*0e28*/ 	.word	0x000259a0
        /*0e2c*/ 	.word	0x00000002
        /*0e30*/ 	.word	0x00033420
        /*0e34*/ 	.short	0x010a
        /*0e36*/ 	.byte	0x3f
	.zero		1


	//   ....[63]....
        /*0e38*/ 	.word	0x00025cf0
        /*0e3c*/ 	.word	0x00000006
        /*0e40*/ 	.word	0x00033480
        /*0e44*/ 	.short	0x010a
        /*0e46*/ 	.byte	0x3f
	.zero		1


	//   ....[64]....
        /*0e48*/ 	.word	0x00026140
        /*0e4c*/ 	.word	0x00000006
        /*0e50*/ 	.word	0x00033440
        /*0e54*/ 	.short	0x010a
        /*0e56*/ 	.byte	0x3f
	.zero		1


	//   ....[65]....
        /*0e58*/ 	.word	0x00026600
        /*0e5c*/ 	.word	0x00000003
        /*0e60*/ 	.word	0x00033470
        /*0e64*/ 	.short	0x010a
        /*0e66*/ 	.byte	0x3f
	.zero		1


	//   ....[66]....
        /*0e68*/ 	.word	0x00026670
        /*0e6c*/ 	.word	0x00000003
        /*0e70*/ 	.word	0x00033460
        /*0e74*/ 	.short	0x010a
        /*0e76*/ 	.byte	0x3f
	.zero		1


	//   ....[67]....
        /*0e78*/ 	.word	0x00026d40
        /*0e7c*/ 	.word	0x00000003
        /*0e80*/ 	.word	0x00033450
        /*0e84*/ 	.short	0x0101
        /*0e86*/ 	.byte	0x3f
	.zero		1


	//   ....[68]....
        /*0e88*/ 	.word	0x00026dc0
        /*0e8c*/ 	.word	0x00000003
        /*0e90*/ 	.word	0x00000000
        /*0e94*/ 	.short	0x0101
        /*0e96*/ 	.byte	0x3f
	.zero		1


	//   ....[69]....
        /*0e98*/ 	.word	0x00027000
        /*0e9c*/ 	.word	0x00000003
        /*0ea0*/ 	.word	0x00033470
        /*0ea4*/ 	.short	0x010a
        /*0ea6*/ 	.byte	0x3f
	.zero		1


	//   ....[70]....
        /*0ea8*/ 	.word	0x00027070
        /*0eac*/ 	.word	0x00000003
        /*0eb0*/ 	.word	0x00033460
        /*0eb4*/ 	.short	0x010a
        /*0eb6*/ 	.byte	0x3f
	.zero		1


	//   ....[71]....
        /*0eb8*/ 	.word	0x00027760
        /*0ebc*/ 	.word	0x00000003
        /*0ec0*/ 	.word	0x00033450
        /*0ec4*/ 	.short	0x0101
        /*0ec6*/ 	.byte	0x3f
	.zero		1


	//   ....[72]....
        /*0ec8*/ 	.word	0x000277b0
        /*0ecc*/ 	.word	0x00000003
        /*0ed0*/ 	.word	0x00000000
        /*0ed4*/ 	.short	0x0101
        /*0ed6*/ 	.byte	0x3f
	.zero		1


	//   ....[73]....
        /*0ed8*/ 	.word	0x00028540
        /*0edc*/ 	.word	0x00000000
        /*0ee0*/ 	.word	0x00033420
        /*0ee4*/ 	.short	0x010a
        /*0ee6*/ 	.byte	0x3f
	.zero		1


	//   ....[74]....
        /*0ee8*/ 	.word	0x00028700
        /*0eec*/ 	.word	0x00000006
        /*0ef0*/ 	.word	0x00000000
        /*0ef4*/ 	.short	0x010a
        /*0ef6*/ 	.byte	0x3f
	.zero		1


	//   ....[75]....
        /*0ef8*/ 	.word	0x00028770
        /*0efc*/ 	.word	0x00000007
        /*0f00*/ 	.word	0x00000000
        /*0f04*/ 	.short	0x010a
        /*0f06*/ 	.byte	0x3f
	.zero		1


	//   ....[76]....
        /*0f08*/ 	.word	0x000287d0
        /*0f0c*/ 	.word	0x00000004
        /*0f10*/ 	.word	0x00033460
        /*0f14*/ 	.short	0x010a
        /*0f16*/ 	.byte	0x3f
	.zero		1


	//   ....[77]....
        /*0f18*/ 	.word	0x00028820
        /*0f1c*/ 	.word	0x00000003
        /*0f20*/ 	.word	0x00033460
        /*0f24*/ 	.short	0x010a
        /*0f26*/ 	.byte	0x3f
	.zero		1


	//   ....[78]....
        /*0f28*/ 	.word	0x00028860
        /*0f2c*/ 	.word	0x00000004
        /*0f30*/ 	.word	0x00033480
        /*0f34*/ 	.short	0x010a
        /*0f36*/ 	.byte	0x3f
	.zero		1


	//   ....[79]....
        /*0f38*/ 	.word	0x00028880
        /*0f3c*/ 	.word	0x00000003
        /*0f40*/ 	.word	0x00033480
        /*0f44*/ 	.short	0x010a
        /*0f46*/ 	.byte	0x3f
	.zero		1


	//   ....[80]....
        /*0f48*/ 	.word	0x000288e0
        /*0f4c*/ 	.word	0x00000040
        /*0f50*/ 	.word	0x000334b0
        /*0f54*/ 	.short	0x010a
        /*0f56*/ 	.byte	0x3f
	.zero		1


	//   ....[81]....
        /*0f58*/ 	.word	0x00028aa0
        /*0f5c*/ 	.word	0x00000003
        /*0f60*/ 	.word	0x00033400
        /*0f64*/ 	.short	0x010a
        /*0f66*/ 	.byte	0x3f
	.zero		1


	//   ....[82]....
        /*0f68*/ 	.word	0x00028c60
        /*0f6c*/ 	.word	0x00000003
        /*0f70*/ 	.word	0x00033400
        /*0f74*/ 	.short	0x010a
        /*0f76*/ 	.byte	0x3f
	.zero		1


	//   ....[83]....
        /*0f78*/ 	.word	0x00028cb0
        /*0f7c*/ 	.word	0x00000005
        /*0f80*/ 	.word	0x00033430
        /*0f84*/ 	.short	0x010a
        /*0f86*/ 	.byte	0x3f
	.zero		1


	//   ....[84]....
        /*0f88*/ 	.word	0x00028d10
        /*0f8c*/ 	.word	0x00000008
        /*0f90*/ 	.word	0x00033430
        /*0f94*/ 	.short	0x010a
        /*0f96*/ 	.byte	0x3f
	.zero		1


	//   ....[85]....
        /*0f98*/ 	.word	0x00028d70
        /*0f9c*/ 	.word	0x00000008
        /*0fa0*/ 	.word	0x00033450
        /*0fa4*/ 	.short	0x010a
        /*0fa6*/ 	.byte	0x3f
	.zero		1


	//   ....[86]....
        /*0fa8*/ 	.word	0x00028dd0
        /*0fac*/ 	.word	0x00000003
        /*0fb0*/ 	.word	0x00033430
        /*0fb4*/ 	.short	0x010a
        /*0fb6*/ 	.byte	0x3f
	.zero		1


	//   ....[87]....
        /*0fb8*/ 	.word	0x00028e30
        /*0fbc*/ 	.word	0x00000003
        /*0fc0*/ 	.word	0x00033450
        /*0fc4*/ 	.short	0x010a
        /*0fc6*/ 	.byte	0x3f
	.zero		1


	//   ....[88]....
        /*0fc8*/ 	.word	0x00028e90
        /*0fcc*/ 	.word	0x00000003
        /*0fd0*/ 	.word	0x00033430
        /*0fd4*/ 	.short	0x010a
        /*0fd6*/ 	.byte	0x3f
	.zero		1


	//   ....[89]....
        /*0fd8*/ 	.word	0x00028ef0
        /*0fdc*/ 	.word	0x00000003
        /*0fe0*/ 	.word	0x00033450
        /*0fe4*/ 	.short	0x010a
        /*0fe6*/ 	.byte	0x3f
	.zero		1


	//   ....[90]....
        /*0fe8*/ 	.word	0x00028f50
        /*0fec*/ 	.word	0x00000007
        /*0ff0*/ 	.word	0x00033450
        /*0ff4*/ 	.short	0x010a
        /*0ff6*/ 	.byte	0x3f
	.zero		1


	//   ....[91]....
        /*0ff8*/ 	.word	0x00029100
        /*0ffc*/ 	.word	0x00000005
        /*1000*/ 	.word	0x00033420
        /*1004*/ 	.short	0x010a
        /*1006*/ 	.byte	0x3f
	.zero		1


	//   ....[92]....
        /*1008*/ 	.word	0x00029150
        /*100c*/ 	.word	0x00000007
        /*1010*/ 	.word	0x000334a0
        /*1014*/ 	.short	0x010a
        /*1016*/ 	.byte	0x3f
	.zero		1


	//   ....[93]....
        /*1018*/ 	.word	0x000291a0
        /*101c*/ 	.word	0x00000007
        /*1020*/ 	.word	0x000334c0
        /*1024*/ 	.short	0x010a
        /*1026*/ 	.byte	0x3f
	.zero		1


	//   ....[94]....
        /*1028*/ 	.word	0x000291f0
        /*102c*/ 	.word	0x00000008
        /*1030*/ 	.word	0x000334a0
        /*1034*/ 	.short	0x010a
        /*1036*/ 	.byte	0x3f
	.zero		1


	//   ....[95]....
        /*1038*/ 	.word	0x00029240
        /*103c*/ 	.word	0x00000008
        /*1040*/ 	.word	0x000334c0
        /*1044*/ 	.short	0x010a
        /*1046*/ 	.byte	0x3f
	.zero		1


	//   ....[96]....
        /*1048*/ 	.word	0x000293e0
        /*104c*/ 	.word	0x00000002
        /*1050*/ 	.word	0x00033480
        /*1054*/ 	.short	0x010a
        /*1056*/ 	.byte	0x3f
	.zero		1


	//   ....[97]....
        /*1058*/ 	.word	0x00029430
        /*105c*/ 	.word	0x00000002
        /*1060*/ 	.word	0x00033440
        /*1064*/ 	.short	0x010a
        /*1066*/ 	.byte	0x3f
	.zero		1


	//   ....[98]....
        /*1068*/ 	.word	0x00029a30
        /*106c*/ 	.word	0x00000002
        /*1070*/ 	.word	0x00033420
        /*1074*/ 	.short	0x010a
        /*1076*/ 	.byte	0x3f
	.zero		1


	//   ....[99]....
        /*1078*/ 	.word	0x00029a80
        /*107c*/ 	.word	0x00000006
        /*1080*/ 	.word	0x00033480
        /*1084*/ 	.short	0x010a
        /*1086*/ 	.byte	0x3f
	.zero		1


	//   ....[100]....
        /*1088*/ 	.word	0x00029ad0
        /*108c*/ 	.word	0x00000006
        /*1090*/ 	.word	0x00033440
        /*1094*/ 	.short	0x010a
        /*1096*/ 	.byte	0x3f
	.zero		1


	//   ....[101]....
        /*1098*/ 	.word	0x00029b20
        /*109c*/ 	.word	0x00000003
        /*10a0*/ 	.word	0x00033470
        /*10a4*/ 	.short	0x010a
        /*10a6*/ 	.byte	0x3f
	.zero		1


	//   ....[102]....
        /*10a8*/ 	.word	0x00029b70
        /*10ac*/ 	.word	0x00000003
        /*10b0*/ 	.word	0x00033460
        /*10b4*/ 	.short	0x010a
        /*10b6*/ 	.byte	0x3f
	.zero		1


	//   ....[103]....
        /*10b8*/ 	.word	0x00029bc0
        /*10bc*/ 	.word	0x00000003
        /*10c0*/ 	.word	0x00033470
        /*10c4*/ 	.short	0x010a
        /*10c6*/ 	.byte	0x3f
	.zero		1


	//   ....[104]....
        /*10c8*/ 	.word	0x00029c10
        /*10cc*/ 	.word	0x00000003
        /*10d0*/ 	.word	0x00033460
        /*10d4*/ 	.short	0x010a
        /*10d6*/ 	.byte	0x3f
	.zero		1


	//   ....[105]....
        /*10d8*/ 	.word	0x0002a670
        /*10dc*/ 	.word	0x00000000
        /*10e0*/ 	.word	0x00033420
        /*10e4*/ 	.short	0x010a
        /*10e6*/ 	.byte	0x3f
	.zero		1


	//   ....[106]....
        /*10e8*/ 	.word	0x0002a810
        /*10ec*/ 	.word	0x00000006
        /*10f0*/ 	.word	0x00000000
        /*10f4*/ 	.short	0x010a
        /*10f6*/ 	.byte	0x3f
	.zero		1


	//   ....[107]....
        /*10f8*/ 	.word	0x0002a860
        /*10fc*/ 	.word	0x00000007
        /*1100*/ 	.word	0x00000000
        /*1104*/ 	.short	0x010a
        /*1106*/ 	.byte	0x3f
	.zero		1


	//   ....[108]....
        /*1108*/ 	.word	0x0002a8b0
        /*110c*/ 	.word	0x00000004
        /*1110*/ 	.word	0x00033460
        /*1114*/ 	.short	0x010a
        /*1116*/ 	.byte	0x3f
	.zero		1


	//   ....[109]....
        /*1118*/ 	.word	0x0002a900
        /*111c*/ 	.word	0x00000003
        /*1120*/ 	.word	0x00033460
        /*1124*/ 	.short	0x010a
        /*1126*/ 	.byte	0x3f
	.zero		1


	//   ....[110]....
        /*1128*/ 	.word	0x0002a950
        /*112c*/ 	.word	0x00000004
        /*1130*/ 	.word	0x00033480
        /*1134*/ 	.short	0x010a
        /*1136*/ 	.byte	0x3f
	.zero		1


	//   ....[111]....
        /*1138*/ 	.word	0x0002b780
        /*113c*/ 	.word	0x0000000d
        /*1140*/ 	.word	0x00000000
        /*1144*/ 	.short	0x010a
        /*1146*/ 	.byte	0x3f
	.zero		1


	//   ....[112]....
        /*1148*/ 	.word	0x00033010
        /*114c*/ 	.word	0x0000000d
        /*1150*/ 	.word	0x00000000
        /*1154*/ 	.short	0x010a
        /*1156*/ 	.byte	0x3f
	.zero		1


	//   ....[113]....
        /*1158*/ 	.word	0x0003aac0
        /*115c*/ 	.word	0x0000000d
        /*1160*/ 	.word	0x00000000
        /*1164*/ 	.short	0x010a
        /*1166*/ 	.byte	0x3f
	.zero		1


	//   ....[114]....
        /*1168*/ 	.word	0x0003b770
        /*116c*/ 	.word	0x0000000d
        /*1170*/ 	.word	0x00000000
        /*1174*/ 	.short	0x0101
        /*1176*/ 	.byte	0x3f
	.zero		1


	//   ....[115]....
        /*1178*/ 	.word	0x0003b7a0
        /*117c*/ 	.word	0x0000000d
        /*1180*/ 	.word	0x00000000
        /*1184*/ 	.short	0x010a
        /*1186*/ 	.byte	0x3f
	.zero		1


	//   ....[116]....
        /*1188*/ 	.word	0x0003b7f0
        /*118c*/ 	.word	0x0000000d
        /*1190*/ 	.word	0x00000000
        /*1194*/ 	.short	0x010a
        /*1196*/ 	.byte	0x3f
	.zero		1


	//   ....[117]....
        /*1198*/ 	.word	0x0003b840
        /*119c*/ 	.word	0x0000000d
        /*11a0*/ 	.word	0x00000000
        /*11a4*/ 	.short	0x010a
        /*11a6*/ 	.byte	0x3f
	.zero		1


	//----- nvinfo : EIATTR_NUM_MBARRIERS
	.align		4
.L_275:
        /*11a8*/ 	.byte	0x03, 0x38
        /*11aa*/ 	.short	0x0016


	//----- nvinfo : EIATTR_EXIT_INSTR_OFFSETS
	.align		4
        /*11ac*/ 	.byte	0x04, 0x1c
        /*11ae*/ 	.short	(.L_277 - .L_276)


	//   ....[0]....
.L_276:
        /*11b0*/ 	.word	0x00000b70


	//   ....[1]....
        /*11b4*/ 	.word	0x00020c90


	//   ....[2]....
        /*11b8*/ 	.word	0x000288d0


	//----- nvinfo : EIATTR_MAX_THREADS
	.align		4
.L_277:
        /*11bc*/ 	.byte	0x04, 0x05
        /*11be*/ 	.short	(.L_279 - .L_278)
.L_278:
        /*11c0*/ 	.word	0x00000180
        /*11c4*/ 	.word	0x00000001
        /*11c8*/ 	.word	0x00000001


	//----- nvinfo : EIATTR_CRS_STACK_SIZE
	.align		4
.L_279:
        /*11cc*/ 	.byte	0x04, 0x1e
        /*11ce*/ 	.short	(.L_281 - .L_280)
.L_280:
        /*11d0*/ 	.word	0x00000000


	//----- nvinfo : EIATTR_CBANK_PARAM_SIZE
	.align		4
.L_281:
        /*11d4*/ 	.byte	0x03, 0x19
        /*11d6*/ 	.short	0x0af0


	//----- nvinfo : EIATTR_PARAM_CBANK
	.align		4
        /*11d8*/ 	.byte	0x04, 0x0a
        /*11da*/ 	.short	(.L_283 - .L_282)
	.align		4
.L_282:
        /*11dc*/ 	.word	index@(.nv.constant0._ZN7cutlass13device_kernelIN5flash11enable_sm90INS1_16FlashAttnFwdSm90INS1_25CollectiveMainloopFwdSm90ILi2EN4cute5tupleIJNS5_1CILi1EEES8_S8_EEENS6_IJNS7_ILi128EEENS7_ILi160EEENS7_ILi192EEEEEELi192ENS_12float_e4m3_tEfNS_4arch4Sm90ELb0ELb1ELb0ELb1ELb0ELb1ELb0ELb1ELb1ELb1ELb0ELb0EEENS1_21CollectiveEpilogueFwdINS6_IJSA_SC_SB_EEES9_NS_10bfloat16_tESG_Li256ELb1ELb1ELb0ELb1EEENS1_36VarlenDynamicPersistentTileSchedulerILi128ELi160ELi256ELi128ELb0ELb1ELb1ELb1ELb0ELb1EEEEEEEEEvNT_6ParamsE)
        /*11e0*/ 	.short	0x0210
        /*11e2*/ 	.short	0x0af0


	//----- nvinfo : EIATTR_SW_WAR
	.align		4
.L_283:
        /*11e4*/ 	.byte	0x04, 0x36
        /*11e6*/ 	.short	(.L_285 - .L_284)
.L_284:
        /*11e8*/ 	.word	0x00000008
.L_285:


//--------------------- .nv.info._ZN7cutlass13device_kernelIN5flash11enable_sm90INS1_16FlashAttnFwdSm90INS1_25CollectiveMainloopFwdSm90ILi2EN4cute5tupleIJNS5_1CILi1EEES8_S8_EEENS6_IJNS7_ILi128EEENS7_ILi160EEENS7_ILi192EEEEEELi192ENS_12float_e4m3_tEfNS_4arch4Sm90ELb1ELb0ELb0ELb0ELb0ELb0ELb0ELb1ELb1ELb1ELb0ELb0EEENS1_21CollectiveEpilogueFwdINS6_IJSA_SC_SB_EEES9_NS_10bfloat16_tESG_Li256ELb0ELb1ELb0ELb1EEENS1_30DynamicPersistentTileSchedulerILi256ELi128ELb0ELb1ELb1EEEEEEEEEvNT_6ParamsE --------------------------
	.section	.nv.info._ZN7cutlass13device_kernelIN5flash11enable_sm90INS1_16FlashAttnFwdSm90INS1_25CollectiveMainloopFwdSm90ILi2EN4cute5tupleIJNS5_1CILi1EEES8_S8_EEENS6_IJNS7_ILi128EEENS7_ILi160EEENS7_ILi192EEEEEELi192ENS_12float_e4m3_tEfNS_4arch4Sm90ELb1ELb0ELb0ELb0ELb0ELb0ELb0ELb1ELb1ELb1ELb0ELb0EEENS1_21CollectiveEpilogueFwdINS6_IJSA_SC_SB_EEES9_NS_10bfloat16_tESG_Li256ELb0ELb1ELb0ELb1EEENS1_30DynamicPersistentTileSchedulerILi256ELi128ELb0ELb1ELb1EEEEEEEEEvNT_6ParamsE,"",@"SHT_CUDA_INFO"
	.sectionflags	@""
	.align	4


	//----- nvinfo : EIATTR_CUDA_API_VERSION
	.align		4
        /*0000*/ 	.byte	0x04, 0x37
        /*0002*/ 	.short	(.L_287 - .L_286)
.L_286:
        /*0004*/ 	.word	0x00000082


	//----- nvinfo : EIATTR_KPARAM_INFO
	.align		4
.L_287:
        /*0008*/ 	.byte	0x04, 0x17
        /*000a*/ 	.short	(.L_289 - .L_288)
.L_288:
        /*000c*/ 	.word	0x00000000
        /*0010*/ 	.short	0x0000
        /*0012*/ 	.short	0x0070
        /*0014*/ 	.byte	0x00, 0xf0, 0x01, 0x2a


	//----- nvinfo : EIATTR_SPARSE_MMA_MASK
	.align		4
.L_289:
        /*0018*/ 	.byte	0x03, 0x50
        /*001a*/ 	.short	0x0000


	//----- nvinfo : EIATTR_MAXREG_COUNT
	.align		4
        /*001c*/ 	.byte	0x03, 0x1b
        /*001e*/ 	.short	0x00a8


	//----- nvinfo : EIATTR_NUM_BARRIERS
	.align		4
        /*0020*/ 	.byte	0x02, 0x4c
        /*0022*/ 	.byte	0x10
	.zero		1


	//----- nvinfo : EIATTR_EXTERNS
	.align		4
        /*0024*/ 	.byte	0x04, 0x0f
        /*0026*/ 	.short	(.L_291 - .L_290)


	//   ....[0]....
	.align		4
.L_290:
        /*0028*/ 	.word	index@(__assertfail)


	//----- nvinfo : EIATTR_ANNOTATIONS
	.align		4
.L_291:
        /*002c*/ 	.byte	0x04, 0x55
        /*002e*/ 	.short	(.L_293 - .L_292)


	//   ....[0]....
.L_292:
        /* <DEDUP_REMOVED lines=19> */


	//----- nvinfo : EIATTR_MERCURY_ISA_VERSION
	.align		4
.L_293:
        /*0148*/ 	.byte	0x03, 0x5f
        /*014a*/ 	.short	0x0101


	//----- nvinfo : EIATTR_INT_WARP_WIDE_INSTR_OFFSETS
	.align		4
        /*014c*/ 	.byte	0x04, 0x31
        /*014e*/ 	.short	(.L_295 - .L_294)


	//   ....[0]....
.L_294:
        /*0150*/ 	.word	0x00000130


	//   ....[1]....
        /*0154*/ 	.word	0x00000170


	//   ....[2]....
        /*0158*/ 	.word	0x000001e0


	//   ....[3]....
        /*015c*/ 	.word	0x0000fa40


	//   ....[4]....
        /*0160*/ 	.word	0x0000fad0


	//   ....[5]....
        /*0164*/ 	.word	0x000127b0


	//   ....[6]....
        /*0168*/ 	.word	0x00012840


	//----- nvinfo : EIATTR_COOP_GROUP_MASK_REGIDS
	.align		4
.L_295:
        /*016c*/ 	.byte	0x04, 0x29
        /*016e*/ 	.short	(.L_297 - .L_296)


	//   ....[0]....
.L_296:
        /*0170*/ 	.word	0xffffffff


	//   ....[1]....
        /*0174*/ 	.word	0xffffffff


	//   ....[2]....
        /*0178*/ 	.word	0xffffffff


	//   ....[3]....
        /*017c*/ 	.word	0xffffffff


	//   ....[4]....
        /*0180*/ 	.word	0xffffffff


	//   ....[5]....
        /*0184*/ 	.word	0xffffffff


	//   ....[6]....
        /*0188*/ 	.word	0xffffffff


	//   ....[7]....
        /*018c*/ 	.word	0xffffffff


	//   ....[8]....
        /*0190*/ 	.word	0xffffffff


	//   ....[9]....
        /*0194*/ 	.word	0xffffffff


	//   ....[10]....
        /*0198*/ 	.word	0xffffffff


	//   ....[11]....
        /*019c*/ 	.word	0xffffffff


	//   ....[12]....
        /*01a0*/ 	.word	0xffffffff


	//   ....[13]....
        /*01a4*/ 	.word	0xffffffff


	//   ....[14]....
        /*01a8*/ 	.word	0xffffffff


	//   ....[15]....
        /*01ac*/ 	.word	0xffffffff


	//   ....[16]....
        /*01b0*/ 	.word	0xffffffff


	//   ....[17]....
        /*01b4*/ 	.word	0xffffffff


	//   ....[18]....
        /*01b8*/ 	.word	0xffffffff


	//   ....[19]....
        /*01bc*/ 	.word	0xffffffff


	//   ....[20]....
        /*01c0*/ 	.word	0xffffffff


	//   ....[21]....
        /*01c4*/ 	.word	0xffffffff


	//   ....[22]....
        /*01c8*/ 	.word	0xffffffff


	//   ....[23]....
        /*01cc*/ 	.word	0xffffffff


	//   ....[24]....
        /*01d0*/ 	.word	0xffffffff


	//   ....[25]....
        /*01d4*/ 	.word	0xffffffff


	//   ....[26]....
        /*01d8*/ 	.word	0xffffffff


	//   ....[27]....
        /*01dc*/ 	.word	0xffffffff


	//   ....[28]....
        /*01e0*/ 	.word	0xffffffff


	//   ....[29]....
        /*01e4*/ 	.word	0xffffffff


	//   ....[30]....
        /*01e8*/ 	.word	0xffffffff


	//   ....[31]....
        /*01ec*/ 	.word	0xffffffff


	//   ....[32]....
        /*01f0*/ 	.word	0xffffffff


	//   ....[33]....
        /*01f4*/ 	.word	0xffffffff


	//   ....[34]....
        /*01f8*/ 	.word	0xffffffff


	//   ....[35]....
        /*01fc*/ 	.word	0xffffffff


	//   ....[36]....
        /*0200*/ 	.word	0xffffffff


	//   ....[37]....
        /*0204*/ 	.word	0xffffffff


	//   ....[38]....
        /*0208*/ 	.word	0xffffffff


	//   ....[39]....
        /*020c*/ 	.word	0xffffffff


	//   ....[40]....
        /*0210*/ 	.word	0xffffffff


	//   ....[41]....
        /*0214*/ 	.word	0xffffffff


	//   ....[42]....
        /*0218*/ 	.word	0xffffffff


	//   ....[43]....
        /*021c*/ 	.word	0xffffffff


	//   ....[44]....
        /*0220*/ 	.word	0xffffffff


	//   ....[45]....
        /*0224*/ 	.word	0xffffffff


	//   ....[46]....
        /*0228*/ 	.word	0xffffffff


	//   ....[47]....
        /*022c*/ 	.word	0xffffffff


	//   ....[48]....
        /*0230*/ 	.word	0xffffffff


	//   ....[49]....
        /*0234*/ 	.word	0xffffffff


	//   ....[50]....
        /*0238*/ 	.word	0xffffffff


	//   ....[51]....
        /*023c*/ 	.word	0xffffffff


	//   ....[52]....
        /*0240*/ 	.word	0xffffffff


	//   ....[53]....
        /*0244*/ 	.word	0xffffffff


	//   ....[54]....
        /*0248*/ 	.word	0xffffffff


	//   ....[55]....
        /*024c*/ 	.word	0xffffffff


	//   ....[56]....
        /*0250*/ 	.word	0xffffffff


	//   ....[57]....
        /*0254*/ 	.word	0xffffffff


	//   ....[58]....
        /*0258*/ 	.word	0xffffffff


	//   ....[59]....
        /*025c*/ 	.word	0xffffffff


	//   ....[60]....
        /*0260*/ 	.word	0xffffffff


	//   ....[61]....
        /*0264*/ 	.word	0xffffffff


	//   ....[62]....
        /*0268*/ 	.word	0xffffffff


	//   ....[63]....
        /*026c*/ 	.word	0xffffffff


	//   ....[64]....
        /*0270*/ 	.word	0xffffffff


	//   ....[65]....
        /*0274*/ 	.word	0xffffffff


	//   ....[66]....
        /*0278*/ 	.word	0xffffffff


	//   ....[67]....
        /*027c*/ 	.word	0xffffffff


	//   ....[68]....
        /*0280*/ 	.word	0xffffffff


	//   ....[69]....
        /*0284*/ 	.word	0xffffffff


	//   ....[70]....
        /*0288*/ 	.word	0xffffffff


	//   ....[71]....
        /*028c*/ 	.word	0xffffffff


	//   ....[72]....
        /*0290*/ 	.word	0xffffffff


	//   ....[73]....
        /*0294*/ 	.word	0xffffffff


	//   ....[74]....
        /*0298*/ 	.word	0xffffffff


	//   ....[75]....
        /*029c*/ 	.word	0xffffffff


	//   ....[76]....
        /*02a0*/ 	.word	0xffffffff


	//   ....[77]....
        /*02a4*/ 	.word	0xffffffff


	//   ....[78]....
        /*02a8*/ 	.word	0xffffffff


	//   ....[79]....
        /*02ac*/ 	.word	0xffffffff


	//   ....[80]....
        /*02b0*/ 	.word	0xffffffff


	//   ....[81]....
        /*02b4*/ 	.word	0xffffffff


	//   ....[82]....
        /*02b8*/ 	.word	0xffffffff


	//   ....[83]....
        /*02bc*/ 	.word	0xffffffff


	//   ....[84]....
        /*02c0*/ 	.word	0xffffffff


	//   ....[85]....
        /*02c4*/ 	.word	0xffffffff


	//   ....[86]....
        /*02c8*/ 	.word	0xffffffff


	//   ....[87]....
        /*02cc*/ 	.word	0xffffffff


	//   ....[88]....
        /*02d0*/ 	.word	0xffffffff


	//   ....[89]....
        /*02d4*/ 	.word	0xffffffff


	//   ....[90]....
        /*02d8*/ 	.word	0xffffffff


	//   ....[91]....
        /*02dc*/ 	.word	0xffffffff


	//   ....[92]....
        /*02e0*/ 	.word	0xffffffff


	//   ....[93]....
        /*02e4*/ 	.word	0xffffffff


	//   ....[94]....
        /*02e8*/ 	.word	0xffffffff


	//   ....[95]....
        /*02ec*/ 	.word	0xffffffff


	//   ....[96]....
        /*02f0*/ 	.word	0xffffffff


	//   ....[97]....
        /*02f4*/ 	.word	0xffffffff


	//   ....[98]....
        /*02f8*/ 	.word	0xffffffff


	//   ....[99]....
        /*02fc*/ 	.word	0xffffffff


	//   ....[100]....
        /*0300*/ 	.word	0xffffffff


	//   ....[101]....
        /*0304*/ 	.word	0xffffffff


	//   ....[102]....
        /*0308*/ 	.word	0xffffffff


	//   ....[103]....
        /*030c*/ 	.word	0xffffffff


	//   ....[104]....
        /*0310*/ 	.word	0xffffffff


	//   ....[105]....
        /*0314*/ 	.word	0xffffffff


	//   ....[106]....
        /*0318*/ 	.word	0xffffffff


	//   ....[107]....
        /*031c*/ 	.word	0xffffffff


	//   ....[108]....
        /*0320*/ 	.word	0x0500000f


	//   ....[109]....
        /*0324*/ 	.word	0x0500000f


	//   ....[110]....
        /*0328*/ 	.word	0x0500000f


	//   ....[111]....
        /*032c*/ 	.word	0x0500000f


	//   ....[112]....
        /*0330*/ 	.word	0x0500000f


	//   ....[113]....
        /*0334*/ 	.word	0x0500000f


	//   ....[114]....
        /*0338*/ 	.word	0x0500000f


	//   ....[115]....
        /*033c*/ 	.word	0x0500000f


	//   ....[116]....
        /*0340*/ 	.word	0x0500000f


	//   ....[117]....
        /*0344*/ 	.word	0x0500000f


	//----- nvinfo : EIATTR_COOP_GROUP_INSTR_OFFSETS
	.align		4
.L_297:
        /*0348*/ 	.byte	0x04, 0x28
        /*034a*/ 	.short	(.L_299 - .L_298)


	//   ....[0]....
.L_298:
        /*034c*/ 	.word	0x00000070


	//   ....[1]....
        /*0350*/ 	.word	0x00000140


	//   ....[2]....
        /*0354*/ 	.word	0x00000190


	//   ....[3]....
        /*0358*/ 	.word	0x000003c0


	//   ....[4]....
        /*035c*/ 	.word	0x00000520


	//   ....[5]....
        /*0360*/ 	.word	0x00000640


	//   ....[6]....
        /*0364*/ 	.word	0x000007a0


	//   ....[7]....
        /*0368*/ 	.word	0x00001880


	//   ....[8]....
        /*036c*/ 	.word	0x00002700


	//   ....[9]....
        /*0370*/ 	.word	0x00002c30


	//   ....[10]....
        /*0374*/ 	.word	0x00003210


	//   ....[11]....
        /*0378*/ 	.word	0x000032d0


	//   ....[12]....
        /*037c*/ 	.word	0x00003e20


	//   ....[13]....
        /*0380*/ 	.word	0x00003ef0


	//   ....[14]....
        /*0384*/ 	.word	0x00005d80


	//   ....[15]....
        /*0388*/ 	.word	0x00005da0


	//   ....[16]....
        /*038c*/ 	.word	0x00006630


	//   ....[17]....
        /*0390*/ 	.word	0x00006730


	//   ....[18]....
        /*0394*/ 	.word	0x00007210


	//   ....[19]....
        /*0398*/ 	.word	0x00007270


	//   ....[20]....
        /*039c*/ 	.word	0x00009c80


	//   ....[21]....
        /*03a0*/ 	.word	0x00009c90


	//   ....[22]....
        /*03a4*/ 	.word	0x00009cc0


	//   ....[23]....
        /*03a8*/ 	.word	0x00009cd0


	//   ....[24]....
        /*03ac*/ 	.word	0x0000bb90


	//   ....[25]....
        /*03b0*/ 	.word	0x0000bba0


	//   ....[26]....
        /*03b4*/ 	.word	0x0000bbd0


	//   ....[27]....
        /*03b8*/ 	.word	0x0000bbe0


	//   ....[28]....
        /*03bc*/ 	.word	0x0000d450


	//   ....[29]....
        /*03c0*/ 	.word	0x0000d480


	//   ....[30]....
        /*03c4*/ 	.word	0x0000d4b0


	//   ....[31]....
        /*03c8*/ 	.word	0x0000d4e0


	//   ....[32]....
        /*03cc*/ 	.word	0x0000d510


	//   ....[33]....
        /*03d0*/ 	.word	0x0000d540


	//   ....[34]....
        /*03d4*/ 	.word	0x0000d570


	//   ....[35]....
        /*03d8*/ 	.word	0x0000d5b0


	//   ....[36]....
        /*03dc*/ 	.word	0x0000d5d0


	//   ....[37]....
        /*03e0*/ 	.word	0x0000d600


	//   ....[38]....
        /*03e4*/ 	.word	0x0000d630


	//   ....[39]....
        /*03e8*/ 	.word	0x0000d660


	//   ....[40]....
        /*03ec*/ 	.word	0x0000d690


	//   ....[41]....
        /*03f0*/ 	.word	0x0000d6a0


	//   ....[42]....
        /*03f4*/ 	.word	0x0000d6b0


	//   ....[43]....
        /*03f8*/ 	.word	0x0000d6c0


	//   ....[44]....
        /*03fc*/ 	.word	0x0000d6e0


	//   ....[45]....
        /*0400*/ 	.word	0x0000d6f0


	//   ....[46]....
        /*0404*/ 	.word	0x0000d700


	//   ....[47]....
        /*0408*/ 	.word	0x0000d730


	//   ....[48]....
        /*040c*/ 	.word	0x0000d760


	//   ....[49]....
        /*0410*/ 	.word	0x0000d770


	//   ....[50]....
        /*0414*/ 	.word	0x0000d780


	//   ....[51]....
        /*0418*/ 	.word	0x0000d790


	//   ....[52]....
        /*041c*/ 	.word	0x0000d7a0


	//   ....[53]....
        /*0420*/ 	.word	0x0000d7c0


	//   ....[54]....
        /*0424*/ 	.word	0x0000d7d0


	//   ....[55]....
        /*0428*/ 	.word	0x0000d7e0


	//   ....[56]....
        /*042c*/ 	.word	0x0000d7f0


	//   ....[57]....
        /*0430*/ 	.word	0x0000d800


	//   ....[58]....
        /*0434*/ 	.word	0x0000d810


	//   ....[59]....
        /*0438*/ 	.word	0x0000d820


	//   ....[60]....
        /*043c*/ 	.word	0x0000d830


	//   ....[61]....
        /*0440*/ 	.word	0x0000d840


	//   ....[62]....
        /*0444*/ 	.word	0x0000d850


	//   ....[63]....
        /*0448*/ 	.word	0x0000d860


	//   ....[64]....
        /*044c*/ 	.word	0x0000d870


	//   ....[65]....
        /*0450*/ 	.word	0x0000d880


	//   ....[66]....
        /*0454*/ 	.word	0x0000d890


	//   ....[67]....
        /*0458*/ 	.word	0x0000d8a0


	//   ....[68]....
        /*045c*/ 	.word	0x0000d8b0


	//   ....[69]....
        /*0460*/ 	.word	0x0000d8c0


	//   ....[70]....
        /*0464*/ 	.word	0x0000d8d0


	//   ....[71]....
        /*0468*/ 	.word	0x0000d8e0


	//   ....[72]....
        /*046c*/ 	.word	0x0000d8f0


	//   ....[73]....
        /*0470*/ 	.word	0x0000d900


	//   ....[74]....
        /*0474*/ 	.word	0x0000d910


	//   ....[75]....
        /*0478*/ 	.word	0x0000d920


	//   ....[76]....
        /*047c*/ 	.word	0x0000dc30


	//   ....[77]....
        /*0480*/ 	.word	0x0000dc60


	//   ....[78]....
        /*0484*/ 	.word	0x0000dc90


	//   ....[79]....
        /*0488*/ 	.word	0x0000dcc0


	//   ....[80]....
        /*048c*/ 	.word	0x0000e1e0


	//   ....[81]....
        /*0490*/ 	.word	0x0000e210


	//   ....[82]....
        /*0494*/ 	.word	0x0000e310


	//   ....[83]....
        /*0498*/ 	.word	0x0000e330


	//   ....[84]....
        /*049c*/ 	.word	0x0000e430


	//   ....[85]....
        /*04a0*/ 	.word	0x0000e450


	//   ....[86]....
        /*04a4*/ 	.word	0x0000e560


	//   ....[87]....
        /*04a8*/ 	.word	0x0000e580


	//   ....[88]....
        /*04ac*/ 	.word	0x0000ec60


	//   ....[89]....
        /*04b0*/ 	.word	0x0000ec80


	//   ....[90]....
        /*04b4*/ 	.word	0x0000ed80


	//   ....[91]....
        /*04b8*/ 	.word	0x0000eda0


	//   ....[92]....
        /*04bc*/ 	.word	0x0000eea0


	//   ....[93]....
        /*04c0*/ 	.word	0x0000eec0


	//   ....[94]....
        /*04c4*/ 	.word	0x0000efd0


	//   ....[95]....
        /*04c8*/ 	.word	0x0000eff0


	//   ....[96]....
        /*04cc*/ 	.word	0x0000f1b0


	//   ....[97]....
        /*04d0*/ 	.word	0x00010220


	//   ....[98]....
        /*04d4*/ 	.word	0x00010ef0


	//   ....[99]....
        /*04d8*/ 	.word	0x00010f20


	//   ....[100]....
        /*04dc*/ 	.word	0x00011000


	//   ....[101]....
        /*04e0*/ 	.word	0x00011020


	//   ....[102]....
        /*04e4*/ 	.word	0x000110c0


	//   ....[103]....
        /*04e8*/ 	.word	0x000110e0


	//   ....[104]....
        /*04ec*/ 	.word	0x000110f0


	//   ....[105]....
        /*04f0*/ 	.word	0x00011180


	//   ....[106]....
        /*04f4*/ 	.word	0x00013200


	//   ....[107]....
        /*04f8*/ 	.word	0x000133a0


	//   ....[108]....
        /*04fc*/ 	.word	0x00013970


	//   ....[109]....
        /*0500*/ 	.word	0x00013b20


	//   ....[110]....
        /*0504*/ 	.word	0x00013b80


	//   ....[111]....
        /*0508*/ 	.word	0x00013c10


	//   ....[112]....
        /*050c*/ 	.word	0x00013d30


	//   ....[113]....
        /*0510*/ 	.word	0x00013d90


	//   ....[114]....
        /*0514*/ 	.word	0x00013eb0


	//   ....[115]....
        /*0518*/ 	.word	0x00013f10


	//   ....[116]....
        /*051c*/ 	.word	0x00013fb0


	//   ....[117]....
        /*0520*/ 	.word	0x00014360


	//----- nvinfo : EIATTR_REG_RECONFIG
	.align		4
.L_299:
        /*0524*/ 	.byte	0x01, 0x54
	.zero		2


	//----- nvinfo : EIATTR_SYSCALL_OFFSETS
	.align		4
        /*0528*/ 	.byte	0x04, 0x46
        /*052a*/ 	.short	(.L_301 - .L_300)


	//   ....[0]....
.L_300:
        /*052c*/ 	.word	0x00001a60


	//   ....[1]....
        /*0530*/ 	.word	0x0000fc40


	//   ....[2]....
        /*0534*/ 	.word	0x0000fdd0


	//   ....[3]....
        /*0538*/ 	.word	0x0000ff20


	//   ....[4]....
        /*053c*/ 	.word	0x00010060


	//   ....[5]....
        /*0540*/ 	.word	0x00010ad0


	//----- nvinfo : EIATTR_MBARRIER_INSTR_OFFSETS
	.align		4
.L_301:
        /*0544*/ 	.byte	0x04, 0x39
        /*0546*/ 	.short	(.L_303 - .L_302)


	//   ....[0]....
.L_302:
        /*0548*/ 	.word	0x00000270
        /*054c*/ 	.word	0x000000ff
        /*0550*/ 	.word	0x00033400
        /*0554*/ 	.short	0x0100
        /*0556*/ 	.byte	0x08
	.zero		1


	//   ....[1]....
        /*0558*/ 	.word	0x00000280
        /*055c*/ 	.word	0x000000ff
        /*0560*/ 	.word	0x00033420
        /*0564*/ 	.short	0x0100
        /*0566*/ 	.byte	0x08
	.zero		1


	//   ....[2]....
        /*0568*/ 	.word	0x00000370
        /*056c*/ 	.word	0x000000ff
        /*0570*/ 	.word	0x00033430
        /*0574*/ 	.short	0x0100
        /*0576*/ 	.byte	0x08
	.zero		1


	//   ....[3]....
        /*0578*/ 	.word	0x00000380
        /*057c*/ 	.word	0x000000ff
        /*0580*/ 	.word	0x00033440
        /*0584*/ 	.short	0x0100
        /*0586*/ 	.byte	0x08
	.zero		1


	//   ....[4]....
        /*0588*/ 	.word	0x00000390
        /*058c*/ 	.word	0x000000ff
        /*0590*/ 	.word	0x00033438
        /*0594*/ 	.short	0x0100
        /*0596*/ 	.byte	0x08
	.zero		1


	//   ....[5]....
        /*0598*/ 	.word	0x000003a0
        /*059c*/ 	.word	0x000000ff
        /*05a0*/ 	.word	0x00033448
        /*05a4*/ 	.short	0x0100
        /*05a6*/ 	.byte	0x08
	.zero		1


	//   ....[6]....
        /*05a8*/ 	.word	0x000004d0
        /*05ac*/ 	.word	0x000000ff
        /*05b0*/ 	.word	0x00033450
        /*05b4*/ 	.short	0x0100
        /*05b6*/ 	.byte	0x08
	.zero		1


	//   ....[7]....
        /*05b8*/ 	.word	0x000004e0
        /*05bc*/ 	.word	0x000000ff
        /*05c0*/ 	.word	0x00033460
        /*05c4*/ 	.short	0x0100
        /*05c6*/ 	.byte	0x08
	.zero		1


	//   ....[8]....
        /*05c8*/ 	.word	0x000004f0
        /*05cc*/ 	.word	0x000000ff
        /*05d0*/ 	.word	0x00033458
        /*05d4*/ 	.short	0x0100
        /*05d6*/ 	.byte	0x08
	.zero		1


	//   ....[9]....
        /*05d8*/ 	.word	0x00000500
        /*05dc*/ 	.word	0x000000ff
        /*05e0*/ 	.word	0x00033468
        /*05e4*/ 	.short	0x0100
        /*05e6*/ 	.byte	0x08
	.zero		1


	//   ....[10]....
        /*05e8*/ 	.word	0x000005f0
        /*05ec*/ 	.word	0x000000ff
        /*05f0*/ 	.word	0x00033470
        /*05f4*/ 	.short	0x0100
        /*05f6*/ 	.byte	0x06
	.zero		1


	//   ....[11]....
        /*05f8*/ 	.word	0x00000600
        /*05fc*/ 	.word	0x000000ff
        /*0600*/ 	.word	0x00033480
        /*0604*/ 	.short	0x0100
        /*0606*/ 	.byte	0x06
	.zero		1


	//   ....[12]....
        /*0608*/ 	.word	0x00000610
        /*060c*/ 	.word	0x000000ff
        /*0610*/ 	.word	0x00033478
        /*0614*/ 	.short	0x0100
        /*0616*/ 	.byte	0x06
	.zero		1


	//   ....[13]....
        /*0618*/ 	.word	0x00000620
        /*061c*/ 	.word	0x000000ff
        /*0620*/ 	.word	0x00033488
        /*0624*/ 	.short	0x0100
        /*0626*/ 	.byte	0x06
	.zero		1


	//   ....[14]....
        /*0628*/ 	.word	0x00000750
        /*062c*/ 	.word	0x000000ff
        /*0630*/ 	.word	0x00033490
        /*0634*/ 	.short	0x0100
        /*0636*/ 	.byte	0x08
	.zero		1


	//   ....[15]....
        /*0638*/ 	.word	0x00000760
        /*063c*/ 	.word	0x000000ff
        /*0640*/ 	.word	0x000334a0
        /*0644*/ 	.short	0x0100
        /*0646*/ 	.byte	0x08
	.zero		1


	//   ....[16]....
        /*0648*/ 	.word	0x00000770
        /*064c*/ 	.word	0x000000ff
        /*0650*/ 	.word	0x00033498
        /*0654*/ 	.short	0x0100
        /*0656*/ 	.byte	0x08
	.zero		1


	//   ....[17]....
        /*0658*/ 	.word	0x00000780
        /*065c*/ 	.word	0x000000ff
        /*0660*/ 	.word	0x000334a8
        /*0664*/ 	.short	0x0100
        /*0666*/ 	.byte	0x08
	.zero		1


	//   ....[18]....
        /*0668*/ 	.word	0x000008b0
        /*066c*/ 	.word	0x000000ff
        /*0670*/ 	.word	0x000334b0
        /*0674*/ 	.short	0x0100
        /*0676*/ 	.byte	0x08
	.zero		1


	//   ....[19]....
        /*0678*/ 	.word	0x000008c0
        /*067c*/ 	.word	0x000000ff
        /*0680*/ 	.word	0x000334c0
        /*0684*/ 	.short	0x0100
        /*0686*/ 	.byte	0x08
	.zero		1


	//   ....[20]....
        /*0688*/ 	.word	0x000008d0
        /*068c*/ 	.word	0x000000ff
        /*0690*/ 	.word	0x000334b8
        /*0694*/ 	.short	0x0100
        /*0696*/ 	.byte	0x08
	.zero		1


	//   ....[21]....
        /*0698*/ 	.word	0x000008e0
        /*069c*/ 	.word	0x000000ff
        /*06a0*/ 	.word	0x000334c8
        /*06a4*/ 	.short	0x0100
        /*06a6*/ 	.byte	0x08
	.zero		1


	//   ....[22]....
        /*06a8*/ 	.word	0x00001ae0
        /*06ac*/ 	.word	0x000000ff
        /*06b0*/ 	.word	0x00033400
        /*06b4*/ 	.short	0x010a
        /*06b6*/ 	.byte	0x29
	.zero		1


	//   ....[23]....
        /*06b8*/ 	.word	0x00001b60
        /*06bc*/ 	.word	0x00000002
        /*06c0*/ 	.word	0x00033430
        /*06c4*/ 	.short	0x010a
        /*06c6*/ 	.byte	0x3f
	.zero		1


	//   ....[24]....
        /*06c8*/ 	.word	0x00001bc0
        /*06cc*/ 	.word	0x00000002
        /*06d0*/ 	.word	0x00033430
        /*06d4*/ 	.short	0x010a
        /*06d6*/ 	.byte	0x3f
	.zero		1


	//   ....[25]....
        /*06d8*/ 	.word	0x00003070
        /*06dc*/ 	.word	0x00000002
        /*06e0*/ 	.word	0x00000000
        /*06e4*/ 	.short	0x0101
        /*06e6*/ 	.byte	0x3f
	.zero		1


	//   ....[26]....
        /*06e8*/ 	.word	0x00004fa0
        /*06ec*/ 	.word	0x000000ff
        /*06f0*/ 	.word	0x00033430
        /*06f4*/ 	.short	0x010a
        /*06f6*/ 	.byte	0x06
	.zero		1


	//   ....[27]....
        /*06f8*/ 	.word	0x00004fe0
        /*06fc*/ 	.word	0x000000ff
        /*0700*/ 	.word	0x00033430
        /*0704*/ 	.short	0x010a
        /*0706*/ 	.byte	0x06
	.zero		1


	//   ....[28]....
        /*0708*/ 	.word	0x00005c20
        /*070c*/ 	.word	0x000000ff
        /*0710*/ 	.word	0x00033450
        /*0714*/ 	.short	0x010a
        /*0716*/ 	.byte	0x06
	.zero		1


	//   ....[29]....
        /*0718*/ 	.word	0x00005c60
        /*071c*/ 	.word	0x000000ff
        /*0720*/ 	.word	0x00033450
        /*0724*/ 	.short	0x010a
        /*0726*/ 	.byte	0x06
	.zero		1


	//   ....[30]....
        /*0728*/ 	.word	0x00007ed0
        /*072c*/ 	.word	0x00000002
        /*0730*/ 	.word	0x00000000
        /*0734*/ 	.short	0x0101
        /*0736*/ 	.byte	0x3f
	.zero		1


	//   ....[31]....
        /*0738*/ 	.word	0x000080c0
        /*073c*/ 	.word	0x000000ff
        /*0740*/ 	.word	0x00000000
        /*0744*/ 	.short	0x0101
        /*0746*/ 	.byte	0x06
	.zero		1


	//   ....[32]....
        /*0748*/ 	.word	0x000089f0
        /*074c*/ 	.word	0x000000ff
        /*0750*/ 	.word	0x00033430
        /*0754*/ 	.short	0x010a
        /*0756*/ 	.byte	0x06
	.zero		1


	//   ....[33]....
        /*0758*/ 	.word	0x00008a30
        /*075c*/ 	.word	0x000000ff
        /*0760*/ 	.word	0x00033430
        /*0764*/ 	.short	0x010a
        /*0766*/ 	.byte	0x06
	.zero		1


	//   ....[34]....
        /*0768*/ 	.word	0x00009640
        /*076c*/ 	.word	0x000000ff
        /*0770*/ 	.word	0x00033450
        /*0774*/ 	.short	0x010a
        /*0776*/ 	.byte	0x06
	.zero		1


	//   ....[35]....
        /*0778*/ 	.word	0x00009680
        /*077c*/ 	.word	0x000000ff
        /*0780*/ 	.word	0x00033450
        /*0784*/ 	.short	0x010a
        /*0786*/ 	.byte	0x06
	.zero		1


	//   ....[36]....
        /*0788*/ 	.word	0x0000ad60
        /*078c*/ 	.word	0x00000002
        /*0790*/ 	.word	0x00000000
        /*0794*/ 	.short	0x0101
        /*0796*/ 	.byte	0x3f
	.zero		1


	//   ....[37]....
        /*0798*/ 	.word	0x0000af70
        /*079c*/ 	.word	0x000000ff
        /*07a0*/ 	.word	0x00000000
        /*07a4*/ 	.short	0x0101
        /*07a6*/ 	.byte	0x06
	.zero		1


	//   ....[38]....
        /*07a8*/ 	.word	0x0000b7f0
        /*07ac*/ 	.word	0x000000ff
        /*07b0*/ 	.word	0x00033450
        /*07b4*/ 	.short	0x010a
        /*07b6*/ 	.byte	0x09
	.zero		1


	//   ....[39]....
        /*07b8*/ 	.word	0x0000b830
        /*07bc*/ 	.word	0x000000ff
        /*07c0*/ 	.word	0x00033450
        /*07c4*/ 	.short	0x010a
        /*07c6*/ 	.byte	0x09
	.zero		1


	//   ....[40]....
        /*07c8*/ 	.word	0x0000bf70
        /*07cc*/ 	.word	0x000000ff
        /*07d0*/ 	.word	0x00000000
        /*07d4*/ 	.short	0x0101
        /*07d6*/ 	.byte	0x04
	.zero		1


	//   ....[41]....
        /*07d8*/ 	.word	0x0000e1d0
        /*07dc*/ 	.word	0x00000000
        /*07e0*/ 	.word	0x00000000
        /*07e4*/ 	.short	0x0101
        /*07e6*/ 	.byte	0x3f
	.zero		1


	//   ....[42]....
        /*07e8*/ 	.word	0x00010450
        /*07ec*/ 	.word	0x00000004
        /*07f0*/ 	.word	0x00033480
        /*07f4*/ 	.short	0x010a
        /*07f6*/ 	.byte	0x3f
	.zero		1


	//   ....[43]....
        /*07f8*/ 	.word	0x000106d0
        /*07fc*/ 	.word	0x00000004
        /*0800*/ 	.word	0x00033440
        /*0804*/ 	.short	0x010a
        /*0806*/ 	.byte	0x3f
	.zero		1


	//   ....[44]....
        /*0808*/ 	.word	0x00011260
        /*080c*/ 	.word	0x00000011
        /*0810*/ 	.word	0x00033400
        /*0814*/ 	.short	0x0107
        /*0816*/ 	.byte	0x3f
	.zero		1


	//   ....[45]....
        /*0818*/ 	.word	0x00011360
        /*081c*/ 	.word	0x00000011
        /*0820*/ 	.word	0x00033400
        /*0824*/ 	.short	0x0101
        /*0826*/ 	.byte	0x3f
	.zero		1


	//   ....[46]....
        /*0828*/ 	.word	0x00011380
        /*082c*/ 	.word	0x00000011
        /*0830*/ 	.word	0x00033420
        /*0834*/ 	.short	0x010a
        /*0836*/ 	.byte	0x3f
	.zero		1


	//   ....[47]....
        /*0838*/ 	.word	0x00011690
        /*083c*/ 	.word	0x00000006
        /*0840*/ 	.word	0x00033480
        /*0844*/ 	.short	0x010a
        /*0846*/ 	.byte	0x3f
	.zero		1


	//   ....[48]....
        /*0848*/ 	.word	0x00011ab0
        /*084c*/ 	.word	0x00000006
        /*0850*/ 	.word	0x00033440
        /*0854*/ 	.short	0x010a
        /*0856*/ 	.byte	0x3f
	.zero		1


	//   ....[49]....
        /*0858*/ 	.word	0x00011f60
        /*085c*/ 	.word	0x00000003
        /*0860*/ 	.word	0x00033470
        /*0864*/ 	.short	0x010a
        /*0866*/ 	.byte	0x3f
	.zero		1


	//   ....[50]....
        /*0868*/ 	.word	0x00011fd0
        /*086c*/ 	.word	0x00000003
        /*0870*/ 	.word	0x00033460
        /*0874*/ 	.short	0x010a
        /*0876*/ 	.byte	0x3f
	.zero		1


	//   ....[51]....
        /*0878*/ 	.word	0x00012690
        /*087c*/ 	.word	0x00000003
        /*0880*/ 	.word	0x00033450
        /*0884*/ 	.short	0x0101
        /*0886*/ 	.byte	0x3f
	.zero		1


	//   ....[52]....
        /*0888*/ 	.word	0x00012710
        /*088c*/ 	.word	0x00000003
        /*0890*/ 	.word	0x00000000
        /*0894*/ 	.short	0x0101
        /*0896*/ 	.byte	0x3f
	.zero		1


	//   ....[53]....
        /*0898*/ 	.word	0x00012920
        /*089c*/ 	.word	0x00000003
        /*08a0*/ 	.word	0x00033470
        /*08a4*/ 	.short	0x010a
        /*08a6*/ 	.byte	0x3f
	.zero		1


	//   ....[54]....
        /*08a8*/ 	.word	0x00012980
        /*08ac*/ 	.word	0x00000003
        /*08b0*/ 	.word	0x00033460
        /*08b4*/ 	.short	0x010a
        /*08b6*/ 	.byte	0x3f
	.zero		1


	//   ....[55]....
        /*08b8*/ 	.word	0x00013040
        /*08bc*/ 	.word	0x00000003
        /*08c0*/ 	.word	0x00033450
        /*08c4*/ 	.short	0x0101
        /*08c6*/ 	.byte	0x3f
	.zero		1


	//   ....[56]....
        /*08c8*/ 	.word	0x000130b0
        /*08cc*/ 	.word	0x00000000
        /*08d0*/ 	.word	0x00000000
        /*08d4*/ 	.short	0x0101
        /*08d6*/ 	.byte	0x3f
	.zero		1


	//   ....[57]....
        /*08d8*/ 	.word	0x00013320
        /*08dc*/ 	.word	0x00000003
        /*08e0*/ 	.word	0x00033420
        /*08e4*/ 	.short	0x010a
        /*08e6*/ 	.byte	0x3f
	.zero		1


	//   ....[58]....
        /*08e8*/ 	.word	0x000134c0
        /*08ec*/ 	.word	0x00000007
        /*08f0*/ 	.word	0x00000000
        /*08f4*/ 	.short	0x010a
        /*08f6*/ 	.byte	0x3f
	.zero		1


	//   ....[59]....
        /*08f8*/ 	.word	0x00013530
        /*08fc*/ 	.word	0x00000005
        /*0900*/ 	.word	0x00000000
        /*0904*/ 	.short	0x010a
        /*0906*/ 	.byte	0x3f
	.zero		1


	//   ....[60]....
        /*0908*/ 	.word	0x00013580
        /*090c*/ 	.word	0x00000005
        /*0910*/ 	.word	0x00033460
        /*0914*/ 	.short	0x010a
        /*0916*/ 	.byte	0x3f
	.zero		1


	//   ....[61]....
        /*0918*/ 	.word	0x000135d0
        /*091c*/ 	.word	0x00000003
        /*0920*/ 	.word	0x00033460
        /*0924*/ 	.short	0x010a
        /*0926*/ 	.byte	0x3f
	.zero		1


	//   ....[62]....
        /*0928*/ 	.word	0x00013610
        /*092c*/ 	.word	0x00000005
        /*0930*/ 	.word	0x00033480
        /*0934*/ 	.short	0x010a
        /*0936*/ 	.byte	0x3f
	.zero		1


	//   ....[63]....
        /*0938*/ 	.word	0x00013630
        /*093c*/ 	.word	0x00000003
        /*0940*/ 	.word	0x00033480
        /*0944*/ 	.short	0x010a
        /*0946*/ 	.byte	0x3f
	.zero		1


	//   ....[64]....
        /*0948*/ 	.word	0x000136a0
        /*094c*/ 	.word	0x00000003
        /*0950*/ 	.word	0x00033400
        /*0954*/ 	.short	0x010a
        /*0956*/ 	.byte	0x3f
	.zero		1


	//   ....[65]....
        /*0958*/ 	.word	0x000136f0
        /*095c*/ 	.word	0x00000002
        /*0960*/ 	.word	0x00033430
        /*0964*/ 	.short	0x010a
        /*0966*/ 	.byte	0x3f
	.zero		1


	//   ....[66]....
        /*0968*/ 	.word	0x00013750
        /*096c*/ 	.word	0x00000005
        /*0970*/ 	.word	0x00033430
        /*0974*/ 	.short	0x010a
        /*0976*/ 	.byte	0x3f
	.zero		1


	//   ....[67]....
        /*0978*/ 	.word	0x000137b0
        /*097c*/ 	.word	0x00000005
        /*0980*/ 	.word	0x00033450
        /*0984*/ 	.short	0x010a
        /*0986*/ 	.byte	0x3f
	.zero		1


	//   ....[68]....
        /*0988*/ 	.word	0x00013810
        /*098c*/ 	.word	0x00000009
        /*0990*/ 	.word	0x00033430
        /*0994*/ 	.short	0x010a
        /*0996*/ 	.byte	0x3f
	.zero		1


	//   ....[69]....
        /*0998*/ 	.word	0x00013870
        /*099c*/ 	.word	0x00000009
        /*09a0*/ 	.word	0x00033450
        /*09a4*/ 	.short	0x010a
        /*09a6*/ 	.byte	0x3f
	.zero		1


	//   ....[70]....
        /*09a8*/ 	.word	0x000138d0
        /*09ac*/ 	.word	0x00000006
        /*09b0*/ 	.word	0x00033450
        /*09b4*/ 	.short	0x010a
        /*09b6*/ 	.byte	0x3f
	.zero		1


	//   ....[71]....
        /*09b8*/ 	.word	0x00013a20
        /*09bc*/ 	.word	0x00000004
        /*09c0*/ 	.word	0x00033480
        /*09c4*/ 	.short	0x010a
        /*09c6*/ 	.byte	0x3f
	.zero		1


	//   ....[72]....
        /*09c8*/ 	.word	0x00013a70
        /*09cc*/ 	.word	0x00000004
        /*09d0*/ 	.word	0x00033440
        /*09d4*/ 	.short	0x010a
        /*09d6*/ 	.byte	0x3f
	.zero		1


	//   ....[73]....
        /*09d8*/ 	.word	0x00014050
        /*09dc*/ 	.word	0x00000011
        /*09e0*/ 	.word	0x00033420
        /*09e4*/ 	.short	0x010a
        /*09e6*/ 	.byte	0x3f
	.zero		1


	//   ....[74]....
        /*09e8*/ 	.word	0x000140a0
        /*09ec*/ 	.word	0x00000006
        /*09f0*/ 	.word	0x00033480
        /*09f4*/ 	.short	0x010a
        /*09f6*/ 	.byte	0x3f
	.zero		1


	//   ....[75]....
        /*09f8*/ 	.word	0x000140f0
        /*09fc*/ 	.word	0x00000006
        /*0a00*/ 	.word	0x00033440
        /*0a04*/ 	.short	0x010a
        /*0a06*/ 	.byte	0x3f
	.zero		1


	//   ....[76]....
        /*0a08*/ 	.word	0x00014140
        /*0a0c*/ 	.word	0x00000003
        /*0a10*/ 	.word	0x00033470
        /*0a14*/ 	.short	0x010a
        /*0a16*/ 	.byte	0x3f
	.zero		1


	//   ....[77]....
        /*0a18*/ 	.word	0x00014190
        /*0a1c*/ 	.word	0x00000003
        /*0a20*/ 	.word	0x00033460
        /*0a24*/ 	.short	0x010a
        /*0a26*/ 	.byte	0x3f
	.zero		1


	//   ....[78]....
        /*0a28*/ 	.word	0x000141e0
        /*0a2c*/ 	.word	0x00000003
        /*0a30*/ 	.word	0x00033470
        /*0a34*/ 	.short	0x010a
        /*0a36*/ 	.byte	0x3f
	.zero		1


	//   ....[79]....
        /*0a38*/ 	.word	0x00014230
        /*0a3c*/ 	.word	0x00000003
        /*0a40*/ 	.word	0x00033460
        /*0a44*/ 	.short	0x010a
        /*0a46*/ 	.byte	0x3f
	.zero		1


	//   ....[80]....
        /*0a48*/ 	.word	0x00014280
        /*0a4c*/ 	.word	0x00000003
        /*0a50*/ 	.word	0x00033420
        /*0a54*/ 	.short	0x010a
        /*0a56*/ 	.byte	0x3f
	.zero		1


	//   ....[81]....
        /*0a58*/ 	.word	0x00014420
        /*0a5c*/ 	.word	0x00000007
        /*0a60*/ 	.word	0x00000000
        /*0a64*/ 	.short	0x010a
        /*0a66*/ 	.byte	0x3f
	.zero		1


	//   ....[82]....
        /*0a68*/ 	.word	0x00014470
        /*0a6c*/ 	.word	0x00000005
        /*0a70*/ 	.word	0x00000000
        /*0a74*/ 	.short	0x010a
        /*0a76*/ 	.byte	0x3f
	.zero		1


	//   ....[83]....
        /*0a78*/ 	.word	0x000144c0
        /*0a7c*/ 	.word	0x00000005
        /*0a80*/ 	.word	0x00033460
        /*0a84*/ 	.short	0x010a
        /*0a86*/ 	.byte	0x3f
	.zero		1


	//   ....[84]....
        /*0a88*/ 	.word	0x00014510
        /*0a8c*/ 	.word	0x00000003
        /*0a90*/ 	.word	0x00033460
        /*0a94*/ 	.short	0x010a
        /*0a96*/ 	.byte	0x3f
	.zero		1


	//   ....[85]....
        /*0a98*/ 	.word	0x00014560
        /*0a9c*/ 	.word	0x00000005
        /*0aa0*/ 	.word	0x00033480
        /*0aa4*/ 	.short	0x010a
        /*0aa6*/ 	.byte	0x3f
	.zero		1


	//----- nvinfo : EIATTR_NUM_MBARRIERS
	.align		4
.L_303:
        /*0aa8*/ 	.byte	0x03, 0x38
        /*0aaa*/ 	.short	0x0016


	//----- nvinfo : EIATTR_EXIT_INSTR_OFFSETS
	.align		4
        /*0aac*/ 	.byte	0x04, 0x1c
        /*0aae*/ 	.short	(.L_305 - .L_304)


	//   ....[0]....
.L_304:
        /*0ab0*/ 	.word	0x00000a40


	//   ....[1]....
        /*0ab4*/ 	.word	0x0000f130


	//   ....[2]....
        /*0ab8*/ 	.word	0x00013680


	//----- nvinfo : EIATTR_MAX_THREADS
	.align		4
.L_305:
        /*0abc*/ 	.byte	0x04, 0x05
        /*0abe*/ 	.short	(.L_307 - .L_306)
.L_306:
        /*0ac0*/ 	.word	0x00000180
        /*0ac4*/ 	.word	0x00000001
        /*0ac8*/ 	.word	0x00000001


	//----- nvinfo : EIATTR_CRS_STACK_SIZE
	.align		4
.L_307:
        /*0acc*/ 	.byte	0x04, 0x1e
        /*0ace*/ 	.short	(.L_309 - .L_308)
.L_308:
        /*0ad0*/ 	.word	0x00000000


	//----- nvinfo : EIATTR_CBANK_PARAM_SIZE
	.align		4
.L_309:
        /*0ad4*/ 	.byte	0x03, 0x19
        /*0ad6*/ 	.short	0x0af0


	//----- nvinfo : EIATTR_PARAM_CBANK
	.align		4
        /*0ad8*/ 	.byte	0x04, 0x0a
        /*0ada*/ 	.short	(.L_311 - .L_310)
	.align		4
.L_310:
        /*0adc*/ 	.word	index@(.nv.constant0._ZN7cutlass13device_kernelIN5flash11enable_sm90INS1_16FlashAttnFwdSm90INS1_25CollectiveMainloopFwdSm90ILi2EN4cute5tupleIJNS5_1CILi1EEES8_S8_EEENS6_IJNS7_ILi128EEENS7_ILi160EEENS7_ILi192EEEEEELi192ENS_12float_e4m3_tEfNS_4arch4Sm90ELb1ELb0ELb0ELb0ELb0ELb0ELb0ELb1ELb1ELb1ELb0ELb0EEENS1_21CollectiveEpilogueFwdINS6_IJSA_SC_SB_EEES9_NS_10bfloat16_tESG_Li256ELb0ELb1ELb0ELb1EEENS1_30DynamicPersistentTileSchedulerILi256ELi128ELb0ELb1ELb1EEEEEEEEEvNT_6ParamsE)
        /*0ae0*/ 	.short	0x0210
        /*0ae2*/ 	.short	0x0af0


	//----- nvinfo : EIATTR_SW_WAR
	.align		4
.L_311:
        /*0ae4*/ 	.byte	0x04, 0x36
        /*0ae6*/ 	.short	(.L_313 - .L_312)
.L_312:
        /*0ae8*/ 	.word	0x00000008
.L_313:


//--------------------- .nv.info._ZN7cutlass13device_kernelIN5flash11enable_sm90INS1_16FlashAttnFwdSm90INS1_25CollectiveMainloopFwdSm90ILi2EN4cute5tupleIJNS5_1CILi1EEES8_S8_EEENS6_IJNS7_ILi128EEENS7_ILi160EEENS7_ILi192EEEEEELi192ENS_12float_e4m3_tEfNS_4arch4Sm90ELb1ELb0ELb0ELb1ELb0ELb0ELb0ELb1ELb1ELb1ELb0ELb0EEENS1_21CollectiveEpilogueFwdINS6_IJSA_SC_SB_EEES9_NS_10bfloat16_tESG_Li256ELb1ELb1ELb0ELb1EEENS1_36VarlenDynamicPersistentTileSchedulerILi128ELi160ELi256ELi128ELb0ELb1ELb1ELb1ELb1ELb1EEEEEEEEEvNT_6ParamsE --------------------------
	.section	.nv.info._ZN7cutlass13device_kernelIN5flash11enable_sm90INS1_16FlashAttnFwdSm90INS1_25CollectiveMainloopFwdSm90ILi2EN4cute5tupleIJNS5_1CILi1EEES8_S8_EEENS6_IJNS7_ILi128EEENS7_ILi160EEENS7_ILi192EEEEEELi192ENS_12float_e4m3_tEfNS_4arch4Sm90ELb1ELb0ELb0ELb1ELb0ELb0ELb0ELb1ELb1ELb1ELb0ELb0EEENS1_21CollectiveEpilogueFwdINS6_IJSA_SC_SB_EEES9_NS_10bfloat16_tESG_Li256ELb1ELb1ELb0ELb1EEENS1_36VarlenDynamicPersistentTileSchedulerILi128ELi160ELi256ELi128ELb0ELb1ELb1ELb1ELb1ELb1EEEEEEEEEvNT_6ParamsE,"",@"SHT_CUDA_INFO"
	.sectionflags	@""
	.align	4


	//----- nvinfo : EIATTR_CUDA_API_VERSION
	.align		4
        /*0000*/ 	.byte	0x04, 0x37
        /*0002*/ 	.short	(.L_315 - .L_314)
.L_314:
        /*0004*/ 	.word	0x00000082


	//----- nvinfo : EIATTR_KPARAM_INFO
	.align		4
.L_315:
        /*0008*/ 	.byte	0x04, 0x17
        /*000a*/ 	.short	(.L_317 - .L_316)
.L_316:
        /*000c*/ 	.word	0x00000000
        /*0010*/ 	.short	0x0000
        /*0012*/ 	.short	0x0070
        /*0014*/ 	.byte	0x00, 0xf0, 0x01, 0x2a


	//----- nvinfo : EIATTR_SPARSE_MMA_MASK
	.align		4
.L_317:
        /*0018*/ 	.byte	0x03, 0x50
        /*001a*/ 	.short	0x0000


	//----- nvinfo : EIATTR_MAXREG_COUNT
	.align		4
        /*001c*/ 	.byte	0x03, 0x1b
        /*001e*/ 	.short	0x00a8


	//----- nvinfo : EIATTR_NUM_BARRIERS
	.align		4
        /*0020*/ 	.byte	0x02, 0x4c
        /*0022*/ 	.byte	0x10
	.zero		1


	//----- nvinfo : EIATTR_EXTERNS
	.align		4
        /*0024*/ 	.byte	0x04, 0x0f
        /*0026*/ 	.short	(.L_319 - .L_318)


	//   ....[0]....
	.align		4
.L_318:
        /*0028*/ 	.word	index@(__assertfail)


	//----- nvinfo : EIATTR_ANNOTATIONS
	.align		4
.L_319:
        /*002c*/ 	.byte	0x04, 0x55
        /*002e*/ 	.short	(.L_321 - .L_320)


	//   ....[0]....
.L_320:
        /* <DEDUP_REMOVED lines=29> */


	//----- nvinfo : EIATTR_MERCURY_ISA_VERSION
	.align		4
.L_321:
        /*01f0*/ 	.byte	0x03, 0x5f
        /*01f2*/ 	.short	0x0101


	//----- nvinfo : EIATTR_UNUSED_LOAD_BYTE_OFFSET
	.align		4
        /*01f4*/ 	.byte	0x04, 0x44
        /*01f6*/ 	.short	(.L_323 - .L_322)


	//   ....[0]....
.L_322:
        /*01f8*/ 	.word	0x00000a40
        /*01fc*/ 	.word	0x0000fff0


	//   ....[1]....
        /*0200*/ 	.word	0x0000c5f0
        /*0204*/ 	.word	0x0000fff0


	//----- nvinfo : EIATTR_INT_WARP_WIDE_INSTR_OFFSETS
	.align		4
.L_323:
        /*0208*/ 	.byte	0x04, 0x31
        /*020a*/ 	.short	(.L_325 - .L_324)


	//   ....[0]....
.L_324:
        /*020c*/ 	.word	0x00000130


	//   ....[1]....
        /*0210*/ 	.word	0x00000170


	//   ....[2]....
        /*0214*/ 	.word	0x000001e0


	//   ....[3]....
        /*0218*/ 	.word	0x00010d20


	//   ....[4]....
        /*021c*/ 	.word	0x00010db0


	//   ....[5]....
        /*0220*/ 	.word	0x00013a60


	//   ....[6]....
        /*0224*/ 	.word	0x00013af0


	//----- nvinfo : EIATTR_COOP_GROUP_MASK_REGIDS
	.align		4
.L_325:
        /*0228*/ 	.byte	0x04, 0x29
        /*022a*/ 	.short	(.L_327 - .L_326)


	//   ....[0]....
.L_326:
        /*022c*/ 	.word	0xffffffff


	//   ....[1]....
        /*0230*/ 	.word	0xffffffff


	//   ....[2]....
        /*0234*/ 	.word	0xffffffff


	//   ....[3]....
        /*0238*/ 	.word	0xffffffff


	//   ....[4]....
        /*023c*/ 	.word	0xffffffff


	//   ....[5]....
        /*0240*/ 	.word	0xffffffff


	//   ....[6]....
        /*0244*/ 	.word	0xffffffff


	//   ....[7]....
        /*0248*/ 	.word	0xffffffff


	//   ....[8]....
        /*024c*/ 	.word	0xffffffff


	//   ....[9]....
        /*0250*/ 	.word	0xffffffff


	//   ....[10]....
        /*0254*/ 	.word	0xffffffff


	//   ....[11]....
        /*0258*/ 	.word	0xffffffff


	//   ....[12]....
        /*025c*/ 	.word	0xffffffff


	//   ....[13]....
        /*0260*/ 	.word	0xffffffff


	//   ....[14]....
        /*0264*/ 	.word	0xffffffff


	//   ....[15]....
        /*0268*/ 	.word	0xffffffff


	//   ....[16]....
        /*026c*/ 	.word	0xffffffff


	//   ....[17]....
        /*0270*/ 	.word	0xffffffff


	//   ....[18]....
        /*0274*/ 	.word	0xffffffff


	//   ....[19]....
        /*0278*/ 	.word	0xffffffff


	//   ....[20]....
        /*027c*/ 	.word	0xffffffff


	//   ....[21]....
        /*0280*/ 	.word	0xffffffff


	//   ....[22]....
        /*0284*/ 	.word	0xffffffff


	//   ....[23]....
        /*0288*/ 	.word	0xffffffff


	//   ....[24]....
        /*028c*/ 	.word	0xffffffff


	//   ....[25]....
        /*0290*/ 	.word	0xffffffff


	//   ....[26]....
        /*0294*/ 	.word	0xffffffff


	//   ....[27]....
        /*0298*/ 	.word	0xffffffff


	//   ....[28]....
        /*029c*/ 	.word	0xffffffff


	//   ....[29]....
        /*02a0*/ 	.word	0xffffffff


	//   ....[30]....
        /*02a4*/ 	.word	0xffffffff


	//   ....[31]....
        /*02a8*/ 	.word	0xffffffff


	//   ....[32]....
        /*02ac*/ 	.word	0xffffffff


	//   ....[33]....
        /*02b0*/ 	.word	0xffffffff


	//   ....[34]....
        /*02b4*/ 	.word	0xffffffff


	//   ....[35]....
        /*02b8*/ 	.word	0xffffffff


	//   ....[36]....
        /*02bc*/ 	.word	0xffffffff


	//   ....[37]....
        /*02c0*/ 	.word	0xffffffff


	//   ....[38]....
        /*02c4*/ 	.word	0xffffffff


	//   ....[39]....
        /*02c8*/ 	.word	0xffffffff


	//   ....[40]....
        /*02cc*/ 	.word	0xffffffff


	//   ....[41]....
        /*02d0*/ 	.word	0xffffffff


	//   ....[42]....
        /*02d4*/ 	.word	0xffffffff


	//   ....[43]....
        /*02d8*/ 	.word	0xffffffff


	//   ....[44]....
        /*02dc*/ 	.word	0xffffffff


	//   ....[45]....
        /*02e0*/ 	.word	0xffffffff


	//   ....[46]....
        /*02e4*/ 	.word	0xffffffff


	//   ....[47]....
        /*02e8*/ 	.word	0xffffffff


	//   ....[48]....
        /*02ec*/ 	.word	0xffffffff


	//   ....[49]....
        /*02f0*/ 	.word	0xffffffff


	//   ....[50]....
        /*02f4*/ 	.word	0xffffffff


	//   ....[51]....
        /*02f8*/ 	.word	0xffffffff


	//   ....[52]....
        /*02fc*/ 	.word	0xffffffff


	//   ....[53]....
        /*0300*/ 	.word	0xffffffff


	//   ....[54]....
        /*0304*/ 	.word	0xffffffff


	//   ....[55]....
        /*0308*/ 	.word	0xffffffff


	//   ....[56]....
        /*030c*/ 	.word	0xffffffff


	//   ....[57]....
        /*0310*/ 	.word	0xffffffff


	//   ....[58]....
        /*0314*/ 	.word	0xffffffff


	//   ....[59]....
        /*0318*/ 	.word	0xffffffff


	//   ....[60]....
        /*031c*/ 	.word	0xffffffff


	//   ....[61]....
        /*0320*/ 	.word	0xffffffff


	//   ....[62]....
        /*0324*/ 	.word	0xffffffff


	//   ....[63]....
        /*0328*/ 	.word	0xffffffff


	//   ....[64]....
        /*032c*/ 	.word	0xffffffff


	//   ....[65]....
        /*0330*/ 	.word	0xffffffff


	//   ....[66]....
        /*0334*/ 	.word	0xffffffff


	//   ....[67]....
        /*0338*/ 	.word	0xffffffff


	//   ....[68]....
        /*033c*/ 	.word	0xffffffff


	//   ....[69]....
        /*0340*/ 	.word	0xffffffff


	//   ....[70]....
        /*0344*/ 	.word	0xffffffff


	//   ....[71]....
        /*0348*/ 	.word	0xffffffff


	//   ....[72]....
        /*034c*/ 	.word	0xffffffff


	//   ....[73]....
        /*0350*/ 	.word	0xffffffff


	//   ....[74]....
        /*0354*/ 	.word	0xffffffff


	//   ....[75]....
        /*0358*/ 	.word	0xffffffff


	//   ....[76]....
        /*035c*/ 	.word	0xffffffff


	//   ....[77]....
        /*0360*/ 	.word	0xffffffff


	//   ....[78]....
        /*0364*/ 	.word	0xffffffff


	//   ....[79]....
        /*0368*/ 	.word	0xffffffff


	//   ....[80]....
        /*036c*/ 	.word	0xffffffff


	//   ....[81]....
        /*0370*/ 	.word	0xffffffff


	//   ....[82]....
        /*0374*/ 	.word	0xffffffff


	//   ....[83]....
        /*0378*/ 	.word	0xffffffff


	//   ....[84]....
        /*037c*/ 	.word	0xffffffff


	//   ....[85]....
        /*0380*/ 	.word	0xffffffff


	//   ....[86]....
        /*0384*/ 	.word	0xffffffff


	//   ....[87]....
        /*0388*/ 	.word	0xffffffff


	//   ....[88]....
        /*038c*/ 	.word	0xffffffff


	//   ....[89]....
        /*0390*/ 	.word	0xffffffff


	//   ....[90]....
        /*0394*/ 	.word	0xffffffff


	//   ....[91]....
        /*0398*/ 	.word	0xffffffff


	//   ....[92]....
        /*039c*/ 	.word	0xffffffff


	//   ....[93]....
        /*03a0*/ 	.word	0xffffffff


	//   ....[94]....
        /*03a4*/ 	.word	0xffffffff


	//   ....[95]....
        /*03a8*/ 	.word	0xffffffff


	//   ....[96]....
        /*03ac*/ 	.word	0xffffffff


	//   ....[97]....
        /*03b0*/ 	.word	0xffffffff


	//   ....[98]....
        /*03b4*/ 	.word	0xffffffff


	//   ....[99]....
        /*03b8*/ 	.word	0xffffffff


	//   ....[100]....
        /*03bc*/ 	.word	0xffffffff


	//   ....[101]....
        /*03c0*/ 	.word	0xffffffff


	//   ....[102]....
        /*03c4*/ 	.word	0xffffffff


	//   ....[103]....
        /*03c8*/ 	.word	0xffffffff


	//   ....[104]....
        /*03cc*/ 	.word	0xffffffff


	//   ....[105]....
        /*03d0*/ 	.word	0xffffffff


	//   ....[106]....
        /*03d4*/ 	.word	0xffffffff


	//   ....[107]....
        /*03d8*/ 	.word	0xffffffff


	//   ....[108]....
        /*03dc*/ 	.word	0xffffffff


	//   ....[109]....
        /*03e0*/ 	.word	0xffffffff


	//   ....[110]....
        /*03e4*/ 	.word	0xffffffff


	//   ....[111]....
        /*03e8*/ 	.word	0xffffffff


	//   ....[112]....
        /*03ec*/ 	.word	0xffffffff


	//   ....[113]....
        /*03f0*/ 	.word	0xffffffff


	//   ....[114]....
        /*03f4*/ 	.word	0xffffffff


	//   ....[115]....
        /*03f8*/ 	.word	0xffffffff


	//   ....[116]....
        /*03fc*/ 	.word	0xffffffff


	//   ....[117]....
        /*0400*/ 	.word	0xffffffff


	//   ....[118]....
        /*0404*/ 	.word	0xffffffff


	//   ....[119]....
        /*0408*/ 	.word	0xffffffff


	//   ....[120]....
        /*040c*/ 	.word	0xffffffff


	//   ....[121]....
        /*0410*/ 	.word	0xffffffff


	//   ....[122]....
        /*0414*/ 	.word	0xffffffff


	//   ....[123]....
        /*0418*/ 	.word	0xffffffff


	//   ....[124]....
        /*041c*/ 	.word	0xffffffff


	//   ....[125]....
        /*0420*/ 	.word	0xffffffff


	//   ....[126]....
        /*0424*/ 	.word	0xffffffff


	//   ....[127]....
        /*0428*/ 	.word	0xffffffff


	//   ....[128]....
        /*042c*/ 	.word	0xffffffff


	//   ....[129]....
        /*0430*/ 	.word	0xffffffff


	//   ....[130]....
        /*0434*/ 	.word	0xffffffff


	//   ....[131]....
        /*0438*/ 	.word	0xffffffff


	//   ....[132]....
        /*043c*/ 	.word	0xffffffff


	//   ....[133]....
        /*0440*/ 	.word	0xffffffff


	//   ....[134]....
        /*0444*/ 	.word	0xffffffff


	//   ....[135]....
        /*0448*/ 	.word	0xffffffff


	//   ....[136]....
        /*044c*/ 	.word	0xffffffff


	//   ....[137]....
        /*0450*/ 	.word	0xffffffff


	//   ....[138]....
        /*0454*/ 	.word	0xffffffff


	//   ....[139]....
        /*0458*/ 	.word	0x0500000f


	//   ....[140]....
        /*045c*/ 	.word	0x0500000f


	//   ....[141]....
        /*0460*/ 	.word	0x0500000f


	//   ....[142]....
        /*0464*/ 	.word	0x0500000f


	//   ....[143]....
        /*0468*/ 	.word	0x0500000f


	//   ....[144]....
        /*046c*/ 	.word	0x0500000f


	//   ....[145]....
        /*0470*/ 	.word	0x0500000f


	//   ....[146]....
        /*0474*/ 	.word	0x0500000f


	//   ....[147]....
        /*0478*/ 	.word	0x0500000f


	//   ....[148]....
        /*047c*/ 	.word	0x0500000f


	//----- nvinfo : EIATTR_COOP_GROUP_INSTR_OFFSETS
	.align		4
.L_327:
        /*0480*/ 	.byte	0x04, 0x28
        /*0482*/ 	.short	(.L_329 - .L_328)


	//   ....[0]....
.L_328:
        /*0484*/ 	.word	0x00000070


	//   ....[1]....
        /*0488*/ 	.word	0x00000140


	//   ....[2]....
        /*048c*/ 	.word	0x00000190


	//   ....[3]....
        /*0490*/ 	.word	0x000003c0


	//   ....[4]....
        /*0494*/ 	.word	0x00000520


	//   ....[5]....
        /*0498*/ 	.word	0x00000640


	//   ....[6]....
        /*049c*/ 	.word	0x000007a0


	//   ....[7]....
        /*04a0*/ 	.word	0x00001a30


	//   ....[8]....
        /*04a4*/ 	.word	0x00002820


	//   ....[9]....
        /*04a8*/ 	.word	0x00002840


	//   ....[10]....
        /*04ac*/ 	.word	0x00003360


	//   ....[11]....
        /*04b0*/ 	.word	0x00003420


	//   ....[12]....
        /*04b4*/ 	.word	0x00003f70


	//   ....[13]....
        /*04b8*/ 	.word	0x00004040


	//   ....[14]....
        /*04bc*/ 	.word	0x00005ed0


	//   ....[15]....
        /*04c0*/ 	.word	0x00005f00


	//   ....[16]....
        /*04c4*/ 	.word	0x000067a0


	//   ....[17]....
        /*04c8*/ 	.word	0x000068a0


	//   ....[18]....
        /*04cc*/ 	.word	0x00007350


	//   ....[19]....
        /*04d0*/ 	.word	0x000073b0


	//   ....[20]....
        /*04d4*/ 	.word	0x00009dc0


	//   ....[21]....
        /*04d8*/ 	.word	0x00009dd0


	//   ....[22]....
        /*04dc*/ 	.word	0x00009e00


	//   ....[23]....
        /*04e0*/ 	.word	0x00009e10


	//   ....[24]....
        /*04e4*/ 	.word	0x0000bca0


	//   ....[25]....
        /*04e8*/ 	.word	0x0000bcb0


	//   ....[26]....
        /*04ec*/ 	.word	0x0000bce0


	//   ....[27]....
        /*04f0*/ 	.word	0x0000bcf0


	//   ....[28]....
        /*04f4*/ 	.word	0x0000d150


	//   ....[29]....
        /*04f8*/ 	.word	0x0000d180


	//   ....[30]....
        /*04fc*/ 	.word	0x0000d1b0


	//   ....[31]....
        /*0500*/ 	.word	0x0000d1e0


	//   ....[32]....
        /*0504*/ 	.word	0x0000d210


	//   ....[33]....
        /*0508*/ 	.word	0x0000d230


	//   ....[34]....
        /*050c*/ 	.word	0x0000d240


	//   ....[35]....
        /*0510*/ 	.word	0x0000d250


	//   ....[36]....
        /*0514*/ 	.word	0x0000d260


	//   ....[37]....
        /*0518*/ 	.word	0x0000d270


	//   ....[38]....
        /*051c*/ 	.word	0x0000d280


	//   ....[39]....
        /*0520*/ 	.word	0x0000d2b0


	//   ....[40]....
        /*0524*/ 	.word	0x0000d2e0


	//   ....[41]....
        /*0528*/ 	.word	0x0000d310


	//   ....[42]....
        /*052c*/ 	.word	0x0000d340


	//   ....[43]....
        /*0530*/ 	.word	0x0000d350


	//   ....[44]....
        /*0534*/ 	.word	0x0000d360


	//   ....[45]....
        /*0538*/ 	.word	0x0000d390


	//   ....[46]....
        /*053c*/ 	.word	0x0000d3c0


	//   ....[47]....
        /*0540*/ 	.word	0x0000d3d0


	//   ....[48]....
        /*0544*/ 	.word	0x0000d3e0


	//   ....[49]....
        /*0548*/ 	.word	0x0000d410


	//   ....[50]....
        /*054c*/ 	.word	0x0000d450


	//   ....[51]....
        /*0550*/ 	.word	0x0000d460


	//   ....[52]....
        /*0554*/ 	.word	0x0000d490


	//   ....[53]....
        /*0558*/ 	.word	0x0000d4c0


	//   ....[54]....
        /*055c*/ 	.word	0x0000d4f0


	//   ....[55]....
        /*0560*/ 	.word	0x0000d500


	//   ....[56]....
        /*0564*/ 	.word	0x0000d510


	//   ....[57]....
        /*0568*/ 	.word	0x0000d520


	//   ....[58]....
        /*056c*/ 	.word	0x0000d530


	//   ....[59]....
        /*0570*/ 	.word	0x0000d560


	//   ....[60]....
        /*0574*/ 	.word	0x0000d570


	//   ....[61]....
        /*0578*/ 	.word	0x0000d580


	//   ....[62]....
        /*057c*/ 	.word	0x0000d590


	//   ....[63]....
        /*0580*/ 	.word	0x0000d5a0


	//   ....[64]....
        /*0584*/ 	.word	0x0000d5b0


	//   ....[65]....
        /*0588*/ 	.word	0x0000d5c0


	//   ....[66]....
        /*058c*/ 	.word	0x0000d5d0


	//   ....[67]....
        /*0590*/ 	.word	0x0000d600


	//   ....[68]....
        /*0594*/ 	.word	0x0000d630


	//   ....[69]....
        /*0598*/ 	.word	0x0000d640


	//   ....[70]....
        /*059c*/ 	.word	0x0000d650


	//   ....[71]....
        /*05a0*/ 	.word	0x0000d660


	//   ....[72]....
        /*05a4*/ 	.word	0x0000d690


	//   ....[73]....
        /*05a8*/ 	.word	0x0000d6a0


	//   ....[74]....
        /*05ac*/ 	.word	0x0000d6b0


	//   ....[75]....
        /*05b0*/ 	.word	0x0000d6c0


	//   ....[76]....
        /*05b4*/ 	.word	0x0000dd50


	//   ....[77]....
        /*05b8*/ 	.word	0x0000dd90


	//   ....[78]....
        /*05bc*/ 	.word	0x0000ddd0


	//   ....[79]....
        /*05c0*/ 	.word	0x0000de00


	//   ....[80]....
        /*05c4*/ 	.word	0x0000e530


	//   ....[81]....
        /*05c8*/ 	.word	0x0000e560


	//   ....[82]....
        /*05cc*/ 	.word	0x0000e660


	//   ....[83]....
        /*05d0*/ 	.word	0x0000e680


	//   ....[84]....
        /*05d4*/ 	.word	0x0000e780


	//   ....[85]....
        /*05d8*/ 	.word	0x0000e7a0


	//   ....[86]....
        /*05dc*/ 	.word	0x0000e8b0


	//   ....[87]....
        /*05e0*/ 	.word	0x0000e8d0


	//   ....[88]....
        /*05e4*/ 	.word	0x0000f1d0


	//   ....[89]....
        /*05e8*/ 	.word	0x0000f1f0


	//   ....[90]....
        /*05ec*/ 	.word	0x0000f2f0


	//   ....[91]....
        /*05f0*/ 	.word	0x0000f310


	//   ....[92]....
        /*05f4*/ 	.word	0x0000f410


	//   ....[93]....
        /*05f8*/ 	.word	0x0000f430


	//   ....[94]....
        /*05fc*/ 	.word	0x0000f540


	//   ....[95]....
        /*0600*/ 	.word	0x0000f560


	//   ....[96]....
        /*0604*/ 	.word	0x0000f6e0


	//   ....[97]....
        /*0608*/ 	.word	0x0000f8c0


	//   ....[98]....
        /*060c*/ 	.word	0x0000f8f0


	//   ....[99]....
        /*0610*/ 	.word	0x0000f920


	//   ....[100]....
        /*0614*/ 	.word	0x0000f960


	//   ....[101]....
        /*0618*/ 	.word	0x0000f990


	//   ....[102]....
        /*061c*/ 	.word	0x0000f9d0


	//   ....[103]....
        /*0620*/ 	.word	0x0000fb60


	//   ....[104]....
        /*0624*/ 	.word	0x0000fb90


	//   ....[105]....
        /*0628*/ 	.word	0x0000fbc0


	//   ....[106]....
        /*062c*/ 	.word	0x0000fbf0


	//   ....[107]....
        /*0630*/ 	.word	0x0000fc20


	//   ....[108]....
        /*0634*/ 	.word	0x0000fc60


	//   ....[109]....
        /*0638*/ 	.word	0x0000fd00


	//   ....[110]....
        /*063c*/ 	.word	0x0000fd90


	//   ....[111]....
        /*0640*/ 	.word	0x0000fe40


	//   ....[112]....
        /*0644*/ 	.word	0x000114a0


	//   ....[113]....
        /*0648*/ 	.word	0x00012220


	//   ....[114]....
        /*064c*/ 	.word	0x00012240


	//   ....[115]....
        /*0650*/ 	.word	0x000122f0


	//   ....[116]....
        /*0654*/ 	.word	0x00012300


	//   ....[117]....
        /*0658*/ 	.word	0x00012390


	//   ....[118]....
        /*065c*/ 	.word	0x000123a0


	//   ....[119]....
        /*0660*/ 	.word	0x000123b0


	//   ....[120]....
        /*0664*/ 	.word	0x000123c0


	//   ....[121]....
        /*0668*/ 	.word	0x000145c0


	//   ....[122]....
        /*066c*/ 	.word	0x000145f0


	//   ....[123]....
        /*0670*/ 	.word	0x00014620


	//   ....[124]....
        /*0674*/ 	.word	0x00014660


	//   ....[125]....
        /*0678*/ 	.word	0x00014690


	//   ....[126]....
        /*067c*/ 	.word	0x000146a0


	//   ....[127]....
        /*0680*/ 	.word	0x000146d0


	//   ....[128]....
        /*0684*/ 	.word	0x000146e0


	//   ....[129]....
        /*0688*/ 	.word	0x00014820


	//   ....[130]....
        /*068c*/ 	.word	0x00014850


	//   ....[131]....
        /*0690*/ 	.word	0x00014880


	//   ....[132]....
        /*0694*/ 	.word	0x000148b0


	//   ....[133]....
        /*0698*/ 	.word	0x000148e0


	//   ....[134]....
        /*069c*/ 	.word	0x00014920


	//   ....[135]....
        /*06a0*/ 	.word	0x000149b0


	//   ....[136]....
        /*06a4*/ 	.word	0x00014a40


	//   ....[137]....
        /*06a8*/ 	.word	0x00014ab0


	//   ....[138]....
        /*06ac*/ 	.word	0x00015140


	//   ....[139]....
        /*06b0*/ 	.word	0x00015710


	//   ....[140]....
        /*06b4*/ 	.word	0x000158f0


	//   ....[141]....
        /*06b8*/ 	.word	0x00015950


	//   ....[142]....
        /*06bc*/ 	.word	0x000159d0


	//   ....[143]....
        /*06c0*/ 	.word	0x00015ac0


	//   ....[144]....
        /*06c4*/ 	.word	0x00015b20


	//   ....[145]....
        /*06c8*/ 	.word	0x00015c20


	//   ....[146]....
        /*06cc*/ 	.word	0x00015c80


	//   ....[147]....
        /*06d0*/ 	.word	0x00015d60


	//   ....[148]....
        /*06d4*/ 	.word	0x000160b0


	//----- nvinfo : EIATTR_REG_RECONFIG
	.align		4
.L_329:
        /*06d8*/ 	.byte	0x01, 0x54
	.zero		2


	//----- nvinfo : EIATTR_SYSCALL_OFFSETS
	.align		4
        /*06dc*/ 	.byte	0x04, 0x46
        /*06de*/ 	.short	(.L_331 - .L_330)


	//   ....[0]....
.L_330:
        /*06e0*/ 	.word	0x00001c10


	//   ....[1]....
        /*06e4*/ 	.word	0x00010f20


	//   ....[2]....
        /*06e8*/ 	.word	0x00011080


	//   ....[3]....
        /*06ec*/ 	.word	0x000111d0


	//   ....[4]....
        /*06f0*/ 	.word	0x00011310


	//   ....[5]....
        /*06f4*/ 	.word	0x00011e00


	//----- nvinfo : EIATTR_MBARRIER_INSTR_OFFSETS
	.align		4
.L_331:
        /*06f8*/ 	.byte	0x04, 0x39
        /*06fa*/ 	.short	(.L_333 - .L_332)


	//   ....[0]....
.L_332:
        /*06fc*/ 	.word	0x00000270
        /*0700*/ 	.word	0x000000ff
        /*0704*/ 	.word	0x00033400
        /*0708*/ 	.short	0x0100
        /*070a*/ 	.byte	0x08
	.zero		1


	//   ....[1]....
        /*070c*/ 	.word	0x00000280
        /*0710*/ 	.word	0x000000ff
        /*0714*/ 	.word	0x00033420
        /*0718*/ 	.short	0x0100
        /*071a*/ 	.byte	0x08
	.zero		1


	//   ....[2]....
        /*071c*/ 	.word	0x00000370
        /*0720*/ 	.word	0x000000ff
        /*0724*/ 	.word	0x00033430
        /*0728*/ 	.short	0x0100
        /*072a*/ 	.byte	0x08
	.zero		1


	//   ....[3]....
        /*072c*/ 	.word	0x00000380
        /*0730*/ 	.word	0x000000ff
        /*0734*/ 	.word	0x00033440
        /*0738*/ 	.short	0x0100
        /*073a*/ 	.byte	0x08
	.zero		1


	//   ....[4]....
        /*073c*/ 	.word	0x00000390
        /*0740*/ 	.word	0x000000ff
        /*0744*/ 	.word	0x00033438
        /*0748*/ 	.short	0x0100
        /*074a*/ 	.byte	0x08
	.zero		1


	//   ....[5]....
        /*074c*/ 	.word	0x000003a0
        /*0750*/ 	.word	0x000000ff
        /*0754*/ 	.word	0x00033448
        /*0758*/ 	.short	0x0100
        /*075a*/ 	.byte	0x08
	.zero		1


	//   ....[6]....
        /*075c*/ 	.word	0x000004d0
        /*0760*/ 	.word	0x000000ff
        /*0764*/ 	.word	0x00033450
        /*0768*/ 	.short	0x0100
        /*076a*/ 	.byte	0x08
	.zero		1


	//   ....[7]....
        /*076c*/ 	.word	0x000004e0
        /*0770*/ 	.word	0x000000ff
        /*0774*/ 	.word	0x00033460
        /*0778*/ 	.short	0x0100
        /*077a*/ 	.byte	0x08
	.zero		1


	//   ....[8]....
        /*077c*/ 	.word	0x000004f0
        /*0780*/ 	.word	0x000000ff
        /*0784*/ 	.word	0x00033458
        /*0788*/ 	.short	0x0100
        /*078a*/ 	.byte	0x08
	.zero		1


	//   ....[9]....
        /*078c*/ 	.word	0x00000500
        /*0790*/ 	.word	0x000000ff
        /*0794*/ 	.word	0x00033468
        /*0798*/ 	.short	0x0100
        /*079a*/ 	.byte	0x08
	.zero		1


	//   ....[10]....
        /*079c*/ 	.word	0x000005f0
        /*07a0*/ 	.word	0x000000ff
        /*07a4*/ 	.word	0x00033470
        /*07a8*/ 	.short	0x0100
        /*07aa*/ 	.byte	0x06
	.zero		1


	//   ....[11]....
        /*07ac*/ 	.word	0x00000600
        /*07b0*/ 	.word	0x000000ff
        /*07b4*/ 	.word	0x00033480
        /*07b8*/ 	.short	0x0100
        /*07ba*/ 	.byte	0x06
	.zero		1


	//   ....[12]....
        /*07bc*/ 	.word	0x00000610
        /*07c0*/ 	.word	0x000000ff
        /*07c4*/ 	.word	0x00033478
        /*07c8*/ 	.short	0x0100
        /*07ca*/ 	.byte	0x06
	.zero		1


	//   ....[13]....
        /*07cc*/ 	.word	0x00000620
        /*07d0*/ 	.word	0x000000ff
        /*07d4*/ 	.word	0x00033488
        /*07d8*/ 	.short	0x0100
        /*07da*/ 	.byte	0x06
	.zero		1


	//   ....[14]....
        /*07dc*/ 	.word	0x00000750
        /*07e0*/ 	.word	0x000000ff
        /*07e4*/ 	.word	0x00033490
        /*07e8*/ 	.short	0x0100
        /*07ea*/ 	.byte	0x08
	.zero		1


	//   ....[15]....
        /*07ec*/ 	.word	0x00000760
        /*07f0*/ 	.word	0x000000ff
        /*07f4*/ 	.word	0x000334a0
        /*07f8*/ 	.short	0x0100
        /*07fa*/ 	.byte	0x08
	.zero		1


	//   ....[16]....
        /*07fc*/ 	.word	0x00000770
        /*0800*/ 	.word	0x000000ff
        /*0804*/ 	.word	0x00033498
        /*0808*/ 	.short	0x0100
        /*080a*/ 	.byte	0x08
	.zero		1


	//   ....[17]....
        /*080c*/ 	.word	0x00000780
        /*0810*/ 	.word	0x000000ff
        /*0814*/ 	.word	0x000334a8
        /*0818*/ 	.short	0x0100
        /*081a*/ 	.byte	0x08
	.zero		1


	//   ....[18]....
        /*081c*/ 	.word	0x000008b0
        /*0820*/ 	.word	0x000000ff
        /*0824*/ 	.word	0x000334b0
        /*0828*/ 	.short	0x0100
        /*082a*/ 	.byte	0x08
	.zero		1


	//   ....[19]....
        /*082c*/ 	.word	0x000008c0
        /*0830*/ 	.word	0x000000ff
        /*0834*/ 	.word	0x000334c0
        /*0838*/ 	.short	0x0100
        /*083a*/ 	.byte	0x08
	.zero		1


	//   ....[20]....
        /*083c*/ 	.word	0x000008d0
        /*0840*/ 	.word	0x000000ff
        /*0844*/ 	.word	0x000334b8
        /*0848*/ 	.short	0x0100
        /*084a*/ 	.byte	0x08
	.zero		1


	//   ....[21]....
        /*084c*/ 	.word	0x000008e0
        /*0850*/ 	.word	0x000000ff
        /*0854*/ 	.word	0x000334c8
        /*0858*/ 	.short	0x0100
        /*085a*/ 	.byte	0x08
	.zero		1


	//   ....[22]....
        /*085c*/ 	.word	0x00001c90
        /*0860*/ 	.word	0x000000ff
        /*0864*/ 	.word	0x00033400
        /*0868*/ 	.short	0x010a
        /*086a*/ 	.byte	0x29
	.zero		1


	//   ....[23]....
        /*086c*/ 	.word	0x00001d10
        /*0870*/ 	.word	0x00000002
        /*0874*/ 	.word	0x00033430
        /*0878*/ 	.short	0x010a
        /*087a*/ 	.byte	0x3f
	.zero		1


	//   ....[24]....
        /*087c*/ 	.word	0x00001d70
        /*0880*/ 	.word	0x00000002
        /*0884*/ 	.word	0x00033430
        /*0888*/ 	.short	0x010a
        /*088a*/ 	.byte	0x3f
	.zero		1


	//   ....[25]....
        /*088c*/ 	.word	0x000031c0
        /*0890*/ 	.word	0x00000002
        /*0894*/ 	.word	0x00000000
        /*0898*/ 	.short	0x0101
        /*089a*/ 	.byte	0x3f
	.zero		1


	//   ....[26]....
        /*089c*/ 	.word	0x000050f0
        /*08a0*/ 	.word	0x000000ff
        /*08a4*/ 	.word	0x00033430
        /*08a8*/ 	.short	0x010a
        /*08aa*/ 	.byte	0x06
	.zero		1


	//   ....[27]....
        /*08ac*/ 	.word	0x00005130
        /*08b0*/ 	.word	0x000000ff
        /*08b4*/ 	.word	0x00033430
        /*08b8*/ 	.short	0x010a
        /*08ba*/ 	.byte	0x06
	.zero		1


	//   ....[28]....
        /*08bc*/ 	.word	0x00005d70
        /*08c0*/ 	.word	0x000000ff
        /*08c4*/ 	.word	0x00033450
        /*08c8*/ 	.short	0x010a
        /*08ca*/ 	.byte	0x06
	.zero		1


	//   ....[29]....
        /*08cc*/ 	.word	0x00005db0
        /*08d0*/ 	.word	0x000000ff
        /*08d4*/ 	.word	0x00033450
        /*08d8*/ 	.short	0x010a
        /*08da*/ 	.byte	0x06
	.zero		1


	//   ....[30]....
        /*08dc*/ 	.word	0x00008020
        /*08e0*/ 	.word	0x00000002
        /*08e4*/ 	.word	0x00000000
        /*08e8*/ 	.short	0x0101
        /*08ea*/ 	.byte	0x3f
	.zero		1


	//   ....[31]....
        /*08ec*/ 	.word	0x00008210
        /*08f0*/ 	.word	0x000000ff
        /*08f4*/ 	.word	0x00000000
        /*08f8*/ 	.short	0x0101
        /*08fa*/ 	.byte	0x06
	.zero		1


	//   ....[32]....
        /*08fc*/ 	.word	0x00008b30
        /*0900*/ 	.word	0x000000ff
        /*0904*/ 	.word	0x00033430
        /*0908*/ 	.short	0x010a
        /*090a*/ 	.byte	0x06
	.zero		1


	//   ....[33]....
        /*090c*/ 	.word	0x00008b70
        /*0910*/ 	.word	0x000000ff
        /*0914*/ 	.word	0x00033430
        /*0918*/ 	.short	0x010a
        /*091a*/ 	.byte	0x06
	.zero		1


	//   ....[34]....
        /*091c*/ 	.word	0x00009780
        /*0920*/ 	.word	0x000000ff
        /*0924*/ 	.word	0x00033450
        /*0928*/ 	.short	0x010a
        /*092a*/ 	.byte	0x06
	.zero		1


	//   ....[35]....
        /*092c*/ 	.word	0x000097c0
        /*0930*/ 	.word	0x000000ff
        /*0934*/ 	.word	0x00033450
        /*0938*/ 	.short	0x010a
        /*093a*/ 	.byte	0x06
	.zero		1


	//   ....[36]....
        /*093c*/ 	.word	0x0000aea0
        /*0940*/ 	.word	0x00000002
        /*0944*/ 	.word	0x00000000
        /*0948*/ 	.short	0x0101
        /*094a*/ 	.byte	0x3f
	.zero		1


	//   ....[37]....
        /*094c*/ 	.word	0x0000b0b0
        /*0950*/ 	.word	0x000000ff
        /*0954*/ 	.word	0x00000000
        /*0958*/ 	.short	0x0101
        /*095a*/ 	.byte	0x06
	.zero		1


	//   ....[38]....
        /*095c*/ 	.word	0x0000b930
        /*0960*/ 	.word	0x000000ff
        /*0964*/ 	.word	0x00033450
        /*0968*/ 	.short	0x010a
        /*096a*/ 	.byte	0x09
	.zero		1


	//   ....[39]....
        /*096c*/ 	.word	0x0000b970
        /*0970*/ 	.word	0x000000ff
        /*0974*/ 	.word	0x00033450
        /*0978*/ 	.short	0x010a
        /*097a*/ 	.byte	0x09
	.zero		1


	//   ....[40]....
        /*097c*/ 	.word	0x0000c070
        /*0980*/ 	.word	0x000000ff
        /*0984*/ 	.word	0x00000000
        /*0988*/ 	.short	0x0101
        /*098a*/ 	.byte	0x04
	.zero		1


	//   ....[41]....
        /*098c*/ 	.word	0x0000e520
        /*0990*/ 	.word	0x00000000
        /*0994*/ 	.word	0x00000000
        /*0998*/ 	.short	0x0101
        /*099a*/ 	.byte	0x3f
	.zero		1


	//   ....[42]....
        /*099c*/ 	.word	0x000116d0
        /*09a0*/ 	.word	0x00000004
        /*09a4*/ 	.word	0x00033480
        /*09a8*/ 	.short	0x010a
        /*09aa*/ 	.byte	0x3f
	.zero		1


	//   ....[43]....
        /*09ac*/ 	.word	0x00011960
        /*09b0*/ 	.word	0x00000004
        /*09b4*/ 	.word	0x00033440
        /*09b8*/ 	.short	0x010a
        /*09ba*/ 	.byte	0x3f
	.zero		1


	//   ....[44]....
        /*09bc*/ 	.word	0x00012500
        /*09c0*/ 	.word	0x00000011
        /*09c4*/ 	.word	0x00033400
        /*09c8*/ 	.short	0x0107
        /*09ca*/ 	.byte	0x3f
	.zero		1


	//   ....[45]....
        /*09cc*/ 	.word	0x00012600
        /*09d0*/ 	.word	0x00000011
        /*09d4*/ 	.word	0x00033400
        /*09d8*/ 	.short	0x0101
        /*09da*/ 	.byte	0x3f
	.zero		1


	//   ....[46]....
        /*09dc*/ 	.word	0x00012620
        /*09e0*/ 	.word	0x00000011
        /*09e4*/ 	.word	0x00033420
        /*09e8*/ 	.short	0x010a
        /*09ea*/ 	.byte	0x3f
	.zero		1


	//   ....[47]....
        /*09ec*/ 	.word	0x00012910
        /*09f0*/ 	.word	0x00000006
        /*09f4*/ 	.word	0x00033480
        /*09f8*/ 	.short	0x010a
        /*09fa*/ 	.byte	0x3f
	.zero		1


	//   ....[48]....
        /*09fc*/ 	.word	0x00012d60
        /*0a00*/ 	.word	0x00000006
        /*0a04*/ 	.word	0x00033440
        /*0a08*/ 	.short	0x010a
        /*0a0a*/ 	.byte	0x3f
	.zero		1


	//   ....[49]....
        /*0a0c*/ 	.word	0x00013210
        /*0a10*/ 	.word	0x00000003
        /*0a14*/ 	.word	0x00033470
        /*0a18*/ 	.short	0x010a
        /*0a1a*/ 	.byte	0x3f
	.zero		1


	//   ....[50]....
        /*0a1c*/ 	.word	0x00013280
        /*0a20*/ 	.word	0x00000003
        /*0a24*/ 	.word	0x00033460
        /*0a28*/ 	.short	0x010a
        /*0a2a*/ 	.byte	0x3f
	.zero		1


	//   ....[51]....
        /*0a2c*/ 	.word	0x00013940
        /*0a30*/ 	.word	0x00000003
        /*0a34*/ 	.word	0x00033450
        /*0a38*/ 	.short	0x0101
        /*0a3a*/ 	.byte	0x3f
	.zero		1


	//   ....[52]....
        /*0a3c*/ 	.word	0x000139c0
        /*0a40*/ 	.word	0x00000003
        /*0a44*/ 	.word	0x00000000
        /*0a48*/ 	.short	0x0101
        /*0a4a*/ 	.byte	0x3f
	.zero		1


	//   ....[53]....
        /*0a4c*/ 	.word	0x00013bd0
        /*0a50*/ 	.word	0x00000003
        /*0a54*/ 	.word	0x00033470
        /*0a58*/ 	.short	0x010a
        /*0a5a*/ 	.byte	0x3f
	.zero		1


	//   ....[54]....
        /*0a5c*/ 	.word	0x00013c30
        /*0a60*/ 	.word	0x00000003
        /*0a64*/ 	.word	0x00033460
        /*0a68*/ 	.short	0x010a
        /*0a6a*/ 	.byte	0x3f
	.zero		1


	//   ....[55]....
        /*0a6c*/ 	.word	0x000142f0
        /*0a70*/ 	.word	0x00000003
        /*0a74*/ 	.word	0x00033450
        /*0a78*/ 	.short	0x0101
        /*0a7a*/ 	.byte	0x3f
	.zero		1


	//   ....[56]....
        /*0a7c*/ 	.word	0x00014340
        /*0a80*/ 	.word	0x00000000
        /*0a84*/ 	.word	0x00000000
        /*0a88*/ 	.short	0x0101
        /*0a8a*/ 	.byte	0x3f
	.zero		1


	//   ....[57]....
        /*0a8c*/ 	.word	0x000150c0
        /*0a90*/ 	.word	0x00000003
        /*0a94*/ 	.word	0x00033420
        /*0a98*/ 	.short	0x010a
        /*0a9a*/ 	.byte	0x3f
	.zero		1


	//   ....[58]....
        /*0a9c*/ 	.word	0x00015260
        /*0aa0*/ 	.word	0x00000007
        /*0aa4*/ 	.word	0x00000000
        /*0aa8*/ 	.short	0x010a
        /*0aaa*/ 	.byte	0x3f
	.zero		1


	//   ....[59]....
        /*0aac*/ 	.word	0x000152d0
        /*0ab0*/ 	.word	0x00000005
        /*0ab4*/ 	.word	0x00000000
        /*0ab8*/ 	.short	0x010a
        /*0aba*/ 	.byte	0x3f
	.zero		1


	//   ....[60]....
        /*0abc*/ 	.word	0x00015320
        /*0ac0*/ 	.word	0x00000005
        /*0ac4*/ 	.word	0x00033460
        /*0ac8*/ 	.short	0x010a
        /*0aca*/ 	.byte	0x3f
	.zero		1


	//   ....[61]....
        /*0acc*/ 	.word	0x00015370
        /*0ad0*/ 	.word	0x00000003
        /*0ad4*/ 	.word	0x00033460
        /*0ad8*/ 	.short	0x010a
        /*0ada*/ 	.byte	0x3f
	.zero		1


	//   ....[62]....
        /*0adc*/ 	.word	0x000153b0
        /*0ae0*/ 	.word	0x00000005
        /*0ae4*/ 	.word	0x00033480
        /*0ae8*/ 	.short	0x010a
        /*0aea*/ 	.byte	0x3f
	.zero		1


	//   ....[63]....
        /*0aec*/ 	.word	0x000153d0
        /*0af0*/ 	.word	0x00000003
        /*0af4*/ 	.word	0x00033480
        /*0af8*/ 	.short	0x010a
        /*0afa*/ 	.byte	0x3f
	.zero		1


	//   ....[64]....
        /*0afc*/ 	.word	0x00015440
        /*0b00*/ 	.word	0x00000003
        /*0b04*/ 	.word	0x00033400
        /*0b08*/ 	.short	0x010a
        /*0b0a*/ 	.byte	0x3f
	.zero		1


	//   ....[65]....
        /*0b0c*/ 	.word	0x00015490
        /*0b10*/ 	.word	0x00000002
        /*0b14*/ 	.word	0x00033430
        /*0b18*/ 	.short	0x010a
        /*0b1a*/ 	.byte	0x3f
	.zero		1


	//   ....[66]....
        /*0b1c*/ 	.word	0x000154f0
        /*0b20*/ 	.word	0x00000005
        /*0b24*/ 	.word	0x00033430
        /*0b28*/ 	.short	0x010a
        /*0b2a*/ 	.byte	0x3f
	.zero		1


	//   ....[67]....
        /*0b2c*/ 	.word	0x00015550
        /*0b30*/ 	.word	0x00000005
        /*0b34*/ 	.word	0x00033450
        /*0b38*/ 	.short	0x010a
        /*0b3a*/ 	.byte	0x3f
	.zero		1


	//   ....[68]....
        /*0b3c*/ 	.word	0x000155b0
        /*0b40*/ 	.word	0x00000009
        /*0b44*/ 	.word	0x00033430
        /*0b48*/ 	.short	0x010a
        /*0b4a*/ 	.byte	0x3f
	.zero		1


	//   ....[69]....
        /*0b4c*/ 	.word	0x00015610
        /*0b50*/ 	.word	0x00000009
        /*0b54*/ 	.word	0x00033450
        /*0b58*/ 	.short	0x010a
        /*0b5a*/ 	.byte	0x3f
	.zero		1


	//   ....[70]....
        /*0b5c*/ 	.word	0x00015670
        /*0b60*/ 	.word	0x00000006
        /*0b64*/ 	.word	0x00033450
        /*0b68*/ 	.short	0x010a
        /*0b6a*/ 	.byte	0x3f
	.zero		1


	//   ....[71]....
        /*0b6c*/ 	.word	0x000157c0
        /*0b70*/ 	.word	0x00000004
        /*0b74*/ 	.word	0x00033480
        /*0b78*/ 	.short	0x010a
        /*0b7a*/ 	.byte	0x3f
	.zero		1


	//   ....[72]....
        /*0b7c*/ 	.word	0x00015810
        /*0b80*/ 	.word	0x00000004
        /*0b84*/ 	.word	0x00033440
        /*0b88*/ 	.short	0x010a
        /*0b8a*/ 	.byte	0x3f
	.zero		1


	//   ....[73]....
        /*0b8c*/ 	.word	0x00015da0
        /*0b90*/ 	.word	0x00000011
        /*0b94*/ 	.word	0x00033420
        /*0b98*/ 	.short	0x010a
        /*0b9a*/ 	.byte	0x3f
	.zero		1


	//   ....[74]....
        /*0b9c*/ 	.word	0x00015df0
        /*0ba0*/ 	.word	0x00000006
        /*0ba4*/ 	.word	0x00033480
        /*0ba8*/ 	.short	0x010a
        /*0baa*/ 	.byte	0x3f
	.zero		1


	//   ....[75]....
        /*0bac*/ 	.word	0x00015e40
        /*0bb0*/ 	.word	0x00000006
        /*0bb4*/ 	.word	0x00033440
        /*0bb8*/ 	.short	0x010a
        /*0bba*/ 	.byte	0x3f
	.zero		1


	//   ....[76]....
        /*0bbc*/ 	.word	0x00015e90
        /*0bc0*/ 	.word	0x00000003
        /*0bc4*/ 	.word	0x00033470
        /*0bc8*/ 	.short	0x010a
        /*0bca*/ 	.byte	0x3f
	.zero		1


	//   ....[77]....
        /*0bcc*/ 	.word	0x00015ee0
        /*0bd0*/ 	.word	0x00000003
        /*0bd4*/ 	.word	0x00033460
        /*0bd8*/ 	.short	0x010a
        /*0bda*/ 	.byte	0x3f
	.zero		1


	//   ....[78]....
        /*0bdc*/ 	.word	0x00015f30
        /*0be0*/ 	.word	0x00000003
        /*0be4*/ 	.word	0x00033470
        /*0be8*/ 	.short	0x010a
        /*0bea*/ 	.byte	0x3f
	.zero		1


	//   ....[79]....
        /*0bec*/ 	.word	0x00015f80
        /*0bf0*/ 	.word	0x00000003
        /*0bf4*/ 	.word	0x00033460
        /*0bf8*/ 	.short	0x010a
        /*0bfa*/ 	.byte	0x3f
	.zero		1


	//   ....[80]....
        /*0bfc*/ 	.word	0x00015fd0
        /*0c00*/ 	.word	0x00000003
        /*0c04*/ 	.word	0x00033420
        /*0c08*/ 	.short	0x010a
        /*0c0a*/ 	.byte	0x3f
	.zero		1


	//   ....[81]....
        /*0c0c*/ 	.word	0x00016170
        /*0c10*/ 	.word	0x00000007
        /*0c14*/ 	.word	0x00000000
        /*0c18*/ 	.short	0x010a
        /*0c1a*/ 	.byte	0x3f
	.zero		1


	//   ....[82]....
        /*0c1c*/ 	.word	0x000161c0
        /*0c20*/ 	.word	0x00000005
        /*0c24*/ 	.word	0x00000000
        /*0c28*/ 	.short	0x010a
        /*0c2a*/ 	.byte	0x3f
	.zero		1


	//   ....[83]....
        /*0c2c*/ 	.word	0x00016210
        /*0c30*/ 	.word	0x00000005
        /*0c34*/ 	.word	0x00033460
        /*0c38*/ 	.short	0x010a
        /*0c3a*/ 	.byte	0x3f
	.zero		1


	//   ....[84]....
        /*0c3c*/ 	.word	0x00016260
        /*0c40*/ 	.word	0x00000003
        /*0c44*/ 	.word	0x00033460
        /*0c48*/ 	.short	0x010a
        /*0c4a*/ 	.byte	0x3f
	.zero		1


	//   ....[85]....
        /*0c4c*/ 	.word	0x000162b0
        /*0c50*/ 	.word	0x00000005
        /*0c54*/ 	.word	0x00033480
        /*0c58*/ 	.short	0x010a
        /*0c5a*/ 	.byte	0x3f
	.zero		1


	//----- nvinfo : EIATTR_NUM_MBARRIERS
	.align		4
.L_333:
        /*0c5c*/ 	.byte	0x03, 0x38
        /*0c5e*/ 	.short	0x0016


	//----- nvinfo : EIATTR_EXIT_INSTR_OFFSETS
	.align		4
        /*0c60*/ 	.byte	0x04, 0x1c
        /*0c62*/ 	.short	(.L_335 - .L_334)


	//   ....[0]....
.L_334:
        /*0c64*/ 	.word	0x00000a80


	//   ....[1]....
        /*0c68*/ 	.word	0x0000f690


	//   ....[2]....
        /*0c6c*/ 	.word	0x00015420


	//----- nvinfo : EIATTR_MAX_THREADS
	.align		4
.L_335:
        /*0c70*/ 	.byte	0x04, 0x05
        /*0c72*/ 	.short	(.L_337 - .L_336)
.L_336:
        /*0c74*/ 	.word	0x00000180
        /*0c78*/ 	.word	0x00000001
        /*0c7c*/ 	.word	0x00000001


	//----- nvinfo : EIATTR_CRS_STACK_SIZE
	.align		4
.L_337:
        /*0c80*/ 	.byte	0x04, 0x1e
        /*0c82*/ 	.short	(.L_339 - .L_338)
.L_338:
        /*0c84*/ 	.word	0x00000000


	//----- nvinfo : EIATTR_CBANK_PARAM_SIZE
	.align		4
.L_339:
        /*0c88*/ 	.byte	0x03, 0x19
        /*0c8a*/ 	.short	0x0af0


	//----- nvinfo : EIATTR_PARAM_CBANK
	.align		4
        /*0c8c*/ 	.byte	0x04, 0x0a
        /*0c8e*/ 	.short	(.L_341 - .L_340)
	.align		4
.L_340:
        /*0c90*/ 	.word	index@(.nv.constant0._ZN7cutlass13device_kernelIN5flash11enable_sm90INS1_16FlashAttnFwdSm90INS1_25CollectiveMainloopFwdSm90ILi2EN4cute5tupleIJNS5_1CILi1EEES8_S8_EEENS6_IJNS7_ILi128EEENS7_ILi160EEENS7_ILi192EEEEEELi192ENS_12float_e4m3_tEfNS_4arch4Sm90ELb1ELb0ELb0ELb1ELb0ELb0ELb0ELb1ELb1ELb1ELb0ELb0EEENS1_21CollectiveEpilogueFwdINS6_IJSA_SC_SB_EEES9_NS_10bfloat16_tESG_Li256ELb1ELb1ELb0ELb1EEENS1_36VarlenDynamicPersistentTileSchedulerILi128ELi160ELi256ELi128ELb0ELb1ELb1ELb1ELb1ELb1EEEEEEEEEvNT_6ParamsE)
        /*0c94*/ 	.short	0x0210
        /*0c96*/ 	.short	0x0af0


	//----- nvinfo : EIATTR_SW_WAR
	.align		4
.L_341:
        /*0c98*/ 	.byte	0x04, 0x36
        /*0c9a*/ 	.short	(.L_343 - .L_342)
.L_342:
        /*0c9c*/ 	.word	0x00000008
.L_343:


//--------------------- .nv.info._ZN7cutlass13device_kernelIN5flash11enable_sm90INS1_16FlashAttnFwdSm90INS1_25CollectiveMainloopFwdSm90ILi2EN4cute5tupleIJNS5_1CILi1EEES8_S8_EEENS6_IJNS7_ILi128EEENS7_ILi160EEENS7_ILi192EEEEEELi192ENS_12float_e4m3_tEfNS_4arch4Sm90ELb1ELb0ELb0ELb1ELb0ELb1ELb0ELb1ELb1ELb1ELb0ELb0EEENS1_21CollectiveEpilogueFwdINS6_IJSA_SC_SB_EEES9_NS_10bfloat16_tESG_Li256ELb1ELb1ELb0ELb1EEENS1_36VarlenDynamicPersistentTileSchedulerILi128ELi160ELi256ELi128ELb0ELb1ELb1ELb1ELb1ELb1EEEEEEEEEvNT_6ParamsE --------------------------
	.section	.nv.info._ZN7cutlass13device_kernelIN5flash11enable_sm90INS1_16FlashAttnFwdSm90INS1_25CollectiveMainloopFwdSm90ILi2EN4cute5tupleIJNS5_1CILi1EEES8_S8_EEENS6_IJNS7_ILi128EEENS7_ILi160EEENS7_ILi192EEEEEELi192ENS_12float_e4m3_tEfNS_4arch4Sm90ELb1ELb0ELb0ELb1ELb0ELb1ELb0ELb1ELb1ELb1ELb0ELb0EEENS1_21CollectiveEpilogueFwdINS6_IJSA_SC_SB_EEES9_NS_10bfloat16_tESG_Li256ELb1ELb1ELb0ELb1EEENS1_36VarlenDynamicPersistentTileSchedulerILi128ELi160ELi256ELi128ELb0ELb1ELb1ELb1ELb1ELb1EEEEEEEEEvNT_6ParamsE,"",@"SHT_CUDA_INFO"
	.sectionflags	@""
	.align	4


	//----- nvinfo : EIATTR_CUDA_API_VERSION
	.align		4
        /*0000*/ 	.byte	0x04, 0x37
        /*0002*/ 	.short	(.L_345 - .L_344)
.L_344:
        /*0004*/ 	.word	0x00000082


	//----- nvinfo : EIATTR_KPARAM_INFO
	.align		4
.L_345:
        /*0008*/ 	.byte	0x04, 0x17
        /*000a*/ 	.short	(.L_347 - .L_346)
.L_346:
        /*000c*/ 	.word	0x00000000
        /*0010*/ 	.short	0x0000
        /*0012*/ 	.short	0x0070
        /*0014*/ 	.byte	0x00, 0xf0, 0x01, 0x2a


	//----- nvinfo : EIATTR_SPARSE_MMA_MASK
	.align		4
.L_347:
        /*0018*/ 	.byte	0x03, 0x50
        /*001a*/ 	.short	0x0000


	//----- nvinfo : EIATTR_MAXREG_COUNT
	.align		4
        /*001c*/ 	.byte	0x03, 0x1b
        /*001e*/ 	.short	0x00a8


	//----- nvinfo : EIATTR_NUM_BARRIERS
	.align		4
        /*0020*/ 	.byte	0x02, 0x4c
        /*0022*/ 	.byte	0x10
	.zero		1


	//----- nvinfo : EIATTR_EXTERNS
	.align		4
        /*0024*/ 	.byte	0x04, 0x0f
        /*0026*/ 	.short	(.L_349 - .L_348)


	//   ....[0]....
	.align		4
.L_348:
        /*0028*/ 	.word	index@(__assertfail)


	//----- nvinfo : EIATTR_ANNOTATIONS
	.align		4
.L_349:
        /*002c*/ 	.byte	0x04, 0x55
        /*002e*/ 	.short	(.L_351 - .L_350)


	//   ....[0]....
.L_350:
        /* <DEDUP_REMOVED lines=107> */


	//----- nvinfo : EIATTR_MERCURY_ISA_VERSION
	.align		4
.L_351:
        /*06c8*/ 	.byte	0x03, 0x5f
        /*06ca*/ 	.short	0x0101


	//----- nvinfo : EIATTR_UNUSED_LOAD_BYTE_OFFSET
	.align		4
        /*06cc*/ 	.byte	0x04, 0x44
        /*06ce*/ 	.short	(.L_353 - .L_352)


	//   ....[0]....
.L_352:
        /*06d0*/ 	.word	0x00000ae0
        /*06d4*/ 	.word	0x0000fff0


	//   ....[1]....
        /*06d8*/ 	.word	0x00022f40
        /*06dc*/ 	.word	0x0000fff0


	//----- nvinfo : EIATTR_INT_WARP_WIDE_INSTR_OFFSETS
	.align		4
.L_353:
        /*06e0*/ 	.byte	0x04, 0x31
        /*06e2*/ 	.short	(.L_355 - .L_354)


	//   ....[0]....
.L_354:
        /*06e4*/ 	.word	0x00000190


	//   ....[1]....
        /*06e8*/ 	.word	0x000001d0


	//   ....[2]....
        /*06ec*/ 	.word	0x00000240


	//   ....[3]....
        /*06f0*/ 	.word	0x00029060


	//   ....[4]....
        /*06f4*/ 	.word	0x000290f0


	//   ....[5]....
        /*06f8*/ 	.word	0x0002c050


	//   ....[6]....
        /*06fc*/ 	.word	0x0002c0e0


	//----- nvinfo : EIATTR_COOP_GROUP_MASK_REGIDS
	.align		4
.L_355:
        /*0700*/ 	.byte	0x04, 0x29
        /*0702*/ 	.short	(.L_357 - .L_356)


	//   ....[0]....
.L_356:
        /*0704*/ 	.word	0xffffffff


	//   ....[1]....
        /*0708*/ 	.word	0xffffffff


	//   ....[2]....
        /*070c*/ 	.word	0xffffffff


	//   ....[3]....
        /*0710*/ 	.word	0xffffffff


	//   ....[4]....
        /*0714*/ 	.word	0xffffffff


	//   ....[5]....
        /*0718*/ 	.word	0xffffffff


	//   ....[6]....
        /*071c*/ 	.word	0xffffffff


	//   ....[7]....
        /*0720*/ 	.word	0xffffffff


	//   ....[8]....
        /*0724*/ 	.word	0xffffffff


	//   ....[9]....
        /*0728*/ 	.word	0xffffffff


	//   ....[10]....
        /*072c*/ 	.word	0xffffffff


	//   ....[11]....
        /*0730*/ 	.word	0xffffffff


	//   ....[12]....
        /*0734*/ 	.word	0xffffffff


	//   ....[13]....
        /*0738*/ 	.word	0xffffffff


	//   ....[14]....
        /*073c*/ 	.word	0xffffffff


	//   ....[15]....
        /*0740*/ 	.word	0xffffffff


	//   ....[16]....
        /*0744*/ 	.word	0xffffffff


	//   ....[17]....
        /*0748*/ 	.word	0xffffffff


	//   ....[18]....
        /*074c*/ 	.word	0xffffffff


	//   ....[19]....
        /*0750*/ 	.word	0xffffffff


	//   ....[20]....
        /*0754*/ 	.word	0xffffffff


	//   ....[21]....
        /*0758*/ 	.word	0xffffffff


	//   ....[22]....
        /*075c*/ 	.word	0xffffffff


	//   ....[23]....
        /*0760*/ 	.word	0xffffffff


	//   ....[24]....
        /*0764*/ 	.word	0xffffffff


	//   ....[25]....
        /*0768*/ 	.word	0xffffffff


	//   ....[26]....
        /*076c*/ 	.word	0xffffffff


	//   ....[27]....
        /*0770*/ 	.word	0xffffffff


	//   ....[28]....
        /*0774*/ 	.word	0xffffffff


	//   ....[29]....
        /*0778*/ 	.word	0xffffffff


	//   ....[30]....
        /*077c*/ 	.word	0xffffffff


	//   ....[31]....
        /*0780*/ 	.word	0xffffffff


	//   ....[32]....
        /*0784*/ 	.word	0xffffffff


	//   ....[33]....
        /*0788*/ 	.word	0xffffffff


	//   ....[34]....
        /*078c*/ 	.word	0xffffffff


	//   ....[35]....
        /*0790*/ 	.word	0xffffffff


	//   ....[36]....
        /*0794*/ 	.word	0xffffffff


	//   ....[37]....
        /*0798*/ 	.word	0xffffffff


	//   ....[38]....
        /*079c*/ 	.word	0xffffffff


	//   ....[39]....
        /*07a0*/ 	.word	0xffffffff


	//   ....[40]....
        /*07a4*/ 	.word	0xffffffff


	//   ....[41]....
        /*07a8*/ 	.word	0xffffffff


	//   ....[42]....
        /*07ac*/ 	.word	0xffffffff


	//   ....[43]....
        /*07b0*/ 	.word	0xffffffff


	//   ....[44]....
        /*07b4*/ 	.word	0xffffffff


	//   ....[45]....
        /*07b8*/ 	.word	0xffffffff


	//   ....[46]....
        /*07bc*/ 	.word	0xffffffff


	//   ....[47]....
        /*07c0*/ 	.word	0xffffffff


	//   ....[48]....
        /*07c4*/ 	.word	0xffffffff


	//   ....[49]....
        /*07c8*/ 	.word	0xffffffff


	//   ....[50]....
        /*07cc*/ 	.word	0xffffffff


	//   ....[51]....
        /*07d0*/ 	.word	0xffffffff


	//   ....[52]....
        /*07d4*/ 	.word	0xffffffff


	//   ....[53]....
        /*07d8*/ 	.word	0xffffffff


	//   ....[54]....
        /*07dc*/ 	.word	0xffffffff


	//   ....[55]....
        /*07e0*/ 	.word	0xffffffff


	//   ....[56]....
        /*07e4*/ 	.word	0xffffffff


	//   ....[57]....
        /*07e8*/ 	.word	0xffffffff


	//   ....[58]....
        /*07ec*/ 	.word	0xffffffff


	//   ....[59]....
        /*07f0*/ 	.word	0xffffffff


	//   ....[60]....
        /*07f4*/ 	.word	0xffffffff


	//   ....[61]....
        /*07f8*/ 	.word	0xffffffff


	//   ....[62]....
        /*07fc*/ 	.word	0xffffffff


	//   ....[63]....
        /*0800*/ 	.word	0xffffffff


	//   ....[64]....
        /*0804*/ 	.word	0xffffffff


	//   ....[65]....
        /*0808*/ 	.word	0xffffffff


	//   ....[66]....
        /*080c*/ 	.word	0xffffffff


	//   ....[67]....
        /*0810*/ 	.word	0xffffffff


	//   ....[68]....
        /*0814*/ 	.word	0xffffffff


	//   ....[69]....
        /*0818*/ 	.word	0xffffffff


	//   ....[70]....
        /*081c*/ 	.word	0xffffffff


	//   ....[71]....
        /*0820*/ 	.word	0xffffffff


	//   ....[72]....
        /*0824*/ 	.word	0xffffffff


	//   ....[73]....
        /*0828*/ 	.word	0xffffffff


	//   ....[74]....
        /*082c*/ 	.word	0xffffffff


	//   ....[75]....
        /*0830*/ 	.word	0xffffffff


	//   ....[76]....
        /*0834*/ 	.word	0xffffffff


	//   ....[77]....
        /*0838*/ 	.word	0xffffffff


	//   ....[78]....
        /*083c*/ 	.word	0xffffffff


	//   ....[79]....
        /*0840*/ 	.word	0xffffffff


	//   ....[80]....
        /*0844*/ 	.word	0xffffffff


	//   ....[81]....
        /*0848*/ 	.word	0xffffffff


	//   ....[82]....
        /*084c*/ 	.word	0xffffffff


	//   ....[83]....
        /*0850*/ 	.word	0xffffffff


	//   ....[84]....
        /*0854*/ 	.word	0xffffffff


	//   ....[85]....
        /*0858*/ 	.word	0xffffffff


	//   ....[86]....
        /*085c*/ 	.word	0xffffffff


	//   ....[87]....
        /*0860*/ 	.word	0xffffffff


	//   ....[88]....
        /*0864*/ 	.word	0xffffffff


	//   ....[89]....
        /*0868*/ 	.word	0xffffffff


	//   ....[90]....
        /*086c*/ 	.word	0xffffffff


	//   ....[91]....
        /*0870*/ 	.word	0xffffffff


	//   ....[92]....
        /*0874*/ 	.word	0xffffffff


	//   ....[93]....
        /*0878*/ 	.word	0xffffffff


	//   ....[94]....
        /*087c*/ 	.word	0xffffffff


	//   ....[95]....
        /*0880*/ 	.word	0xffffffff


	//   ....[96]....
        /*0884*/ 	.word	0xffffffff


	//   ....[97]....
        /*0888*/ 	.word	0xffffffff


	//   ....[98]....
        /*088c*/ 	.word	0xffffffff


	//   ....[99]....
        /*0890*/ 	.word	0xffffffff


	//   ....[100]....
        /*0894*/ 	.word	0xffffffff


	//   ....[101]....
        /*0898*/ 	.word	0xffffffff


	//   ....[102]....
        /*089c*/ 	.word	0xffffffff


	//   ....[103]....
        /*08a0*/ 	.word	0xffffffff


	//   ....[104]....
        /*08a4*/ 	.word	0xffffffff


	//   ....[105]....
        /*08a8*/ 	.word	0xffffffff


	//   ....[106]....
        /*08ac*/ 	.word	0xffffffff


	//   ....[107]....
        /*08b0*/ 	.word	0xffffffff


	//   ....[108]....
        /*08b4*/ 	.word	0xffffffff


	//   ....[109]....
        /*08b8*/ 	.word	0xffffffff


	//   ....[110]....
        /*08bc*/ 	.word	0xffffffff


	//   ....[111]....
        /*08c0*/ 	.word	0xffffffff


	//   ....[112]....
        /*08c4*/ 	.word	0xffffffff


	//   ....[113]....
        /*08c8*/ 	.word	0xffffffff


	//   ....[114]....
        /*08cc*/ 	.word	0xffffffff


	//   ....[115]....
        /*08d0*/ 	.word	0xffffffff


	//   ....[116]....
        /*08d4*/ 	.word	0xffffffff


	//   ....[117]....
        /*08d8*/ 	.word	0xffffffff


	//   ....[118]....
        /*08dc*/ 	.word	0xffffffff


	//   ....[119]....
        /*08e0*/ 	.word	0xffffffff


	//   ....[120]....
        /*08e4*/ 	.word	0xffffffff


	//   ....[121]....
        /*08e8*/ 	.word	0xffffffff


	//   ....[122]....
        /*08ec*/ 	.word	0xffffffff


	//   ....[123]....
        /*08f0*/ 	.word	0xffffffff


	//   ....[124]....
        /*08f4*/ 	.word	0xffffffff


	//   ....[125]....
        /*08f8*/ 	.word	0xffffffff


	//   ....[126]....
        /*08fc*/ 	.word	0xffffffff


	//   ....[127]....
        /*0900*/ 	.word	0xffffffff


	//   ....[128]....
        /*0904*/ 	.word	0xffffffff


	//   ....[129]....
        /*0908*/ 	.word	0xffffffff


	//   ....[130]....
        /*090c*/ 	.word	0xffffffff


	//   ....[131]....
        /*0910*/ 	.word	0xffffffff


	//   ....[132]....
        /*0914*/ 	.word	0xffffffff


	//   ....[133]....
        /*0918*/ 	.word	0xffffffff


	//   ....[134]....
        /*091c*/ 	.word	0xffffffff


	//   ....[135]....
        /*0920*/ 	.word	0xffffffff


	//   ....[136]....
        /*0924*/ 	.word	0xffffffff


	//   ....[137]....
        /*0928*/ 	.word	0xffffffff


	//   ....[138]....
        /*092c*/ 	.word	0xffffffff


	//   ....[139]....
        /*0930*/ 	.word	0xffffffff


	//   ....[140]....
        /*0934*/ 	.word	0xffffffff


	//   ....[141]....
        /*0938*/ 	.word	0xffffffff


	//   ....[142]....
        /*093c*/ 	.word	0xffffffff


	//   ....[143]....
        /*0940*/ 	.word	0xffffffff


	//   ....[144]....
        /*0944*/ 	.word	0xffffffff


	//   ....[145]....
        /*0948*/ 	.word	0xffffffff


	//   ....[146]....
        /*094c*/ 	.word	0xffffffff


	//   ....[147]....
        /*0950*/ 	.word	0xffffffff


	//   ....[148]....
        /*0954*/ 	.word	0x0500000f


	//   ....[149]....
        /*0958*/ 	.word	0x0500000f


	//   ....[150]....
        /*095c*/ 	.word	0x0500000f


	//   ....[151]....
        /*0960*/ 	.word	0x0500000f


	//   ....[152]....
        /*0964*/ 	.word	0x0500000f


	//   ....[153]....
        /*0968*/ 	.word	0x0500000f


	//   ....[154]....
        /*096c*/ 	.word	0x0500000f


	//   ....[155]....
        /*0970*/ 	.word	0x0500000f


	//   ....[156]....
        /*0974*/ 	.word	0x0500000f


	//   ....[157]....
        /*0978*/ 	.word	0x0500000f


	//   ....[158]....
        /*097c*/ 	.word	0x0500000f


	//   ....[159]....
        /*0980*/ 	.word	0x0500000f


	//   ....[160]....
        /*0984*/ 	.word	0x0500000f


	//   ....[161]....
        /*0988*/ 	.word	0x0500000f


	//   ....[162]....
        /*098c*/ 	.word	0x0500000f


	//   ....[163]....
        /*0990*/ 	.word	0x0500000f


	//   ....[164]....
        /*0994*/ 	.word	0x0500000f


	//   ....[165]....
        /*0998*/ 	.word	0x0500000f


	//   ....[166]....
        /*099c*/ 	.word	0x0500000f


	//   ....[167]....
        /*09a0*/ 	.word	0x0500000f


	//   ....[168]....
        /*09a4*/ 	.word	0x0500000f


	//   ....[169]....
        /*09a8*/ 	.word	0x0500000f


	//   ....[170]....
        /*09ac*/ 	.word	0x0500000f


	//   ....[171]....
        /*09b0*/ 	.word	0x0500000f


	//   ....[172]....
        /*09b4*/ 	.word	0x0500000f


	//   ....[173]....
        /*09b8*/ 	.word	0x0500000f


	//   ....[174]....
        /*09bc*/ 	.word	0x0500000f


	//   ....[175]....
        /*09c0*/ 	.word	0x0500000f


	//   ....[176]....
        /*09c4*/ 	.word	0x0500000f


	//   ....[177]....
        /*09c8*/ 	.word	0x0500000f


	//   ....[178]....
        /*09cc*/ 	.word	0x0500000f


	//   ....[179]....
        /*09d0*/ 	.word	0x0500000f


	//   ....[180]....
        /*09d4*/ 	.word	0x0500000f


	//   ....[181]....
        /*09d8*/ 	.word	0x0500000f


	//   ....[182]....
        /*09dc*/ 	.word	0x0500000f


	//   ....[183]....
        /*09e0*/ 	.word	0x0500000f


	//   ....[184]....
        /*09e4*/ 	.word	0x0500000f


	//   ....[185]....
        /*09e8*/ 	.word	0x0500000f


	//   ....[186]....
        /*09ec*/ 	.word	0x0500000f


	//   ....[187]....
        /*09f0*/ 	.word	0x0500000f


	//   ....[188]....
        /*09f4*/ 	.word	0x0500000f


	//   ....[189]....
        /*09f8*/ 	.word	0x0500000f


	//   ....[190]....
        /*09fc*/ 	.word	0x0500000f


	//   ....[191]....
        /*0a00*/ 	.word	0x0500000f


	//   ....[192]....
        /*0a04*/ 	.word	0x0500000f


	//   ....[193]....
        /*0a08*/ 	.word	0x0500000f


	//   ....[194]....
        /*0a0c*/ 	.word	0x0500000f


	//   ....[195]....
        /*0a10*/ 	.word	0x0500000f


	//   ....[196]....
        /*0a14*/ 	.word	0x0500000f


	//   ....[197]....
        /*0a18*/ 	.word	0x0500000f


	//   ....[198]....
        /*0a1c*/ 	.word	0x0500000f


	//   ....[199]....
        /*0a20*/ 	.word	0x0500000f


	//   ....[200]....
        /*0a24*/ 	.word	0x0500000f


	//   ....[201]....
        /*0a28*/ 	.word	0x0500000f


	//   ....[202]....
        /*0a2c*/ 	.word	0x0500000f


	//   ....[203]....
        /*0a30*/ 	.word	0x0500000f


	//   ....[204]....
        /*0a34*/ 	.word	0x0500000f


	//   ....[205]....
        /*0a38*/ 	.word	0x0500000f


	//   ....[206]....
        /*0a3c*/ 	.word	0x0500000f


	//   ....[207]....
        /*0a40*/ 	.word	0x0500000f


	//   ....[208]....
        /*0a44*/ 	.word	0x0500000f


	//   ....[209]....
        /*0a48*/ 	.word	0x0500000f


	//   ....[210]....
        /*0a4c*/ 	.word	0x0500000f


	//   ....[211]....
        /*0a50*/ 	.word	0x0500000f


	//   ....[212]....
        /*0a54*/ 	.word	0x0500000f


	//   ....[213]....
        /*0a58*/ 	.word	0x0500000f


	//   ....[214]....
        /*0a5c*/ 	.word	0x0500000f


	//   ....[215]....
        /*0a60*/ 	.word	0x0500000f


	//   ....[216]....
        /*0a64*/ 	.word	0x0500000f


	//   ....[217]....
        /*0a68*/ 	.word	0x0500000f


	//   ....[218]....
        /*0a6c*/ 	.word	0x0500000f


	//   ....[219]....
        /*0a70*/ 	.word	0x0500000f


	//   ....[220]....
        /*0a74*/ 	.word	0x0500000f


	//   ....[221]....
        /*0a78*/ 	.word	0x0500000f


	//   ....[222]....
        /*0a7c*/ 	.word	0x0500000f


	//   ....[223]....
        /*0a80*/ 	.word	0x0500000f


	//   ....[224]....
        /*0a84*/ 	.word	0x0500000f


	//   ....[225]....
        /*0a88*/ 	.word	0x0500000f


	//   ....[226]....
        /*0a8c*/ 	.word	0x0500000f


	//   ....[227]....
        /*0a90*/ 	.word	0x0500000f


	//   ....[228]....
        /*0a94*/ 	.word	0x0500000f


	//   ....[229]....
        /*0a98*/ 	.word	0x0500000f


	//   ....[230]....
        /*0a9c*/ 	.word	0x0500000f


	//   ....[231]....
        /*0aa0*/ 	.word	0x0500000f


	//   ....[232]....
        /*0aa4*/ 	.word	0x0500000f


	//   ....[233]....
        /*0aa8*/ 	.word	0x0500000f


	//   ....[234]....
        /*0aac*/ 	.word	0x0500000f


	//   ....[235]....
        /*0ab0*/ 	.word	0x0500000f


	//   ....[236]....
        /*0ab4*/ 	.word	0x0500000f


	//   ....[237]....
        /*0ab8*/ 	.word	0x0500000f


	//   ....[238]....
        /*0abc*/ 	.word	0x0500000f


	//   ....[239]....
        /*0ac0*/ 	.word	0x0500000f


	//   ....[240]....
        /*0ac4*/ 	.word	0x0500000f


	//----- nvinfo : EIATTR_COOP_GROUP_INSTR_OFFSETS
	.align		4
.L_357:
        /*0ac8*/ 	.byte	0x04, 0x28
        /*0aca*/ 	.short	(.L_359 - .L_358)


	//   ....[0]....
.L_358:
        /*0acc*/ 	.word	0x00000070


	//   ....[1]....
        /*0ad0*/ 	.word	0x000001a0


	//   ....[2]....
        /*0ad4*/ 	.word	0x000001f0


	//   ....[3]....
        /*0ad8*/ 	.word	0x00000420


	//   ....[4]....
        /*0adc*/ 	.word	0x00000580


	//   ....[5]....
        /*0ae0*/ 	.word	0x000006a0


	//   ....[6]....
        /*0ae4*/ 	.word	0x00000800


	//   ....[7]....
        /*0ae8*/ 	.word	0x000103e0


	//   ....[8]....
        /*0aec*/ 	.word	0x00010aa0


	//   ....[9]....
        /*0af0*/ 	.word	0x00010ab0


	//   ....[10]....
        /*0af4*/ 	.word	0x00010ac0


	//   ....[11]....
        /*0af8*/ 	.word	0x00010ad0


	//   ....[12]....
        /*0afc*/ 	.word	0x00014120


	//   ....[13]....
        /*0b00*/ 	.word	0x00014130


	//   ....[14]....
        /*0b04*/ 	.word	0x00014140


	//   ....[15]....
        /*0b08*/ 	.word	0x00014150


	//   ....[16]....
        /*0b0c*/ 	.word	0x00018700


	//   ....[17]....
        /*0b10*/ 	.word	0x00018fd0


	//   ....[18]....
        /*0b14*/ 	.word	0x00018ff0


	//   ....[19]....
        /*0b18*/ 	.word	0x00019000


	//   ....[20]....
        /*0b1c*/ 	.word	0x00019880


	//   ....[21]....
        /*0b20*/ 	.word	0x000198d0


	//   ....[22]....
        /*0b24*/ 	.word	0x0001c2e0


	//   ....[23]....
        /*0b28*/ 	.word	0x0001caf0


	//   ....[24]....
        /*0b2c*/ 	.word	0x0001cb20


	//   ....[25]....
        /*0b30*/ 	.word	0x0001cb40


	//   ....[26]....
        /*0b34*/ 	.word	0x0001d770


	//   ....[27]....
        /*0b38*/ 	.word	0x0001d7c0


	//   ....[28]....
        /*0b3c*/ 	.word	0x00020610


	//   ....[29]....
        /*0b40*/ 	.word	0x00020760


	//   ....[30]....
        /*0b44*/ 	.word	0x00020780


	//   ....[31]....
        /*0b48*/ 	.word	0x00020810


	//   ....[32]....
        /*0b4c*/ 	.word	0x00022590


	//   ....[33]....
        /*0b50*/ 	.word	0x000225f0


	//   ....[34]....
        /*0b54*/ 	.word	0x00022610


	//   ....[35]....
        /*0b58*/ 	.word	0x00022630


	//   ....[36]....
        /*0b5c*/ 	.word	0x00023830


	//   ....[37]....
        /*0b60*/ 	.word	0x00023860


	//   ....[38]....
        /*0b64*/ 	.word	0x00023890


	//   ....[39]....
        /*0b68*/ 	.word	0x000238c0


	//   ....[40]....
        /*0b6c*/ 	.word	0x00023900


	//   ....[41]....
        /*0b70*/ 	.word	0x00023930


	//   ....[42]....
        /*0b74*/ 	.word	0x00023960


	//   ....[43]....
        /*0b78*/ 	.word	0x00023990


	//   ....[44]....
        /*0b7c*/ 	.word	0x000239c0


	//   ....[45]....
        /*0b80*/ 	.word	0x000239f0


	//   ....[46]....
        /*0b84*/ 	.word	0x00023a20


	//   ....[47]....
        /*0b88*/ 	.word	0x00023a50


	//   ....[48]....
        /*0b8c*/ 	.word	0x00023a80


	//   ....[49]....
        /*0b90*/ 	.word	0x00023ab0


	//   ....[50]....
        /*0b94*/ 	.word	0x00023ae0


	//   ....[51]....
        /*0b98*/ 	.word	0x00023b10


	//   ....[52]....
        /*0b9c*/ 	.word	0x00023b40


	//   ....[53]....
        /*0ba0*/ 	.word	0x00023b70


	//   ....[54]....
        /*0ba4*/ 	.word	0x00023ba0


	//   ....[55]....
        /*0ba8*/ 	.word	0x00023bd0


	//   ....[56]....
        /*0bac*/ 	.word	0x00023c00


	//   ....[57]....
        /*0bb0*/ 	.word	0x00023c30


	//   ....[58]....
        /*0bb4*/ 	.word	0x00023c60


	//   ....[59]....
        /*0bb8*/ 	.word	0x00023c90


	//   ....[60]....
        /*0bbc*/ 	.word	0x00023cc0


	//   ....[61]....
        /*0bc0*/ 	.word	0x00023cf0


	//   ....[62]....
        /*0bc4*/ 	.word	0x00023d20


	//   ....[63]....
        /*0bc8*/ 	.word	0x00023d50


	//   ....[64]....
        /*0bcc*/ 	.word	0x00023d80


	//   ....[65]....
        /*0bd0*/ 	.word	0x00023db0


	//   ....[66]....
        /*0bd4*/ 	.word	0x00023de0


	//   ....[67]....
        /*0bd8*/ 	.word	0x00023e10


	//   ....[68]....
        /*0bdc*/ 	.word	0x00023e40


	//   ....[69]....
        /*0be0*/ 	.word	0x00023e70


	//   ....[70]....
        /*0be4*/ 	.word	0x00023ea0


	//   ....[71]....
        /*0be8*/ 	.word	0x00023ed0


	//   ....[72]....
        /*0bec*/ 	.word	0x00023ef0


	//   ....[73]....
        /*0bf0*/ 	.word	0x00023f00


	//   ....[74]....
        /*0bf4*/ 	.word	0x00023f10


	//   ....[75]....
        /*0bf8*/ 	.word	0x00023f20


	//   ....[76]....
        /*0bfc*/ 	.word	0x00023f50


	//   ....[77]....
        /*0c00*/ 	.word	0x00023f80


	//   ....[78]....
        /*0c04*/ 	.word	0x00023fb0


	//   ....[79]....
        /*0c08*/ 	.word	0x00023fe0


	//   ....[80]....
        /*0c0c*/ 	.word	0x00024010


	//   ....[81]....
        /*0c10*/ 	.word	0x00024040


	//   ....[82]....
        /*0c14*/ 	.word	0x00024070


	//   ....[83]....
        /*0c18*/ 	.word	0x00024080


	//   ....[84]....
        /*0c1c*/ 	.word	0x000248f0


	//   ....[85]....
        /*0c20*/ 	.word	0x000249e0


	//   ....[86]....
        /*0c24*/ 	.word	0x00024a10


	//   ....[87]....
        /*0c28*/ 	.word	0x00024a30


	//   ....[88]....
        /*0c2c*/ 	.word	0x00024f80


	//   ....[89]....
        /*0c30*/ 	.word	0x00024fa0


	//   ....[90]....
        /*0c34*/ 	.word	0x000250e0


	//   ....[91]....
        /*0c38*/ 	.word	0x00025100


	//   ....[92]....
        /*0c3c*/ 	.word	0x00025200


	//   ....[93]....
        /*0c40*/ 	.word	0x00025220


	//   ....[94]....
        /*0c44*/ 	.word	0x00025330


	//   ....[95]....
        /*0c48*/ 	.word	0x00025350


	//   ....[96]....
        /*0c4c*/ 	.word	0x00025c20


	//   ....[97]....
        /*0c50*/ 	.word	0x00025c30


	//   ....[98]....
        /*0c54*/ 	.word	0x00025df0


	//   ....[99]....
        /*0c58*/ 	.word	0x00025e00


	//   ....[100]....
        /*0c5c*/ 	.word	0x00025fb0


	//   ....[101]....
        /*0c60*/ 	.word	0x00025fc0


	//   ....[102]....
        /*0c64*/ 	.word	0x00026170


	//   ....[103]....
        /*0c68*/ 	.word	0x00026180


	//   ....[104]....
        /*0c6c*/ 	.word	0x000263a0


	//   ....[105]....
        /*0c70*/ 	.word	0x00026580


	//   ....[106]....
        /*0c74*/ 	.word	0x000265b0


	//   ....[107]....
        /*0c78*/ 	.word	0x000265e0


	//   ....[108]....
        /*0c7c*/ 	.word	0x00026610


	//   ....[109]....
        /*0c80*/ 	.word	0x00026640


	//   ....[110]....
        /*0c84*/ 	.word	0x00026670


	//   ....[111]....
        /*0c88*/ 	.word	0x000267e0


	//   ....[112]....
        /*0c8c*/ 	.word	0x00026810


	//   ....[113]....
        /*0c90*/ 	.word	0x00026840


	//   ....[114]....
        /*0c94*/ 	.word	0x00026870


	//   ....[115]....
        /*0c98*/ 	.word	0x000268a0


	//   ....[116]....
        /*0c9c*/ 	.word	0x000268d0


	//   ....[117]....
        /*0ca0*/ 	.word	0x00026970


	//   ....[118]....
        /*0ca4*/ 	.word	0x000269d0


	//   ....[119]....
        /*0ca8*/ 	.word	0x00026a60


	//   ....[120]....
        /*0cac*/ 	.word	0x00027a10


	//   ....[121]....
        /*0cb0*/ 	.word	0x00029830


	//   ....[122]....
        /*0cb4*/ 	.word	0x0002a6b0


	//   ....[123]....
        /*0cb8*/ 	.word	0x0002a6d0


	//   ....[124]....
        /*0cbc*/ 	.word	0x0002a6f0


	//   ....[125]....
        /*0cc0*/ 	.word	0x0002a7b0


	//   ....[126]....
        /*0cc4*/ 	.word	0x0002a7e0


	//   ....[127]....
        /*0cc8*/ 	.word	0x0002a870


	//   ....[128]....
        /*0ccc*/ 	.word	0x0002a880


	//   ....[129]....
        /*0cd0*/ 	.word	0x0002a910


	//   ....[130]....
        /*0cd4*/ 	.word	0x0002cba0


	//   ....[131]....
        /*0cd8*/ 	.word	0x0002cbd0


	//   ....[132]....
        /*0cdc*/ 	.word	0x0002cc10


	//   ....[133]....
        /*0ce0*/ 	.word	0x0002cc40


	//   ....[134]....
        /*0ce4*/ 	.word	0x0002cc70


	//   ....[135]....
        /*0ce8*/ 	.word	0x0002cca0


	//   ....[136]....
        /*0cec*/ 	.word	0x0002ccd0


	//   ....[137]....
        /*0cf0*/ 	.word	0x0002cd00


	//   ....[138]....
        /*0cf4*/ 	.word	0x0002ce80


	//   ....[139]....
        /*0cf8*/ 	.word	0x0002ceb0


	//   ....[140]....
        /*0cfc*/ 	.word	0x0002cee0


	//   ....[141]....
        /*0d00*/ 	.word	0x0002cf10


	//   ....[142]....
        /*0d04*/ 	.word	0x0002cf40


	//   ....[143]....
        /*0d08*/ 	.word	0x0002cf70


	//   ....[144]....
        /*0d0c*/ 	.word	0x0002d030


	//   ....[145]....
        /*0d10*/ 	.word	0x0002d050


	//   ....[146]....
        /*0d14*/ 	.word	0x0002d0c0


	//   ....[147]....
        /*0d18*/ 	.word	0x0002d790


	//   ....[148]....
        /*0d1c*/ 	.word	0x0002dc90


	//   ....[149]....
        /*0d20*/ 	.word	0x0002dd30


	//   ....[150]....
        /*0d24*/ 	.word	0x0002ddc0


	//   ....[151]....
        /*0d28*/ 	.word	0x0002de10


	//   ....[152]....
        /*0d2c*/ 	.word	0x0002de60


	//   ....[153]....
        /*0d30*/ 	.word	0x0002df30


	//   ....[154]....
        /*0d34*/ 	.word	0x0002dfc0


	//   ....[155]....
        /*0d38*/ 	.word	0x0002e010


	//   ....[156]....
        /*0d3c*/ 	.word	0x0002e060


	//   ....[157]....
        /*0d40*/ 	.word	0x0002e350


	//   ....[158]....
        /*0d44*/ 	.word	0x0002e480


	//   ....[159]....
        /*0d48*/ 	.word	0x0002e5b0


	//   ....[160]....
        /*0d4c*/ 	.word	0x0002e6d0


	//   ....[161]....
        /*0d50*/ 	.word	0x0002e7a0


	//   ....[162]....
        /*0d54*/ 	.word	0x0002e820


	//   ....[163]....
        /*0d58*/ 	.word	0x0002e880


	//   ....[164]....
        /*0d5c*/ 	.word	0x0002e8e0


	//   ....[165]....
        /*0d60*/ 	.word	0x0002e940


	//   ....[166]....
        /*0d64*/ 	.word	0x0002e9c0


	//   ....[167]....
        /*0d68*/ 	.word	0x0002ea20


	//   ....[168]....
        /*0d6c*/ 	.word	0x0002eaa0


	//   ....[169]....
        /*0d70*/ 	.word	0x0002eb00


	//   ....[170]....
        /*0d74*/ 	.word	0x0002eb80


	//   ....[171]....
        /*0d78*/ 	.word	0x0002ebe0


	//   ....[172]....
        /*0d7c*/ 	.word	0x0002ec60


	//   ....[173]....
        /*0d80*/ 	.word	0x0002ecc0


	//   ....[174]....
        /*0d84*/ 	.word	0x0002ed40


	//   ....[175]....
        /*0d88*/ 	.word	0x0002eda0


	//   ....[176]....
        /*0d8c*/ 	.word	0x0002ee20


	//   ....[177]....
        /*0d90*/ 	.word	0x0002ee80


	//   ....[178]....
        /*0d94*/ 	.word	0x0002ef00


	//   ....[179]....
        /*0d98*/ 	.word	0x0002ef60


	//   ....[180]....
        /*0d9c*/ 	.word	0x0002efe0


	//   ....[181]....
        /*0da0*/ 	.word	0x0002f040


	//   ....[182]....
        /*0da4*/ 	.word	0x0002f0c0


	//   ....[183]....
        /*0da8*/ 	.word	0x0002f120


	//   ....[184]....
        /*0dac*/ 	.word	0x0002f1a0


	//   ....[185]....
        /*0db0*/ 	.word	0x0002f200


	//   ....[186]....
        /*0db4*/ 	.word	0x0002f260


	//   ....[187]....
        /*0db8*/ 	.word	0x0002f2c0


	//   ....[188]....
        /*0dbc*/ 	.word	0x0002f320


	//   ....[189]....
        /*0dc0*/ 	.word	0x0002f380


	//   ....[190]....
        /*0dc4*/ 	.word	0x0002f400


	//   ....[191]....
        /*0dc8*/ 	.word	0x0002f460


	//   ....[192]....
        /*0dcc*/ 	.word	0x0002f4e0


	//   ....[193]....
        /*0dd0*/ 	.word	0x0002f540


	//   ....[194]....
        /*0dd4*/ 	.word	0x0002f5c0


	//   ....[195]....
        /*0dd8*/ 	.word	0x0002f620


	//   ....[196]....
        /*0ddc*/ 	.word	0x0002f6a0


	//   ....[197]....
        /*0de0*/ 	.word	0x0002f700


	//   ....[198]....
        /*0de4*/ 	.word	0x0002f770


	//   ....[199]....
        /*0de8*/ 	.word	0x0002f7d0


	//   ....[200]....
        /*0dec*/ 	.word	0x0002f840


	//   ....[201]....
        /*0df0*/ 	.word	0x0002f8a0


	//   ....[202]....
        /*0df4*/ 	.word	0x0002f920


	//   ....[203]....
        /*0df8*/ 	.word	0x0002f980


	//   ....[204]....
        /*0dfc*/ 	.word	0x0002f9f0


	//   ....[205]....
        /*0e00*/ 	.word	0x0002fb10


	//   ....[206]....
        /*0e04*/ 	.word	0x0002fb60


	//   ....[207]....
        /*0e08*/ 	.word	0x0002fbf0


	//   ....[208]....
        /*0e0c*/ 	.word	0x0002fc80


	//   ....[209]....
        /*0e10*/ 	.word	0x0002fd10


	//   ....[210]....
        /*0e14*/ 	.word	0x0002fda0


	//   ....[211]....
        /*0e18*/ 	.word	0x0002fe30


	//   ....[212]....
        /*0e1c*/ 	.word	0x0002fec0


	//   ....[213]....
        /*0e20*/ 	.word	0x0002ff80


	//   ....[214]....
        /*0e24*/ 	.word	0x00030270


	//   ....[215]....
        /*0e28*/ 	.word	0x00030490


	//   ....[216]....
        /*0e2c*/ 	.word	0x000304e0


	//   ....[217]....
        /*0e30*/ 	.word	0x00030540


	//   ....[218]....
        /*0e34*/ 	.word	0x00030630


	//   ....[219]....
        /*0e38*/ 	.word	0x000306e0


	//   ....[220]....
        /*0e3c*/ 	.word	0x000307c0


	//   ....[221]....
        /*0e40*/ 	.word	0x00030890


	//   ....[222]....
        /*0e44*/ 	.word	0x00030990


	//   ....[223]....
        /*0e48*/ 	.word	0x00030c70


	//   ....[224]....
        /*0e4c*/ 	.word	0x00030d10


	//   ....[225]....
        /*0e50*/ 	.word	0x00030e30


	//   ....[226]....
        /*0e54*/ 	.word	0x00030eb0


	//   ....[227]....
        /*0e58*/ 	.word	0x00030f30


	//   ....[228]....
        /*0e5c*/ 	.word	0x00030fb0


	//   ....[229]....
        /*0e60*/ 	.word	0x00031030


	//   ....[230]....
        /*0e64*/ 	.word	0x000310c0


	//   ....[231]....
        /*0e68*/ 	.word	0x00031160


	//   ....[232]....
        /*0e6c*/ 	.word	0x00031210


	//   ....[233]....
        /*0e70*/ 	.word	0x00031290


	//   ....[234]....
        /*0e74*/ 	.word	0x00031310


	//   ....[235]....
        /*0e78*/ 	.word	0x00031390


	//   ....[236]....
        /*0e7c*/ 	.word	0x00031420


	//   ....[237]....
        /*0e80*/ 	.word	0x000314a0


	//   ....[238]....
        /*0e84*/ 	.word	0x00031540


	//   ....[239]....
        /*0e88*/ 	.word	0x000315d0


	//   ....[240]....
        /*0e8c*/ 	.word	0x00031700


	//----- nvinfo : EIATTR_REG_RECONFIG
	.align		4
.L_359:
        /*0e90*/ 	.byte	0x01, 0x54
	.zero		2


	//----- nvinfo : EIATTR_SYSCALL_OFFSETS
	.align		4
        /*0e94*/ 	.byte	0x04, 0x46
        /*0e96*/ 	.short	(.L_361 - .L_360)


	//   ....[0]....
.L_360:
        /*0e98*/ 	.word	0x00001ca0


	//   ....[1]....
        /*0e9c*/ 	.word	0x00001df0


	//   ....[2]....
        /*0ea0*/ 	.word	0x00010570


	//   ....[3]....
        /*0ea4*/ 	.word	0x00010880


	//   ....[4]....
        /*0ea8*/ 	.word	0x00029260


	//   ....[5]....
        /*0eac*/ 	.word	0x00029400


	//   ....[6]....
        /*0eb0*/ 	.word	0x00029560


	//   ....[7]....
        /*0eb4*/ 	.word	0x000296b0


	//   ....[8]....
        /*0eb8*/ 	.word	0x0002a280


	//----- nvinfo : EIATTR_MBARRIER_INSTR_OFFSETS
	.align		4
.L_361:
        /*0ebc*/ 	.byte	0x04, 0x39
        /*0ebe*/ 	.short	(.L_363 - .L_362)


	//   ....[0]....
.L_362:
        /*0ec0*/ 	.word	0x000002d0
        /*0ec4*/ 	.word	0x000000ff
        /*0ec8*/ 	.word	0x00033400
        /*0ecc*/ 	.short	0x0100
        /*0ece*/ 	.byte	0x08
	.zero		1


	//   ....[1]....
        /*0ed0*/ 	.word	0x000002e0
        /*0ed4*/ 	.word	0x000000ff
        /*0ed8*/ 	.word	0x00033420
        /*0edc*/ 	.short	0x0100
        /*0ede*/ 	.byte	0x08
	.zero		1


	//   ....[2]....
        /*0ee0*/ 	.word	0x000003d0
        /*0ee4*/ 	.word	0x000000ff
        /*0ee8*/ 	.word	0x00033430
        /*0eec*/ 	.short	0x0100
        /*0eee*/ 	.byte	0x08
	.zero		1


	//   ....[3]....
        /*0ef0*/ 	.word	0x000003e0
        /*0ef4*/ 	.word	0x000000ff
        /*0ef8*/ 	.word	0x00033440
        /*0efc*/ 	.short	0x0100
        /*0efe*/ 	.byte	0x08
	.zero		1


	//   ....[4]....
        /*0f00*/ 	.word	0x000003f0
        /*0f04*/ 	.word	0x000000ff
        /*0f08*/ 	.word	0x00033438
        /*0f0c*/ 	.short	0x0100
        /*0f0e*/ 	.byte	0x08
	.zero		1


	//   ....[5]....
        /*0f10*/ 	.word	0x00000400
        /*0f14*/ 	.word	0x000000ff
        /*0f18*/ 	.word	0x00033448
        /*0f1c*/ 	.short	0x0100
        /*0f1e*/ 	.byte	0x08
	.zero		1


	//   ....[6]....
        /*0f20*/ 	.word	0x00000530
        /*0f24*/ 	.word	0x000000ff
        /*0f28*/ 	.word	0x00033450
        /*0f2c*/ 	.short	0x0100
        /*0f2e*/ 	.byte	0x08
	.zero		1


	//   ....[7]....
        /*0f30*/ 	.word	0x00000540
        /*0f34*/ 	.word	0x000000ff
        /*0f38*/ 	.word	0x00033460
        /*0f3c*/ 	.short	0x0100
        /*0f3e*/ 	.byte	0x08
	.zero		1


	//   ....[8]....
        /*0f40*/ 	.word	0x00000550
        /*0f44*/ 	.word	0x000000ff
        /*0f48*/ 	.word	0x00033458
        /*0f4c*/ 	.short	0x0100
        /*0f4e*/ 	.byte	0x08
	.zero		1


	//   ....[9]....
        /*0f50*/ 	.word	0x00000560
        /*0f54*/ 	.word	0x000000ff
        /*0f58*/ 	.word	0x00033468
        /*0f5c*/ 	.short	0x0100
        /*0f5e*/ 	.byte	0x08
	.zero		1


	//   ....[10]....
        /*0f60*/ 	.word	0x00000650
        /*0f64*/ 	.word	0x000000ff
        /*0f68*/ 	.word	0x00033470
        /*0f6c*/ 	.short	0x0100
        /*0f6e*/ 	.byte	0x06
	.zero		1


	//   ....[11]....
        /*0f70*/ 	.word	0x00000660
        /*0f74*/ 	.word	0x000000ff
        /*0f78*/ 	.word	0x00033480
        /*0f7c*/ 	.short	0x0100
        /*0f7e*/ 	.byte	0x06
	.zero		1


	//   ....[12]....
        /*0f80*/ 	.word	0x00000670
        /*0f84*/ 	.word	0x000000ff
        /*0f88*/ 	.word	0x00033478
        /*0f8c*/ 	.short	0x0100
        /*0f8e*/ 	.byte	0x06
	.zero		1


	//   ....[13]....
        /*0f90*/ 	.word	0x00000680
        /*0f94*/ 	.word	0x000000ff
        /*0f98*/ 	.word	0x00033488
        /*0f9c*/ 	.short	0x0100
        /*0f9e*/ 	.byte	0x06
	.zero		1


	//   ....[14]....
        /*0fa0*/ 	.word	0x000007b0
        /*0fa4*/ 	.word	0x000000ff
        /*0fa8*/ 	.word	0x00033490
        /*0fac*/ 	.short	0x0100
        /*0fae*/ 	.byte	0x08
	.zero		1


	//   ....[15]....
        /*0fb0*/ 	.word	0x000007c0
        /*0fb4*/ 	.word	0x000000ff
        /*0fb8*/ 	.word	0x000334a0
        /*0fbc*/ 	.short	0x0100
        /*0fbe*/ 	.byte	0x08
	.zero		1


	//   ....[16]....
        /*0fc0*/ 	.word	0x000007d0
        /*0fc4*/ 	.word	0x000000ff
        /*0fc8*/ 	.word	0x00033498
        /*0fcc*/ 	.short	0x0100
        /*0fce*/ 	.byte	0x08
	.zero		1


	//   ....[17]....
        /*0fd0*/ 	.word	0x000007e0
        /*0fd4*/ 	.word	0x000000ff
        /*0fd8*/ 	.word	0x000334a8
        /*0fdc*/ 	.short	0x0100
        /*0fde*/ 	.byte	0x08
	.zero		1


	//   ....[18]....
        /*0fe0*/ 	.word	0x00000910
        /*0fe4*/ 	.word	0x000000ff
        /*0fe8*/ 	.word	0x000334b0
        /*0fec*/ 	.short	0x0100
        /*0fee*/ 	.byte	0x08
	.zero		1


	//   ....[19]....
        /*0ff0*/ 	.word	0x00000920
        /*0ff4*/ 	.word	0x000000ff
        /*0ff8*/ 	.word	0x000334c0
        /*0ffc*/ 	.short	0x0100
        /*0ffe*/ 	.byte	0x08
	.zero		1


	//   ....[20]....
        /*1000*/ 	.word	0x00000930
        /*1004*/ 	.word	0x000000ff
        /*1008*/ 	.word	0x000334b8
        /*100c*/ 	.short	0x0100
        /*100e*/ 	.byte	0x08
	.zero		1


	//   ....[21]....
        /*1010*/ 	.word	0x00000940
        /*1014*/ 	.word	0x000000ff
        /*1018*/ 	.word	0x000334c8
        /*101c*/ 	.short	0x0100
        /*101e*/ 	.byte	0x08
	.zero		1


	//   ....[22]....
        /*1020*/ 	.word	0x000035d0
        /*1024*/ 	.word	0x00000065
        /*1028*/ 	.word	0x00033490
        /*102c*/ 	.short	0x010a
        /*102e*/ 	.byte	0x3f
	.zero		1


	//   ....[23]....
        /*1030*/ 	.word	0x00009340
        /*1034*/ 	.word	0x00000065
        /*1038*/ 	.word	0x00033490
        /*103c*/ 	.short	0x010a
        /*103e*/ 	.byte	0x3f
	.zero		1


	//   ....[24]....
        /*1040*/ 	.word	0x0000f260
        /*1044*/ 	.word	0x00000065
        /*1048*/ 	.word	0x00033490
        /*104c*/ 	.short	0x010a
        /*104e*/ 	.byte	0x3f
	.zero		1


	//   ....[25]....
        /*1050*/ 	.word	0x0000f640
        /*1054*/ 	.word	0x0000002c
        /*1058*/ 	.word	0x00000000
        /*105c*/ 	.short	0x0101
        /*105e*/ 	.byte	0x3f
	.zero		1


	//   ....[26]....
        /*1060*/ 	.word	0x0000f680
        /*1064*/ 	.word	0x00000065
        /*1068*/ 	.word	0x000334b0
        /*106c*/ 	.short	0x010a
        /*106e*/ 	.byte	0x3f
	.zero		1


	//   ....[27]....
        /*1070*/ 	.word	0x0000fba0
        /*1074*/ 	.word	0x00000065
        /*1078*/ 	.word	0x00000000
        /*107c*/ 	.short	0x0101
        /*107e*/ 	.byte	0x3f
	.zero		1


	//   ....[28]....
        /*1080*/ 	.word	0x00010600
        /*1084*/ 	.word	0x00000010
        /*1088*/ 	.word	0x00033400
        /*108c*/ 	.short	0x010a
        /*108e*/ 	.byte	0x3f
	.zero		1


	//   ....[29]....
        /*1090*/ 	.word	0x00010650
        /*1094*/ 	.word	0x00000010
        /*1098*/ 	.word	0x00033400
        /*109c*/ 	.short	0x010a
        /*109e*/ 	.byte	0x3f
	.zero		1


	//   ....[30]....
        /*10a0*/ 	.word	0x00011040
        /*10a4*/ 	.word	0x00000010
        /*10a8*/ 	.word	0x00033400
        /*10ac*/ 	.short	0x010a
        /*10ae*/ 	.byte	0x3f
	.zero		1


	//   ....[31]....
        /*10b0*/ 	.word	0x000145a0
        /*10b4*/ 	.word	0x00000010
        /*10b8*/ 	.word	0x00033400
        /*10bc*/ 	.short	0x010a
        /*10be*/ 	.byte	0x3f
	.zero		1


	//   ....[32]....
        /*10c0*/ 	.word	0x000176e0
        /*10c4*/ 	.word	0x00000003
        /*10c8*/ 	.word	0x00033430
        /*10cc*/ 	.short	0x010a
        /*10ce*/ 	.byte	0x3f
	.zero		1


	//   ....[33]....
        /*10d0*/ 	.word	0x00017750
        /*10d4*/ 	.word	0x00000003
        /*10d8*/ 	.word	0x00033430
        /*10dc*/ 	.short	0x010a
        /*10de*/ 	.byte	0x3f
	.zero		1


	//   ....[34]....
        /*10e0*/ 	.word	0x00019e90
        /*10e4*/ 	.word	0x00000040
        /*10e8*/ 	.word	0x00000000
        /*10ec*/ 	.short	0x0101
        /*10ee*/ 	.byte	0x3f
	.zero		1


	//   ....[35]....
        /*10f0*/ 	.word	0x0001aeb0
        /*10f4*/ 	.word	0x00000009
        /*10f8*/ 	.word	0x00033430
        /*10fc*/ 	.short	0x010a
        /*10fe*/ 	.byte	0x3f
	.zero		1


	//   ....[36]....
        /*1100*/ 	.word	0x0001af00
        /*1104*/ 	.word	0x00000009
        /*1108*/ 	.word	0x00033430
        /*110c*/ 	.short	0x010a
        /*110e*/ 	.byte	0x3f
	.zero		1


	//   ....[37]....
        /*1110*/ 	.word	0x0001c000
        /*1114*/ 	.word	0x00000008
        /*1118*/ 	.word	0x00033450
        /*111c*/ 	.short	0x010a
        /*111e*/ 	.byte	0x3f
	.zero		1


	//   ....[38]....
        /*1120*/ 	.word	0x0001c040
        /*1124*/ 	.word	0x00000008
        /*1128*/ 	.word	0x00033450
        /*112c*/ 	.short	0x010a
        /*112e*/ 	.byte	0x3f
	.zero		1


	//   ....[39]....
        /*1130*/ 	.word	0x0001e200
        /*1134*/ 	.word	0x00000003
        /*1138*/ 	.word	0x00000000
        /*113c*/ 	.short	0x0101
        /*113e*/ 	.byte	0x3f
	.zero		1


	//   ....[40]....
        /*1140*/ 	.word	0x0001e4f0
        /*1144*/ 	.word	0x00000087
        /*1148*/ 	.word	0x00000000
        /*114c*/ 	.short	0x0101
        /*114e*/ 	.byte	0x3f
	.zero		1


	//   ....[41]....
        /*1150*/ 	.word	0x0001ee80
        /*1154*/ 	.word	0x00000000
        /*1158*/ 	.word	0x00033430
        /*115c*/ 	.short	0x010a
        /*115e*/ 	.byte	0x3f
	.zero		1


	//   ....[42]....
        /*1160*/ 	.word	0x0001eed0
        /*1164*/ 	.word	0x00000000
        /*1168*/ 	.word	0x00033430
        /*116c*/ 	.short	0x010a
        /*116e*/ 	.byte	0x3f
	.zero		1


	//   ....[43]....
        /*1170*/ 	.word	0x0001ffa0
        /*1174*/ 	.word	0x00000008
        /*1178*/ 	.word	0x00033450
        /*117c*/ 	.short	0x010a
        /*117e*/ 	.byte	0x3f
	.zero		1


	//   ....[44]....
        /*1180*/ 	.word	0x0001ffe0
        /*1184*/ 	.word	0x00000008
        /*1188*/ 	.word	0x00033450
        /*118c*/ 	.short	0x010a
        /*118e*/ 	.byte	0x3f
	.zero		1


	//   ....[45]....
        /*1190*/ 	.word	0x00021640
        /*1194*/ 	.word	0x00000003
        /*1198*/ 	.word	0x00000000
        /*119c*/ 	.short	0x0101
        /*119e*/ 	.byte	0x3f
	.zero		1


	//   ....[46]....
        /*11a0*/ 	.word	0x00021930
        /*11a4*/ 	.word	0x00000009
        /*11a8*/ 	.word	0x00000000
        /*11ac*/ 	.short	0x0101
        /*11ae*/ 	.byte	0x3f
	.zero		1


	//   ....[47]....
        /*11b0*/ 	.word	0x000221f0
        /*11b4*/ 	.word	0x00000014
        /*11b8*/ 	.word	0x00033450
        /*11bc*/ 	.short	0x010a
        /*11be*/ 	.byte	0x3f
	.zero		1


	//   ....[48]....
        /*11c0*/ 	.word	0x00022270
        /*11c4*/ 	.word	0x00000014
        /*11c8*/ 	.word	0x00033450
        /*11cc*/ 	.short	0x010a
        /*11ce*/ 	.byte	0x3f
	.zero		1


	//   ....[49]....
        /*11d0*/ 	.word	0x000228d0
        /*11d4*/ 	.word	0x00000002
        /*11d8*/ 	.word	0x00000000
        /*11dc*/ 	.short	0x0101
        /*11de*/ 	.byte	0x3f
	.zero		1


	//   ....[50]....
        /*11e0*/ 	.word	0x00024f90
        /*11e4*/ 	.word	0x00000000
        /*11e8*/ 	.word	0x00000000
        /*11ec*/ 	.short	0x0101
        /*11ee*/ 	.byte	0x3f
	.zero		1


	//   ....[51]....
        /*11f0*/ 	.word	0x00027b00
        /*11f4*/ 	.word	0x00000006
        /*11f8*/ 	.word	0x00033420
        /*11fc*/ 	.short	0x010a
        /*11fe*/ 	.byte	0x3f
	.zero		1


	//   ....[52]....
        /*1200*/ 	.word	0x00027bf0
        /*1204*/ 	.word	0x00000006
        /*1208*/ 	.word	0x000334a0
        /*120c*/ 	.short	0x010a
        /*120e*/ 	.byte	0x3f
	.zero		1


	//   ....[53]....
        /*1210*/ 	.word	0x00028040
        /*1214*/ 	.word	0x00000006
        /*1218*/ 	.word	0x000334c0
        /*121c*/ 	.short	0x010a
        /*121e*/ 	.byte	0x3f
	.zero		1


	//   ....[54]....
        /*1220*/ 	.word	0x000285e0
        /*1224*/ 	.word	0x00000008
        /*1228*/ 	.word	0x000334a0
        /*122c*/ 	.short	0x010a
        /*122e*/ 	.byte	0x3f
	.zero		1


	//   ....[55]....
        /*1230*/ 	.word	0x00028a20
        /*1234*/ 	.word	0x00000008
        /*1238*/ 	.word	0x000334c0
        /*123c*/ 	.short	0x010a
        /*123e*/ 	.byte	0x3f
	.zero		1


	//   ....[56]....
        /*1240*/ 	.word	0x00029af0
        /*1244*/ 	.word	0x00000002
        /*1248*/ 	.word	0x00033480
        /*124c*/ 	.short	0x010a
        /*124e*/ 	.byte	0x3f
	.zero		1


	//   ....[57]....
        /*1250*/ 	.word	0x00029d60
        /*1254*/ 	.word	0x00000002
        /*1258*/ 	.word	0x00033440
        /*125c*/ 	.short	0x010a
        /*125e*/ 	.byte	0x3f
	.zero		1


	//   ....[58]....
        /*1260*/ 	.word	0x0002aa10
        /*1264*/ 	.word	0x00000009
        /*1268*/ 	.word	0x00033400
        /*126c*/ 	.short	0x0107
        /*126e*/ 	.byte	0x3f
	.zero		1


	//   ....[59]....
        /*1270*/ 	.word	0x0002ab10
        /*1274*/ 	.word	0x00000002
        /*1278*/ 	.word	0x00033400
        /*127c*/ 	.short	0x0101
        /*127e*/ 	.byte	0x3f
	.zero		1


	//   ....[60]....
        /*1280*/ 	.word	0x0002ab30
        /*1284*/ 	.word	0x00000002
        /*1288*/ 	.word	0x00033420
        /*128c*/ 	.short	0x010a
        /*128e*/ 	.byte	0x3f
	.zero		1


	//   ....[61]....
        /*1290*/ 	.word	0x0002ae80
        /*1294*/ 	.word	0x00000006
        /*1298*/ 	.word	0x00033480
        /*129c*/ 	.short	0x010a
        /*129e*/ 	.byte	0x3f
	.zero		1


	//   ....[62]....
        /*12a0*/ 	.word	0x0002b300
        /*12a4*/ 	.word	0x00000006
        /*12a8*/ 	.word	0x00033440
        /*12ac*/ 	.short	0x010a
        /*12ae*/ 	.byte	0x3f
	.zero		1


	//   ....[63]....
        /*12b0*/ 	.word	0x0002b7f0
        /*12b4*/ 	.word	0x00000003
        /*12b8*/ 	.word	0x00033470
        /*12bc*/ 	.short	0x010a
        /*12be*/ 	.byte	0x3f
	.zero		1


	//   ....[64]....
        /*12c0*/ 	.word	0x0002b860
        /*12c4*/ 	.word	0x00000003
        /*12c8*/ 	.word	0x00033460
        /*12cc*/ 	.short	0x010a
        /*12ce*/ 	.byte	0x3f
	.zero		1


	//   ....[65]....
        /*12d0*/ 	.word	0x0002bf30
        /*12d4*/ 	.word	0x00000003
        /*12d8*/ 	.word	0x00033450
        /*12dc*/ 	.short	0x0101
        /*12de*/ 	.byte	0x3f
	.zero		1


	//   ....[66]....
        /*12e0*/ 	.word	0x0002bfb0
        /*12e4*/ 	.word	0x00000003
        /*12e8*/ 	.word	0x00000000
        /*12ec*/ 	.short	0x0101
        /*12ee*/ 	.byte	0x3f
	.zero		1


	//   ....[67]....
        /*12f0*/ 	.word	0x0002c1e0
        /*12f4*/ 	.word	0x00000003
        /*12f8*/ 	.word	0x00033470
        /*12fc*/ 	.short	0x010a
        /*12fe*/ 	.byte	0x3f
	.zero		1


	//   ....[68]....
        /*1300*/ 	.word	0x0002c250
        /*1304*/ 	.word	0x00000003
        /*1308*/ 	.word	0x00033460
        /*130c*/ 	.short	0x010a
        /*130e*/ 	.byte	0x3f
	.zero		1


	//   ....[69]....
        /*1310*/ 	.word	0x0002c940
        /*1314*/ 	.word	0x00000003
        /*1318*/ 	.word	0x00033450
        /*131c*/ 	.short	0x0101
        /*131e*/ 	.byte	0x3f
	.zero		1


	//   ....[70]....
        /*1320*/ 	.word	0x0002c990
        /*1324*/ 	.word	0x00000003
        /*1328*/ 	.word	0x00000000
        /*132c*/ 	.short	0x0101
        /*132e*/ 	.byte	0x3f
	.zero		1


	//   ....[71]....
        /*1330*/ 	.word	0x0002d710
        /*1334*/ 	.word	0x00000000
        /*1338*/ 	.word	0x00033420
        /*133c*/ 	.short	0x010a
        /*133e*/ 	.byte	0x3f
	.zero		1


	//   ....[72]....
        /*1340*/ 	.word	0x0002d8c0
        /*1344*/ 	.word	0x00000006
        /*1348*/ 	.word	0x00000000
        /*134c*/ 	.short	0x010a
        /*134e*/ 	.byte	0x3f
	.zero		1


	//   ....[73]....
        /*1350*/ 	.word	0x0002d930
        /*1354*/ 	.word	0x00000007
        /*1358*/ 	.word	0x00000000
        /*135c*/ 	.short	0x010a
        /*135e*/ 	.byte	0x3f
	.zero		1


	//   ....[74]....
        /*1360*/ 	.word	0x0002d990
        /*1364*/ 	.word	0x00000004
        /*1368*/ 	.word	0x00033460
        /*136c*/ 	.short	0x010a
        /*136e*/ 	.byte	0x3f
	.zero		1


	//   ....[75]....
        /*1370*/ 	.word	0x0002d9e0
        /*1374*/ 	.word	0x00000003
        /*1378*/ 	.word	0x00033460
        /*137c*/ 	.short	0x010a
        /*137e*/ 	.byte	0x3f
	.zero		1


	//   ....[76]....
        /*1380*/ 	.word	0x0002da20
        /*1384*/ 	.word	0x00000004
        /*1388*/ 	.word	0x00033480
        /*138c*/ 	.short	0x010a
        /*138e*/ 	.byte	0x3f
	.zero		1


	//   ....[77]....
        /*1390*/ 	.word	0x0002da40
        /*1394*/ 	.word	0x00000003
        /*1398*/ 	.word	0x00033480
        /*139c*/ 	.short	0x010a
        /*139e*/ 	.byte	0x3f
	.zero		1


	//   ....[78]....
        /*13a0*/ 	.word	0x0002daa0
        /*13a4*/ 	.word	0x00000065
        /*13a8*/ 	.word	0x00033490
        /*13ac*/ 	.short	0x010a
        /*13ae*/ 	.byte	0x3f
	.zero		1


	//   ....[79]....
        /*13b0*/ 	.word	0x0002daf0
        /*13b4*/ 	.word	0x00000065
        /*13b8*/ 	.word	0x00033490
        /*13bc*/ 	.short	0x010a
        /*13be*/ 	.byte	0x3f
	.zero		1


	//   ....[80]....
        /*13c0*/ 	.word	0x0002db40
        /*13c4*/ 	.word	0x00000065
        /*13c8*/ 	.word	0x00033490
        /*13cc*/ 	.short	0x010a
        /*13ce*/ 	.byte	0x3f
	.zero		1


	//   ....[81]....
        /*13d0*/ 	.word	0x0002db90
        /*13d4*/ 	.word	0x00000065
        /*13d8*/ 	.word	0x000334b0
        /*13dc*/ 	.short	0x010a
        /*13de*/ 	.byte	0x3f
	.zero		1


	//   ....[82]....
        /*13e0*/ 	.word	0x0002de90
        /*13e4*/ 	.word	0x00000010
        /*13e8*/ 	.word	0x00033400
        /*13ec*/ 	.short	0x010a
        /*13ee*/ 	.byte	0x3f
	.zero		1


	//   ....[83]....
        /*13f0*/ 	.word	0x0002e0a0
        /*13f4*/ 	.word	0x00000010
        /*13f8*/ 	.word	0x00033400
        /*13fc*/ 	.short	0x010a
        /*13fe*/ 	.byte	0x3f
	.zero		1


	//   ....[84]....
        /*1400*/ 	.word	0x0002e0f0
        /*1404*/ 	.word	0x00000003
        /*1408*/ 	.word	0x00033430
        /*140c*/ 	.short	0x010a
        /*140e*/ 	.byte	0x3f
	.zero		1


	//   ....[85]....
        /*1410*/ 	.word	0x0002e140
        /*1414*/ 	.word	0x00000009
        /*1418*/ 	.word	0x00033430
        /*141c*/ 	.short	0x010a
        /*141e*/ 	.byte	0x3f
	.zero		1


	//   ....[86]....
        /*1420*/ 	.word	0x0002e190
        /*1424*/ 	.word	0x00000008
        /*1428*/ 	.word	0x00033450
        /*142c*/ 	.short	0x010a
        /*142e*/ 	.byte	0x3f
	.zero		1


	//   ....[87]....
        /*1430*/ 	.word	0x0002e1e0
        /*1434*/ 	.word	0x00000000
        /*1438*/ 	.word	0x00033430
        /*143c*/ 	.short	0x010a
        /*143e*/ 	.byte	0x3f
	.zero		1


	//   ....[88]....
        /*1440*/ 	.word	0x0002e230
        /*1444*/ 	.word	0x00000008
        /*1448*/ 	.word	0x00033450
        /*144c*/ 	.short	0x010a
        /*144e*/ 	.byte	0x3f
	.zero		1


	//   ....[89]....
        /*1450*/ 	.word	0x0002e280
        /*1454*/ 	.word	0x00000014
        /*1458*/ 	.word	0x00033450
        /*145c*/ 	.short	0x010a
        /*145e*/ 	.byte	0x3f
	.zero		1


	//   ....[90]....
        /*1460*/ 	.word	0x00030050
        /*1464*/ 	.word	0x00000005
        /*1468*/ 	.word	0x00033420
        /*146c*/ 	.short	0x010a
        /*146e*/ 	.byte	0x3f
	.zero		1


	//   ....[91]....
        /*1470*/ 	.word	0x000300a0
        /*1474*/ 	.word	0x00000006
        /*1478*/ 	.word	0x000334a0
        /*147c*/ 	.short	0x010a
        /*147e*/ 	.byte	0x3f
	.zero		1


	//   ....[92]....
        /*1480*/ 	.word	0x000300f0
        /*1484*/ 	.word	0x00000006
        /*1488*/ 	.word	0x000334c0
        /*148c*/ 	.short	0x010a
        /*148e*/ 	.byte	0x3f
	.zero		1


	//   ....[93]....
        /*1490*/ 	.word	0x00030140
        /*1494*/ 	.word	0x00000008
        /*1498*/ 	.word	0x000334a0
        /*149c*/ 	.short	0x010a
        /*149e*/ 	.byte	0x3f
	.zero		1


	//   ....[94]....
        /*14a0*/ 	.word	0x00030190
        /*14a4*/ 	.word	0x00000008
        /*14a8*/ 	.word	0x000334c0
        /*14ac*/ 	.short	0x010a
        /*14ae*/ 	.byte	0x3f
	.zero		1


	//   ....[95]....
        /*14b0*/ 	.word	0x00030330
        /*14b4*/ 	.word	0x00000002
        /*14b8*/ 	.word	0x00033480
        /*14bc*/ 	.short	0x010a
        /*14be*/ 	.byte	0x3f
	.zero		1


	//   ....[96]....
        /*14c0*/ 	.word	0x00030380
        /*14c4*/ 	.word	0x00000002
        /*14c8*/ 	.word	0x00033440
        /*14cc*/ 	.short	0x010a
        /*14ce*/ 	.byte	0x3f
	.zero		1


	//   ....[97]....
        /*14d0*/ 	.word	0x000309e0
        /*14d4*/ 	.word	0x00000002
        /*14d8*/ 	.word	0x00033420
        /*14dc*/ 	.short	0x010a
        /*14de*/ 	.byte	0x3f
	.zero		1


	//   ....[98]....
        /*14e0*/ 	.word	0x00030a30
        /*14e4*/ 	.word	0x00000006
        /*14e8*/ 	.word	0x00033480
        /*14ec*/ 	.short	0x010a
        /*14ee*/ 	.byte	0x3f
	.zero		1


	//   ....[99]....
        /*14f0*/ 	.word	0x00030a80
        /*14f4*/ 	.word	0x00000006
        /*14f8*/ 	.word	0x00033440
        /*14fc*/ 	.short	0x010a
        /*14fe*/ 	.byte	0x3f
	.zero		1


	//   ....[100]....
        /*1500*/ 	.word	0x00030ad0
        /*1504*/ 	.word	0x00000003
        /*1508*/ 	.word	0x00033470
        /*150c*/ 	.short	0x010a
        /*150e*/ 	.byte	0x3f
	.zero		1


	//   ....[101]....
        /*1510*/ 	.word	0x00030b20
        /*1514*/ 	.word	0x00000003
        /*1518*/ 	.word	0x00033460
        /*151c*/ 	.short	0x010a
        /*151e*/ 	.byte	0x3f
	.zero		1


	//   ....[102]....
        /*1520*/ 	.word	0x00030b70
        /*1524*/ 	.word	0x00000003
        /*1528*/ 	.word	0x00033470
        /*152c*/ 	.short	0x010a
        /*152e*/ 	.byte	0x3f
	.zero		1


	//   ....[103]....
        /*1530*/ 	.word	0x00030bc0
        /*1534*/ 	.word	0x00000003
        /*1538*/ 	.word	0x00033460
        /*153c*/ 	.short	0x010a
        /*153e*/ 	.byte	0x3f
	.zero		1


	//   ....[104]....
        /*1540*/ 	.word	0x00031620
        /*1544*/ 	.word	0x00000000
        /*1548*/ 	.word	0x00033420
        /*154c*/ 	.short	0x010a
        /*154e*/ 	.byte	0x3f
	.zero		1


	//   ....[105]....
        /*1550*/ 	.word	0x000317c0
        /*1554*/ 	.word	0x00000006
        /*1558*/ 	.word	0x00000000
        /*155c*/ 	.short	0x010a
        /*155e*/ 	.byte	0x3f
	.zero		1


	//   ....[106]....
        /*1560*/ 	.word	0x00031810
        /*1564*/ 	.word	0x00000007
        /*1568*/ 	.word	0x00000000
        /*156c*/ 	.short	0x010a
        /*156e*/ 	.byte	0x3f
	.zero		1


	//   ....[107]....
        /*1570*/ 	.word	0x00031860
        /*1574*/ 	.word	0x00000004
        /*1578*/ 	.word	0x00033460
        /*157c*/ 	.short	0x010a
        /*157e*/ 	.byte	0x3f
	.zero		1


	//   ....[108]....
        /*1580*/ 	.word	0x000318b0
        /*1584*/ 	.word	0x00000003
        /*1588*/ 	.word	0x00033460
        /*158c*/ 	.short	0x010a
        /*158e*/ 	.byte	0x3f
	.zero		1


	//   ....[109]....
        /*1590*/ 	.word	0x00031900
        /*1594*/ 	.word	0x00000004
        /*1598*/ 	.word	0x00033480
        /*159c*/ 	.short	0x010a
        /*159e*/ 	.byte	0x3f
	.zero		1


	//----- nvinfo : EIATTR_NUM_MBARRIERS
	.align		4
.L_363:
        /*15a0*/ 	.byte	0x03, 0x38
        /*15a2*/ 	.short	0x0016


	//----- nvinfo : EIATTR_EXIT_INSTR_OFFSETS
	.align		4
        /*15a4*/ 	.byte	0x04, 0x1c
        /*15a6*/ 	.short	(.L_365 - .L_364)


	//   ....[0]....
.L_364:
        /*15a8*/ 	.word	0x0002da90


	//----- nvinfo : EIATTR_MAX_THREADS
	.align		4
.L_365:
        /*15ac*/ 	.byte	0x04, 0x05
        /*15ae*/ 	.short	(.L_367 - .L_366)
.L_366:
        /*15b0*/ 	.word	0x00000180
        /*15b4*/ 	.word	0x00000001
        /*15b8*/ 	.word	0x00000001


	//----- nvinfo : EIATTR_CRS_STACK_SIZE
	.align		4
.L_367:
        /*15bc*/ 	.byte	0x04, 0x1e
        /*15be*/ 	.short	(.L_369 - .L_368)
.L_368:
        /*15c0*/ 	.word	0x00000000


	//----- nvinfo : EIATTR_CBANK_PARAM_SIZE
	.align		4
.L_369:
        /*15c4*/ 	.byte	0x03, 0x19
        /*15c6*/ 	.short	0x0af0


	//----- nvinfo : EIATTR_PARAM_CBANK
	.align		4
        /*15c8*/ 	.byte	0x04, 0x0a
        /*15ca*/ 	.short	(.L_371 - .L_370)
	.align		4
.L_370:
        /*15cc*/ 	.word	index@(.nv.constant0._ZN7cutlass13device_kernelIN5flash11enable_sm90INS1_16FlashAttnFwdSm90INS1_25CollectiveMainloopFwdSm90ILi2EN4cute5tupleIJNS5_1CILi1EEES8_S8_EEENS6_IJNS7_ILi128EEENS7_ILi160EEENS7_ILi192EEEEEELi192ENS_12float_e4m3_tEfNS_4arch4Sm90ELb1ELb0ELb0ELb1ELb0ELb1ELb0ELb1ELb1ELb1ELb0ELb0EEENS1_21CollectiveEpilogueFwdINS6_IJSA_SC_SB_EEES9_NS_10bfloat16_tESG_Li256ELb1ELb1ELb0ELb1EEENS1_36VarlenDynamicPersistentTileSchedulerILi128ELi160ELi256ELi128ELb0ELb1ELb1ELb1ELb1ELb1EEEEEEEEEvNT_6ParamsE)
        /*15d0*/ 	.short	0x0210
        /*15d2*/ 	.short	0x0af0


	//----- nvinfo : EIATTR_SW_WAR
	.align		4
.L_371:
        /*15d4*/ 	.byte	0x04, 0x36
        /*15d6*/ 	.short	(.L_373 - .L_372)
.L_372:
        /*15d8*/ 	.word	0x00000008
.L_373:


//--------------------- .nv.callgraph             --------------------------
	.section	.nv.callgraph,"",@"SHT_CUDA_CALLGRAPH"
	.align	4
	.sectionentsize	8
	.align		4
        /*0000*/ 	.word	0x00000000
	.align		4
        /*0004*/ 	.word	0xffffffff
	.align		4
        /*0008*/ 	.word	index@(_ZN7cutlass13device_kernelIN5flash11enable_sm90INS1_16FlashAttnFwdSm90INS1_25CollectiveMainloopFwdSm90ILi2EN4cute5tupleIJNS5_1CILi1EEES8_S8_EEENS6_IJNS7_ILi128EEENS7_ILi160EEENS7_ILi192EEEEEELi192ENS_12float_e4m3_tEfNS_4arch4Sm90ELb0ELb0ELb0ELb0ELb0ELb0ELb0ELb1ELb1ELb1ELb0ELb0EEENS1_21CollectiveEpilogueFwdINS6_IJSA_SC_SB_EEES9_NS_10bfloat16_tESG_Li256ELb0ELb1ELb0ELb1EEENS1_29StaticPersistentTileSchedulerILb0EEEEEEEEEvNT_6ParamsE)
	.align		4
        /*000c*/ 	.word	index@(__assertfail)
	.align		4
        /*0010*/ 	.word	index@(_ZN7cutlass13device_kernelIN5flash11enable_sm90INS1_16FlashAttnFwdSm90INS1_25CollectiveMainloopFwdSm90ILi2EN4cute5tupleIJNS5_1CILi2EEENS7_ILi1EEES9_EEENS6_IJNS7_ILi128EEENS7_ILi160EEENS7_ILi192EEEEEELi192ENS_12float_e4m3_tEfNS_4arch4Sm90ELb0ELb0ELb0ELb0ELb0ELb0ELb0ELb1ELb1ELb1ELb0ELb0EEENS1_21CollectiveEpilogueFwdINS6_IJSB_SD_SC_EEESA_NS_10bfloat16_tESH_Li256ELb0ELb1ELb0ELb1EEENS1_29StaticPersistentTileSchedulerILb0EEEEEEEEEvNT_6ParamsE)
	.align		4
        /*0014*/ 	.word	index@(__assertfail)
	.align		4
        /*0018*/ 	.word	index@(_ZN7cutlass13device_kernelIN5flash11enable_sm90INS1_16FlashAttnFwdSm90INS1_25CollectiveMainloopFwdSm90ILi2EN4cute5tupleIJNS5_1CILi1EEES8_S8_EEENS6_IJNS7_ILi128EEENS7_ILi160EEENS7_ILi192EEEEEELi192ENS_12float_e4m3_tEfNS_4arch4Sm90ELb0ELb0ELb0ELb1ELb0ELb0ELb0ELb1ELb1ELb1ELb0ELb0EEENS1_21CollectiveEpilogueFwdINS6_IJSA_SC_SB_EEES9_NS_10bfloat16_tESG_Li256ELb1ELb1ELb0ELb1EEENS1_36VarlenDynamicPersistentTileSchedulerILi128ELi160ELi256ELi128ELb0ELb1ELb1ELb0ELb1ELb1EEEEEEEEEvNT_6ParamsE)
	.align		4
        /*001c*/ 	.word	index@(__assertfail)
	.align		4
        /*0020*/ 	.word	index@(_ZN7cutlass13device_kernelIN5flash11enable_sm90INS1_16FlashAttnFwdSm90INS1_25CollectiveMainloopFwdSm90ILi2EN4cute5tupleIJNS5_1CILi1EEES8_S8_EEENS6_IJNS7_ILi128EEENS7_ILi160EEENS7_ILi192EEEEEELi192ENS_12float_e4m3_tEfNS_4arch4Sm90ELb0ELb0ELb0ELb1ELb0ELb1ELb0ELb1ELb1ELb1ELb0ELb0EEENS1_21CollectiveEpilogueFwdINS6_IJSA_SC_SB_EEES9_NS_10bfloat16_tESG_Li256ELb1ELb1ELb0ELb1EEENS1_36VarlenDynamicPersistentTileSchedulerILi128ELi160ELi256ELi128ELb0ELb1ELb1ELb0ELb1ELb1EEEEEEEEEvNT_6ParamsE)
	.align		4
        /*0024*/ 	.word	index@(__assertfail)
	.align		4
        /*0028*/ 	.word	index@(_ZN7cutlass13device_kernelIN5flash11enable_sm90INS1_16FlashAttnFwdSm90INS1_25CollectiveMainloopFwdSm90ILi2EN4cute5tupleIJNS5_1CILi1EEES8_S8_EEENS6_IJNS7_ILi128EEENS7_ILi160EEENS7_ILi192EEEEEELi192ENS_12float_e4m3_tEfNS_4arch4Sm90ELb0ELb1ELb0ELb0ELb0ELb0ELb0ELb1ELb1ELb1ELb0ELb0EEENS1_21CollectiveEpilogueFwdINS6_IJSA_SC_SB_EEES9_NS_10bfloat16_tESG_Li256ELb0ELb1ELb0ELb1EEENS1_30DynamicPersistentTileSchedulerILi256ELi128ELb0ELb1ELb1EEEEEEEEEvNT_6ParamsE)
	.align		4
        /*002c*/ 	.word	index@(__assertfail)
	.align		4
        /*0030*/ 	.word	index@(_ZN7cutlass13device_kernelIN5flash11enable_sm90INS1_16FlashAttnFwdSm90INS1_25CollectiveMainloopFwdSm90ILi2EN4cute5tupleIJNS5_1CILi1EEES8_S8_EEENS6_IJNS7_ILi128EEENS7_ILi160EEENS7_ILi192EEEEEELi192ENS_12float_e4m3_tEfNS_4arch4Sm90ELb0ELb1ELb0ELb1ELb0ELb0ELb0ELb1ELb1ELb1ELb0ELb0EEENS1_21CollectiveEpilogueFwdINS6_IJSA_SC_SB_EEES9_NS_10bfloat16_tESG_Li256ELb1ELb1ELb0ELb1EEENS1_36VarlenDynamicPersistentTileSchedulerILi128ELi160ELi256ELi128ELb0ELb1ELb1ELb1ELb0ELb1EEEEEEEEEvNT_6ParamsE)
	.align		4
        /*0034*/ 	.word	index@(__assertfail)
	.align		4
        /*0038*/ 	.word	index@(_ZN7cutlass13device_kernelIN5flash11enable_sm90INS1_16FlashAttnFwdSm90INS1_25CollectiveMainloopFwdSm90ILi2EN4cute5tupleIJNS5_1CILi1EEES8_S8_EEENS6_IJNS7_ILi128EEENS7_ILi160EEENS7_ILi192EEEEEELi192ENS_12float_e4m3_tEfNS_4arch4Sm90ELb0ELb1ELb0ELb1ELb0ELb1ELb0ELb1ELb1ELb1ELb0ELb0EEENS1_21CollectiveEpilogueFwdINS6_IJSA_SC_SB_EEES9_NS_10bfloat16_tESG_Li256ELb1ELb1ELb0ELb1EEENS1_36VarlenDynamicPersistentTileSchedulerILi128ELi160ELi256ELi128ELb0ELb1ELb1ELb1ELb0ELb1EEEEEEEEEvNT_6ParamsE)
	.align		4
        /*003c*/ 	.word	index@(__assertfail)
	.align		4
        /*0040*/ 	.word	index@(_ZN7cutlass13device_kernelIN5flash11enable_sm90INS1_16FlashAttnFwdSm90INS1_25CollectiveMainloopFwdSm90ILi2EN4cute5tupleIJNS5_1CILi1EEES8_S8_EEENS6_IJNS7_ILi128EEENS7_ILi160EEENS7_ILi192EEEEEELi192ENS_12float_e4m3_tEfNS_4arch4Sm90ELb1ELb0ELb0ELb0ELb0ELb0ELb0ELb1ELb1ELb1ELb0ELb0EEENS1_21CollectiveEpilogueFwdINS6_IJSA_SC_SB_EEES9_NS_10bfloat16_tESG_Li256ELb0ELb1ELb0ELb1EEENS1_30DynamicPersistentTileSchedulerILi256ELi128ELb0ELb1ELb1EEEEEEEEEvNT_6ParamsE)
	.align		4
        /*0044*/ 	.word	index@(__assertfail)
	.align		4
        /*0048*/ 	.word	index@(_ZN7cutlass13device_kernelIN5flash11enable_sm90INS1_16FlashAttnFwdSm90INS1_25CollectiveMainloopFwdSm90ILi2EN4cute5tupleIJNS5_1CILi1EEES8_S8_EEENS6_IJNS7_ILi128EEENS7_ILi160EEENS7_ILi192EEEEEELi192ENS_12float_e4m3_tEfNS_4arch4Sm90ELb1ELb0ELb0ELb1ELb0ELb0ELb0ELb1ELb1ELb1ELb0ELb0EEENS1_21CollectiveEpilogueFwdINS6_IJSA_SC_SB_EEES9_NS_10bfloat16_tESG_Li256ELb1ELb1ELb0ELb1EEENS1_36VarlenDynamicPersistentTileSchedulerILi128ELi160ELi256ELi128ELb0ELb1ELb1ELb1ELb1ELb1EEEEEEEEEvNT_6ParamsE)
	.align		4
        /*004c*/ 	.word	index@(__assertfail)
	.align		4
        /*0050*/ 	.word	index@(_ZN7cutlass13device_kernelIN5flash11enable_sm90INS1_16FlashAttnFwdSm90INS1_25CollectiveMainloopFwdSm90ILi2EN4cute5tupleIJNS5_1CILi1EEES8_S8_EEENS6_IJNS7_ILi128EEENS7_ILi160EEENS7_ILi192EEEEEELi192ENS_12float_e4m3_tEfNS_4arch4Sm90ELb1ELb0ELb0ELb1ELb0ELb1ELb0ELb1ELb1ELb1ELb0ELb0EEENS1_21CollectiveEpilogueFwdINS6_IJSA_SC_SB_EEES9_NS_10bfloat16_tESG_Li256ELb1ELb1ELb0ELb1EEENS1_36VarlenDynamicPersistentTileSchedulerILi128ELi160ELi256ELi128ELb0ELb1ELb1ELb1ELb1ELb1EEEEEEEEEvNT_6ParamsE)
	.align		4
        /*0054*/ 	.word	index@(__assertfail)
	.align		4
        /*0058*/ 	.word	0x00000000
	.align		4
        /*005c*/ 	.word	0xfffffffe
	.align		4
        /*0060*/ 	.word	0x00000000
	.align		4
        /*0064*/ 	.word	0xfffffffd
	.align		4
        /*0068*/ 	.word	0x00000000
	.align		4
        /*006c*/ 	.word	0xfffffffc


//--------------------- .nv.constant4             --------------------------
	.section	.nv.constant4,"a",@progbits
	.align	8
	.align		8
.nv.constant4:
        /*0000*/ 	.dword	__assertfail
	.align		8
        /*0008*/ 	.dword	__unnamed_1
	.align		8
        /*0010*/ 	.dword	__unnamed_2
	.align		8
        /*0018*/ 	.dword	__unnamed_3
	.align		8
        /*0020*/ 	.dword	__unnamed_4
	.align		8
        /*0028*/ 	.dword	__unnamed_5
	.align		8
        /*0030*/ 	.dword	__unnamed_6
	.align		8
        /*0038*/ 	.dword	_ZZN5flash28permute_output_fp8_VcolmajorIN4cute6TensorINS1_11ArrayEngineIN7cutlass10bfloat16_tELm96EEENS1_6LayoutINS1_5tupleIJNS8_IJNS1_1CILi2EEESA_NS9_ILi24EEEEEENS9_ILi1EEESD_EEENS8_IJNS8_IJSD_SA_NS9_ILi4EEEEEENS9_ILi0EEESH_EEEEEEEEEvRT_E9upper_map
	.align		8
        /*0040*/ 	.dword	_ZN74_INTERNAL_ed5ebc88_38_flash_fwd_hdim192_e4m3_packgqa_sm90_cu_e763cb1e_29434cuda3std3__45__cpo5beginE
	.align		8
        /*0048*/ 	.dword	_ZN74_INTERNAL_ed5ebc88_38_flash_fwd_hdim192_e4m3_packgqa_sm90_cu_e763cb1e_29434cuda3std3__45__cpo3endE
	.align		8
        /*0050*/ 	.dword	_ZN74_INTERNAL_ed5ebc88_38_flash_fwd_hdim192_e4m3_packgqa_sm90_cu_e763cb1e_29434cuda3std3__45__cpo6cbeginE
	.align		8
        /*0058*/ 	.dword	_ZN74_INTERNAL_ed5ebc88_38_flash_fwd_hdim192_e4m3_packgqa_sm90_cu_e763cb1e_29434cuda3std3__45__cpo4cendE
	.align		8
        /*0060*/ 	.dword	_ZN74_INTERNAL_ed5ebc88_38_flash_fwd_hdim192_e4m3_packgqa_sm90_cu_e763cb1e_29434cuda3std3__476_GLOBAL__N__ed5ebc88_38_flash_fwd_hdim192_e4m3_packgqa_sm90_cu_e763cb1e_29436ignoreE
	.align		8
        /*0068*/ 	.dword	_ZN74_INTERNAL_ed5ebc88_38_flash_fwd_hdim192_e4m3_packgqa_sm90_cu_e763cb1e_29434cuda3std3__419piecewise_constructE
	.align		8
        /*0070*/ 	.dword	_ZN74_INTERNAL_ed5ebc88_38_flash_fwd_hdim192_e4m3_packgqa_sm90_cu_e763cb1e_29434cuda3std3__48in_placeE
	.align		8
        /*0078*/ 	.dword	_ZN74_INTERNAL_ed5ebc88_38_flash_fwd_hdim192_e4m3_packgqa_sm90_cu_e763cb1e_29434cuda3std6ranges3__45__cpo4swapE
	.align		8
        /*0080*/ 	.dword	_ZN74_INTERNAL_ed5ebc88_38_flash_fwd_hdim192_e4m3_packgqa_sm90_cu_e763cb1e_29434cuda3std6ranges3__45__cpo9iter_moveE
	.align		8
        /*0088*/ 	.dword	_ZN74_INTERNAL_ed5ebc88_38_flash_fwd_hdim192_e4m3_packgqa_sm90_cu_e763cb1e_29434cute7productE
	.align		8
        /*0090*/ 	.dword	_ZN74_INTERNAL_ed5ebc88_38_flash_fwd_hdim192_e4m3_packgqa_sm90_cu_e763cb1e_29434cute1_E
	.align		8
        /*0098*/ 	.dword	$str$25
	.align		8
        /*00a0*/ 	.dword	$str$26


//--------------------- .text._ZN7cutlass13device_kernelIN5flash11enable_sm90INS1_16FlashAttnFwdSm90INS1_25CollectiveMainloopFwdSm90ILi2EN4cute5tupleIJNS5_1CILi1EEES8_S8_EEENS6_IJNS7_ILi128EEENS7_ILi160EEENS7_ILi192EEEEEELi192ENS_12float_e4m3_tEfNS_4arch4Sm90ELb0ELb0ELb0ELb0ELb0ELb0ELb0ELb1ELb1ELb1ELb0ELb0EEENS1_21CollectiveEpilogueFwdINS6_IJSA_SC_SB_EEES9_NS_10bfloat16_tESG_Li256ELb0ELb1ELb0ELb1EEENS1_29StaticPersistentTileSchedulerILb0EEEEEEEEEvNT_6ParamsE --------------------------
	.section	.text._ZN7cutlass13device_kernelIN5flash11enable_sm90INS1_16FlashAttnFwdSm90INS1_25CollectiveMainloopFwdSm90ILi2EN4cute5tupleIJNS5_1CILi1EEES8_S8_EEENS6_IJNS7_ILi128EEENS7_ILi160EEENS7_ILi192EEEEEELi192ENS_12float_e4m3_tEfNS_4arch4Sm90ELb0ELb0ELb0ELb0ELb0ELb0ELb0ELb1ELb1ELb1ELb0ELb0EEENS1_21CollectiveEpilogueFwdINS6_IJSA_SC_SB_EEES9_NS_10bfloat16_tESG_Li256ELb0ELb1ELb0ELb1EEENS1_29StaticPersistentTileSchedulerILb0EEEEEEEEEvNT_6ParamsE,"ax",@progbits
	.align	128
.text._ZN7cutlass13device_kernelIN5flash11enable_sm90INS1_16FlashAttnFwdSm90INS1_25CollectiveMainloopFwdSm90ILi2EN4cute5tupleIJNS5_1CILi1EEES8_S8_EEENS6_IJNS7_ILi128EEENS7_ILi160EEENS7_ILi192EEEEEELi192ENS_12float_e4m3_tEfNS_4arch4Sm90ELb0ELb0ELb0ELb0ELb0ELb0ELb0ELb1ELb1ELb1ELb0ELb0EEENS1_21CollectiveEpilogueFwdINS6_IJSA_SC_SB_EEES9_NS_10bfloat16_tESG_Li256ELb0ELb1ELb0ELb1EEENS1_29StaticPersistentTileSchedulerILb0EEEEEEEEEvNT_6ParamsE:
        .type           _ZN7cutlass13device_kernelIN5flash11enable_sm90INS1_16FlashAttnFwdSm90INS1_25CollectiveMainloopFwdSm90ILi2EN4cute5tupleIJNS5_1CILi1EEES8_S8_EEENS6_IJNS7_ILi128EEENS7_ILi160EEENS7_ILi192EEEEEELi192ENS_12float_e4m3_tEfNS_4arch4Sm90ELb0ELb0ELb0ELb0ELb0ELb0ELb0ELb1ELb1ELb1ELb0ELb0EEENS1_21CollectiveEpilogueFwdINS6_IJSA_SC_SB_EEES9_NS_10bfloat16_tESG_Li256ELb0ELb1ELb0ELb1EEENS1_29StaticPersistentTileSchedulerILb0EEEEEEEEEvNT_6ParamsE,@function
        .size           _ZN7cutlass13device_kernelIN5flash11enable_sm90INS1_16FlashAttnFwdSm90INS1_25CollectiveMainloopFwdSm90ILi2EN4cute5tupleIJNS5_1CILi1EEES8_S8_EEENS6_IJNS7_ILi128EEENS7_ILi160EEENS7_ILi192EEEEEELi192ENS_12float_e4m3_tEfNS_4arch4Sm90ELb0ELb0ELb0ELb0ELb0ELb0ELb0ELb1ELb1ELb1ELb0ELb0EEENS1_21CollectiveEpilogueFwdINS6_IJSA_SC_SB_EEES9_NS_10bfloat16_tESG_Li256ELb0ELb1ELb0ELb1EEENS1_29StaticPersistentTileSchedulerILb0EEEEEEEEEvNT_6ParamsE,(.L_x_2862 - _ZN7cutlass13device_kernelIN5flash11enable_sm90INS1_16FlashAttnFwdSm90INS1_25CollectiveMainloopFwdSm90ILi2EN4cute5tupleIJNS5_1CILi1EEES8_S8_EEENS6_IJNS7_ILi128EEENS7_ILi160EEENS7_ILi192EEEEEELi192ENS_12float_e4m3_tEfNS_4arch4Sm90ELb0ELb0ELb0ELb0ELb0ELb0ELb0ELb1ELb1ELb1ELb0ELb0EEENS1_21CollectiveEpilogueFwdINS6_IJSA_SC_SB_EEES9_NS_10bfloat16_tESG_Li256ELb0ELb1ELb0ELb1EEENS1_29StaticPersistentTileSchedulerILb0EEEEEEEEEvNT_6ParamsE)
        .other          _ZN7cutlass13device_kernelIN5flash11enable_sm90INS1_16FlashAttnFwdSm90INS1_25CollectiveMainloopFwdSm90ILi2EN4cute5tupleIJNS5_1CILi1EEES8_S8_EEENS6_IJNS7_ILi128EEENS7_ILi160EEENS7_ILi192EEEEEELi192ENS_12float_e4m3_tEfNS_4arch4Sm90ELb0ELb0ELb0ELb0ELb0ELb0ELb0ELb1ELb1ELb1ELb0ELb0EEENS1_21CollectiveEpilogueFwdINS6_IJSA_SC_SB_EEES9_NS_10bfloat16_tESG_Li256ELb0ELb1ELb0ELb1EEENS1_29StaticPersistentTileSchedulerILb0EEEEEEEEEvNT_6ParamsE,@"STO_CUDA_ENTRY STV_DEFAULT"
_ZN7cutlass13device_kernelIN5flash11enable_sm90INS1_16FlashAttnFwdSm90INS1_25CollectiveMainloopFwdSm90ILi2EN4cute5tupleIJNS5_1CILi1EEES8_S8_EEENS6_IJNS7_ILi128EEENS7_ILi160EEENS7_ILi192EEEEEELi192ENS_12float_e4m3_tEfNS_4arch4Sm90ELb0ELb0ELb0ELb0ELb0ELb0ELb0ELb1ELb1ELb1ELb0ELb0EEENS1_21CollectiveEpilogueFwdINS6_IJSA_SC_SB_EEES9_NS_10bfloat16_tESG_Li256ELb0ELb1ELb0ELb1EEENS1_29StaticPersistentTileSchedulerILb0EEEEEEEEEvNT_6ParamsE:
[----:B------:R-:W0:Y:S02]  /*0000*/  LDC R1, c[0x0][0x28] ;  /* 0x00000a00ff017b82 */ /* 0x000e240000000800 */
[----:B0-----:R-:W-:Y:S01]  /*0010*/  VIADD R1, R1, 0xffffffe8 ;  /* 0xffffffe801017836 */ /* 0x001fe20000000000 */
[----:B------:R-:W0:Y:S01]  /*0020*/  S2R R3, SR_TID.X ;  /* 0x0000000000037919 */ /* 0x000e220000002100 */
[----:B------:R-:W-:Y:S01]  /*0030*/  ELECT P0, URZ, PT ;  /* 0x00000000003f782f */ /* 0x000fe20003800000 */
[----:B------:R-:W-:Y:S01]  /*0040*/  BSSY B0, `(.L_x_0) ;  /* 0x000000e000007945 */ /* 0x000fe20003800000 */
[--C-:B0-----:R-:W-:Y:S02]  /*0050*/  SHF.R.U32.HI R0, RZ, 0x5, R3.reuse ;  /* 0x00000005ff007819 */ /* 0x101fe40000011603 */
[----:B------:R-:W-:-:S03]  /*0060*/  SHF.R.U32.HI R23, RZ, 0x7, R3 ;  /* 0x00000007ff177819 */ /* 0x000fc60000011603 */
[----:B------:R-:W0:Y:S02]  /*0070*/  SHFL.IDX PT, R2, R0, RZ, 0x1f ;  /* 0x00001fff00027589 */ /* 0x000e2400000e0000 */
[----:B0-----:R-:W-:-:S13]  /*0080*/  ISETP.EQ.AND P0, PT, R2, RZ, P0 ;  /* 0x000000ff0200720c */ /* 0x001fda0000702270 */
[----:B------:R-:W-:Y:S05]  /*0090*/  @!P0 BRA `(.L_x_1) ;  /* 0x0000000000208947 */ /* 0x000fea0003800000 */
[----:B------:R-:W-:Y:S02]  /*00a0*/  ULDC.64 UR4, c[0x0][0x198] ;  /* 0x0000660000047ab9 */ /* 0x000fe40000000a00 */
[----:B------:R-:W-:Y:S02]  /*00b0*/  UIADD3 UR6, UP0, UR4, 0x370, URZ ;  /* 0x0000037004067890 */ /* 0x000fe4000ff1e03f */
[----:B------:R-:W-:Y:S02]  /*00c0*/  UIADD3 UR4, UP1, UR4, 0x470, URZ ;  /* 0x0000047004047890 */ /* 0x000fe4000ff3e03f */
[----:B------:R-:W-:Y:S02]  /*00d0*/  UIADD3.X UR7, URZ, UR5, URZ, UP0, !UPT ;  /* 0x000000053f077290 */ /* 0x000fe400087fe43f */
[----:B------:R-:W-:-:S07]  /*00e0*/  UIADD3.X UR5, URZ, UR5, URZ, UP1, !UPT ;  /* 0x000000053f057290 */ /* 0x000fce0008ffe43f */
[----:B------:R0:W-:Y:S02]  /*00f0*/  UTMACCTL.PF [UR6] ;  /* 0x00000000060079b9 */ /* 0x0001e40008040000 */
[----:B------:R0:W-:Y:S02]  /*0100*/  UTMACCTL.PF [UR4] ;  /* 0x00000000040079b9 */ /* 0x0001e40008040000 */
[----:B0-----:R-:W-:Y:S01]  /*0110*/  NOP ;  /* 0x0000000000007918 */ /* 0x001fe20000000000 */
.L_x_1:
[----:B------:R-:W-:Y:S05]  /*0120*/  BSYNC B0 ;  /* 0x0000000000007941 */ /* 0x000fea0003800000 */
.L_x_0:
[----:B------:R-:W-:Y:S01]  /*0130*/  VOTEU.ANY UP0, P0 ;  /* 0x00000000003f7886 */ /* 0x000fe20000000100 */
[----:B------:R-:W0:Y:S01]  /*0140*/  SHFL.IDX PT, R3, R23, RZ, 0x1f ;  /* 0x00001fff17037589 */ /* 0x000e2200000e0000 */
[----:B------:R-:W-:Y:S01]  /*0150*/  UMOV UR4, 0x80 ;  /* 0x0000008000047882 */ /* 0x000fe20000000000 */
[----:B------:R-:W-:Y:S01]  /*0160*/  UMOV UR7, 0x100 ;  /* 0x0000010000077882 */ /* 0x000fe20000000000 */
[----:B------:R-:W-:Y:S01]  /*0170*/  VOTEU.ANY UP1, P0 ;  /* 0x00000000003f7886 */ /* 0x000fe20000020100 */
[----:B------:R-:W1:Y:S01]  /*0180*/  @UP0 S2UR UR8, SR_CgaCtaId ;  /* 0x00000000000809c3 */ /* 0x000e620000008800 */
[----:B------:R-:W2:Y:S01]  /*0190*/  SHFL.IDX PT, R2, R0, RZ, 0x1f ;  /* 0x00001fff00027589 */ /* 0x000ea200000e0000 */
[----:B------:R-:W-:Y:S01]  /*01a0*/  @UP0 UMOV UR6, 0x400 ;  /* 0x0000040000060882 */ /* 0x000fe20000000000 */
[----:B------:R-:W-:-:S04]  /*01b0*/  @UP0 UIADD3 UR4, -UR4, 0x100000, URZ ;  /* 0x0010000004040890 */ /* 0x000fc8000fffe13f */
[----:B------:R-:W-:Y:S02]  /*01c0*/  @UP0 USHF.L.U32 UR5, UR4, 0xb, URZ ;  /* 0x0000000b04050899 */ /* 0x000fe4000800063f */
[----:B------:R-:W-:Y:S01]  /*01d0*/  @UP0 USHF.L.U32 UR4, UR4, 0x1, URZ ;  /* 0x0000000104040899 */ /* 0x000fe2000800063f */
[----:B------:R-:W-:Y:S01]  /*01e0*/  VOTEU.ANY UP2, P0 ;  /* 0x00000000003f7886 */ /* 0x000fe20000040100 */
[----:B0-----:R-:W-:Y:S01]  /*01f0*/  R2UR UR9, R3 ;  /* 0x00000000030972ca */ /* 0x001fe200000e0000 */
[----:B-1----:R-:W-:Y:S01]  /*0200*/  @UP0 ULEA UR8, UR8, UR6, 0x18 ;  /* 0x0000000608080291 */ /* 0x002fe2000f8ec03f */
[----:B--2---:R-:W-:Y:S01]  /*0210*/  ISETP.NE.AND P1, PT, R2, RZ, PT ;  /* 0x000000ff0200720c */ /* 0x004fe20003f25270 */
[----:B------:R-:W-:-:S04]  /*0220*/  @UP0 UIADD3 UR6, -UR7, 0x100000, URZ ;  /* 0x0010000007060890 */ /* 0x000fc8000fffe13f */
[----:B------:R-:W-:Y:S02]  /*0230*/  @UP0 USHF.L.U32 UR7, UR6, 0xb, URZ ;  /* 0x0000000b06070899 */ /* 0x000fe4000800063f */
[----:B------:R-:W-:-:S04]  /*0240*/  @UP0 USHF.L.U32 UR6, UR6, 0x1, URZ ;  /* 0x0000000106060899 */ /* 0x000fc8000800063f */
[----:B------:R-:W-:Y:S01]  /*0250*/  UISETP.NE.AND UP0, UPT, UR9, URZ, UPT ;  /* 0x0000003f0900728c */ /* 0x000fe2000bf05270 */
[----:B------:R-:W0:Y:S02]  /*0260*/  FENCE.VIEW.ASYNC.S ;  /* 0x00000000000073c6 */ /* 0x000e240000000000 */
[----:B0-----:R0:W1:Y:S05]  /*0270*/  @UP1 SYNCS.EXCH.64 URZ, [UR8+0x33400], UR4 ;  /* 0x03340004083f15b2 */ /* 0x00106a0008000100 */
[----:B------:R0:W2:Y:S01]  /*0280*/  @UP2 SYNCS.EXCH.64 URZ, [UR8+0x33420], UR6 ;  /* 0x03342006083f25b2 */ /* 0x0000a20008000100 */
[----:B------:R-:W-:Y:S05]  /*0290*/  @P1 BRA `(.L_x_2) ;  /* 0x0000000000481947 */ /* 0x000fea0003800000 */
[----:B0-----:R-:W0:Y:S01]  /*02a0*/  S2UR UR5, SR_CgaCtaId ;  /* 0x00000000000579c3 */ /* 0x001e220000008800 */
[----:B------:R-:W-:Y:S01]  /*02b0*/  UMOV UR4, 0x400 ;  /* 0x0000040000047882 */ /* 0x000fe20000000000 */
[----:B------:R-:W-:Y:S01]  /*02c0*/  UMOV UR6, 0x1 ;  /* 0x0000000100067882 */ /* 0x000fe20000000000 */
[----:B------:R-:W-:Y:S01]  /*02d0*/  UMOV UR7, 0x2 ;  /* 0x0000000200077882 */ /* 0x000fe20000000000 */
[----:B------:R-:W-:Y:S01]  /*02e0*/  ELECT P0, URZ, PT ;  /* 0x00000000003f782f */ /* 0x000fe20003800000 */
[----:B0-----:R-:W-:Y:S02]  /*02f0*/  ULEA UR8, UR5, UR4, 0x18 ;  /* 0x0000000405087291 */ /* 0x001fe4000f8ec03f */
[----:B------:R-:W-:-:S04]  /*0300*/  UIADD3 UR4, -UR6, 0x100000, URZ ;  /* 0x0010000006047890 */ /* 0x000fc8000fffe13f */
[----:B------:R-:W-:Y:S02]  /*0310*/  USHF.L.U32 UR5, UR4, 0xb, URZ ;  /* 0x0000000b04057899 */ /* 0x000fe4000800063f */
[----:B------:R-:W-:Y:S02]  /*0320*/  USHF.L.U32 UR4, UR4, 0x1, URZ ;  /* 0x0000000104047899 */ /* 0x000fe4000800063f */
[----:B------:R-:W-:-:S04]  /*0330*/  UIADD3 UR6, -UR7, 0x100000, URZ ;  /* 0x0010000007067890 */ /* 0x000fc8000fffe13f */
[----:B------:R-:W-:Y:S02]  /*0340*/  USHF.L.U32 UR7, UR6, 0xb, URZ ;  /* 0x0000000b06077899 */ /* 0x000fe4000800063f */
[----:B------:R-:W-:Y:S01]  /*0350*/  USHF.L.U32 UR6, UR6, 0x1, URZ ;  /* 0x0000000106067899 */ /* 0x000fe2000800063f */
[----:B------:R-:W0:Y:S03]  /*0360*/  FENCE.VIEW.ASYNC.S ;  /* 0x00000000000073c6 */ /* 0x000e260000000000 */
[----:B0-----:R3:W4:Y:S08]  /*0370*/  SYNCS.EXCH.64 URZ, [UR8+0x33430], UR4 ;  /* 0x03343004083f75b2 */ /* 0x0017300008000100 */
[----:B------:R3:W0:Y:S01]  /*0380*/  SYNCS.EXCH.64 URZ, [UR8+0x33440], UR6 ;  /* 0x03344006083f75b2 */ /* 0x0006220008000100 */
[----:B------:R3:W0:Y:S01]  /*0390*/  SYNCS.EXCH.64 URZ, [UR8+0x33438], UR4 ;  /* 0x03343804083f75b2 */ /* 0x0006220008000100 */
[----:B------:R3:W0:Y:S02]  /*03a0*/  SYNCS.EXCH.64 URZ, [UR8+0x33448], UR6 ;  /* 0x03344806083f75b2 */ /* 0x0006240008000100 */
[----:B---3--:R-:W-:Y:S01]  /*03b0*/  NOP ;  /* 0x0000000000007918 */ /* 0x008fe20000000000 */
.L_x_2:
[----:B------:R-:W3:Y:S01]  /*03c0*/  SHFL.IDX PT, R2, R0, RZ, 0x1f ;  /* 0x00001fff00027589 */ /* 0x000ee200000e0000 */
[----:B------:R-:W-:Y:S01]  /*03d0*/  NOP ;  /* 0x0000000000007918 */ /* 0x000fe20000000000 */
[----:B---3--:R-:W-:-:S13]  /*03e0*/  ISETP.NE.AND P0, PT, R2, RZ, PT ;  /* 0x000000ff0200720c */ /* 0x008fda0003f05270 */
        /* <DEDUP_REMOVED lines=14> */
[----:B0-----:R3:W0:Y:S08]  /*04d0*/  SYNCS.EXCH.64 URZ, [UR8+0x33450], UR4 ;  /* 0x03345004083f75b2 */ /* 0x0016300008000100 */
[----:B------:R3:W0:Y:S01]  /*04e0*/  SYNCS.EXCH.64 URZ, [UR8+0x33460], UR6 ;  /* 0x03346006083f75b2 */ /* 0x0006220008000100 */
[----:B------:R3:W0:Y:S01]  /*04f0*/  SYNCS.EXCH.64 URZ, [UR8+0x33458], UR4 ;  /* 0x03345804083f75b2 */ /* 0x0006220008000100 */
[----:B------:R3:W0:Y:S02]  /*0500*/  SYNCS.EXCH.64 URZ, [UR8+0x33468], UR6 ;  /* 0x03346806083f75b2 */ /* 0x0006240008000100 */
[----:B---3--:R-:W-:Y:S01]  /*0510*/  NOP ;  /* 0x0000000000007918 */ /* 0x008fe20000000000 */
.L_x_3:
[----:B------:R-:W3:Y:S01]  /*0520*/  SHFL.IDX PT, R2, R0, RZ, 0x1f ;  /* 0x00001fff00027589 */ /* 0x000ee200000e0000 */
[----:B------:R-:W-:Y:S01]  /*0530*/  NOP ;  /* 0x0000000000007918 */ /* 0x000fe20000000000 */
[----:B---3--:R-:W-:-:S13]  /*0540*/  ISETP.NE.AND P0, PT, R2, RZ, PT ;  /* 0x000000ff0200720c */ /* 0x008fda0003f05270 */
[----:B------:R-:W-:Y:S05]  /*0550*/  @P0 BRA `(.L_x_4) ;  /* 0x0000000000380947 */ /* 0x000fea0003800000 */
[----:B0-----:R-:W0:Y:S01]  /*0560*/  S2UR UR5, SR_CgaCtaId ;  /* 0x00000000000579c3 */ /* 0x001e220000008800 */
[----:B------:R-:W-:Y:S01]  /*0570*/  UMOV UR4, 0x400 ;  /* 0x0000040000047882 */ /* 0x000fe20000000000 */
[----:B------:R-:W-:Y:S01]  /*0580*/  UMOV UR7, 0x1 ;  /* 0x0000000100077882 */ /* 0x000fe20000000000 */
[----:B------:R-:W-:Y:S01]  /*0590*/  ELECT P0, URZ, PT ;  /* 0x00000000003f782f */ /* 0x000fe20003800000 */
[----:B0-----:R-:W-:Y:S02]  /*05a0*/  ULEA UR6, UR5, UR4, 0x18 ;  /* 0x0000000405067291 */ /* 0x001fe4000f8ec03f */
[----:B------:R-:W-:-:S04]  /*05b0*/  UIADD3 UR4, -UR7, 0x100000, URZ ;  /* 0x0010000007047890 */ /* 0x000fc8000fffe13f */
[----:B------:R-:W-:Y:S02]  /*05c0*/  USHF.L.U32 UR5, UR4, 0xb, URZ ;  /* 0x0000000b04057899 */ /* 0x000fe4000800063f */
[----:B------:R-:W-:Y:S01]  /*05d0*/  USHF.L.U32 UR4, UR4, 0x1, URZ ;  /* 0x0000000104047899 */ /* 0x000fe2000800063f */
[----:B------:R-:W0:Y:S11]  /*05e0*/  FENCE.VIEW.ASYNC.S ;  /* 0x00000000000073c6 */ /* 0x000e360000000000 */
[----:B0-----:R3:W0:Y:S01]  /*05f0*/  SYNCS.EXCH.64 URZ, [UR6+0x33470], UR4 ;  /* 0x03347004063f75b2 */ /* 0x0016220008000100 */
[----:B------:R3:W0:Y:S01]  /*0600*/  SYNCS.EXCH.64 URZ, [UR6+0x33480], UR4 ;  /* 0x03348004063f75b2 */ /* 0x0006220008000100 */
[----:B------:R3:W0:Y:S01]  /*0610*/  SYNCS.EXCH.64 URZ, [UR6+0x33478], UR4 ;  /* 0x03347804063f75b2 */ /* 0x0006220008000100 */
[----:B------:R3:W0:Y:S02]  /*0620*/  SYNCS.EXCH.64 URZ, [UR6+0x33488], UR4 ;  /* 0x03348804063f75b2 */ /* 0x0006240008000100 */
[----:B---3--:R-:W-:Y:S01]  /*0630*/  NOP ;  /* 0x0000000000007918 */ /* 0x008fe20000000000 */
.L_x_4:
        /* <DEDUP_REMOVED lines=22> */
.L_x_5:
        /* <DEDUP_REMOVED lines=22> */
.L_x_6:
[----:B------:R-:W-:Y:S01]  /*0900*/  PLOP3.LUT P0, PT, PT, PT, UP0, 0x80, 0x0 ;  /* 0x000000000000781c */ /* 0x000fe20003f0f008 */
[----:B------:R-:W-:Y:S01]  /*0910*/  UMOV UR38, 0x1 ;  /* 0x0000000100267882 */ /* 0x000fe20000000000 */
[----:B------:R-:W-:Y:S01]  /*0920*/  NOP ;  /* 0x0000000000007918 */ /* 0x000fe20000000000 */
[----:B------:R-:W-:Y:S01]  /*0930*/  USEL UR38, UR38, 0x2, !UP0 ;  /* 0x0000000226267887 */ /* 0x000fe2000c000000 */
[----:B------:R-:W-:Y:S01]  /*0940*/  ULDC.64 UR48, c[0x0][0x208] ;  /* 0x0000820000307ab9 */ /* 0x000fe20000000a00 */
[----:B012-4-:R-:W-:Y:S08]  /*0950*/  BAR.SYNC.DEFER_BLOCKING 0x0 ;  /* 0x0000000000007b1d */ /* 0x017ff00000010000 */
[----:B------:R-:W-:Y:S05]  /*0960*/  @!P0 BRA `(.L_x_7) ;  /* 0x0000009c00d48947 */ /* 0x000fea0003800000 */
.L_x_8:
[----:B------:R-:W-:-:S08]  /*0970*/  NOP ;  /* 0x0000000000007918 */ /* 0x000fd00000000000 */
[----:B------:R-:W0:Y:S02]  /*0980*/  USETMAXREG.TRY_ALLOC.CTAPOOL UP0, 0xf0 ;  /* 0x000000f0000079c8 */ /* 0x000e240008000600 */
[----:B0-----:R-:W-:-:S13]  /*0990*/  PLOP3.LUT P0, PT, PT, PT, UP0, 0x80, 0x0 ;  /* 0x000000000000781c */ /* 0x001fda0003f0f008 */
[----:B------:R-:W-:Y:S05]  /*09a0*/  @!P0 BRA `(.L_x_8) ;  /* 0xfffffffc00f08947 */ /* 0x000fea000383ffff */
[----:B------:R-:W0:Y:S01]  /*09b0*/  S2R R2, SR_TID.X ;  /* 0x0000000000027919 */ /* 0x000e220000002100 */
[----:B------:R-:W1:Y:S08]  /*09c0*/  S2UR UR41, SR_CTAID.X ;  /* 0x00000000002979c3 */ /* 0x000e700000002500 */
[----:B------:R-:W-:Y:S06]  /*09d0*/  BAR.ARV 0x8, 0x180 ;  /* 0x0206000000007b1d */ /* 0x000fec0000002000 */
[----:B0-----:R-:W-:-:S04]  /*09e0*/  LOP3.LUT R0, R2, 0xffffff80, RZ, 0xc0, !PT ;  /* 0xffffff8002007812 */ /* 0x001fc800078ec0ff */
[----:B------:R-:W-:Y:S02]  /*09f0*/  ISETP.NE.AND P0, PT, R0, 0x80, PT ;  /* 0x000000800000780c */ /* 0x000fe40003f05270 */
[----:B------:R-:W1:Y:S11]  /*0a00*/  LDC R0, c[0x0][0xc34] ;  /* 0x00030d00ff007b82 */ /* 0x000e760000000800 */
[----:B------:R-:W-:Y:S06]  /*0a10*/  @!P0 BAR.ARV 0x9, 0x100 ;  /* 0x0244000000008b1d */ /* 0x000fec0000002000 */
[----:B-1----:R-:W-:-:S13]  /*0a20*/  ISETP.LE.AND P0, PT, R0, UR41, PT ;  /* 0x0000002900007c0c */ /* 0x002fda000bf03270 */
[----:B------:R-:W-:Y:S05]  /*0a30*/  @P0 EXIT ;  /* 0x000000000000094d */ /* 0x000fea0003800000 */
[----:B------:R-:W-:Y:S01]  /*0a40*/  VIADD R18, R2, 0xffffff80 ;  /* 0xffffff8002127836 */ /* 0x000fe20000000000 */
[----:B------:R-:W-:Y:S01]  /*0a50*/  ULOP3.LUT UR46, UR38, 0x1, URZ, 0xfc, !UPT ;  /* 0x00000001262e7892 */ /* 0x000fe2000f8efc3f */
[----:B------:R-:W-:Y:S01]  /*0a60*/  IMAD.MOV.U32 R224, RZ, RZ, -0x2 ;  /* 0xfffffffeffe07424 */ /* 0x000fe200078e00ff */
[----:B------:R-:W-:Y:S01]  /*0a70*/  UMOV UR45, URZ ;  /* 0x0000003f002d7c82 */ /* 0x000fe20008000000 */
[----:B------:R-:W-:Y:S01]  /*0a80*/  UMOV UR44, URZ ;  /* 0x0000003f002c7c82 */ /* 0x000fe20008000000 */
[----:B------:R-:W-:Y:S01]  /*0a90*/  SHF.R.S32.HI R3, RZ, 0x1f, R18 ;  /* 0x0000001fff037819 */ /* 0x000fe20000011412 */
[----:B------:R-:W-:-:S03]  /*0aa0*/  UMOV UR52, URZ ;  /* 0x0000003f00347c82 */ /* 0x000fc60008000000 */
[CC--:B------:R-:W-:Y:S02]  /*0ab0*/  LEA.HI R5, R3.reuse, R18.reuse, RZ, 0x7 ;  /* 0x0000001203057211 */ /* 0x0c0fe400078f38ff */
[-C--:B------:R-:W-:Y:S02]  /*0ac0*/  LEA.HI R0, R3, R18.reuse, RZ, 0x5 ;  /* 0x0000001203007211 */ /* 0x080fe400078f28ff */
[----:B------:R-:W-:Y:S02]  /*0ad0*/  LOP3.LUT R7, R5, 0xffffff80, RZ, 0xc0, !PT ;  /* 0xffffff8005077812 */ /* 0x000fe400078ec0ff */
[CC--:B------:R-:W-:Y:S01]  /*0ae0*/  LEA.HI R2, R3.reuse, R18.reuse, RZ, 0x4 ;  /* 0x0000001203027211 */ /* 0x0c0fe200078f20ff */
[----:B------:R-:W-:Y:S01]  /*0af0*/  IMAD.SHL.U32 R4, R0, 0x20, RZ ;  /* 0x0000002000047824 */ /* 0x000fe200078e00ff */
[----:B------:R-:W-:Y:S01]  /*0b00*/  LEA.HI R6, R3, R18, RZ, 0x2 ;  /* 0x0000001203067211 */ /* 0x000fe200078f10ff */
[----:B------:R-:W-:Y:S01]  /*0b10*/  IMAD.IADD R22, R18, 0x1, -R7 ;  /* 0x0000000112167824 */ /* 0x000fe200078e0a07 */
[----:B------:R-:W-:-:S02]  /*0b20*/  SHF.R.S32.HI R9, RZ, 0x4, R2 ;  /* 0x00000004ff097819 */ /* 0x000fc40000011402 */
[----:B------:R-:W-:Y:S02]  /*0b30*/  LOP3.LUT R13, R6, 0xfffffffc, RZ, 0xc0, !PT ;  /* 0xfffffffc060d7812 */ /* 0x000fe400078ec0ff */
[----:B------:R-:W-:Y:S02]  /*0b40*/  SHF.R.S32.HI R7, RZ, 0x1f, R22 ;  /* 0x0000001fff077819 */ /* 0x000fe40000011416 */
[----:B------:R-:W-:Y:S01]  /*0b50*/  LEA.HI R19, R3, R18, RZ, 0x3 ;  /* 0x0000001203137211 */ /* 0x000fe200078f18ff */
[----:B------:R-:W-:Y:S01]  /*0b60*/  IMAD.IADD R13, R18, 0x1, -R13 ;  /* 0x00000001120d7824 */ /* 0x000fe200078e0a0d */
[----:B------:R-:W-:Y:S02]  /*0b70*/  LEA.HI R0, R7, R22, RZ, 0x2 ;  /* 0x0000001607007211 */ /* 0x000fe400078f10ff */
[----:B------:R-:W-:Y:S02]  /*0b80*/  LOP3.LUT R3, R2, 0x3fffff0, RZ, 0xc0, !PT ;  /* 0x03fffff002037812 */ /* 0x000fe400078ec0ff */
[----:B------:R-:W-:-:S02]  /*0b90*/  SHF.R.S32.HI R6, RZ, 0x2, R0 ;  /* 0x00000002ff067819 */ /* 0x000fc40000011400 */
[----:B------:R-:W-:Y:S01]  /*0ba0*/  SHF.R.S32.HI R11, RZ, 0x1f, R0 ;  /* 0x0000001fff0b7819 */ /* 0x000fe20000011400 */
[----:B------:R-:W-:Y:S01]  /*0bb0*/  IMAD.IADD R3, R18, 0x1, -R3 ;  /* 0x0000000112037824 */ /* 0x000fe200078e0a03 */
[----:B------:R-:W-:Y:S02]  /*0bc0*/  LEA.HI R2, R2, R9, RZ, 0x1 ;  /* 0x0000000902027211 */ /* 0x000fe400078f08ff */
[----:B------:R-:W-:Y:S02]  /*0bd0*/  LEA.HI R11, R11, R6, RZ, 0x3 ;  /* 0x000000060b0b7211 */ /* 0x000fe400078f18ff */
[----:B------:R-:W-:Y:S02]  /*0be0*/  SHF.R.S32.HI R220, RZ, 0x7, R5 ;  /* 0x00000007ffdc7819 */ /* 0x000fe40000011405 */
[----:B------:R-:W-:Y:S02]  /*0bf0*/  LOP3.LUT R4, R4, 0xfffffc00, RZ, 0xc0, !PT ;  /* 0xfffffc0004047812 */ /* 0x000fe400078ec0ff */
[----:B------:R-:W-:-:S02]  /*0c00*/  LOP3.LUT R2, R2, 0x1ffffffe, RZ, 0xc0, !PT ;  /* 0x1ffffffe02027812 */ /* 0x000fc400078ec0ff */
[----:B------:R-:W-:Y:S01]  /*0c10*/  LOP3.LUT R15, R19, 0xfffffff8, RZ, 0xc0, !PT ;  /* 0xfffffff8130f7812 */ /* 0x000fe200078ec0ff */
[----:B------:R-:W-:Y:S01]  /*0c20*/  IMAD R223, R3, 0x40, R4 ;  /* 0x0000004003df7824 */ /* 0x000fe200078e0204 */
[----:B------:R-:W-:Y:S01]  /*0c30*/  LOP3.LUT R11, R11, 0xfffffff8, RZ, 0xc0, !PT ;  /* 0xfffffff80b0b7812 */ /* 0x000fe200078ec0ff */
[----:B------:R-:W-:Y:S01]  /*0c40*/  IMAD.IADD R2, R9, 0x1, -R2 ;  /* 0x0000000109027824 */ /* 0x000fe200078e0a02 */
[----:B------:R-:W-:Y:S01]  /*0c50*/  LEA.HI R5, R5, R220, RZ, 0x1 ;  /* 0x000000dc05057211 */ /* 0x000fe200078f08ff */
[----:B------:R-:W-:Y:S01]  /*0c60*/  IMAD.IADD R18, R18, 0x1, -R15 ;  /* 0x0000000112127824 */ /* 0x000fe200078e0a0f */
[----:B------:R-:W-:Y:S01]  /*0c70*/  LEA.HI R7, R7, R22, RZ, 0x5 ;  /* 0x0000001607077211 */ /* 0x000fe200078f28ff */
[----:B------:R-:W-:Y:S01]  /*0c80*/  IMAD.IADD R6, R6, 0x1, -R11 ;  /* 0x0000000106067824 */ /* 0x000fe200078e0a0b */
[----:B------:R-:W-:Y:S01]  /*0c90*/  LEA.HI R4, R13, R13, RZ, 0x1 ;  /* 0x0000000d0d047211 */ /* 0x000fe200078f08ff */
[----:B------:R-:W-:Y:S01]  /*0ca0*/  IMAD R223, R2, 0x8, R223 ;  /* 0x0000000802df7824 */ /* 0x000fe200078e02df */
[----:B------:R-:W-:Y:S01]  /*0cb0*/  LOP3.LUT R5, R5, 0x3fffffe, RZ, 0xc0, !PT ;  /* 0x03fffffe05057812 */ /* 0x000fe200078ec0ff */
[----:B------:R-:W-:Y:S01]  /*0cc0*/  IMAD.SHL.U32 R2, R18, 0x8, RZ ;  /* 0x0000000812027824 */ /* 0x000fe200078e00ff */
[----:B------:R-:W-:-:S02]  /*0cd0*/  SHF.R.S32.HI R7, RZ, 0x5, R7 ;  /* 0x00000005ff077819 */ /* 0x000fc40000011407 */
[----:B------:R-:W-:Y:S01]  /*0ce0*/  LOP3.LUT R3, R0, 0x7ffffffc, RZ, 0xc0, !PT ;  /* 0x7ffffffc00037812 */ /* 0x000fe200078ec0ff */
[----:B------:R-:W-:Y:S01]  /*0cf0*/  IMAD.IADD R5, R220, 0x1, -R5 ;  /* 0x00000001dc057824 */ /* 0x000fe200078e0a05 */
[----:B------:R-:W-:Y:S01]  /*0d00*/  LOP3.LUT R4, R4, 0x1ffffffe, RZ, 0xc0, !PT ;  /* 0x1ffffffe04047812 */ /* 0x000fe200078ec0ff */
[----:B------:R-:W-:Y:S01]  /*0d10*/  IMAD R6, R7, 0x10, R6 ;  /* 0x0000001007067824 */ /* 0x000fe200078e0206 */
[----:B------:R-:W-:Y:S01]  /*0d20*/  SHF.R.S32.HI R19, RZ, 0x3, R19 ;  /* 0x00000003ff137819 */ /* 0x000fe20000011413 */
[C---:B------:R-:W-:Y:S02]  /*0d30*/  VIADD R17, R2.reuse, 0x40 ;  /* 0x0000004002117836 */ /* 0x040fe40000000000 */
[----:B------:R-:W-:Y:S02]  /*0d40*/  VIADD R16, R2, 0x80 ;  /* 0x0000008002107836 */ /* 0x000fe40000000000 */
[----:B------:R-:W-:Y:S01]  /*0d50*/  IMAD.IADD R3, R22, 0x1, -R3 ;  /* 0x0000000116037824 */ /* 0x000fe200078e0a03 */
[----:B------:R-:W-:Y:S01]  /*0d60*/  SHF.R.S32.HI R226, RZ, 0x1f, R17 ;  /* 0x0000001fffe27819 */ /* 0x000fe20000011411 */
[----:B------:R-:W-:Y:S01]  /*0d70*/  IMAD.IADD R4, R13, 0x1, -R4 ;  /* 0x000000010d047824 */ /* 0x000fe200078e0a04 */
[----:B------:R-:W-:Y:S01]  /*0d80*/  SHF.R.S32.HI R225, RZ, 0x1f, R16 ;  /* 0x0000001fffe17819 */ /* 0x000fe20000011410 */
[----:B------:R-:W-:-:S02]  /*0d90*/  IMAD R221, R5, 0x40, R6 ;  /* 0x0000004005dd7824 */ /* 0x000fc400078e0206 */
[----:B------:R-:W-:Y:S02]  /*0da0*/  IMAD R224, R3, R224, 0xa0 ;  /* 0x000000a003e07424 */ /* 0x000fe400078e02e0 */
[----:B------:R-:W-:-:S07]  /*0db0*/  IMAD R222, R4, 0x8, R221 ;  /* 0x0000000804de7824 */ /* 0x000fce00078e02dd */
.L_x_39:
[----:B------:R-:W-:Y:S01]  /*0dc0*/  ULDC UR4, c[0x0][0xc38] ;  /* 0x00030e0000047ab9 */ /* 0x000fe20000000800 */
[----:B------:R-:W-:Y:S01]  /*0dd0*/  ULDC UR15, c[0x0][0xc44] ;  /* 0x00031100000f7ab9 */ /* 0x000fe20000000800 */
[----:B------:R-:W-:Y:S01]  /*0de0*/  UISETP.NE.AND UP3, UPT, UR4, 0x1, UPT ;  /* 0x000000010400788c */ /* 0x000fe2000bf65270 */
[----:B------:R-:W-:Y:S01]  /*0df0*/  IMAD.MOV.U32 R3, RZ, RZ, 0x3f800000 ;  /* 0x3f800000ff037424 */ /* 0x000fe200078e00ff */
[----:B------:R-:W-:Y:S01]  /*0e00*/  UISETP.NE.AND UP2, UPT, UR15, 0x1, UPT ;  /* 0x000000010f00788c */ /* 0x000fe2000bf45270 */
[----:B------:R-:W-:Y:S01]  /*0e10*/  IMAD.MOV.U32 R0, RZ, RZ, 0x3f800000 ;  /* 0x3f800000ff007424 */ /* 0x000fe200078e00ff */
[----:B------:R-:W-:Y:S01]  /*0e20*/  ULDC.64 UR6, c[0x0][0x990] ;  /* 0x0002640000067ab9 */ /* 0x000fe20000000a00 */
[----:B------:R-:W-:Y:S01]  /*0e30*/  ULDC.64 UR4, c[0x0][0x998] ;  /* 0x0002660000047ab9 */ /* 0x000fe20000000a00 */
[----:B------:R-:W-:Y:S02]  /*0e40*/  UISETP.NE.U32.AND UP0, UPT, UR6, URZ, UPT ;  /* 0x0000003f0600728c */ /* 0x000fe4000bf05070 */
[----:B------:R-:W-:Y:S01]  /*0e50*/  UISETP.NE.U32.AND UP1, UPT, UR4, URZ, UPT ;  /* 0x0000003f0400728c */ /* 0x000fe2000bf25070 */
[----:B------:R-:W-:-:S02]  /*0e60*/  UMOV UR43, UR41 ;  /* 0x00000029002b7c82 */ /* 0x000fc40008000000 */
[----:B------:R-:W-:Y:S01]  /*0e70*/  @UP3 ULDC UR8, c[0x0][0xc3c] ;  /* 0x00030f0000083ab9 */ /* 0x000fe20000000800 */
[----:B------:R-:W-:Y:S01]  /*0e80*/  @UP3 ULDC UR10, c[0x0][0xc40] ;  /* 0x00031000000a3ab9 */ /* 0x000fe20000000800 */
[----:B------:R-:W-:Y:S02]  /*0e90*/  UIMAD.WIDE.U32 UR8, UR41, UR8, URZ ;  /* 0x00000008290872a5 */ /* 0x000fe4000f8e003f */
[----:B------:R-:W-:Y:S02]  /*0ea0*/  UISETP.NE.AND.EX UP0, UPT, UR7, URZ, UPT, UP0 ;  /* 0x0000003f0700728c */ /* 0x000fe4000bf05300 */
[----:B------:R-:W-:Y:S02]  /*0eb0*/  @UP3 USHF.R.U32.HI UR43, URZ, UR10, UR9 ;  /* 0x0000000a3f2b3299 */ /* 0x000fe40008011609 */
[----:B------:R-:W-:Y:S01]  /*0ec0*/  UISETP.NE.AND.EX UP1, UPT, UR5, URZ, UPT, UP1 ;  /* 0x0000003f0500728c */ /* 0x000fe2000bf25310 */
[----:B------:R-:W-:Y:S01]  /*0ed0*/  @UP2 ULDC.64 UR10, c[0x0][0xc48] ;  /* 0x00031200000a2ab9 */ /* 0x000fe20000000a00 */
[----:B------:R-:W-:Y:S01]  /*0ee0*/  PLOP3.LUT P0, PT, PT, PT, UP0, 0x80, 0x0 ;  /* 0x000000000000781c */ /* 0x000fe20003f0f008 */
[----:B------:R-:W-:-:S02]  /*0ef0*/  UIMAD.WIDE.U32 UR8, UR43, UR10, URZ ;  /* 0x0000000a2b0872a5 */ /* 0x000fc4000f8e003f */
[----:B------:R-:W-:Y:S02]  /*0f00*/  UMOV UR42, UR43 ;  /* 0x0000002b002a7c82 */ /* 0x000fe40008000000 */
[----:B------:R-:W-:Y:S01]  /*0f10*/  @UP0 ULDC.64 UR12, c[0x0][0x9a8] ;  /* 0x00026a00000c0ab9 */ /* 0x000fe20000000a00 */
[----:B------:R-:W-:Y:S01]  /*0f20*/  @UP2 USHF.R.U32.HI UR42, URZ, UR11, UR9 ;  /* 0x0000000b3f2a2299 */ /* 0x000fe20008011609 */
[----:B------:R-:W-:Y:S01]  /*0f30*/  PLOP3.LUT P1, PT, PT, PT, UP1, 0x80, 0x0 ;  /* 0x000000000000781c */ /* 0x000fe20003f2f018 */
[----:B01-3--:R-:W0:Y:S01]  /*0f40*/  SHFL.IDX PT, R8, R220, RZ, 0x1f ;  /* 0x00001fffdc087589 */ /* 0x00be2200000e0000 */
[----:B------:R-:W-:Y:S01]  /*0f50*/  @UP1 ULDC.64 UR18, c[0x0][0x9b8] ;  /* 0x00026e0000121ab9 */ /* 0x000fe20000000a00 */
[----:B------:R-:W-:Y:S02]  /*0f60*/  @UP0 USHF.R.S32.HI UR10, URZ, 0x1f, UR42 ;  /* 0x0000001f3f0a0899 */ /* 0x000fe4000801142a */
[----:B------:R-:W-:Y:S02]  /*0f70*/  @UP1 USHF.R.S32.HI UR11, URZ, 0x1f, UR42 ;  /* 0x0000001f3f0b1899 */ /* 0x000fe4000801142a */
[----:B------:R-:W-:-:S02]  /*0f80*/  @UP0 UIADD3 UR14, -UR42, URZ, URZ ;  /* 0x0000003f2a0e0290 */ /* 0x000fc4000fffe13f */
[----:B------:R-:W-:Y:S02]  /*0f90*/  @UP1 UIADD3 UR20, -UR42, URZ, URZ ;  /* 0x0000003f2a141290 */ /* 0x000fe4000fffe13f */
[----:B------:R-:W-:Y:S02]  /*0fa0*/  @UP0 UIMAD.WIDE.U32 UR8, UR42, UR12, URZ ;  /* 0x0000000c2a0802a5 */ /* 0x000fe4000f8e003f */
[----:B------:R-:W-:Y:S02]  /*0fb0*/  @UP0 UIMAD UR10, UR10, UR12, URZ ;  /* 0x0000000c0a0a02a4 */ /* 0x000fe4000f8e023f */
[----:B------:R-:W-:Y:S02]  /*0fc0*/  @UP1 UIMAD UR12, UR11, UR18, URZ ;  /* 0x000000120b0c12a4 */ /* 0x000fe4000f8e023f */
[----:B------:R-:W-:Y:S02]  /*0fd0*/  @UP0 UIMAD UR14, UR15, UR14, UR43 ;  /* 0x0000000e0f0e02a4 */ /* 0x000fe4000f8e022b */
[----:B------:R-:W-:-:S02]  /*0fe0*/  @UP1 UIMAD UR20, UR15, UR20, UR43 ;  /* 0x000000140f1412a4 */ /* 0x000fc4000f8e022b */
[----:B------:R-:W-:Y:S02]  /*0ff0*/  @UP0 UIMAD UR16, UR42, UR13, UR10 ;  /* 0x0000000d2a1002a4 */ /* 0x000fe4000f8e020a */
[----:B------:R-:W-:Y:S02]  /*1000*/  @UP0 USHF.R.S32.HI UR15, URZ, 0x1f, UR14 ;  /* 0x0000001f3f0f0899 */ /* 0x000fe4000801140e */
[----:B------:R-:W-:Y:S02]  /*1010*/  @UP1 USHF.R.S32.HI UR21, URZ, 0x1f, UR20 ;  /* 0x0000001f3f151899 */ /* 0x000fe40008011414 */
[----:B------:R-:W-:Y:S02]  /*1020*/  @UP1 UIMAD.WIDE.U32 UR10, UR42, UR18, URZ ;  /* 0x000000122a0a12a5 */ /* 0x000fe4000f8e003f */
[----:B------:R-:W-:Y:S02]  /*1030*/  @UP1 UIMAD UR17, UR42, UR19, UR12 ;  /* 0x000000132a1112a4 */ /* 0x000fe4000f8e020c */
[----:B------:R-:W-:Y:S01]  /*1040*/  @UP0 UIADD3 UR9, UR9, UR16, URZ ;  /* 0x0000001009090290 */ /* 0x000fe2000fffe03f */
[----:B------:R-:W-:Y:S01]  /*1050*/  @UP0 ULDC.64 UR18, c[0x0][0x9b0] ;  /* 0x00026c0000120ab9 */ /* 0x000fe20000000a00 */
[----:B------:R-:W-:Y:S01]  /*1060*/  @UP1 ULDC.64 UR12, c[0x0][0x9c0] ;  /* 0x00027000000c1ab9 */ /* 0x000fe20000000a00 */
[----:B------:R-:W-:-:S02]  /*1070*/  @UP0 UIMAD UR15, UR15, UR18, URZ ;  /* 0x000000120f0f02a4 */ /* 0x000fc4000f8e023f */
[----:B------:R-:W-:Y:S02]  /*1080*/  @UP1 UIMAD UR16, UR21, UR12, URZ ;  /* 0x0000000c151012a4 */ /* 0x000fe4000f8e023f */
[----:B------:R-:W-:Y:S02]  /*1090*/  @UP1 UIADD3 UR11, UR11, UR17, URZ ;  /* 0x000000110b0b1290 */ /* 0x000fe4000fffe03f */
[----:B------:R-:W-:Y:S02]  /*10a0*/  @UP0 UIMAD UR15, UR14, UR19, UR15 ;  /* 0x000000130e0f02a4 */ /* 0x000fe4000f8e020f */
[----:B------:R-:W-:Y:S02]  /*10b0*/  @UP0 UIMAD.WIDE.U32 UR8, UR14, UR18, UR8 ;  /* 0x000000120e0802a5 */ /* 0x000fe4000f8e0008 */
[----:B------:R-:W-:Y:S02]  /*10c0*/  @UP1 UIMAD UR16, UR20, UR13, UR16 ;  /* 0x0000000d141012a4 */ /* 0x000fe4000f8e0210 */
[----:B------:R-:W-:-:S02]  /*10d0*/  @UP1 UIMAD.WIDE.U32 UR12, UR20, UR12, UR10 ;  /* 0x0000000c140c12a5 */ /* 0x000fc4000f8e000a */
[----:B------:R-:W-:Y:S02]  /*10e0*/  @UP0 UIADD3 UR10, UR9, UR15, URZ ;  /* 0x0000000f090a0290 */ /* 0x000fe4000fffe03f */
[----:B------:R-:W-:Y:S02]  /*10f0*/  @UP0 ULEA UR6, UP2, UR8, UR6, 0x2 ;  /* 0x0000000608060291 */ /* 0x000fe4000f84103f */
[----:B------:R-:W-:Y:S02]  /*1100*/  @UP1 UIADD3 UR9, UR13, UR16, URZ ;  /* 0x000000100d091290 */ /* 0x000fe4000fffe03f */
[----:B------:R-:W-:Y:S02]  /*1110*/  @UP1 ULEA UR4, UP3, UR12, UR4, 0x2 ;  /* 0x000000040c041291 */ /* 0x000fe4000f86103f */
[----:B------:R-:W-:Y:S01]  /*1120*/  @UP0 ULEA.HI.X UR7, UR8, UR7, UR10, 0x2, UP2 ;  /* 0x0000000708070291 */ /* 0x000fe200090f140a */
[----:B------:R-:W-:Y:S01]  /*1130*/  IMAD.U32 R4, RZ, RZ, UR6 ;  /* 0x00000006ff047e24 */ /* 0x000fe2000f8e00ff */
[----:B------:R-:W-:-:S02]  /*1140*/  @UP1 ULEA.HI.X UR5, UR12, UR5, UR9, 0x2, UP3 ;  /* 0x000000050c051291 */ /* 0x000fc400098f1409 */
[----:B------:R-:W-:Y:S01]  /*1150*/  IMAD.U32 R6, RZ, RZ, UR4 ;  /* 0x00000004ff067e24 */ /* 0x000fe2000f8e00ff */
[----:B------:R-:W1:Y:S01]  /*1160*/  S2UR UR36, SR_CgaCtaId ;  /* 0x00000000002479c3 */ /* 0x000e620000008800 */
[----:B------:R-:W-:Y:S01]  /*1170*/  IMAD.U32 R5, RZ, RZ, UR7 ;  /* 0x00000007ff057e24 */ /* 0x000fe2000f8e00ff */
[----:B0-----:R-:W-:Y:S01]  /*1180*/  R2UR UR37, R8 ;  /* 0x00000000082572ca */ /* 0x001fe200000e0000 */
[----:B------:R-:W-:Y:S01]  /*1190*/  IMAD.U32 R7, RZ, RZ, UR5 ;  /* 0x00000005ff077e24 */ /* 0x000fe2000f8e00ff */
[----:B------:R-:W-:Y:S01]  /*11a0*/  ULDC.64 UR4, c[0x0][0x418] ;  /* 0x0001060000047ab9 */ /* 0x000fe20000000a00 */
[----:B------:R-:W-:Y:S01]  /*11b0*/  UMOV UR39, 0x400 ;  /* 0x0000040000277882 */ /* 0x000fe20000000000 */
[----:B------:R-:W2:Y:S01]  /*11c0*/  @P0 LDG.E R3, desc[UR48][R4.64] ;  /* 0x0000003004030981 */ /* 0x000ea2000c1e1900 */
[----:B------:R-:W-:Y:S01]  /*11d0*/  ULDC UR51, c[0x0][0x424] ;  /* 0x0001090000337ab9 */ /* 0x000fe20000000800 */
[----:B------:R-:W-:Y:S02]  /*11e0*/  ULDC UR8, c[0x0][0x988] ;  /* 0x0002620000087ab9 */ /* 0x000fe40000000800 */
[----:B------:R-:W2:Y:S01]  /*11f0*/  @P1 LDG.E R0, desc[UR48][R6.64] ;  /* 0x0000003006001981 */ /* 0x000ea2000c1e1900 */
[----:B------:R-:W-:-:S04]  /*1200*/  UISETP.NE.U32.AND UP0, UPT, UR4, URZ, UPT ;  /* 0x0000003f0400728c */ /* 0x000fc8000bf05070 */
[----:B------:R-:W-:Y:S02]  /*1210*/  UISETP.NE.AND.EX UP0, UPT, UR5, URZ, UPT, UP0 ;  /* 0x0000003f0500728c */ /* 0x000fe4000bf05300 */
[----:B------:R-:W-:Y:S02]  /*1220*/  ULEA.HI UR4, UR37, UR37, URZ, 0x1 ;  /* 0x0000002525047291 */ /* 0x000fe4000f8f083f */
[----:B------:R-:W-:Y:S01]  /*1230*/  USEL UR51, UR51, 0x1, UP0 ;  /* 0x0000000133337887 */ /* 0x000fe20008000000 */
[----:B------:R-:W-:Y:S01]  /*1240*/  ULDC UR5, c[0x0][0x2f0] ;  /* 0x0000bc0000057ab9 */ /* 0x000fe20000000800 */
[----:B------:R-:W-:Y:S02]  /*1250*/  ULOP3.LUT UR4, UR4, 0x3e, URZ, 0xc0, !UPT ;  /* 0x0000003e04047892 */ /* 0x000fe4000f8ec03f */
[----:B-1----:R-:W-:Y:S02]  /*1260*/  ULEA UR39, UR36, UR39, 0x18 ;  /* 0x0000002724277291 */ /* 0x002fe4000f8ec03f */
[----:B------:R-:W-:-:S02]  /*1270*/  UIMAD UR51, UR51, UR5, URZ ;  /* 0x00000005333372a4 */ /* 0x000fc4000f8e023f */
[----:B------:R-:W-:Y:S02]  /*1280*/  UIADD3 UR7, UR39, 0x1e200, URZ ;  /* 0x0001e20027077890 */ /* 0x000fe4000fffe03f */
[----:B------:R-:W-:Y:S02]  /*1290*/  UIADD3 UR4, UR37, -UR4, URZ ;  /* 0x8000000425047290 */ /* 0x000fe4000fffe03f */
[----:B------:R-:W-:Y:S02]  /*12a0*/  ULOP3.LUT UP0, URZ, UR7, 0x9f, URZ, 0xc0, !UPT ;  /* 0x0000009f073f7892 */ /* 0x000fe4000f80c03f */
[----:B------:R-:W-:Y:S02]  /*12b0*/  UIADD3 UR5, UR51, 0x9f, URZ ;  /* 0x0000009f33057890 */ /* 0x000fe4000fffe03f */
[----:B------:R-:W-:Y:S02]  /*12c0*/  ULEA UR6, UR4, UR7, 0xc ;  /* 0x0000000704067291 */ /* 0x000fe4000f8e603f */
[----:B------:R-:W-:Y:S01]  /*12d0*/  PLOP3.LUT P0, PT, PT, PT, UP0, 0x80, 0x0 ;  /* 0x000000000000781c */ /* 0x000fe20003f0f008 */
[----:B------:R-:W-:-:S02]  /*12e0*/  UIMAD.WIDE UR4, UR5, 0x66666667, URZ ;  /* 0x66666667050478a5 */ /* 0x000fc4000f8e023f */
[----:B------:R-:W-:Y:S02]  /*12f0*/  USHF.R.U32.HI UR6, URZ, 0x4, UR6 ;  /* 0x000000043f067899 */ /* 0x000fe40008011606 */
[----:B------:R-:W-:Y:S02]  /*1300*/  USHF.R.U32.HI UR50, URZ, 0x1f, UR5 ;  /* 0x0000001f3f327899 */ /* 0x000fe40008011605 */
[----:B------:R-:W-:Y:S02]  /*1310*/  ULOP3.LUT UR53, UR6, 0x3fff, URZ, 0xc0, !UPT ;  /* 0x00003fff06357892 */ /* 0x000fe4000f8ec03f */
[----:B------:R-:W-:Y:S01]  /*1320*/  ULEA.HI.SX32 UR50, UR5, UR50, 0x1a ;  /* 0x0000003205327291 */ /* 0x000fe2000f8fd23f */
[----:B--2---:R-:W-:-:S04]  /*1330*/  FMUL.FTZ R0, R3, R0 ;  /* 0x0000000003007220 */ /* 0x004fc80000410000 */
[----:B------:R-:W-:-:S05]  /*1340*/  FMUL.FTZ R0, R0, UR8 ;  /* 0x0000000800007c20 */ /* 0x000fca0008410000 */
[----:B------:R-:W-:Y:S01]  /*1350*/  R2UR UR40, R0 ;  /* 0x00000000002872ca */ /* 0x000fe200000e0000 */
[----:B----45:R-:W-:-:S14]  /*1360*/  @!P0 BRA `(.L_x_9) ;  /* 0x0000000000408947 */ /* 0x030fdc0003800000 */
[----:B------:R-:W-:Y:S01]  /*1370*/  MOV R0, 0x0 ;  /* 0x0000000000007802 */ /* 0x000fe20000000f00 */
[----:B------:R-:W-:Y:S01]  /*1380*/  ULDC.64 UR4, c[0x4][0x98] ;  /* 0x0100260000047ab9 */ /* 0x000fe20000000a00 */
[----:B------:R-:W-:Y:S01]  /*1390*/  ULDC.64 UR6, c[0x4][0x30] ;  /* 0x01000c0000067ab9 */ /* 0x000fe20000000a00 */
[----:B------:R-:W-:Y:S01]  /*13a0*/  IMAD.U32 R4, RZ, RZ, UR4 ;  /* 0x00000004ff047e24 */ /* 0x000fe2000f8e00ff */
[----:B------:R0:W1:Y:S01]  /*13b0*/  LDC.64 R14, c[0x4][R0] ;  /* 0x01000000000e7b82 */ /* 0x0000620000000a00 */
[----:B------:R-:W-:Y:S01]  /*13c0*/  IMAD.U32 R5, RZ, RZ, UR5 ;  /* 0x00000005ff057e24 */ /* 0x000fe2000f8e00ff */
[----:B------:R-:W-:Y:S01]  /*13d0*/  ULDC.64 UR4, c[0x4][0xa0] ;  /* 0x0100280000047ab9 */ /* 0x000fe20000000a00 */
[----:B------:R-:W-:Y:S02]  /*13e0*/  IMAD.U32 R10, RZ, RZ, UR6 ;  /* 0x00000006ff0a7e24 */ /* 0x000fe4000f8e00ff */
[----:B------:R-:W-:Y:S02]  /*13f0*/  IMAD.U32 R6, RZ, RZ, UR4 ;  /* 0x00000004ff067e24 */ /* 0x000fe4000f8e00ff */
[----:B------:R-:W-:-:S02]  /*1400*/  IMAD.U32 R7, RZ, RZ, UR5 ;  /* 0x00000005ff077e24 */ /* 0x000fc4000f8e00ff */
[----:B------:R-:W-:Y:S02]  /*1410*/  IMAD.U32 R11, RZ, RZ, UR7 ;  /* 0x00000007ff0b7e24 */ /* 0x000fe4000f8e00ff */
[----:B------:R-:W-:Y:S02]  /*1420*/  IMAD.MOV.U32 R8, RZ, RZ, 0x70 ;  /* 0x00000070ff087424 */ /* 0x000fe400078e00ff */
[----:B------:R-:W-:Y:S02]  /*1430*/  IMAD.MOV.U32 R12, RZ, RZ, 0x1 ;  /* 0x00000001ff0c7424 */ /* 0x000fe400078e00ff */
[----:B0-----:R-:W-:-:S07]  /*1440*/  IMAD.MOV.U32 R13, RZ, RZ, RZ ;  /* 0x000000ffff0d7224 */ /* 0x001fce00078e00ff */
[----:B------:R-:W-:-:S07]  /*1450*/  LEPC R20, `(.L_x_9) ;  /* 0x000000001014794e */ /* 0x000fce0000000000 */
[----:B-1----:R-:W-:Y:S05]  /*1460*/  CALL.ABS.NOINC R14 ;  /* 0x000000000e007343 */ /* 0x002fea0003c00000 */
.L_x_9:
[----:B------:R-:W-:Y:S01]  /*1470*/  ULOP3.LUT UR4, UR45, 0x1, URZ, 0xc0, !UPT ;  /* 0x000000012d047892 */ /* 0x000fe2000f8ec03f */
[----:B------:R-:W-:-:S05]  /*1480*/  IMAD.U32 R3, RZ, RZ, UR46 ;  /* 0x0000002eff037e24 */ /* 0x000fca000f8e00ff */
[----:B------:R-:W-:Y:S01]  /*1490*/  IMAD.U32 R0, RZ, RZ, UR4 ;  /* 0x00000004ff007e24 */ /* 0x000fe2000f8e00ff */
[----:B------:R-:W-:-:S04]  /*14a0*/  ISETP.NE.AND P0, PT, R3, 0x3, PT ;  /* 0x000000030300780c */ /* 0x000fc80003f05270 */
[----:B------:R-:W-:-:S04]  /*14b0*/  SHF.L.U32 R0, R0, 0x1f, RZ ;  /* 0x0000001f00007819 */ /* 0x000fc800000006ff */
[----:B------:R-:W0:Y:S02]  /*14c0*/  SYNCS.PHASECHK.TRANS64.TRYWAIT P1, [UR39+0x33400], R0 ;  /* 0x03340000ff0075a7 */ /* 0x000e240008020167 */
[----:B0-----:R-:W-:Y:S05]  /*14d0*/  @!P1 BRA `(.L_x_10) ;  /* 0x000000d000009947 */ /* 0x001fea0003800000 */
.L_x_103:
[----:B------:R-:W-:Y:S05]  /*14e0*/  @!P0 BRA `(.L_x_11) ;  /* 0x0000000000048947 */ /* 0x000fea0003800000 */
[----:B------:R-:W-:Y:S01]  /*14f0*/  BPT.TRAP 0x1 ;  /* 0x000000040000795c */ /* 0x000fe20000300000 */
.L_x_11:
[----:B0-----:R-:W-:Y:S02]  /*1500*/  IMAD.U32 R3, RZ, RZ, UR52 ;  /* 0x00000034ff037e24 */ /* 0x001fe4000f8e00ff */
[----:B------:R-:W-:-:S03]  /*1510*/  IMAD.U32 R0, RZ, RZ, UR44 ;  /* 0x0000002cff007e24 */ /* 0x000fc6000f8e00ff */
[----:B------:R-:W-:Y:S02]  /*1520*/  LEA R3, R3, UR39, 0x3 ;  /* 0x0000002703037c11 */ /* 0x000fe4000f8e18ff */
[----:B------:R-:W-:-:S04]  /*1530*/  SHF.L.U32 R0, R0, 0x1f, RZ ;  /* 0x0000001f00007819 */ /* 0x000fc800000006ff */
[----:B------:R0:W1:Y:S01]  /*1540*/  SYNCS.PHASECHK.TRANS64.TRYWAIT P1, [R3+URZ+0x33430], R0 ;  /* 0x03343000030075a7 */ /* 0x000062000802017f */
[----:B------:R-:W-:Y:S05]  /*1550*/  @!P0 BRA `(.L_x_12) ;  /* 0x0000000000048947 */ /* 0x000fea0003800000 */
[----:B------:R-:W-:Y:S01]  /*1560*/  BPT.TRAP 0x1 ;  /* 0x000000040000795c */ /* 0x000fe20000300000 */
.L_x_12:
[----:B------:R-:W2:Y:S01]  /*1570*/  S2R R4, SR_TID.X ;  /* 0x0000000000047919 */ /* 0x000ea20000002100 */
[----:B------:R-:W-:Y:S01]  /*1580*/  IMAD.MOV.U32 R119, RZ, RZ, RZ ;  /* 0x000000ffff777224 */ /* 0x000fe200078e00ff */
[----:B--2---:R-:W-:Y:S01]  /*1590*/  LOP3.LUT P2, RZ, R4, 0x7f, RZ, 0xc0, !PT ;  /* 0x0000007f04ff7812 */ /* 0x004fe2000784c0ff */
[----:B-1----:R-:W-:-:S12]  /*15a0*/  @P1 BRA `(.L_x_13) ;  /* 0x0000000000081947 */ /* 0x002fd80003800000 */
[----:B------:R-:W1:Y:S02]  /*15b0*/  SYNCS.PHASECHK.TRANS64.TRYWAIT P1, [R3+URZ+0x33430], R0 ;  /* 0x03343000030075a7 */ /* 0x000e64000802017f */
[----:B-1----:R-:W-:Y:S05]  /*15c0*/  @!P1 BRA `(.L_x_14) ;  /* 0x000000cc00dc9947 */ /* 0x002fea0003800000 */
.L_x_13:
[----:B------:R-:W-:Y:S05]  /*15d0*/  WARPSYNC.ALL ;  /* 0x0000000000007948 */ /* 0x000fea0003800000 */
[----:B------:R-:W-:Y:S01]  /*15e0*/  UIADD3 UR4, UR39, 0x24200, URZ ;  /* 0x0002420027047890 */ /* 0x000fe2000fffe03f */
[----:B------:R-:W-:Y:S01]  /*15f0*/  WARPGROUP.ARRIVE ;  /* 0x00000000000079c5 */ /* 0x000fe20000000000 */
[----:B------:R-:W-:Y:S01]  /*1600*/  ULOP3.LUT UR20, UR53, 0x10000, URZ, 0xfc, !UPT ;  /* 0x0001000035147892 */ /* 0x000fe2000f8efc3f */
[----:B01----:R-:W-:Y:S01]  /*1610*/  VIADD R0, R224, UR51 ;  /* 0x00000033e0007c36 */ /* 0x003fe20008000000 */
[----:B------:R-:W-:Y:S01]  /*1620*/  USHF.R.U32.HI UR4, URZ, 0x4, UR4 ;  /* 0x000000043f047899 */ /* 0x000fe20008011604 */
[----:B------:R-:W-:Y:S01]  /*1630*/  IMAD.U32 R5, RZ, RZ, UR50 ;  /* 0x00000032ff057e24 */ /* 0x000fe2000f8e00ff */
[----:B------:R-:W-:Y:S01]  /*1640*/  UMOV UR25, 0x80000020 ;  /* 0x8000002000197882 */ /* 0x000fe20000000000 */
[----:B------:R-:W-:Y:S01]  /*1650*/  UMOV UR27, 0x80000020 ;  /* 0x80000020001b7882 */ /* 0x000fe20000000000 */
[----:B------:R-:W-:Y:S01]  /*1660*/  ULOP3.LUT UR4, UR4, 0x3fff, URZ, 0xc0, !UPT ;  /* 0x00003fff04047892 */ /* 0x000fe2000f8ec03f */
[----:B------:R-:W-:Y:S01]  /*1670*/  IMAD R4, R5, -0xa0, R0 ;  /* 0xffffff6005047824 */ /* 0x000fe200078e0200 */
[----:B------:R-:W-:Y:S01]  /*1680*/  UMOV UR24, UR20 ;  /* 0x0000001400187c82 */ /* 0x000fe20008000000 */
[----:B------:R-:W-:Y:S01]  /*1690*/  UMOV UR5, UR25 ;  /* 0x0000001900057c82 */ /* 0x000fe20008000000 */
[----:B------:R-:W-:Y:S01]  /*16a0*/  ULOP3.LUT UR47, UR4, 0x10000, URZ, 0xfc, !UPT ;  /* 0x00010000042f7892 */ /* 0x000fe2000f8efc3f */
[----:B------:R-:W-:Y:S01]  /*16b0*/  P2R R15, PR, RZ, 0x1 ;  /* 0x00000001ff0f7803 */ /* 0x000fe20000000000 */
[----:B------:R-:W-:Y:S01]  /*16c0*/  UMOV UR7, 0x80000020 ;  /* 0x8000002000077882 */ /* 0x000fe20000000000 */
[----:B------:R-:W-:Y:S01]  /*16d0*/  UMOV UR4, UR24 ;  /* 0x0000001800047c82 */ /* 0x000fe20008000000 */
[----:B------:R-:W-:Y:S01]  /*16e0*/  UIMAD UR28, UR52, 0x780, UR47 ;  /* 0x00000780341c78a4 */ /* 0x000fe2000f8e022f */
[C---:B------:R-:W-:Y:S01]  /*16f0*/  ISETP.GT.AND P2, PT, R4.reuse, RZ, PT ;  /* 0x000000ff0400720c */ /* 0x040fe20003f44270 */
[----:B------:R-:W-:Y:S01]  /*1700*/  UIADD3 UR9, UR20, 0x2, URZ ;  /* 0x0000000214097890 */ /* 0x000fe2000fffe03f */
[C---:B------:R-:W-:Y:S01]  /*1710*/  ISETP.GT.AND P5, PT, R4.reuse, 0x1, PT ;  /* 0x000000010400780c */ /* 0x040fe20003fa4270 */
[----:B------:R-:W-:Y:S01]  /*1720*/  UIADD3 UR6, UR28, 0x180, URZ ;  /* 0x000001801c067890 */ /* 0x000fe2000fffe03f */
[C---:B------:R-:W-:Y:S01]  /*1730*/  ISETP.GT.AND P4, PT, R4.reuse, 0x8, PT ;  /* 0x000000080400780c */ /* 0x040fe20003f84270 */
[----:B------:R-:W-:Y:S01]  /*1740*/  UIADD3 UR8, UR28, 0x200, URZ ;  /* 0x000002001c087890 */ /* 0x000fe2000fffe03f */
[C---:B------:R-:W-:Y:S01]  /*1750*/  ISETP.GT.AND P1, PT, R4.reuse, 0x9, PT ;  /* 0x000000090400780c */ /* 0x040fe20003f24270 */
[----:B------:R-:W-:Y:S01]  /*1760*/  UMOV UR26, UR28 ;  /* 0x0000001c001a7c82 */ /* 0x000fe20008000000 */
[----:B------:R-:W-:Y:S01]  /*1770*/  UIADD3 UR10, UR28, 0x2, URZ ;  /* 0x000000021c0a7890 */ /* 0x000fe2000fffe03f */
[----:B------:R-:W-:Y:S01]  /*1780*/  QGMMA.64x32x32.F32.E4M3.E4M3 R88, gdesc[UR24], RZ, !UPT, gsb0 ;  /* 0x00600000185879f3 */ /* 0x000fe2000c0008ff */
[----:B------:R-:W-:Y:S01]  /*1790*/  UIADD3 UR26, UR28, 0x80, URZ ;  /* 0x000000801c1a7890 */ /* 0x000fe2000fffe03f */
[C---:B------:R-:W-:Y:S01]  /*17a0*/  ISETP.GT.AND P3, PT, R4.reuse, 0x10, PT ;  /* 0x000000100400780c */ /* 0x040fe20003f64270 */
[----:B------:R-:W-:Y:S01]  /*17b0*/  UMOV UR27, 0x80000020 ;  /* 0x80000020001b7882 */ /* 0x000fe20000000000 */
[----:B------:R-:W-:Y:S01]  /*17c0*/  UMOV UR11, 0x80000020 ;  /* 0x80000020000b7882 */ /* 0x000fe20000000000 */
[----:B------:R-:W-:Y:S01]  /*17d0*/  UIADD3 UR12, UR28, 0x202, URZ ;  /* 0x000002021c0c7890 */ /* 0x000fe2000fffe03f */
[C---:B------:R-:W-:Y:S01]  /*17e0*/  ISETP.GT.AND P0, PT, R4.reuse, 0x79, PT ;  /* 0x000000790400780c */ /* 0x040fe20003f04270 */
[----:B------:R-:W-:Y:S01]  /*17f0*/  UIADD3 UR13, UR20, 0x200, URZ ;  /* 0x00000200140d7890 */ /* 0x000fe2000fffe03f */
[----:B------:R-:W-:Y:S01]  /*1800*/  ISETP.GT.AND P6, PT, R4, 0x80, PT ;  /* 0x000000800400780c */ /* 0x000fe20003fc4270 */
[----:B------:R-:W-:Y:S01]  /*1810*/  UIADD3 UR14, UR28, 0x280, URZ ;  /* 0x000002801c0e7890 */ /* 0x000fe2000fffe03f */
[----:B------:R-:W-:Y:S01]  /*1820*/  IMAD.U32 R9, RZ, RZ, UR40 ;  /* 0x00000028ff097e24 */ /* 0x000fe2000f8e00ff */
[----:B------:R-:W-:Y:S01]  /*1830*/  UMOV UR15, 0x80000020 ;  /* 0x80000020000f7882 */ /* 0x000fe20000000000 */
[----:B------:R-:W-:Y:S01]  /*1840*/  UIADD3 UR16, UR28, 0x282, URZ ;  /* 0x000002821c107890 */ /* 0x000fe2000fffe03f */
[----:B------:R-:W0:Y:S01]  /*1850*/  S2R R110, SR_TID.X ;  /* 0x00000000006e7919 */ /* 0x000e220000002100 */
[----:B------:R-:W-:Y:S01]  /*1860*/  UIADD3 UR18, UR28, 0x402, URZ ;  /* 0x000004021c127890 */ /* 0x000fe2000fffe03f */
[--C-:B------:R-:W-:Y:S01]  /*1870*/  IMAD.MOV.U32 R118, RZ, RZ, R119.reuse ;  /* 0x000000ffff767224 */ /* 0x100fe200078e0077 */
[----:B------:R-:W-:Y:S01]  /*1880*/  UMOV UR19, 0x80000020 ;  /* 0x8000002000137882 */ /* 0x000fe20000000000 */
[----:B------:R-:W-:Y:S01]  /*1890*/  UIADD3 UR22, UR28, 0x680, URZ ;  /* 0x000006801c167890 */ /* 0x000fe2000fffe03f */
[--C-:B------:R-:W-:Y:S01]  /*18a0*/  IMAD.MOV.U32 R117, RZ, RZ, R119.reuse ;  /* 0x000000ffff757224 */ /* 0x100fe200078e0077 */
[----:B------:R-:W-:Y:S01]  /*18b0*/  UMOV UR23, 0x80000020 ;  /* 0x8000002000177882 */ /* 0x000fe20000000000 */
[----:B------:R-:W-:Y:S01]  /*18c0*/  UISETP.GE.AND UP0, UPT, UR51, 0xa1, UPT ;  /* 0x000000a13300788c */ /* 0x000fe2000bf06270 */
[----:B------:R-:W-:-:S02]  /*18d0*/  IMAD.MOV.U32 R116, RZ, RZ, R119 ;  /* 0x000000ffff747224 */ /* 0x000fc400078e0077 */
[--C-:B------:R-:W-:Y:S02]  /*18e0*/  IMAD.MOV.U32 R115, RZ, RZ, R119.reuse ;  /* 0x000000ffff737224 */ /* 0x100fe400078e0077 */
[--C-:B------:R-:W-:Y:S02]  /*18f0*/  IMAD.MOV.U32 R114, RZ, RZ, R119.reuse ;  /* 0x000000ffff727224 */ /* 0x100fe400078e0077 */
[--C-:B------:R-:W-:Y:S02]  /*1900*/  IMAD.MOV.U32 R113, RZ, RZ, R119.reuse ;  /* 0x000000ffff717224 */ /* 0x100fe400078e0077 */
[--C-:B------:R-:W-:Y:S02]  /*1910*/  IMAD.MOV.U32 R112, RZ, RZ, R119.reuse ;  /* 0x000000ffff707224 */ /* 0x100fe400078e0077 */
[----:B------:R-:W-:Y:S01]  /*1920*/  IMAD.MOV.U32 R111, RZ, RZ, R119 ;  /* 0x000000ffff6f7224 */ /* 0x000fe200078e0077 */
[----:B------:R-:W-:Y:S02]  /*1930*/  WARPGROUP.DEPBAR.LE gsb0, 0x0 ;  /* 0x00008000000079c5 */ /* 0x000fe40000010000 */
[----:B------:R-:W-:-:S06]  /*1940*/  WARPGROUP.ARRIVE ;  /* 0x00000000000079c5 */ /* 0x000fcc0000000000 */
[----:B------:R-:W-:Y:S01]  /*1950*/  QGMMA.64x32x32.F32.E4M3.E4M3 R72, gdesc[UR24], RZ, !UPT, gsb0 ;  /* 0x00600000184879f3 */ /* 0x000fe2000c0008ff */
[----:B------:R-:W-:Y:S01]  /*1960*/  UIADD3 UR26, UR28, 0x100, URZ ;  /* 0x000001001c1a7890 */ /* 0x000fe2000fffe03f */
[----:B------:R-:W-:Y:S01]  /*1970*/  UMOV UR27, 0x80000020 ;  /* 0x80000020001b7882 */ /* 0x000fe20000000000 */
[----:B------:R-:W-:Y:S02]  /*1980*/  WARPGROUP.DEPBAR.LE gsb0, 0x0 ;  /* 0x00008000000079c5 */ /* 0x000fe40000010000 */
[----:B------:R-:W-:-:S06]  /*1990*/  WARPGROUP.ARRIVE ;  /* 0x00000000000079c5 */ /* 0x000fcc0000000000 */
[----:B------:R-:W-:Y:S01]  /*19a0*/  QGMMA.64x32x32.F32.E4M3.E4M3 R56, gdesc[UR24], RZ, !UPT, gsb0 ;  /* 0x00600000183879f3 */ /* 0x000fe2000c0008ff */
[----:B------:R-:W-:Y:S01]  /*19b0*/  UMOV UR26, UR8 ;  /* 0x00000008001a7c82 */ /* 0x000fe20008000000 */
[----:B------:R-:W-:Y:S01]  /*19c0*/  UMOV UR27, 0x80000020 ;  /* 0x80000020001b7882 */ /* 0x000fe20000000000 */
[----:B------:R-:W-:Y:S02]  /*19d0*/  WARPGROUP.DEPBAR.LE gsb0, 0x0 ;  /* 0x00008000000079c5 */ /* 0x000fe40000010000 */
[----:B------:R-:W-:-:S06]  /*19e0*/  WARPGROUP.ARRIVE ;  /* 0x00000000000079c5 */ /* 0x000fcc0000000000 */
[----:B------:R-:W-:Y:S01]  /*19f0*/  QGMMA.64x32x32.F32.E4M3.E4M3 R40, gdesc[UR4], RZ, !UPT, gsb0 ;  /* 0x00600000042879f3 */ /* 0x000fe2000c0008ff */
[----:B------:R-:W-:Y:S01]  /*1a00*/  UMOV UR4, UR9 ;  /* 0x0000000900047c82 */ /* 0x000fe20008000000 */
[----:B------:R-:W-:Y:S01]  /*1a10*/  UMOV UR5, 0x80000020 ;  /* 0x8000002000057882 */ /* 0x000fe20000000000 */
[----:B------:R-:W-:Y:S01]  /*1a20*/  UMOV UR6, UR10 ;  /* 0x0000000a00067c82 */ /* 0x000fe20008000000 */
[----:B------:R-:W-:Y:S01]  /*1a30*/  UMOV UR7, 0x80000020 ;  /* 0x8000002000077882 */ /* 0x000fe20000000000 */
[----:B------:R-:W-:Y:S01]  /*1a40*/  UIADD3 UR10, UR28, 0x182, URZ ;  /* 0x000001821c0a7890 */ /* 0x000fe2000fffe03f */
[----:B------:R-:W-:Y:S01]  /*1a50*/  UMOV UR8, UR4 ;  /* 0x0000000400087c82 */ /* 0x000fe20008000000 */
[----:B------:R-:W-:Y:S01]  /*1a60*/  UMOV UR9, UR5 ;  /* 0x0000000500097c82 */ /* 0x000fe20008000000 */
[----:B------:R-:W-:Y:S02]  /*1a70*/  WARPGROUP.DEPBAR.LE gsb0, 0x0 ;  /* 0x00008000000079c5 */ /* 0x000fe40000010000 */
[----:B------:R-:W-:-:S06]  /*1a80*/  WARPGROUP.ARRIVE ;  /* 0x00000000000079c5 */ /* 0x000fcc0000000000 */
[----:B------:R-:W-:Y:S03]  /*1a90*/  QGMMA.64x32x32.F32.E4M3.E4M3 R24, gdesc[UR24], RZ, !UPT, gsb0 ;  /* 0x00600000181879f3 */ /* 0x000fe6000c0008ff */
[----:B------:R-:W-:Y:S02]  /*1aa0*/  WARPGROUP.DEPBAR.LE gsb0, 0x0 ;  /* 0x00008000000079c5 */ /* 0x000fe40000010000 */
[----:B------:R-:W-:-:S06]  /*1ab0*/  WARPGROUP.ARRIVE ;  /* 0x00000000000079c5 */ /* 0x000fcc0000000000 */
[----:B------:R-:W-:Y:S01]  /*1ac0*/  QGMMA.64x32x32.F32.E4M3.E4M3 R88, gdesc[UR4], R88, gsb0 ;  /* 0x00600000045879f3 */ /* 0x000fe20008000858 */
[----:B------:R-:W-:Y:S01]  /*1ad0*/  UIADD3 UR6, UR28, 0x82, URZ ;  /* 0x000000821c067890 */ /* 0x000fe2000fffe03f */
[----:B------:R-:W-:Y:S01]  /*1ae0*/  UMOV UR7, 0x80000020 ;  /* 0x8000002000077882 */ /* 0x000fe20000000000 */
        /* <DEDUP_REMOVED lines=8> */
[----:B------:R-:W-:Y:S01]  /*1b70*/  UMOV UR6, UR12 ;  /* 0x0000000c00067c82 */ /* 0x000fe20008000000 */
[----:B------:R-:W-:Y:S01]  /*1b80*/  UMOV UR7, 0x80000020 ;  /* 0x8000002000077882 */ /* 0x000fe20000000000 */
[----:B------:R-:W-:Y:S02]  /*1b90*/  WARPGROUP.DEPBAR.LE gsb0, 0x0 ;  /* 0x00008000000079c5 */ /* 0x000fe40000010000 */
[----:B------:R-:W-:-:S06]  /*1ba0*/  WARPGROUP.ARRIVE ;  /* 0x00000000000079c5 */ /* 0x000fcc0000000000 */
[----:B------:R-:W-:Y:S01]  /*1bb0*/  QGMMA.64x32x32.F32.E4M3.E4M3 R40, gdesc[UR8], R40, gsb0 ;  /* 0x00600000082879f3 */ /* 0x000fe20008000828 */
        /* <DEDUP_REMOVED lines=9> */
[----:B------:R-:W-:Y:S01]  /*1c50*/  QGMMA.64x32x32.F32.E4M3.E4M3 R24, gdesc[UR4], R24, gsb0 ;  /* 0x00600000041879f3 */ /* 0x000fe20008000818 */
[----:B------:R-:W-:Y:S02]  /*1c60*/  UIADD3 UR6, UR28, 0x480, URZ ;  /* 0x000004801c067890 */ /* 0x000fe4000fffe03f */
[----:B------:R-:W-:Y:S01]  /*1c70*/  UIADD3 UR7, UR20, 0x202, URZ ;  /* 0x0000020214077890 */ /* 0x000fe2000fffe03f */
        /* <DEDUP_REMOVED lines=15> */
[----:B------:R-:W-:Y:S01]  /*1d70*/  UIADD3 UR6, UR28, 0x482, URZ ;  /* 0x000004821c067890 */ /* 0x000fe2000fffe03f */
[----:B------:R-:W-:Y:S02]  /*1d80*/  WARPGROUP.DEPBAR.LE gsb0, 0x0 ;  /* 0x00008000000079c5 */ /* 0x000fe40000010000 */
[----:B------:R-:W-:-:S06]  /*1d90*/  WARPGROUP.ARRIVE ;  /* 0x00000000000079c5 */ /* 0x000fcc0000000000 */
[----:B------:R-:W-:Y:S01]  /*1da0*/  QGMMA.64x32x32.F32.E4M3.E4M3 R40, gdesc[UR12], R40, gsb0 ;  /* 0x006000000c2879f3 */ /* 0x000fe20008000828 */
[----:B------:R-:W-:Y:S01]  /*1db0*/  UMOV UR12, UR7 ;  /* 0x00000007000c7c82 */ /* 0x000fe20008000000 */
[----:B------:R-:W-:Y:S01]  /*1dc0*/  UMOV UR13, 0x80000020 ;  /* 0x80000020000d7882 */ /* 0x000fe20000000000 */
[----:B------:R-:W-:Y:S01]  /*1dd0*/  UMOV UR14, UR16 ;  /* 0x00000010000e7c82 */ /* 0x000fe20008000000 */
[----:B------:R-:W-:Y:S01]  /*1de0*/  UMOV UR15, 0x80000020 ;  /* 0x80000020000f7882 */ /* 0x000fe20000000000 */
[----:B------:R-:W-:Y:S01]  /*1df0*/  UMOV UR16, UR12 ;  /* 0x0000000c00107c82 */ /* 0x000fe20008000000 */
[----:B------:R-:W-:Y:S01]  /*1e00*/  UMOV UR17, UR13 ;  /* 0x0000000d00117c82 */ /* 0x000fe20008000000 */
[----:B------:R-:W-:Y:S01]  /*1e10*/  UIADD3 UR7, UR20, 0x400, URZ ;  /* 0x0000040014077890 */ /* 0x000fe2000fffe03f */
[----:B------:R-:W-:Y:S02]  /*1e20*/  WARPGROUP.DEPBAR.LE gsb0, 0x0 ;  /* 0x00008000000079c5 */ /* 0x000fe40000010000 */
[----:B------:R-:W-:-:S06]  /*1e30*/  WARPGROUP.ARRIVE ;  /* 0x00000000000079c5 */ /* 0x000fcc0000000000 */
[----:B------:R-:W-:Y:S01]  /*1e40*/  QGMMA.64x32x32.F32.E4M3.E4M3 R24, gdesc[UR8], R24, gsb0 ;  /* 0x00600000081879f3 */ /* 0x000fe20008000818 */
[----:B------:R-:W-:Y:S02]  /*1e50*/  UIADD3 UR10, UR28, 0x500, URZ ;  /* 0x000005001c0a7890 */ /* 0x000fe4000fffe03f */
        /* <DEDUP_REMOVED lines=24> */
[----:B------:R-:W-:Y:S02]  /*1fe0*/  UMOV UR21, UR17 ;  /* 0x0000001100157c82 */ /* 0x000fe40008000000 */
[----:B------:R-:W-:Y:S01]  /*1ff0*/  UMOV UR20, UR16 ;  /* 0x0000001000147c82 */ /* 0x000fe20008000000 */
[----:B------:R-:W-:Y:S01]  /*2000*/  UIADD3 UR10, UR28, 0x502, URZ ;  /* 0x000005021c0a7890 */ /* 0x000fe2000fffe03f */
[----:B------:R-:W-:-:S02]  /*2010*/  WARPGROUP.DEPBAR.LE gsb0, 0x0 ;  /* 0x00008000000079c5 */ /* 0x000fc40000010000 */
[----:B------:R-:W-:-:S06]  /*2020*/  WARPGROUP.ARRIVE ;  /* 0x00000000000079c5 */ /* 0x000fcc0000000000 */
[----:B------:R-:W-:Y:S03]  /*2030*/  QGMMA.64x32x32.F32.E4M3.E4M3 R24, gdesc[UR12], R24, gsb0 ;  /* 0x006000000c1879f3 */ /* 0x000fe60008000818 */
        /* <DEDUP_REMOVED lines=22> */
[----:B------:R-:W-:Y:S02]  /*21a0*/  WARPGROUP.DEPBAR.LE gsb0, 0x0 ;  /* 0x00008000000079c5 */ /* 0x000fe40000010000 */
        /* <DEDUP_REMOVED lines=8> */
[----:B------:R-:W-:Y:S01]  /*2230*/  WARPGROUP.ARRIVE ;  /* 0x00000000000079c5 */ /* 0x000fe20000000000 */
[----:B------:R-:W-:Y:S02]  /*2240*/  FSEL R88, R88, -INF , P2 ;  /* 0xff80000058587808 */ /* 0x000fe40001000000 */
[----:B------:R-:W-:Y:S02]  /*2250*/  FSEL R89, R89, -INF , P5 ;  /* 0xff80000059597808 */ /* 0x000fe40002800000 */
[----:B------:R-:W-:Y:S01]  /*2260*/  FSEL R92, R92, -INF , P4 ;  /* 0xff8000005c5c7808 */ /* 0x000fe20002000000 */
[----:B------:R-:W-:Y:S01]  /*2270*/  QGMMA.64x32x32.F32.E4M3.E4M3 R72, gdesc[UR20], R72, gsb0 ;  /* 0x00600000144879f3 */ /* 0x000fe20008000848 */
[----:B------:R-:W-:Y:S01]  /*2280*/  UIADD3 UR22, UR28, 0x602, URZ ;  /* 0x000006021c167890 */ /* 0x000fe2000fffe03f */
[----:B------:R-:W-:Y:S01]  /*2290*/  FMNMX.FTZ R5, R88, R89, !PT ;  /* 0x0000005958057209 */ /* 0x000fe20007810000 */
[----:B------:R-:W-:Y:S01]  /*22a0*/  UMOV UR23, 0x80000020 ;  /* 0x8000002000177882 */ /* 0x000fe20000000000 */
[----:B------:R-:W-:-:S02]  /*22b0*/  FSEL R93, R93, -INF , P1 ;  /* 0xff8000005d5d7808 */ /* 0x000fc40000800000 */
[----:B------:R-:W-:Y:S02]  /*22c0*/  FMNMX.FTZ R0, R92, R5, !PT ;  /* 0x000000055c007209 */ /* 0x000fe40007810000 */
[----:B------:R-:W-:Y:S02]  /*22d0*/  FSEL R90, R90, -INF , P2 ;  /* 0xff8000005a5a7808 */ /* 0x000fe40001000000 */
[----:B------:R-:W-:Y:S02]  /*22e0*/  ISETP.GT.AND P2, PT, R4, 0x11, PT ;  /* 0x000000110400780c */ /* 0x000fe40003f44270 */
[----:B------:R-:W-:Y:S02]  /*22f0*/  FSEL R96, R96, -INF , P3 ;  /* 0xff80000060607808 */ /* 0x000fe40001800000 */
[----:B------:R-:W-:Y:S02]  /*2300*/  FMNMX.FTZ R5, R93, R0, !PT ;  /* 0x000000005d057209 */ /* 0x000fe40007810000 */
[----:B------:R-:W-:-:S02]  /*2310*/  FSEL R91, R91, -INF , P5 ;  /* 0xff8000005b5b7808 */ /* 0x000fc40002800000 */
[----:B------:R-:W-:Y:S02]  /*2320*/  ISETP.GT.AND P5, PT, R4, 0x18, PT ;  /* 0x000000180400780c */ /* 0x000fe40003fa4270 */
[----:B------:R-:W-:Y:S02]  /*2330*/  FSEL R97, R97, -INF , P2 ;  /* 0xff80000061617808 */ /* 0x000fe40001000000 */
[----:B------:R-:W-:Y:S02]  /*2340*/  FMNMX.FTZ R0, R96, R5, !PT ;  /* 0x0000000560007209 */ /* 0x000fe40007810000 */
[----:B------:R-:W-:Y:S02]  /*2350*/  FSEL R94, R94, -INF , P4 ;  /* 0xff8000005e5e7808 */ /* 0x000fe40002000000 */
[----:B------:R-:W-:Y:S02]  /*2360*/  ISETP.GT.AND P4, PT, R4, 0x19, PT ;  /* 0x000000190400780c */ /* 0x000fe40003f84270 */
[----:B------:R-:W-:-:S02]  /*2370*/  FSEL R100, R100, -INF , P5 ;  /* 0xff80000064647808 */ /* 0x000fc40002800000 */
[----:B------:R-:W-:Y:S02]  /*2380*/  FMNMX.FTZ R5, R97, R0, !PT ;  /* 0x0000000061057209 */ /* 0x000fe40007810000 */
[----:B------:R-:W-:Y:S02]  /*2390*/  FSEL R98, R98, -INF , P3 ;  /* 0xff80000062627808 */ /* 0x000fe40001800000 */
[----:B------:R-:W-:Y:S02]  /*23a0*/  FSEL R101, R101, -INF , P4 ;  /* 0xff80000065657808 */ /* 0x000fe40002000000 */
[----:B------:R-:W-:Y:S02]  /*23b0*/  ISETP.GT.AND P3, PT, R4, 0x20, PT ;  /* 0x000000200400780c */ /* 0x000fe40003f64270 */
[----:B------:R-:W-:Y:S02]  /*23c0*/  FMNMX.FTZ R0, R100, R5, !PT ;  /* 0x0000000564007209 */ /* 0x000fe40007810000 */
[----:B------:R-:W-:-:S02]  /*23d0*/  FSEL R95, R95, -INF , P1 ;  /* 0xff8000005f5f7808 */ /* 0x000fc40000800000 */
[C---:B------:R-:W-:Y:S02]  /*23e0*/  ISETP.GT.AND P1, PT, R4.reuse, 0x21, PT ;  /* 0x000000210400780c */ /* 0x040fe40003f24270 */
[----:B------:R-:W-:Y:S02]  /*23f0*/  FMNMX.FTZ R5, R101, R0, !PT ;  /* 0x0000000065057209 */ /* 0x000fe40007810000 */
[----:B------:R-:W-:Y:S02]  /*2400*/  FSEL R99, R99, -INF , P2 ;  /* 0xff80000063637808 */ /* 0x000fe40001000000 */
[----:B------:R-:W-:Y:S02]  /*2410*/  ISETP.GT.AND P2, PT, R4, 0x28, PT ;  /* 0x000000280400780c */ /* 0x000fe40003f44270 */
[----:B------:R-:W-:Y:S02]  /*2420*/  FSEL R102, R102, -INF , P5 ;  /* 0xff80000066667808 */ /* 0x000fe40002800000 */
[----:B------:R-:W-:-:S02]  /*2430*/  ISETP.GT.AND P5, PT, R4, 0x29, PT ;  /* 0x000000290400780c */ /* 0x000fc40003fa4270 */
[----:B------:R-:W-:Y:S02]  /*2440*/  FSEL R103, R103, -INF , P4 ;  /* 0xff80000067677808 */ /* 0x000fe40002000000 */
[----:B------:R-:W-:Y:S01]  /*2450*/  ISETP.GT.AND P4, PT, R4, 0x30, PT ;  /* 0x000000300400780c */ /* 0x000fe20003f84270 */
[----:B------:R-:W-:Y:S02]  /*2460*/  WARPGROUP.DEPBAR.LE gsb0, 0x0 ;  /* 0x00008000000079c5 */ /* 0x000fe40000010000 */
[----:B------:R-:W-:Y:S01]  /*2470*/  WARPGROUP.ARRIVE ;  /* 0x00000000000079c5 */ /* 0x000fe20000000000 */
[----:B------:R-:W-:Y:S02]  /*2480*/  FSEL R12, R72, -INF , P3 ;  /* 0xff800000480c7808 */ /* 0x000fe40001800000 */
[----:B------:R-:W-:Y:S02]  /*2490*/  FSEL R14, R73, -INF , P1 ;  /* 0xff800000490e7808 */ /* 0x000fe40000800000 */
[----:B------:R-:W-:Y:S01]  /*24a0*/  FMNMX.FTZ R5, R12, R5, !PT ;  /* 0x000000050c057209 */ /* 0x000fe20007810000 */
[----:B------:R-:W-:Y:S01]  /*24b0*/  QGMMA.64x32x32.F32.E4M3.E4M3 R56, gdesc[UR20], R56, gsb0 ;  /* 0x00600000143879f3 */ /* 0x000fe20008000838 */
[----:B------:R-:W-:Y:S01]  /*24c0*/  UIADD3 UR22, UR28, 0x682, URZ ;  /* 0x000006821c167890 */ /* 0x000fe2000fffe03f */
[----:B------:R-:W-:Y:S01]  /*24d0*/  FSEL R20, R76, -INF , P2 ;  /* 0xff8000004c147808 */ /* 0x000fe20001000000 */
[----:B------:R-:W-:Y:S01]  /*24e0*/  UMOV UR23, 0x80000020 ;  /* 0x8000002000177882 */ /* 0x000fe20000000000 */
[----:B------:R-:W-:-:S02]  /*24f0*/  FMNMX.FTZ R5, R14, R5, !PT ;  /* 0x000000050e057209 */ /* 0x000fc40007810000 */
[----:B------:R-:W-:Y:S02]  /*2500*/  FSEL R77, R77, -INF , P5 ;  /* 0xff8000004d4d7808 */ /* 0x000fe40002800000 */
[----:B------:R-:W-:Y:S02]  /*2510*/  FMNMX.FTZ R0, R20, R5, !PT ;  /* 0x0000000514007209 */ /* 0x000fe40007810000 */
[----:B------:R-:W-:Y:S02]  /*2520*/  FSEL R74, R74, -INF , P3 ;  /* 0xff8000004a4a7808 */ /* 0x000fe40001800000 */
[----:B------:R-:W-:Y:S02]  /*2530*/  ISETP.GT.AND P3, PT, R4, 0x31, PT ;  /* 0x000000310400780c */ /* 0x000fe40003f64270 */
[----:B------:R-:W-:Y:S02]  /*2540*/  FSEL R80, R80, -INF , P4 ;  /* 0xff80000050507808 */ /* 0x000fe40002000000 */
[----:B------:R-:W-:-:S02]  /*2550*/  FMNMX.FTZ R5, R77, R0, !PT ;  /* 0x000000004d057209 */ /* 0x000fc40007810000 */
[----:B------:R-:W-:Y:S02]  /*2560*/  FSEL R75, R75, -INF , P1 ;  /* 0xff8000004b4b7808 */ /* 0x000fe40000800000 */
[----:B------:R-:W-:Y:S02]  /*2570*/  ISETP.GT.AND P1, PT, R4, 0x38, PT ;  /* 0x000000380400780c */ /* 0x000fe40003f24270 */
[----:B------:R-:W-:Y:S02]  /*2580*/  FSEL R81, R81, -INF , P3 ;  /* 0xff80000051517808 */ /* 0x000fe40001800000 */
[----:B------:R-:W-:Y:S02]  /*2590*/  FMNMX.FTZ R0, R80, R5, !PT ;  /* 0x0000000550007209 */ /* 0x000fe40007810000 */
[----:B------:R-:W-:Y:S02]  /*25a0*/  FSEL R78, R78, -INF , P2 ;  /* 0xff8000004e4e7808 */ /* 0x000fe40001000000 */
[----:B------:R-:W-:-:S02]  /*25b0*/  ISETP.GT.AND P2, PT, R4, 0x39, PT ;  /* 0x000000390400780c */ /* 0x000fc40003f44270 */
[----:B------:R-:W-:Y:S02]  /*25c0*/  FSEL R84, R84, -INF , P1 ;  /* 0xff80000054547808 */ /* 0x000fe40000800000 */
[----:B------:R-:W-:Y:S02]  /*25d0*/  FMNMX.FTZ R5, R81, R0, !PT ;  /* 0x0000000051057209 */ /* 0x000fe40007810000 */
[----:B------:R-:W-:Y:S02]  /*25e0*/  FSEL R79, R79, -INF , P5 ;  /* 0xff8000004f4f7808 */ /* 0x000fe40002800000 */
[----:B------:R-:W-:Y:S02]  /*25f0*/  ISETP.GT.AND P5, PT, R4, 0x40, PT ;  /* 0x000000400400780c */ /* 0x000fe40003fa4270 */
[----:B------:R-:W-:Y:S02]  /*2600*/  FSEL R85, R85, -INF , P2 ;  /* 0xff80000055557808 */ /* 0x000fe40001000000 */
[----:B------:R-:W-:-:S02]  /*2610*/  FMNMX.FTZ R0, R84, R5, !PT ;  /* 0x0000000554007209 */ /* 0x000fc40007810000 */
[----:B------:R-:W-:Y:S02]  /*2620*/  FSEL R82, R82, -INF , P4 ;  /* 0xff80000052527808 */ /* 0x000fe40002000000 */
[C---:B------:R-:W-:Y:S02]  /*2630*/  ISETP.GT.AND P4, PT, R4.reuse, 0x41, PT ;  /* 0x000000410400780c */ /* 0x040fe40003f84270 */
[----:B------:R-:W-:Y:S02]  /*2640*/  FMNMX.FTZ R5, R85, R0, !PT ;  /* 0x0000000055057209 */ /* 0x000fe40007810000 */
[----:B------:R-:W-:Y:S02]  /*2650*/  FSEL R83, R83, -INF , P3 ;  /* 0xff80000053537808 */ /* 0x000fe40001800000 */
[----:B------:R-:W-:Y:S02]  /*2660*/  ISETP.GT.AND P3, PT, R4, 0x48, PT ;  /* 0x000000480400780c */ /* 0x000fe40003f64270 */
[----:B------:R-:W-:-:S02]  /*2670*/  FSEL R86, R86, -INF , P1 ;  /* 0xff80000056567808 */ /* 0x000fc40000800000 */
[C---:B------:R-:W-:Y:S02]  /*2680*/  ISETP.GT.AND P1, PT, R4.reuse, 0x49, PT ;  /* 0x000000490400780c */ /* 0x040fe40003f24270 */
[----:B------:R-:W-:Y:S02]  /*2690*/  FSEL R87, R87, -INF , P2 ;  /* 0xff80000057577808 */ /* 0x000fe40001000000 */
[----:B------:R-:W-:Y:S01]  /*26a0*/  ISETP.GT.AND P2, PT, R4, 0x50, PT ;  /* 0x000000500400780c */ /* 0x000fe20003f44270 */
[----:B------:R-:W-:Y:S02]  /*26b0*/  WARPGROUP.DEPBAR.LE gsb0, 0x0 ;  /* 0x00008000000079c5 */ /* 0x000fe40000010000 */
[----:B------:R-:W-:Y:S01]  /*26c0*/  WARPGROUP.ARRIVE ;  /* 0x00000000000079c5 */ /* 0x000fe20000000000 */
[----:B------:R-:W-:Y:S02]  /*26d0*/  FSEL R56, R56, -INF , P5 ;  /* 0xff80000038387808 */ /* 0x000fe40002800000 */
[----:B------:R-:W-:-:S02]  /*26e0*/  FSEL R57, R57, -INF , P4 ;  /* 0xff80000039397808 */ /* 0x000fc40002000000 */
[----:B------:R-:W-:Y:S01]  /*26f0*/  FMNMX.FTZ R0, R56, R5, !PT ;  /* 0x0000000538007209 */ /* 0x000fe20007810000 */
[----:B------:R-:W-:Y:S01]  /*2700*/  QGMMA.64x32x32.F32.E4M3.E4M3 R40, gdesc[UR20], R40, gsb0 ;  /* 0x00600000142879f3 */ /* 0x000fe20008000828 */
[----:B------:R-:W-:Y:S01]  /*2710*/  UIADD3 UR22, UR28, 0x702, URZ ;  /* 0x000007021c167890 */ /* 0x000fe2000fffe03f */
[----:B------:R-:W-:Y:S01]  /*2720*/  FSEL R104, R60, -INF , P3 ;  /* 0xff8000003c687808 */ /* 0x000fe20001800000 */
[----:B------:R-:W-:Y:S01]  /*2730*/  UMOV UR23, 0x80000020 ;  /* 0x8000002000177882 */ /* 0x000fe20000000000 */
[----:B------:R-:W-:Y:S02]  /*2740*/  FMNMX.FTZ R5, R57, R0, !PT ;  /* 0x0000000039057209 */ /* 0x000fe40007810000 */
        /* <DEDUP_REMOVED lines=20> */
[----:B------:R-:W-:-:S02]  /*2890*/  FMNMX.FTZ R0, R60, R5, !PT ;  /* 0x000000053c007209 */ /* 0x000fc40007810000 */
[----:B------:R-:W-:Y:S02]  /*28a0*/  FSEL R67, R67, -INF , P5 ;  /* 0xff80000043437808 */ /* 0x000fe40002800000 */
[----:B------:R-:W-:Y:S02]  /*28b0*/  ISETP.GT.AND P5, PT, R4, 0x68, PT ;  /* 0x000000680400780c */ /* 0x000fe40003fa4270 */
[----:B------:R-:W-:Y:S02]  /*28c0*/  FSEL R70, R70, -INF , P4 ;  /* 0xff80000046467808 */ /* 0x000fe40002000000 */
[C---:B------:R-:W-:Y:S02]  /*28d0*/  ISETP.GT.AND P4, PT, R4.reuse, 0x69, PT ;  /* 0x000000690400780c */ /* 0x040fe40003f84270 */
[----:B------:R-:W-:Y:S02]  /*28e0*/  FSEL R71, R71, -INF , P3 ;  /* 0xff80000047477808 */ /* 0x000fe40001800000 */
[----:B------:R-:W-:Y:S01]  /*28f0*/  ISETP.GT.AND P3, PT, R4, 0x70, PT ;  /* 0x000000700400780c */ /* 0x000fe20003f64270 */
[----:B------:R-:W-:-:S02]  /*2900*/  WARPGROUP.DEPBAR.LE gsb0, 0x0 ;  /* 0x00008000000079c5 */ /* 0x000fc40000010000 */
[----:B------:R-:W-:Y:S01]  /*2910*/  WARPGROUP.ARRIVE ;  /* 0x00000000000079c5 */ /* 0x000fe20000000000 */
[----:B------:R-:W-:Y:S02]  /*2920*/  FSEL R61, R40, -INF , P1 ;  /* 0xff800000283d7808 */ /* 0x000fe40000800000 */
[----:B------:R-:W-:Y:S02]  /*2930*/  FSEL R41, R41, -INF , P2 ;  /* 0xff80000029297808 */ /* 0x000fe40001000000 */
[----:B------:R-:W-:Y:S01]  /*2940*/  FMNMX.FTZ R0, R61, R0, !PT ;  /* 0x000000003d007209 */ /* 0x000fe20007810000 */
[----:B------:R-:W-:Y:S01]  /*2950*/  QGMMA.64x32x32.F32.E4M3.E4M3 R24, gdesc[UR20], R24, gsb0 ;  /* 0x00600000141879f3 */ /* 0x000fe20008000818 */
[----:B------:R-:W-:Y:S02]  /*2960*/  FSEL R44, R44, -INF , P5 ;  /* 0xff8000002c2c7808 */ /* 0x000fe40002800000 */
[----:B------:R-:W-:Y:S02]  /*2970*/  FMNMX.FTZ R5, R41, R0, !PT ;  /* 0x0000000029057209 */ /* 0x000fe40007810000 */
        /* <DEDUP_REMOVED lines=11> */
[----:B------:R-:W-:Y:S02]  /*2a30*/  FMNMX.FTZ R7, R49, R0, !PT ;  /* 0x0000000031077209 */ /* 0x000fe40007810000 */
[----:B------:R-:W-:-:S02]  /*2a40*/  FSEL R5, R53, -INF , P0 ;  /* 0xff80000035057808 */ /* 0x000fc40000000000 */
[----:B------:R-:W-:Y:S02]  /*2a50*/  FMNMX.FTZ R0, R52, R7, !PT ;  /* 0x0000000734007209 */ /* 0x000fe40007810000 */
[C---:B------:R-:W-:Y:S02]  /*2a60*/  ISETP.GT.AND P0, PT, R4.reuse, 0x81, PT ;  /* 0x000000810400780c */ /* 0x040fe40003f04270 */
[----:B------:R-:W-:Y:S02]  /*2a70*/  FMNMX.FTZ R0, R5, R0, !PT ;  /* 0x0000000005007209 */ /* 0x000fe40007810000 */
[----:B------:R-:W-:Y:S02]  /*2a80*/  FSEL R51, R51, -INF , P1 ;  /* 0xff80000033337808 */ /* 0x000fe40000800000 */
[----:B------:R-:W-:Y:S02]  /*2a90*/  ISETP.GT.AND P1, PT, R4, 0x88, PT ;  /* 0x000000880400780c */ /* 0x000fe40003f24270 */
[----:B------:R-:W-:-:S02]  /*2aa0*/  FSEL R54, R54, -INF , P2 ;  /* 0xff80000036367808 */ /* 0x000fc40001000000 */
[----:B------:R-:W-:Y:S02]  /*2ab0*/  ISETP.GT.AND P2, PT, R4, 0x89, PT ;  /* 0x000000890400780c */ /* 0x000fe40003f44270 */
[----:B------:R-:W-:Y:S02]  /*2ac0*/  FSEL R50, R50, -INF , P3 ;  /* 0xff80000032327808 */ /* 0x000fe40001800000 */
[C---:B------:R-:W-:Y:S02]  /*2ad0*/  ISETP.GT.AND P3, PT, R4.reuse, 0x90, PT ;  /* 0x000000900400780c */ /* 0x040fe40003f64270 */
[----:B------:R-:W-:Y:S02]  /*2ae0*/  FSEL R47, R47, -INF , P4 ;  /* 0xff8000002f2f7808 */ /* 0x000fe40002000000 */
[----:B------:R-:W-:Y:S02]  /*2af0*/  ISETP.GT.AND P4, PT, R4, 0x91, PT ;  /* 0x000000910400780c */ /* 0x000fe40003f84270 */
[----:B------:R-:W-:-:S02]  /*2b00*/  FSEL R46, R46, -INF , P5 ;  /* 0xff8000002e2e7808 */ /* 0x000fc40002800000 */
[----:B------:R-:W-:Y:S02]  /*2b10*/  ISETP.GT.AND P5, PT, R4, 0x98, PT ;  /* 0x000000980400780c */ /* 0x000fe40003fa4270 */
[----:B------:R-:W-:Y:S02]  /*2b20*/  P2R R13, PR, RZ, 0x1 ;  /* 0x00000001ff0d7803 */ /* 0x000fe40000000000 */
[----:B------:R-:W-:Y:S01]  /*2b30*/  P2R R10, PR, RZ, 0x4 ;  /* 0x00000004ff0a7803 */ /* 0x000fe20000000000 */
[----:B------:R-:W-:Y:S02]  /*2b40*/  WARPGROUP.DEPBAR.LE gsb0, 0x0 ;  /* 0x00008000000079c5 */ /* 0x000fe40000010000 */
[----:B------:R-:W-:Y:S02]  /*2b50*/  FSEL R65, R24, -INF , P6 ;  /* 0xff80000018417808 */ /* 0x000fe40003000000 */
[----:B------:R-:W-:Y:S02]  /*2b60*/  FSEL R64, R25, -INF , P0 ;  /* 0xff80000019407808 */ /* 0x000fe40000000000 */
[----:B------:R-:W-:-:S02]  /*2b70*/  FMNMX.FTZ R7, R65, R0, !PT ;  /* 0x0000000041077209 */ /* 0x000fc40007810000 */
[----:B------:R-:W-:Y:S02]  /*2b80*/  FSEL R73, R28, -INF , P1 ;  /* 0xff8000001c497808 */ /* 0x000fe40000800000 */
[----:B------:R-:W-:Y:S02]  /*2b90*/  FMNMX.FTZ R0, R64, R7, !PT ;  /* 0x0000000740007209 */ /* 0x000fe40007810000 */
[----:B------:R-:W-:Y:S02]  /*2ba0*/  FSEL R68, R29, -INF , P2 ;  /* 0xff8000001d447808 */ /* 0x000fe40001000000 */
[----:B------:R-:W-:Y:S02]  /*2bb0*/  FMNMX.FTZ R7, R73, R0, !PT ;  /* 0x0000000049077209 */ /* 0x000fe40007810000 */
[----:B------:R-:W-:Y:S02]  /*2bc0*/  FSEL R76, R32, -INF , P3 ;  /* 0xff800000204c7808 */ /* 0x000fe40001800000 */
[----:B------:R-:W-:-:S02]  /*2bd0*/  FMNMX.FTZ R7, R68, R7, !PT ;  /* 0x0000000744077209 */ /* 0x000fc40007810000 */
[----:B------:R-:W-:Y:S02]  /*2be0*/  FSEL R69, R33, -INF , P4 ;  /* 0xff80000021457808 */ /* 0x000fe40002000000 */
[----:B------:R-:W-:Y:S02]  /*2bf0*/  FMNMX.FTZ R0, R76, R7, !PT ;  /* 0x000000074c007209 */ /* 0x000fe40007810000 */
[----:B------:R-:W-:Y:S02]  /*2c00*/  FSEL R72, R36, -INF , P5 ;  /* 0xff80000024487808 */ /* 0x000fe40002800000 */
[----:B------:R-:W-:Y:S02]  /*2c10*/  FMNMX.FTZ R7, R69, R0, !PT ;  /* 0x0000000045077209 */ /* 0x000fe40007810000 */
[----:B------:R-:W-:Y:S02]  /*2c20*/  ISETP.GT.AND P6, PT, R4, 0x99, PT ;  /* 0x000000990400780c */ /* 0x000fe40003fc4270 */
[----:B------:R-:W-:-:S02]  /*2c30*/  FMNMX.FTZ R0, R72, R7, !PT ;  /* 0x0000000748007209 */ /* 0x000fc40007810000 */
[----:B------:R-:W-:Y:S02]  /*2c40*/  FSEL R37, R37, -INF , P6 ;  /* 0xff80000025257808 */ /* 0x000fe40003000000 */
[----:B------:R-:W-:Y:S02]  /*2c50*/  ISETP.GT.AND P0, PT, R4, 0x80, PT ;  /* 0x000000800400780c */ /* 0x000fe40003f04270 */
[----:B------:R-:W-:Y:S02]  /*2c60*/  FMNMX.FTZ R6, R37, R0, !PT ;  /* 0x0000000025067209 */ /* 0x000fe40007810000 */
[----:B------:R-:W-:Y:S02]  /*2c70*/  FSEL R26, R26, -INF , P0 ;  /* 0xff8000001a1a7808 */ /* 0x000fe40000000000 */
[----:B------:R-:W-:Y:S01]  /*2c80*/  ISETP.NE.AND P0, PT, R13, RZ, PT ;  /* 0x000000ff0d00720c */ /* 0x000fe20003f05270 */
[----:B------:R-:W1:Y:S01]  /*2c90*/  SHFL.BFLY PT, R7, R6, 0x2, 0x1f ;  /* 0x0c401f0006077f89 */ /* 0x000e6200000e0000 */
[----:B------:R-:W-:-:S02]  /*2ca0*/  FMNMX.FTZ R13, R90, R91, !PT ;  /* 0x0000005b5a0d7209 */ /* 0x000fc40007810000 */
[----:B------:R-:W-:Y:S02]  /*2cb0*/  FSEL R27, R27, -INF , P0 ;  /* 0xff8000001b1b7808 */ /* 0x000fe40000000000 */
[----:B------:R-:W-:Y:S02]  /*2cc0*/  FMNMX.FTZ R24, R94, R13, !PT ;  /* 0x0000000d5e187209 */ /* 0x000fe40007810000 */
[----:B------:R-:W-:Y:S02]  /*2cd0*/  ISETP.NE.AND P0, PT, R15, RZ, PT ;  /* 0x000000ff0f00720c */ /* 0x000fe40003f05270 */
[----:B------:R-:W-:Y:S02]  /*2ce0*/  FMNMX.FTZ R15, R95, R24, !PT ;  /* 0x000000185f0f7209 */ /* 0x000fe40007810000 */
[----:B------:R-:W-:Y:S02]  /*2cf0*/  P2R R11, PR, RZ, 0x2 ;  /* 0x00000002ff0b7803 */ /* 0x000fe40000000000 */
[----:B------:R-:W-:-:S02]  /*2d00*/  FMNMX.FTZ R24, R98, R15, !PT ;  /* 0x0000000f62187209 */ /* 0x000fc40007810000 */
[----:B------:R-:W-:Y:S02]  /*2d10*/  ISETP.GT.AND P1, PT, R4, 0x79, PT ;  /* 0x000000790400780c */ /* 0x000fe40003f24270 */
[----:B------:R-:W-:Y:S02]  /*2d20*/  FMNMX.FTZ R15, R99, R24, !PT ;  /* 0x00000018630f7209 */ /* 0x000fe40007810000 */
[----:B------:R-:W-:Y:S02]  /*2d30*/  FSEL R55, R55, -INF , P1 ;  /* 0xff80000037377808 */ /* 0x000fe40000800000 */
[----:B------:R-:W-:Y:S02]  /*2d40*/  ISETP.NE.AND P1, PT, R11, RZ, PT ;  /* 0x000000ff0b00720c */ /* 0x000fe40003f25270 */
[----:B-1----:R-:W-:Y:S02]  /*2d50*/  FMNMX.FTZ R7, R6, R7, !PT ;  /* 0x0000000706077209 */ /* 0x002fe40007810000 */
[----:B------:R-:W-:-:S03]  /*2d60*/  FSEL R30, R30, -INF , P1 ;  /* 0xff8000001e1e7808 */ /* 0x000fc60000800000 */
[----:B------:R-:W1:Y:S02]  /*2d70*/  SHFL.BFLY PT, R0, R7, 0x1, 0x1f ;  /* 0x0c201f0007007f89 */ /* 0x000e6400000e0000 */
[----:B-1----:R-:W-:-:S04]  /*2d80*/  FMNMX.FTZ R0, R7, R0, !PT ;  /* 0x0000000007007209 */ /* 0x002fc80007810000 */
[C---:B------:R-:W-:Y:S01]  /*2d90*/  FSETP.NEU.FTZ.AND P2, PT, R0.reuse, -INF , PT ;  /* 0xff8000000000780b */ /* 0x040fe20003f5d000 */
[----:B------:R-:W-:-:S05]  /*2da0*/  FFMA.FTZ R8, R0, R9, -8 ;  /* 0xc100000000087423 */ /* 0x000fca0000010009 */
[----:B------:R-:W-:Y:S02]  /*2db0*/  FSEL R109, R8, RZ, P2 ;  /* 0x000000ff086d7208 */ /* 0x000fe40001000000 */
[----:B------:R-:W-:-:S03]  /*2dc0*/  ISETP.NE.AND P2, PT, R10, RZ, PT ;  /* 0x000000ff0a00720c */ /* 0x000fc60003f45270 */
[--C-:B------:R-:W-:Y:S01]  /*2dd0*/  FFMA.FTZ R24, R14, UR40, -R109.reuse ;  /* 0x000000280e187c23 */ /* 0x100fe2000801086d */
[----:B------:R-:W-:Y:S01]  /*2de0*/  FMNMX.FTZ R14, R102, R15, !PT ;  /* 0x0000000f660e7209 */ /* 0x000fe20007810000 */
[--C-:B------:R-:W-:Y:S01]  /*2df0*/  FFMA.FTZ R40, R57, UR40, -R109.reuse ;  /* 0x0000002839287c23 */ /* 0x100fe2000801086d */
[----:B------:R-:W-:-:S01]  /*2e00*/  FFMA.FTZ R77, R77, UR40, -R109 ;  /* 0x000000284d4d7c23 */ /* 0x000fc2000801086d */
[----:B------:R1:W-:Y:S01]  /*2e10*/  MUFU.EX2 R15, R24 ;  /* 0x00000018000f7308 */ /* 0x0003e20000000800 */
[----:B------:R-:W-:Y:S01]  /*2e20*/  FMNMX.FTZ R21, R103, R14, !PT ;  /* 0x0000000e67157209 */ /* 0x000fe20007810000 */
[--C-:B------:R-:W-:Y:S01]  /*2e30*/  FFMA.FTZ R14, R20, UR40, -R109.reuse ;  /* 0x00000028140e7c23 */ /* 0x100fe2000801086d */
[----:B------:R-:W-:-:S01]  /*2e40*/  FFMA.FTZ R81, R81, UR40, -R109 ;  /* 0x0000002851517c23 */ /* 0x000fc2000801086d */
[--C-:B------:R-:W-:Y:S01]  /*2e50*/  FFMA.FTZ R85, R85, UR40, -R109.reuse ;  /* 0x0000002855557c23 */ /* 0x100fe2000801086d */
[----:B------:R-:W-:Y:S01]  /*2e60*/  FMNMX.FTZ R20, R74, R21, !PT ;  /* 0x000000154a147209 */ /* 0x000fe20007810000 */
[--C-:B------:R-:W-:Y:S01]  /*2e70*/  FFMA.FTZ R4, R88, UR40, -R109.reuse ;  /* 0x0000002858047c23 */ /* 0x100fe2000801086d */
[----:B------:R-:W-:-:S01]  /*2e80*/  FFMA.FTZ R7, R89, UR40, -R109 ;  /* 0x0000002859077c23 */ /* 0x000fc2000801086d */
[--C-:B------:R-:W-:Y:S01]  /*2e90*/  FFMA.FTZ R6, R92, UR40, -R109.reuse ;  /* 0x000000285c067c23 */ /* 0x100fe2000801086d */
[----:B------:R-:W-:Y:S01]  /*2ea0*/  FMNMX.FTZ R21, R75, R20, !PT ;  /* 0x000000144b157209 */ /* 0x000fe20007810000 */
[--C-:B------:R-:W-:Y:S01]  /*2eb0*/  FFMA.FTZ R9, R93, UR40, -R109.reuse ;  /* 0x000000285d097c23 */ /* 0x100fe2000801086d */
[----:B------:R-:W-:-:S01]  /*2ec0*/  FFMA.FTZ R8, R96, UR40, -R109 ;  /* 0x0000002860087c23 */ /* 0x000fc2000801086d */
[----:B------:R-:W-:Y:S01]  /*2ed0*/  MUFU.EX2 R4, R4 ;  /* 0x0000000400047308 */ /* 0x000fe20000000800 */
        /* <DEDUP_REMOVED lines=8> */
[----:B-1----:R-:W-:Y:S01]  /*2f60*/  FMNMX.FTZ R24, R82, R25, !PT ;  /* 0x0000001952187209 */ /* 0x002fe20007810000 */
        /* <DEDUP_REMOVED lines=8> */
[----:B------:R-:W-:-:S02]  /*2ff0*/  IMAD.MOV.U32 R105, RZ, RZ, R119 ;  /* 0x000000ffff697224 */ /* 0x000fc400078e0077 */
[----:B------:R-:W-:Y:S01]  /*3000*/  IMAD.MOV.U32 R100, RZ, RZ, R119 ;  /* 0x000000ffff647224 */ /* 0x000fe200078e0077 */
[----:B------:R-:W-:Y:S01]  /*3010*/  FMNMX.FTZ R29, R87, R24, !PT ;  /* 0x00000018571d7209 */ /* 0x000fe20007810000 */
[----:B------:R-:W-:-:S01]  /*3020*/  FFMA.FTZ R24, R84, UR40, -R109 ;  /* 0x0000002854187c23 */ /* 0x000fc2000801086d */
[----:B------:R-:W-:Y:S01]  /*3030*/  FSEL R84, R39, -INF , P6 ;  /* 0xff80000027547808 */ /* 0x000fe20003000000 */
[----:B------:R1:W-:Y:S01]  /*3040*/  MUFU.EX2 R25, R81 ;  /* 0x0000005100197308 */ /* 0x0003e20000000800 */
[----:B------:R-:W-:Y:S01]  /*3050*/  FMNMX.FTZ R28, R58, R29, !PT ;  /* 0x0000001d3a1c7209 */ /* 0x000fe20007810000 */
[--C-:B------:R-:W-:Y:S02]  /*3060*/  IMAD.MOV.U32 R97, RZ, RZ, R119.reuse ;  /* 0x000000ffff617224 */ /* 0x100fe400078e0077 */
[--C-:B------:R-:W-:Y:S01]  /*3070*/  IMAD.MOV.U32 R96, RZ, RZ, R119.reuse ;  /* 0x000000ffff607224 */ /* 0x100fe200078e0077 */
[----:B------:R-:W-:Y:S01]  /*3080*/  FMNMX.FTZ R29, R59, R28, !PT ;  /* 0x0000001c3b1d7209 */ /* 0x000fe20007810000 */
[----:B------:R-:W-:-:S02]  /*3090*/  IMAD.MOV.U32 R93, RZ, RZ, R119 ;  /* 0x000000ffff5d7224 */ /* 0x000fc400078e0077 */
[----:B------:R-:W-:Y:S01]  /*30a0*/  MUFU.EX2 R6, R6 ;  /* 0x0000000600067308 */ /* 0x000fe20000000800 */
[----:B------:R-:W-:Y:S01]  /*30b0*/  FMNMX.FTZ R28, R62, R29, !PT ;  /* 0x0000001d3e1c7209 */ /* 0x000fe20007810000 */
[----:B------:R-:W-:Y:S01]  /*30c0*/  IMAD.MOV.U32 R92, RZ, RZ, R119 ;  /* 0x000000ffff5c7224 */ /* 0x000fe200078e0077 */
[----:B-1----:R-:W-:Y:S01]  /*30d0*/  FSEL R81, R35, -INF , P4 ;  /* 0xff80000023517808 */ /* 0x002fe20002000000 */
        /* <DEDUP_REMOVED lines=9> */
[----:B------:R-:W-:-:S04]  /*3170*/  FMNMX.FTZ R33, R67, R32, !PT ;  /* 0x0000002043217209 */ /* 0x000fc80007810000 */
[----:B------:R-:W-:-:S03]  /*3180*/  FMNMX.FTZ R32, R70, R33, !PT ;  /* 0x0000002146207209 */ /* 0x000fc60007810000 */
[----:B------:R1:W-:Y:S01]  /*3190*/  MUFU.EX2 R33, R40 ;  /* 0x0000002800217308 */ /* 0x0003e20000000800 */
[----:B------:R-:W-:Y:S01]  /*31a0*/  FMNMX.FTZ R53, R71, R32, !PT ;  /* 0x0000002047357209 */ /* 0x000fe20007810000 */
[----:B------:R-:W-:Y:S01]  /*31b0*/  FFMA.FTZ R32, R104, UR40, -R109 ;  /* 0x0000002868207c23 */ /* 0x000fe2000801086d */
[----:B------:R-:W-:Y:S02]  /*31c0*/  IMAD.MOV.U32 R104, RZ, RZ, R119 ;  /* 0x000000ffff687224 */ /* 0x000fe400078e0077 */
[----:B------:R-:W-:-:S03]  /*31d0*/  FMNMX.FTZ R36, R42, R53, !PT ;  /* 0x000000352a247209 */ /* 0x000fc60007810000 */
[----:B------:R-:W2:Y:S01]  /*31e0*/  MUFU.EX2 R9, R9 ;  /* 0x0000000900097308 */ /* 0x000ea20000000800 */
[----:B------:R-:W-:-:S04]  /*31f0*/  FMNMX.FTZ R53, R43, R36, !PT ;  /* 0x000000242b357209 */ /* 0x000fc80007810000 */
[----:B------:R-:W-:-:S03]  /*3200*/  FMNMX.FTZ R36, R46, R53, !PT ;  /* 0x000000352e247209 */ /* 0x000fc60007810000 */
[----:B------:R-:W-:Y:S01]  /*3210*/  MUFU.EX2 R8, R8 ;  /* 0x0000000800087308 */ /* 0x000fe20000000800 */
[----:B------:R-:W-:Y:S01]  /*3220*/  FMNMX.FTZ R53, R47, R36, !PT ;  /* 0x000000242f357209 */ /* 0x000fe20007810000 */
[----:B------:R-:W-:Y:S01]  /*3230*/  FFMA.FTZ R36, R106, UR40, -R109 ;  /* 0x000000286a247c23 */ /* 0x000fe2000801086d */
[----:B------:R-:W-:Y:S02]  /*3240*/  IMAD.MOV.U32 R106, RZ, RZ, R119 ;  /* 0x000000ffff6a7224 */ /* 0x000fe400078e0077 */
[----:B-1----:R-:W-:-:S03]  /*3250*/  FMNMX.FTZ R40, R50, R53, !PT ;  /* 0x0000003532287209 */ /* 0x002fc60007810000 */
[----:B------:R-:W-:Y:S01]  /*3260*/  MUFU.EX2 R11, R11 ;  /* 0x0000000b000b7308 */ /* 0x000fe20000000800 */
[----:B------:R-:W-:Y:S02]  /*3270*/  FMNMX.FTZ R53, R51, R40, !PT ;  /* 0x0000002833357209 */ /* 0x000fe40007810000 */
[----:B--2---:R-:W-:Y:S02]  /*3280*/  F2FP.SATFINITE.E4M3.F32.PACK_AB_MERGE_C R200, R9, R6, RZ ;  /* 0x0000000609c8723e */ /* 0x004fe400048070ff */
[----:B------:R-:W-:Y:S02]  /*3290*/  FMNMX.FTZ R40, R54, R53, !PT ;  /* 0x0000003536287209 */ /* 0x000fe40007810000 */
[----:B------:R-:W-:Y:S01]  /*32a0*/  F2FP.SATFINITE.E4M3.F32.PACK_AB_MERGE_C R200, R7, R4, R200 ;  /* 0x0000000407c8723e */ /* 0x000fe200048070c8 */
[----:B------:R-:W-:Y:S01]  /*32b0*/  MUFU.EX2 R10, R10 ;  /* 0x0000000a000a7308 */ /* 0x000fe20000000800 */
[----:B------:R-:W-:Y:S01]  /*32c0*/  FMNMX.FTZ R77, R55, R40, !PT ;  /* 0x00000028374d7209 */ /* 0x000fe20007810000 */
[----:B------:R-:W-:Y:S01]  /*32d0*/  FFMA.FTZ R40, R108, UR40, -R109 ;  /* 0x000000286c287c23 */ /* 0x000fe2000801086d */
[----:B------:R-:W-:-:S02]  /*32e0*/  IMAD.MOV.U32 R108, RZ, RZ, R119 ;  /* 0x000000ffff6c7224 */ /* 0x000fc400078e0077 */
[----:B------:R-:W-:-:S03]  /*32f0*/  FMNMX.FTZ R56, R26, R77, !PT ;  /* 0x0000004d1a387209 */ /* 0x000fc60007810000 */
[----:B------:R-:W1:Y:S01]  /*3300*/  MUFU.EX2 R13, R101 ;  /* 0x00000065000d7308 */ /* 0x000e620000000800 */
[----:B------:R-:W-:Y:S02]  /*3310*/  FMNMX.FTZ R77, R27, R56, !PT ;  /* 0x000000381b4d7209 */ /* 0x000fe40007810000 */
[----:B------:R-:W-:Y:S01]  /*3320*/  FSEL R56, R31, -INF , P2 ;  /* 0xff8000001f387808 */ /* 0x000fe20001000000 */
[----:B------:R-:W-:-:S01]  /*3330*/  FFMA.FTZ R31, R60, UR40, -R109 ;  /* 0x000000283c1f7c23 */ /* 0x000fc2000801086d */
[----:B------:R-:W-:Y:S02]  /*3340*/  FMNMX.FTZ R77, R30, R77, !PT ;  /* 0x0000004d1e4d7209 */ /* 0x000fe40007810000 */
[----:B------:R-:W-:Y:S01]  /*3350*/  FSEL R60, R34, -INF , P3 ;  /* 0xff800000223c7808 */ /* 0x000fe20001800000 */
[--C-:B------:R-:W-:Y:S01]  /*3360*/  FFMA.FTZ R34, R61, UR40, -R109.reuse ;  /* 0x000000283d227c23 */ /* 0x100fe2000801086d */
[----:B------:R-:W-:Y:S01]  /*3370*/  FMNMX.FTZ R77, R56, R77, !PT ;  /* 0x0000004d384d7209 */ /* 0x000fe20007810000 */
[----:B------:R-:W-:Y:S01]  /*3380*/  MUFU.EX2 R12, R12 ;  /* 0x0000000c000c7308 */ /* 0x000fe20000000800 */
[----:B------:R-:W-:Y:S01]  /*3390*/  FSEL R61, R38, -INF , P5 ;  /* 0xff800000263d7808 */ /* 0x000fe20002800000 */
[--C-:B------:R-:W-:Y:S01]  /*33a0*/  FFMA.FTZ R38, R44, UR40, -R109.reuse ;  /* 0x000000282c267c23 */ /* 0x100fe2000801086d */
[----:B------:R-:W-:Y:S01]  /*33b0*/  FMNMX.FTZ R80, R60, R77, !PT ;  /* 0x0000004d3c507209 */ /* 0x000fe20007810000 */
[--C-:B------:R-:W-:Y:S01]  /*33c0*/  FFMA.FTZ R44, R49, UR40, -R109.reuse ;  /* 0x00000028312c7c23 */ /* 0x100fe2000801086d */
[----:B------:R-:W-:-:S01]  /*33d0*/  FFMA.FTZ R49, R65, UR40, -R109 ;  /* 0x0000002841317c23 */ /* 0x000fc2000801086d */
[--C-:B------:R-:W-:Y:S01]  /*33e0*/  FFMA.FTZ R65, R68, UR40, -R109.reuse ;  /* 0x0000002844417c23 */ /* 0x100fe2000801086d */
[----:B------:R-:W-:Y:S01]  /*33f0*/  FMNMX.FTZ R80, R81, R80, !PT ;  /* 0x0000005051507209 */ /* 0x000fe20007810000 */
[----:B------:R-:W-:Y:S01]  /*3400*/  FFMA.FTZ R68, R76, UR40, -R109 ;  /* 0x000000284c447c23 */ /* 0x000fe2000801086d */
[----:B------:R-:W-:Y:S01]  /*3410*/  IMAD.U32 R76, RZ, RZ, UR40 ;  /* 0x00000028ff4c7e24 */ /* 0x000fe2000f8e00ff */
[----:B0-----:R-:W-:Y:S01]  /*3420*/  LOP3.LUT P2, RZ, R110, 0x7f, RZ, 0xc0, !PT ;  /* 0x0000007f6eff7812 */ /* 0x001fe2000784c0ff */
[----:B------:R-:W0:Y:S01]  /*3430*/  MUFU.EX2 R14, R14 ;  /* 0x0000000e000e7308 */ /* 0x000e220000000800 */
[----:B------:R-:W-:Y:S01]  /*3440*/  FMNMX.FTZ R39, R61, R80, !PT ;  /* 0x000000503d277209 */ /* 0x000fe20007810000 */
[--C-:B------:R-:W-:Y:S01]  /*3450*/  IMAD.MOV.U32 R110, RZ, RZ, R119.reuse ;  /* 0x000000ffff6e7224 */ /* 0x100fe200078e0077 */
[----:B-1----:R-:W-:Y:S01]  /*3460*/  F2FP.SATFINITE.E4M3.F32.PACK_AB_MERGE_C R202, R13, R10, RZ ;  /* 0x0000000a0dca723e */ /* 0x002fe200048070ff */
[----:B------:R-:W-:Y:S01]  /*3470*/  IMAD.MOV.U32 R101, RZ, RZ, R119 ;  /* 0x000000ffff657224 */ /* 0x000fe200078e0077 */
[----:B------:R-:W-:Y:S01]  /*3480*/  FMNMX.FTZ R77, R84, R39, !PT ;  /* 0x00000027544d7209 */ /* 0x000fe20007810000 */
[--C-:B------:R-:W-:Y:S01]  /*3490*/  FFMA.FTZ R39, R48, UR40, -R109.reuse ;  /* 0x0000002830277c23 */ /* 0x100fe2000801086d */
[----:B------:R-:W-:-:S01]  /*34a0*/  FFMA.FTZ R48, R5, UR40, -R109 ;  /* 0x0000002805307c23 */ /* 0x000fc2000801086d */
[----:B------:R-:W-:Y:S01]  /*34b0*/  MUFU.EX2 R20, R20 ;  /* 0x0000001400147308 */ /* 0x000fe20000000800 */
[----:B------:R-:W-:Y:S01]  /*34c0*/  F2FP.SATFINITE.E4M3.F32.PACK_AB_MERGE_C R202, R11, R8, R202 ;  /* 0x000000080bca723e */ /* 0x000fe200048070ca */
[----:B------:R-:W1:Y:S01]  /*34d0*/  SHFL.BFLY PT, R80, R77, 0x2, 0x1f ;  /* 0x0c401f004d507f89 */ /* 0x000e6200000e0000 */
[----:B------:R-:W-:-:S02]  /*34e0*/  IMAD.MOV.U32 R109, RZ, RZ, R119 ;  /* 0x000000ffff6d7224 */ /* 0x000fc400078e0077 */
[----:B------:R-:W-:-:S03]  /*34f0*/  @!P2 VIADD R3, R3, 0x33440 ;  /* 0x000334400303a836 */ /* 0x000fc60000000000 */
[----:B------:R-:W-:Y:S01]  /*3500*/  MUFU.EX2 R24, R24 ;  /* 0x0000001800187308 */ /* 0x000fe20000000800 */
[----:B0-----:R-:W-:Y:S02]  /*3510*/  F2FP.SATFINITE.E4M3.F32.PACK_AB_MERGE_C R204, R21, R14, RZ ;  /* 0x0000000e15cc723e */ /* 0x001fe400048070ff */
[----:B------:R-:W-:Y:S02]  /*3520*/  @!P2 PRMT R3, RZ, 0x654, R3 ;  /* 0x00000654ff03a816 */ /* 0x000fe40000000003 */
[----:B------:R-:W-:Y:S02]  /*3530*/  F2FP.SATFINITE.E4M3.F32.PACK_AB_MERGE_C R204, R15, R12, R204 ;  /* 0x0000000c0fcc723e */ /* 0x000fe400048070cc */
[----:B------:R0:W-:Y:S01]  /*3540*/  @!P2 SYNCS.ARRIVE.TRANS64.RED.A1T0 RZ, [R3+URZ], RZ ;  /* 0x000000ff03ffa9a7 */ /* 0x0001e2000810043f */
[----:B------:R-:W-:Y:S08]  /*3550*/  MUFU.EX2 R28, R28 ;  /* 0x0000001c001c7308 */ /* 0x000ff00000000800 */
[----:B------:R-:W-:Y:S01]  /*3560*/  MUFU.EX2 R32, R32 ;  /* 0x0000002000207308 */ /* 0x000fe20000000800 */
[----:B-1----:R-:W-:-:S05]  /*3570*/  FMNMX.FTZ R80, R77, R80, !PT ;  /* 0x000000504d507209 */ /* 0x002fca0007810000 */
[----:B------:R-:W1:Y:S02]  /*3580*/  SHFL.BFLY PT, R5, R80, 0x1, 0x1f ;  /* 0x0c201f0050057f89 */ /* 0x000e6400000e0000 */
[----:B------:R-:W-:Y:S08]  /*3590*/  MUFU.EX2 R57, R57 ;  /* 0x0000003900397308 */ /* 0x000ff00000000800 */
[----:B------:R-:W-:Y:S08]  /*35a0*/  MUFU.EX2 R36, R36 ;  /* 0x0000002400247308 */ /* 0x000ff00000000800 */
[----:B------:R2:W-:Y:S01]  /*35b0*/  MUFU.EX2 R53, R107 ;  /* 0x0000006b00357308 */ /* 0x0005e20000000800 */
[----:B-1----:R-:W-:-:S07]  /*35c0*/  FMNMX.FTZ R5, R80, R5, !PT ;  /* 0x0000000550057209 */ /* 0x002fce0007810000 */
[----:B------:R-:W-:Y:S01]  /*35d0*/  MUFU.EX2 R40, R40 ;  /* 0x0000002800287308 */ /* 0x000fe20000000800 */
[----:B--2---:R-:W-:Y:S01]  /*35e0*/  IMAD.MOV.U32 R107, RZ, RZ, R119 ;  /* 0x000000ffff6b7224 */ /* 0x004fe200078e0077 */
[C---:B------:R-:W-:Y:S01]  /*35f0*/  FSETP.NEU.FTZ.AND P1, PT, R5.reuse, -INF , PT ;  /* 0xff8000000500780b */ /* 0x040fe20003f3d000 */
[----:B------:R-:W-:-:S05]  /*3600*/  FFMA.FTZ R73, R5, R76, -8 ;  /* 0xc100000005497423 */ /* 0x000fca000001004c */
[----:B------:R-:W-:Y:S01]  /*3610*/  MUFU.EX2 R31, R31 ;  /* 0x0000001f001f7308 */ /* 0x000fe20000000800 */
[----:B------:R-:W-:Y:S02]  /*3620*/  FSEL R85, R73, RZ, P1 ;  /* 0x000000ff49557208 */ /* 0x000fe40000800000 */
[----:B------:R-:W-:-:S03]  /*3630*/  PLOP3.LUT P1, PT, PT, PT, UP0, 0x80, 0x0 ;  /* 0x000000000000781c */ /* 0x000fc60003f2f008 */
[--C-:B------:R-:W-:Y:S01]  /*3640*/  FFMA.FTZ R73, R90, UR40, -R85.reuse ;  /* 0x000000285a497c23 */ /* 0x100fe20008010855 */
[----:B------:R-:W-:-:S01]  /*3650*/  FFMA.FTZ R76, R91, UR40, -R85 ;  /* 0x000000285b4c7c23 */ /* 0x000fc20008010855 */
[--C-:B------:R-:W-:Y:S01]  /*3660*/  FFMA.FTZ R94, R94, UR40, -R85.reuse ;  /* 0x000000285e5e7c23 */ /* 0x100fe20008010855 */
[----:B------:R-:W-:-:S01]  /*3670*/  FFMA.FTZ R95, R95, UR40, -R85 ;  /* 0x000000285f5f7c23 */ /* 0x000fc20008010855 */
[--C-:B------:R-:W-:Y:S01]  /*3680*/  FFMA.FTZ R77, R98, UR40, -R85.reuse ;  /* 0x00000028624d7c23 */ /* 0x100fe20008010855 */
[----:B------:R-:W-:-:S01]  /*3690*/  FFMA.FTZ R80, R99, UR40, -R85 ;  /* 0x0000002863507c23 */ /* 0x000fc20008010855 */
[----:B------:R-:W-:Y:S01]  /*36a0*/  MUFU.EX2 R73, R73 ;  /* 0x0000004900497308 */ /* 0x000fe20000000800 */
[----:B------:R-:W-:-:S01]  /*36b0*/  FFMA.FTZ R89, R79, UR40, -R85 ;  /* 0x000000284f597c23 */ /* 0x000fc20008010855 */
[--C-:B------:R-:W-:Y:S01]  /*36c0*/  FFMA.FTZ R79, R83, UR40, -R85.reuse ;  /* 0x00000028534f7c23 */ /* 0x100fe20008010855 */
[----:B------:R-:W-:-:S01]  /*36d0*/  FFMA.FTZ R102, R102, UR40, -R85 ;  /* 0x0000002866667c23 */ /* 0x000fc20008010855 */
[--C-:B------:R-:W-:Y:S01]  /*36e0*/  FFMA.FTZ R83, R63, UR40, -R85.reuse ;  /* 0x000000283f537c23 */ /* 0x100fe20008010855 */
[----:B------:R-:W-:-:S01]  /*36f0*/  FFMA.FTZ R63, R67, UR40, -R85 ;  /* 0x00000028433f7c23 */ /* 0x000fc20008010855 */
[----:B------:R-:W-:Y:S01]  /*3700*/  FFMA.FTZ R88, R78, UR40, -R85 ;  /* 0x000000284e587c23 */ /* 0x000fe20008010855 */
[----:B------:R-:W-:-:S01]  /*3710*/  FADD.FTZ R67, R4, R7 ;  /* 0x0000000704437221 */ /* 0x000fc20000010000 */
[----:B------:R-:W1:Y:S01]  /*3720*/  MUFU.EX2 R76, R76 ;  /* 0x0000004c004c7308 */ /* 0x000e620000000800 */
[----:B------:R-:W-:-:S01]  /*3730*/  FFMA.FTZ R78, R82, UR40, -R85 ;  /* 0x00000028524e7c23 */ /* 0x000fc20008010855 */
[--C-:B------:R-:W-:Y:S01]  /*3740*/  FFMA.FTZ R103, R103, UR40, -R85.reuse ;  /* 0x0000002867677c23 */ /* 0x100fe20008010855 */
[----:B------:R-:W-:-:S01]  /*3750*/  FFMA.FTZ R82, R62, UR40, -R85 ;  /* 0x000000283e527c23 */ /* 0x000fc20008010855 */
[----:B------:R-:W-:Y:S01]  /*3760*/  FFMA.FTZ R62, R66, UR40, -R85 ;  /* 0x00000028423e7c23 */ /* 0x000fe20008010855 */
[----:B------:R-:W-:-:S01]  /*3770*/  FADD.FTZ R66, R6, R67 ;  /* 0x0000004306427221 */ /* 0x000fc20000010000 */
[--C-:B------:R-:W-:Y:S01]  /*3780*/  FFMA.FTZ R74, R74, UR40, -R85.reuse ;  /* 0x000000284a4a7c23 */ /* 0x100fe20008010855 */
[----:B------:R-:W-:-:S01]  /*3790*/  FFMA.FTZ R75, R75, UR40, -R85 ;  /* 0x000000284b4b7c23 */ /* 0x000fc20008010855 */
[----:B------:R-:W2:Y:S01]  /*37a0*/  MUFU.EX2 R94, R94 ;  /* 0x0000005e005e7308 */ /* 0x000ea20000000800 */
[----:B------:R-:W-:-:S01]  /*37b0*/  FADD.FTZ R67, R9, R66 ;  /* 0x0000004209437221 */ /* 0x000fc20000010000 */
[--C-:B------:R-:W-:Y:S01]  /*37c0*/  FFMA.FTZ R86, R86, UR40, -R85.reuse ;  /* 0x0000002856567c23 */ /* 0x100fe20008010855 */
[----:B------:R-:W-:-:S01]  /*37d0*/  FFMA.FTZ R87, R87, UR40, -R85 ;  /* 0x0000002857577c23 */ /* 0x000fc20008010855 */
[----:B------:R-:W-:Y:S01]  /*37e0*/  FFMA.FTZ R58, R58, UR40, -R85 ;  /* 0x000000283a3a7c23 */ /* 0x000fe20008010855 */
[----:B------:R-:W-:-:S01]  /*37f0*/  FADD.FTZ R66, R8, R67 ;  /* 0x0000004308427221 */ /* 0x000fc20000010000 */
[--C-:B------:R-:W-:Y:S01]  /*3800*/  FFMA.FTZ R59, R59, UR40, -R85.reuse ;  /* 0x000000283b3b7c23 */ /* 0x100fe20008010855 */
[----:B------:R-:W-:-:S01]  /*3810*/  FFMA.FTZ R70, R70, UR40, -R85 ;  /* 0x0000002846467c23 */ /* 0x000fc20008010855 */
[----:B------:R-:W3:Y:S01]  /*3820*/  MUFU.EX2 R95, R95 ;  /* 0x0000005f005f7308 */ /* 0x000ee20000000800 */
[----:B-1----:R-:W-:-:S01]  /*3830*/  FADD.FTZ R91, R73, R76 ;  /* 0x0000004c495b7221 */ /* 0x002fc20000010000 */
[--C-:B------:R-:W-:Y:S01]  /*3840*/  FFMA.FTZ R71, R71, UR40, -R85.reuse ;  /* 0x0000002847477c23 */ /* 0x100fe20008010855 */
[----:B------:R-:W-:-:S01]  /*3850*/  FFMA.FTZ R42, R42, UR40, -R85 ;  /* 0x000000282a2a7c23 */ /* 0x000fc20008010855 */
[--C-:B------:R-:W-:Y:S01]  /*3860*/  FFMA.FTZ R43, R43, UR40, -R85.reuse ;  /* 0x000000282b2b7c23 */ /* 0x100fe20008010855 */
[----:B------:R-:W-:-:S01]  /*3870*/  FFMA.FTZ R46, R46, UR40, -R85 ;  /* 0x000000282e2e7c23 */ /* 0x000fc20008010855 */
[--C-:B------:R-:W-:Y:S01]  /*3880*/  FFMA.FTZ R47, R47, UR40, -R85.reuse ;  /* 0x000000282f2f7c23 */ /* 0x100fe20008010855 */
[----:B------:R-:W-:-:S01]  /*3890*/  FFMA.FTZ R50, R50, UR40, -R85 ;  /* 0x0000002832327c23 */ /* 0x000fc20008010855 */
[----:B------:R-:W1:Y:S01]  /*38a0*/  MUFU.EX2 R77, R77 ;  /* 0x0000004d004d7308 */ /* 0x000e620000000800 */
[----:B--2---:R-:W-:-:S01]  /*38b0*/  FADD.FTZ R90, R94, R91 ;  /* 0x0000005b5e5a7221 */ /* 0x004fc20000010000 */
[----:B------:R-:W-:Y:S01]  /*38c0*/  FADD.FTZ R91, R11, R66 ;  /* 0x000000420b5b7221 */ /* 0x000fe20000010000 */
[----:B------:R-:W-:-:S01]  /*38d0*/  FFMA.FTZ R51, R51, UR40, -R85 ;  /* 0x0000002833337c23 */ /* 0x000fc20008010855 */
[--C-:B------:R-:W-:Y:S01]  /*38e0*/  FFMA.FTZ R54, R54, UR40, -R85.reuse ;  /* 0x0000002836367c23 */ /* 0x100fe20008010855 */
[----:B------:R-:W-:-:S01]  /*38f0*/  FFMA.FTZ R55, R55, UR40, -R85 ;  /* 0x0000002837377c23 */ /* 0x000fc20008010855 */
[----:B------:R-:W-:Y:S01]  /*3900*/  FADD.FTZ R66, R10, R91 ;  /* 0x0000005b0a427221 */ /* 0x000fe20000010000 */
[----:B------:R-:W-:-:S01]  /*3910*/  FFMA.FTZ R26, R26, UR40, -R85 ;  /* 0x000000281a1a7c23 */ /* 0x000fc20008010855 */
[----:B------:R-:W2:Y:S01]  /*3920*/  MUFU.EX2 R80, R80 ;  /* 0x0000005000507308 */ /* 0x000ea20000000800 */
[----:B---3--:R-:W-:-:S01]  /*3930*/  FADD.FTZ R90, R95, R90 ;  /* 0x0000005a5f5a7221 */ /* 0x008fc20000010000 */
[----:B0-----:R-:W-:Y:S01]  /*3940*/  FADD.FTZ R3, R13, R66 ;  /* 0x000000420d037221 */ /* 0x001fe20000010000 */
[----:B------:R-:W-:-:S01]  /*3950*/  FFMA.FTZ R27, R27, UR40, -R85 ;  /* 0x000000281b1b7c23 */ /* 0x000fc20008010855 */
[--C-:B------:R-:W-:Y:S01]  /*3960*/  FFMA.FTZ R30, R30, UR40, -R85.reuse ;  /* 0x000000281e1e7c23 */ /* 0x100fe20008010855 */
[----:B------:R-:W-:-:S01]  /*3970*/  FFMA.FTZ R56, R56, UR40, -R85 ;  /* 0x0000002838387c23 */ /* 0x000fc20008010855 */
[----:B------:R-:W-:Y:S01]  /*3980*/  FADD.FTZ R66, R12, R3 ;  /* 0x000000030c427221 */ /* 0x000fe20000010000 */
[----:B------:R-:W-:-:S01]  /*3990*/  FFMA.FTZ R60, R60, UR40, -R85 ;  /* 0x000000283c3c7c23 */ /* 0x000fc20008010855 */
[----:B------:R-:W0:Y:S01]  /*39a0*/  MUFU.EX2 R102, R102 ;  /* 0x0000006600667308 */ /* 0x000e220000000800 */
[----:B-1----:R-:W-:-:S01]  /*39b0*/  FADD.FTZ R67, R77, R90 ;  /* 0x0000005a4d437221 */ /* 0x002fc20000010000 */
[----:B------:R-:W-:Y:S01]  /*39c0*/  FADD.FTZ R3, R15, R66 ;  /* 0x000000420f037221 */ /* 0x000fe20000010000 */
[----:B------:R-:W-:-:S01]  /*39d0*/  FFMA.FTZ R81, R81, UR40, -R85 ;  /* 0x0000002851517c23 */ /* 0x000fc20008010855 */
[--C-:B------:R-:W-:Y:S01]  /*39e0*/  FFMA.FTZ R61, R61, UR40, -R85.reuse ;  /* 0x000000283d3d7c23 */ /* 0x100fe20008010855 */
[----:B------:R-:W-:-:S01]  /*39f0*/  FFMA.FTZ R84, R84, UR40, -R85 ;  /* 0x0000002854547c23 */ /* 0x000fc20008010855 */
[----:B------:R-:W-:Y:S01]  /*3a00*/  FADD.FTZ R66, R14, R3 ;  /* 0x000000030e427221 */ /* 0x000fe20000010000 */
[----:B------:R-:W-:Y:S01]  /*3a10*/  F2FP.SATFINITE.E4M3.F32.PACK_AB_MERGE_C R94, R95, R94, RZ ;  /* 0x0000005e5f5e723e */ /* 0x000fe200048070ff */
[----:B------:R-:W1:Y:S01]  /*3a20*/  MUFU.EX2 R103, R103 ;  /* 0x0000006700677308 */ /* 0x000e620000000800 */
[----:B--2---:R-:W-:-:S01]  /*3a30*/  FADD.FTZ R67, R80, R67 ;  /* 0x0000004350437221 */ /* 0x004fc20000010000 */
[----:B------:R-:W-:Y:S01]  /*3a40*/  FADD.FTZ R3, R21, R66 ;  /* 0x0000004215037221 */ /* 0x000fe20000010000 */
[----:B------:R-:W-:Y:S01]  /*3a50*/  F2FP.SATFINITE.E4M3.F32.PACK_AB_MERGE_C R201, R76, R73, R94 ;  /* 0x000000494cc9723e */ /* 0x000fe2000480705e */
[----:B------:R-:W-:-:S02]  /*3a60*/  IMAD.MOV.U32 R99, RZ, RZ, R119 ;  /* 0x000000ffff637224 */ /* 0x000fc400078e0077 */
[----:B------:R-:W-:-:S01]  /*3a70*/  FADD.FTZ R66, R20, R3 ;  /* 0x0000000314427221 */ /* 0x000fc20000010000 */
[----:B------:R-:W-:Y:S01]  /*3a80*/  IMAD.MOV.U32 R98, RZ, RZ, R119 ;  /* 0x000000ffff627224 */ /* 0x000fe200078e0077 */
[----:B------:R-:W2:Y:S01]  /*3a90*/  MUFU.EX2 R74, R74 ;  /* 0x0000004a004a7308 */ /* 0x000ea20000000800 */
[----:B0-----:R-:W-:-:S01]  /*3aa0*/  FADD.FTZ R90, R102, R67 ;  /* 0x00000043665a7221 */ /* 0x001fc20000010000 */
[----:B------:R-:W-:Y:S01]  /*3ab0*/  FADD.FTZ R3, R25, R66 ;  /* 0x0000004219037221 */ /* 0x000fe20000010000 */
[--C-:B------:R-:W-:Y:S02]  /*3ac0*/  IMAD.MOV.U32 R95, RZ, RZ, R119.reuse ;  /* 0x000000ffff5f7224 */ /* 0x100fe400078e0077 */
[----:B------:R-:W-:Y:S02]  /*3ad0*/  IMAD.MOV.U32 R94, RZ, RZ, R119 ;  /* 0x000000ffff5e7224 */ /* 0x000fe400078e0077 */
[----:B------:R-:W-:-:S01]  /*3ae0*/  FADD.FTZ R66, R24, R3 ;  /* 0x0000000318427221 */ /* 0x000fc20000010000 */
[----:B------:R-:W-:Y:S01]  /*3af0*/  F2FP.SATFINITE.E4M3.F32.PACK_AB_MERGE_C R24, R29, R24, RZ ;  /* 0x000000181d18723e */ /* 0x000fe200048070ff */
[----:B------:R-:W0:Y:S01]  /*3b00*/  MUFU.EX2 R75, R75 ;  /* 0x0000004b004b7308 */ /* 0x000e220000000800 */
[----:B-1----:R-:W-:-:S01]  /*3b10*/  FADD.FTZ R67, R103, R90 ;  /* 0x0000005a67437221 */ /* 0x002fc20000010000 */
[----:B------:R-:W-:Y:S01]  /*3b20*/  FADD.FTZ R3, R29, R66 ;  /* 0x000000421d037221 */ /* 0x000fe20000010000 */
[----:B------:R-:W-:Y:S01]  /*3b30*/  F2FP.SATFINITE.E4M3.F32.PACK_AB_MERGE_C R102, R103, R102, RZ ;  /* 0x000000666766723e */ /* 0x000fe200048070ff */
[----:B------:R-:W-:Y:S01]  /*3b40*/  IMAD.MOV.U32 R103, RZ, RZ, R119 ;  /* 0x000000ffff677224 */ /* 0x000fe200078e0077 */
[----:B------:R-:W-:Y:S01]  /*3b50*/  F2FP.SATFINITE.E4M3.F32.PACK_AB_MERGE_C R206, R25, R20, R24 ;  /* 0x0000001419ce723e */ /* 0x000fe20004807018 */
[----:B------:R-:W-:Y:S01]  /*3b60*/  FADD.FTZ R6, R28, R3 ;  /* 0x000000031c067221 */ /* 0x000fe20000010000 */
[----:B------:R-:W-:Y:S01]  /*3b70*/  F2FP.SATFINITE.E4M3.F32.PACK_AB_MERGE_C R203, R80, R77, R102 ;  /* 0x0000004d50cb723e */ /* 0x000fe20004807066 */
[----:B------:R-:W1:Y:S01]  /*3b80*/  MUFU.EX2 R88, R88 ;  /* 0x0000005800587308 */ /* 0x000e620000000800 */
[----:B--2---:R-:W-:-:S01]  /*3b90*/  FADD.FTZ R90, R74, R67 ;  /* 0x000000434a5a7221 */ /* 0x004fc20000010000 */
[----:B------:R-:W-:Y:S01]  /*3ba0*/  FADD.FTZ R3, R33, R6 ;  /* 0x0000000621037221 */ /* 0x000fe20000010000 */
[----:B------:R-:W-:-:S02]  /*3bb0*/  IMAD.MOV.U32 R102, RZ, RZ, R119 ;  /* 0x000000ffff667224 */ /* 0x000fc400078e0077 */
[----:B------:R-:W-:Y:S02]  /*3bc0*/  IMAD.MOV.U32 R91, RZ, RZ, R119 ;  /* 0x000000ffff5b7224 */ /* 0x000fe400078e0077 */
[----:B------:R-:W-:-:S01]  /*3bd0*/  FADD.FTZ R6, R32, R3 ;  /* 0x0000000320067221 */ /* 0x000fc20000010000 */
[----:B------:R-:W-:Y:S01]  /*3be0*/  F2FP.SATFINITE.E4M3.F32.PACK_AB_MERGE_C R32, R57, R32, RZ ;  /* 0x000000203920723e */ /* 0x000fe200048070ff */
[----:B------:R-:W2:Y:S01]  /*3bf0*/  MUFU.EX2 R89, R89 ;  /* 0x0000005900597308 */ /* 0x000ea20000000800 */
[----:B0-----:R-:W-:-:S01]  /*3c00*/  FADD.FTZ R67, R75, R90 ;  /* 0x0000005a4b437221 */ /* 0x001fc20000010000 */
[----:B------:R-:W-:Y:S01]  /*3c10*/  FADD.FTZ R57, R57, R6 ;  /* 0x0000000639397221 */ /* 0x000fe20000010000 */
[----:B------:R-:W-:Y:S01]  /*3c20*/  F2FP.SATFINITE.E4M3.F32.PACK_AB_MERGE_C R208, R33, R28, R32 ;  /* 0x0000001c21d0723e */ /* 0x000fe20004807020 */
[----:B------:R-:W-:Y:S02]  /*3c30*/  IMAD.MOV.U32 R85, RZ, RZ, R119 ;  /* 0x000000ffff557224 */ /* 0x000fe400078e0077 */
[----:B------:R-:W-:-:S01]  /*3c40*/  FADD.FTZ R6, R36, R57 ;  /* 0x0000003924067221 */ /* 0x000fc20000010000 */
[----:B------:R-:W-:Y:S01]  /*3c50*/  IMAD.MOV.U32 R80, RZ, RZ, R119 ;  /* 0x000000ffff507224 */ /* 0x000fe200078e0077 */
[----:B------:R-:W0:Y:S01]  /*3c60*/  MUFU.EX2 R78, R78 ;  /* 0x0000004e004e7308 */ /* 0x000e220000000800 */
[----:B-1----:R-:W-:-:S01]  /*3c70*/  FADD.FTZ R90, R88, R67 ;  /* 0x00000043585a7221 */ /* 0x002fc20000010000 */
[----:B------:R-:W-:-:S02]  /*3c80*/  IMAD.MOV.U32 R77, RZ, RZ, R119 ;  /* 0x000000ffff4d7224 */ /* 0x000fc400078e0077 */
[--C-:B------:R-:W-:Y:S02]  /*3c90*/  IMAD.MOV.U32 R76, RZ, RZ, R119.reuse ;  /* 0x000000ffff4c7224 */ /* 0x100fe400078e0077 */
[----:B------:R-:W-:Y:S02]  /*3ca0*/  IMAD.MOV.U32 R73, RZ, RZ, R119 ;  /* 0x000000ffff497224 */ /* 0x000fe400078e0077 */
[----:B------:R-:W1:Y:S01]  /*3cb0*/  MUFU.EX2 R79, R79 ;  /* 0x0000004f004f7308 */ /* 0x000e620000000800 */
[----:B--2---:R-:W-:-:S01]  /*3cc0*/  FADD.FTZ R67, R89, R90 ;  /* 0x0000005a59437221 */ /* 0x004fc20000010000 */
[----:B------:R-:W-:Y:S01]  /*3cd0*/  F2FP.SATFINITE.E4M3.F32.PACK_AB_MERGE_C R88, R89, R88, RZ ;  /* 0x000000585958723e */ /* 0x000fe200048070ff */
[--C-:B------:R-:W-:Y:S02]  /*3ce0*/  IMAD.MOV.U32 R89, RZ, RZ, R119.reuse ;  /* 0x000000ffff597224 */ /* 0x100fe400078e0077 */
[--C-:B------:R-:W-:Y:S01]  /*3cf0*/  IMAD.MOV.U32 R66, RZ, RZ, R119.reuse ;  /* 0x000000ffff427224 */ /* 0x100fe200078e0077 */
[----:B------:R-:W-:Y:S01]  /*3d00*/  F2FP.SATFINITE.E4M3.F32.PACK_AB_MERGE_C R205, R75, R74, R88 ;  /* 0x0000004a4bcd723e */ /* 0x000fe20004807058 */
[----:B------:R-:W-:Y:S01]  /*3d10*/  IMAD.MOV.U32 R88, RZ, RZ, R119 ;  /* 0x000000ffff587224 */ /* 0x000fe200078e0077 */
[----:B------:R-:W2:Y:S01]  /*3d20*/  MUFU.EX2 R86, R86 ;  /* 0x0000005600567308 */ /* 0x000ea20000000800 */
[----:B0-----:R-:W-:-:S01]  /*3d30*/  FADD.FTZ R90, R78, R67 ;  /* 0x000000434e5a7221 */ /* 0x001fc20000010000 */
[----:B------:R-:W-:-:S02]  /*3d40*/  IMAD.MOV.U32 R75, RZ, RZ, R119 ;  /* 0x000000ffff4b7224 */ /* 0x000fc400078e0077 */
[--C-:B------:R-:W-:Y:S02]  /*3d50*/  IMAD.MOV.U32 R74, RZ, RZ, R119.reuse ;  /* 0x000000ffff4a7224 */ /* 0x100fe400078e0077 */
[----:B------:R-:W-:Y:S02]  /*3d60*/  IMAD.MOV.U32 R57, RZ, RZ, R119 ;  /* 0x000000ffff397224 */ /* 0x000fe400078e0077 */
[----:B------:R-:W0:Y:S01]  /*3d70*/  MUFU.EX2 R87, R87 ;  /* 0x0000005700577308 */ /* 0x000e220000000800 */
[----:B-1----:R-:W-:-:S01]  /*3d80*/  FADD.FTZ R67, R79, R90 ;  /* 0x0000005a4f437221 */ /* 0x002fc20000010000 */
[--C-:B------:R-:W-:Y:S02]  /*3d90*/  IMAD.MOV.U32 R33, RZ, RZ, R119.reuse ;  /* 0x000000ffff217224 */ /* 0x100fe400078e0077 */
[--C-:B------:R-:W-:Y:S02]  /*3da0*/  IMAD.MOV.U32 R32, RZ, RZ, R119.reuse ;  /* 0x000000ffff207224 */ /* 0x100fe400078e0077 */
[----:B------:R-:W-:-:S02]  /*3db0*/  IMAD.MOV.U32 R29, RZ, RZ, R119 ;  /* 0x000000ffff1d7224 */ /* 0x000fc400078e0077 */
[----:B------:R-:W1:Y:S01]  /*3dc0*/  MUFU.EX2 R58, R58 ;  /* 0x0000003a003a7308 */ /* 0x000e620000000800 */
[----:B--2---:R-:W-:-:S01]  /*3dd0*/  FADD.FTZ R90, R86, R67 ;  /* 0x00000043565a7221 */ /* 0x004fc20000010000 */
[--C-:B------:R-:W-:Y:S02]  /*3de0*/  IMAD.MOV.U32 R67, RZ, RZ, R119.reuse ;  /* 0x000000ffff437224 */ /* 0x100fe400078e0077 */
[--C-:B------:R-:W-:Y:S02]  /*3df0*/  IMAD.MOV.U32 R28, RZ, RZ, R119.reuse ;  /* 0x000000ffff1c7224 */ /* 0x100fe400078e0077 */
[----:B------:R-:W-:Y:S02]  /*3e00*/  IMAD.MOV.U32 R25, RZ, RZ, R119 ;  /* 0x000000ffff197224 */ /* 0x000fe400078e0077 */
[----:B------:R-:W2:Y:S01]  /*3e10*/  MUFU.EX2 R59, R59 ;  /* 0x0000003b003b7308 */ /* 0x000ea20000000800 */
[----:B0-----:R-:W-:-:S01]  /*3e20*/  FADD.FTZ R9, R87, R90 ;  /* 0x0000005a57097221 */ /* 0x001fc20000010000 */
[----:B------:R-:W-:Y:S01]  /*3e30*/  F2FP.SATFINITE.E4M3.F32.PACK_AB_MERGE_C R86, R87, R86, RZ ;  /* 0x000000565756723e */ /* 0x000fe200048070ff */
[----:B------:R-:W-:-:S02]  /*3e40*/  IMAD.MOV.U32 R90, RZ, RZ, R119 ;  /* 0x000000ffff5a7224 */ /* 0x000fc400078e0077 */
[--C-:B------:R-:W-:Y:S01]  /*3e50*/  IMAD.MOV.U32 R87, RZ, RZ, R119.reuse ;  /* 0x000000ffff577224 */ /* 0x100fe200078e0077 */
[----:B------:R-:W-:Y:S01]  /*3e60*/  F2FP.SATFINITE.E4M3.F32.PACK_AB_MERGE_C R207, R79, R78, R86 ;  /* 0x0000004e4fcf723e */ /* 0x000fe20004807056 */
[----:B------:R-:W-:Y:S01]  /*3e70*/  IMAD.MOV.U32 R86, RZ, RZ, R119 ;  /* 0x000000ffff567224 */ /* 0x000fe200078e0077 */
[----:B------:R-:W0:Y:S01]  /*3e80*/  MUFU.EX2 R82, R82 ;  /* 0x0000005200527308 */ /* 0x000e220000000800 */
[----:B-1----:R-:W-:-:S01]  /*3e90*/  FADD.FTZ R10, R58, R9 ;  /* 0x000000093a0a7221 */ /* 0x002fc20000010000 */
[--C-:B------:R-:W-:Y:S02]  /*3ea0*/  IMAD.MOV.U32 R79, RZ, RZ, R119.reuse ;  /* 0x000000ffff4f7224 */ /* 0x100fe400078e0077 */
[--C-:B------:R-:W-:Y:S02]  /*3eb0*/  IMAD.MOV.U32 R78, RZ, RZ, R119.reuse ;  /* 0x000000ffff4e7224 */ /* 0x100fe400078e0077 */
[----:B------:R-:W-:Y:S02]  /*3ec0*/  IMAD.MOV.U32 R24, RZ, RZ, R119 ;  /* 0x000000ffff187224 */ /* 0x000fe400078e0077 */
[----:B------:R-:W1:Y:S01]  /*3ed0*/  MUFU.EX2 R83, R83 ;  /* 0x0000005300537308 */ /* 0x000e620000000800 */
[----:B--2---:R-:W-:-:S07]  /*3ee0*/  FADD.FTZ R9, R59, R10 ;  /* 0x0000000a3b097221 */ /* 0x004fce0000010000 */
[----:B------:R-:W2:Y:S01]  /*3ef0*/  MUFU.EX2 R62, R62 ;  /* 0x0000003e003e7308 */ /* 0x000ea20000000800 */
[----:B0-----:R-:W-:-:S07]  /*3f00*/  FADD.FTZ R10, R82, R9 ;  /* 0x00000009520a7221 */ /* 0x001fce0000010000 */
[----:B------:R-:W0:Y:S01]  /*3f10*/  MUFU.EX2 R63, R63 ;  /* 0x0000003f003f7308 */ /* 0x000e220000000800 */
[----:B-1----:R-:W-:-:S01]  /*3f20*/  FADD.FTZ R3, R83, R10 ;  /* 0x0000000a53037221 */ /* 0x002fc20000010000 */
[----:B------:R-:W-:Y:S01]  /*3f30*/  F2FP.SATFINITE.E4M3.F32.PACK_AB_MERGE_C R82, R83, R82, RZ ;  /* 0x000000525352723e */ /* 0x000fe200048070ff */
[----:B------:R-:W-:-:S03]  /*3f40*/  IMAD.MOV.U32 R83, RZ, RZ, R119 ;  /* 0x000000ffff537224 */ /* 0x000fc600078e0077 */
[----:B------:R-:W-:Y:S01]  /*3f50*/  F2FP.SATFINITE.E4M3.F32.PACK_AB_MERGE_C R209, R59, R58, R82 ;  /* 0x0000003a3bd1723e */ /* 0x000fe20004807052 */
[----:B------:R-:W-:Y:S01]  /*3f60*/  IMAD.MOV.U32 R82, RZ, RZ, R119 ;  /* 0x000000ffff527224 */ /* 0x000fe200078e0077 */
[----:B------:R-:W1:Y:S01]  /*3f70*/  MUFU.EX2 R70, R70 ;  /* 0x0000004600467308 */ /* 0x000e620000000800 */
[----:B--2---:R-:W-:-:S01]  /*3f80*/  FADD.FTZ R10, R62, R3 ;  /* 0x000000033e0a7221 */ /* 0x004fc20000010000 */
[----:B------:R-:W-:Y:S01]  /*3f90*/  FADD.FTZ R3, R53, R6 ;  /* 0x0000000635037221 */ /* 0x000fe20000010000 */
[--C-:B------:R-:W-:Y:S02]  /*3fa0*/  IMAD.MOV.U32 R59, RZ, RZ, R119.reuse ;  /* 0x000000ffff3b7224 */ /* 0x100fe400078e0077 */
[----:B------:R-:W-:Y:S02]  /*3fb0*/  IMAD.MOV.U32 R58, RZ, RZ, R119 ;  /* 0x000000ffff3a7224 */ /* 0x000fe400078e0077 */
[----:B------:R-:W-:-:S01]  /*3fc0*/  FADD.FTZ R6, R40, R3 ;  /* 0x0000000328067221 */ /* 0x000fc20000010000 */
[----:B------:R-:W-:Y:S01]  /*3fd0*/  F2FP.SATFINITE.E4M3.F32.PACK_AB_MERGE_C R40, R31, R40, RZ ;  /* 0x000000281f28723e */ /* 0x000fe200048070ff */
[----:B------:R-:W2:Y:S01]  /*3fe0*/  MUFU.EX2 R71, R71 ;  /* 0x0000004700477308 */ /* 0x000ea20000000800 */
[----:B0-----:R-:W-:-:S01]  /*3ff0*/  FADD.FTZ R9, R63, R10 ;  /* 0x0000000a3f097221 */ /* 0x001fc20000010000 */
[----:B------:R-:W-:Y:S01]  /*4000*/  FADD.FTZ R31, R31, R6 ;  /* 0x000000061f1f7221 */ /* 0x000fe20000010000 */
[----:B------:R-:W-:Y:S01]  /*4010*/  F2FP.SATFINITE.E4M3.F32.PACK_AB_MERGE_C R210, R53, R36, R40 ;  /* 0x0000002435d2723e */ /* 0x000fe20004807028 */
[----:B------:R-:W-:-:S02]  /*4020*/  IMAD.MOV.U32 R53, RZ, RZ, R119 ;  /* 0x000000ffff357224 */ /* 0x000fc400078e0077 */
[----:B------:R-:W-:Y:S02]  /*4030*/  IMAD.MOV.U32 R40, RZ, RZ, R119 ;  /* 0x000000ffff287224 */ /* 0x000fe400078e0077 */
[----:B------:R-:W0:Y:S01]  /*4040*/  MUFU.EX2 R34, R34 ;  /* 0x0000002200227308 */ /* 0x000e220000000800 */
[----:B-1----:R-:W-:-:S01]  /*4050*/  FADD.FTZ R4, R70, R9 ;  /* 0x0000000946047221 */ /* 0x002fc20000010000 */
[----:B------:R-:W-:-:S06]  /*4060*/  IMAD.MOV.U32 R36, RZ, RZ, R119 ;  /* 0x000000ffff247224 */ /* 0x000fcc00078e0077 */
[----:B------:R-:W1:Y:S01]  /*4070*/  MUFU.EX2 R42, R42 ;  /* 0x0000002a002a7308 */ /* 0x000e620000000800 */
[C---:B--2---:R-:W-:Y:S01]  /*4080*/  F2FP.SATFINITE.E4M3.F32.PACK_AB_MERGE_C R70, R71.reuse, R70, RZ ;  /* 0x000000464746723e */ /* 0x044fe200048070ff */
[----:B------:R-:W-:-:S03]  /*4090*/  FADD.FTZ R71, R71, R4 ;  /* 0x0000000447477221 */ /* 0x000fc60000010000 */
[----:B------:R-:W-:Y:S01]  /*40a0*/  F2FP.SATFINITE.E4M3.F32.PACK_AB_MERGE_C R211, R63, R62, R70 ;  /* 0x0000003e3fd3723e */ /* 0x000fe20004807046 */
[----:B------:R-:W-:Y:S02]  /*40b0*/  IMAD.MOV.U32 R70, RZ, RZ, R119 ;  /* 0x000000ffff467224 */ /* 0x000fe400078e0077 */
[----:B------:R-:W2:Y:S01]  /*40c0*/  MUFU.EX2 R35, R35 ;  /* 0x0000002300237308 */ /* 0x000ea20000000800 */
[----:B0-----:R-:W-:-:S01]  /*40d0*/  FADD.FTZ R4, R34, R31 ;  /* 0x0000001f22047221 */ /* 0x001fc20000010000 */
[--C-:B------:R-:W-:Y:S02]  /*40e0*/  IMAD.MOV.U32 R63, RZ, RZ, R119.reuse ;  /* 0x000000ffff3f7224 */ /* 0x100fe400078e0077 */
[--C-:B------:R-:W-:Y:S02]  /*40f0*/  IMAD.MOV.U32 R62, RZ, RZ, R119.reuse ;  /* 0x000000ffff3e7224 */ /* 0x100fe400078e0077 */
[----:B------:R-:W-:Y:S02]  /*4100*/  IMAD.MOV.U32 R31, RZ, RZ, R119 ;  /* 0x000000ffff1f7224 */ /* 0x000fe400078e0077 */
[----:B------:R-:W0:Y:S01]  /*4110*/  MUFU.EX2 R43, R43 ;  /* 0x0000002b002b7308 */ /* 0x000e220000000800 */
[----:B-1----:R-:W-:-:S01]  /*4120*/  FADD.FTZ R6, R42, R71 ;  /* 0x000000472a067221 */ /* 0x002fc20000010000 */
[----:B------:R-:W-:-:S06]  /*4130*/  IMAD.MOV.U32 R71, RZ, RZ, R119 ;  /* 0x000000ffff477224 */ /* 0x000fcc00078e0077 */
[----:B------:R-:W1:Y:S01]  /*4140*/  MUFU.EX2 R38, R38 ;  /* 0x0000002600267308 */ /* 0x000e620000000800 */
[----:B--2---:R-:W-:-:S07]  /*4150*/  FADD.FTZ R7, R35, R4 ;  /* 0x0000000423077221 */ /* 0x004fce0000010000 */
[----:B------:R-:W2:Y:S01]  /*4160*/  MUFU.EX2 R46, R46 ;  /* 0x0000002e002e7308 */ /* 0x000ea20000000800 */
[----:B0-----:R-:W-:-:S07]  /*4170*/  FADD.FTZ R9, R43, R6 ;  /* 0x000000062b097221 */ /* 0x001fce0000010000 */
[----:B------:R-:W0:Y:S01]  /*4180*/  MUFU.EX2 R41, R41 ;  /* 0x0000002900297308 */ /* 0x000e220000000800 */
[----:B-1----:R-:W-:-:S07]  /*4190*/  FADD.FTZ R4, R38, R7 ;  /* 0x0000000726047221 */ /* 0x002fce0000010000 */
[----:B------:R-:W1:Y:S01]  /*41a0*/  MUFU.EX2 R47, R47 ;  /* 0x0000002f002f7308 */ /* 0x000e620000000800 */
[----:B--2---:R-:W-:-:S07]  /*41b0*/  FADD.FTZ R6, R46, R9 ;  /* 0x000000092e067221 */ /* 0x004fce0000010000 */
[----:B------:R-:W2:Y:S01]  /*41c0*/  MUFU.EX2 R39, R39 ;  /* 0x0000002700277308 */ /* 0x000ea20000000800 */
[----:B0-----:R-:W-:-:S01]  /*41d0*/  FADD.FTZ R4, R41, R4 ;  /* 0x0000000429047221 */ /* 0x001fc20000010000 */
[----:B------:R-:W-:Y:S01]  /*41e0*/  F2FP.SATFINITE.E4M3.F32.PACK_AB_MERGE_C R38, R41, R38, RZ ;  /* 0x000000262926723e */ /* 0x000fe200048070ff */
[----:B------:R-:W-:-:S03]  /*41f0*/  IMAD.MOV.U32 R41, RZ, RZ, R119 ;  /* 0x000000ffff297224 */ /* 0x000fc600078e0077 */
[----:B------:R-:W-:Y:S01]  /*4200*/  F2FP.SATFINITE.E4M3.F32.PACK_AB_MERGE_C R212, R35, R34, R38 ;  /* 0x0000002223d4723e */ /* 0x000fe20004807026 */
[--C-:B------:R-:W-:Y:S01]  /*4210*/  IMAD.MOV.U32 R38, RZ, RZ, R119.reuse ;  /* 0x000000ffff267224 */ /* 0x100fe200078e0077 */
[----:B------:R-:W0:Y:S01]  /*4220*/  MUFU.EX2 R50, R50 ;  /* 0x0000003200327308 */ /* 0x000e220000000800 */
[C---:B-1----:R-:W-:Y:S01]  /*4230*/  F2FP.SATFINITE.E4M3.F32.PACK_AB_MERGE_C R46, R47.reuse, R46, RZ ;  /* 0x0000002e2f2e723e */ /* 0x042fe200048070ff */
[----:B------:R-:W-:Y:S01]  /*4240*/  FADD.FTZ R47, R47, R6 ;  /* 0x000000062f2f7221 */ /* 0x000fe20000010000 */
[--C-:B------:R-:W-:Y:S02]  /*4250*/  IMAD.MOV.U32 R35, RZ, RZ, R119.reuse ;  /* 0x000000ffff237224 */ /* 0x100fe400078e0077 */
[----:B------:R-:W-:Y:S01]  /*4260*/  F2FP.SATFINITE.E4M3.F32.PACK_AB_MERGE_C R213, R43, R42, R46 ;  /* 0x0000002a2bd5723e */ /* 0x000fe2000480702e */
[----:B------:R-:W-:Y:S02]  /*4270*/  IMAD.MOV.U32 R46, RZ, RZ, R119 ;  /* 0x000000ffff2e7224 */ /* 0x000fe400078e0077 */
[----:B------:R-:W1:Y:S01]  /*4280*/  MUFU.EX2 R44, R44 ;  /* 0x0000002c002c7308 */ /* 0x000e620000000800 */
[----:B--2---:R-:W-:-:S01]  /*4290*/  FADD.FTZ R7, R39, R4 ;  /* 0x0000000427077221 */ /* 0x004fc20000010000 */
[----:B------:R-:W-:-:S02]  /*42a0*/  IMAD.MOV.U32 R43, RZ, RZ, R119 ;  /* 0x000000ffff2b7224 */ /* 0x000fc400078e0077 */
[--C-:B------:R-:W-:Y:S02]  /*42b0*/  IMAD.MOV.U32 R42, RZ, RZ, R119.reuse ;  /* 0x000000ffff2a7224 */ /* 0x100fe400078e0077 */
[----:B------:R-:W-:Y:S02]  /*42c0*/  IMAD.MOV.U32 R34, RZ, RZ, R119 ;  /* 0x000000ffff227224 */ /* 0x000fe400078e0077 */
[----:B------:R-:W2:Y:S01]  /*42d0*/  MUFU.EX2 R51, R51 ;  /* 0x0000003300337308 */ /* 0x000ea20000000800 */
[----:B0-----:R-:W-:-:S01]  /*42e0*/  FADD.FTZ R4, R50, R47 ;  /* 0x0000002f32047221 */ /* 0x001fc20000010000 */
[----:B------:R-:W-:-:S06]  /*42f0*/  IMAD.MOV.U32 R47, RZ, RZ, R119 ;  /* 0x000000ffff2f7224 */ /* 0x000fcc00078e0077 */
[----:B------:R-:W-:Y:S01]  /*4300*/  MUFU.EX2 R45, R45 ;  /* 0x0000002d002d7308 */ /* 0x000fe20000000800 */
[----:B-1----:R-:W-:-:S07]  /*4310*/  FADD.FTZ R6, R44, R7 ;  /* 0x000000072c067221 */ /* 0x002fce0000010000 */
[----:B------:R-:W0:Y:S01]  /*4320*/  MUFU.EX2 R48, R48 ;  /* 0x0000003000307308 */ /* 0x000e220000000800 */
[----:B--2---:R-:W-:-:S07]  /*4330*/  FADD.FTZ R7, R51, R4 ;  /* 0x0000000433077221 */ /* 0x004fce0000010000 */
[----:B------:R-:W1:Y:S08]  /*4340*/  MUFU.EX2 R54, R54 ;  /* 0x0000003600367308 */ /* 0x000e700000000800 */
[----:B------:R-:W2:Y:S01]  /*4350*/  MUFU.EX2 R55, R55 ;  /* 0x0000003700377308 */ /* 0x000ea20000000800 */
[----:B0-----:R-:W-:Y:S01]  /*4360*/  F2FP.SATFINITE.E4M3.F32.PACK_AB_MERGE_C R8, R48, R45, RZ ;  /* 0x0000002d3008723e */ /* 0x001fe200048070ff */
[----:B------:R-:W-:-:S03]  /*4370*/  FADD.FTZ R45, R45, R6 ;  /* 0x000000062d2d7221 */ /* 0x000fc60000010000 */
[----:B------:R-:W-:Y:S01]  /*4380*/  F2FP.SATFINITE.E4M3.F32.PACK_AB_MERGE_C R214, R44, R39, R8 ;  /* 0x000000272cd6723e */ /* 0x000fe20004807008 */
[----:B------:R-:W-:-:S01]  /*4390*/  FADD.FTZ R48, R48, R45 ;  /* 0x0000002d30307221 */ /* 0x000fc20000010000 */
[----:B------:R-:W-:Y:S01]  /*43a0*/  IMAD.MOV.U32 R45, RZ, RZ, R119 ;  /* 0x000000ffff2d7224 */ /* 0x000fe200078e0077 */
[----:B------:R-:W0:Y:S01]  /*43b0*/  MUFU.EX2 R49, R49 ;  /* 0x0000003100317308 */ /* 0x000e220000000800 */
[----:B-1----:R-:W-:-:S01]  /*43c0*/  FADD.FTZ R4, R54, R7 ;  /* 0x0000000736047221 */ /* 0x002fc20000010000 */
[--C-:B------:R-:W-:Y:S02]  /*43d0*/  IMAD.MOV.U32 R44, RZ, RZ, R119.reuse ;  /* 0x000000ffff2c7224 */ /* 0x100fe400078e0077 */
[----:B------:R-:W-:-:S04]  /*43e0*/  IMAD.MOV.U32 R39, RZ, RZ, R119 ;  /* 0x000000ffff277224 */ /* 0x000fc800078e0077 */
        /* <DEDUP_REMOVED lines=13> */
[----:B------:R-:W-:Y:S01]  /*44c0*/  MUFU.EX2 R64, R64 ;  /* 0x0000004000407308 */ /* 0x000fe20000000800 */
[----:B--2---:R-:W-:-:S07]  /*44d0*/  FADD.FTZ R7, R52, R7 ;  /* 0x0000000734077221 */ /* 0x004fce0000010000 */
[----:B------:R-:W1:Y:S01]  /*44e0*/  MUFU.EX2 R65, R65 ;  /* 0x0000004100417308 */ /* 0x000e620000000800 */
[----:B0-----:R-:W-:-:S07]  /*44f0*/  FADD.FTZ R9, R27, R4 ;  /* 0x000000041b097221 */ /* 0x001fce0000010000 */
[----:B------:R-:W0:Y:S08]  /*4500*/  MUFU.EX2 R30, R30 ;  /* 0x0000001e001e7308 */ /* 0x000e300000000800 */
[----:B------:R2:W3:Y:S01]  /*4510*/  MUFU.EX2 R3, R56 ;  /* 0x0000003800037308 */ /* 0x0004e20000000800 */
[----:B-1----:R-:W-:Y:S01]  /*4520*/  F2FP.SATFINITE.E4M3.F32.PACK_AB_MERGE_C R6, R65, R64, RZ ;  /* 0x000000404106723e */ /* 0x002fe200048070ff */
[----:B------:R-:W-:-:S03]  /*4530*/  FADD.FTZ R64, R64, R7 ;  /* 0x0000000740407221 */ /* 0x000fc60000010000 */
[----:B------:R-:W-:Y:S01]  /*4540*/  F2FP.SATFINITE.E4M3.F32.PACK_AB_MERGE_C R216, R52, R49, R6 ;  /* 0x0000003134d8723e */ /* 0x000fe20004807006 */
[----:B------:R-:W-:-:S01]  /*4550*/  FADD.FTZ R65, R65, R64 ;  /* 0x0000004041417221 */ /* 0x000fc20000010000 */
[----:B------:R-:W-:Y:S01]  /*4560*/  IMAD.MOV.U32 R64, RZ, RZ, R119 ;  /* 0x000000ffff407224 */ /* 0x000fe200078e0077 */
[----:B------:R-:W-:Y:S01]  /*4570*/  MUFU.EX2 R72, R72 ;  /* 0x0000004800487308 */ /* 0x000fe20000000800 */
[----:B0-----:R-:W-:-:S01]  /*4580*/  FADD.FTZ R4, R30, R9 ;  /* 0x000000091e047221 */ /* 0x001fc20000010000 */
[--C-:B--2---:R-:W-:Y:S02]  /*4590*/  IMAD.MOV.U32 R56, RZ, RZ, R119.reuse ;  /* 0x000000ffff387224 */ /* 0x104fe400078e0077 */
[--C-:B------:R-:W-:Y:S02]  /*45a0*/  IMAD.MOV.U32 R52, RZ, RZ, R119.reuse ;  /* 0x000000ffff347224 */ /* 0x100fe400078e0077 */
[----:B------:R-:W-:Y:S02]  /*45b0*/  IMAD.MOV.U32 R49, RZ, RZ, R119 ;  /* 0x000000ffff317224 */ /* 0x000fe400078e0077 */
[----:B------:R-:W0:Y:S01]  /*45c0*/  MUFU.EX2 R37, R37 ;  /* 0x0000002500257308 */ /* 0x000e220000000800 */
[C---:B---3--:R-:W-:Y:S01]  /*45d0*/  F2FP.SATFINITE.E4M3.F32.PACK_AB_MERGE_C R30, R3.reuse, R30, RZ ;  /* 0x0000001e031e723e */ /* 0x048fe200048070ff */
[----:B------:R-:W-:-:S03]  /*45e0*/  FADD.FTZ R3, R3, R4 ;  /* 0x0000000403037221 */ /* 0x000fc60000010000 */
[----:B------:R-:W-:Y:S01]  /*45f0*/  F2FP.SATFINITE.E4M3.F32.PACK_AB_MERGE_C R217, R27, R26, R30 ;  /* 0x0000001a1bd9723e */ /* 0x000fe2000480701e */
[--C-:B------:R-:W-:Y:S02]  /*4600*/  IMAD.MOV.U32 R30, RZ, RZ, R119.reuse ;  /* 0x000000ffff1e7224 */ /* 0x100fe400078e0077 */
[----:B------:R-:W1:Y:S01]  /*4610*/  MUFU.EX2 R68, R68 ;  /* 0x0000004400447308 */ /* 0x000e620000000800 */
[--C-:B------:R-:W-:Y:S02]  /*4620*/  IMAD.MOV.U32 R27, RZ, RZ, R119.reuse ;  /* 0x000000ffff1b7224 */ /* 0x100fe400078e0077 */
[----:B------:R-:W-:-:S05]  /*4630*/  IMAD.MOV.U32 R26, RZ, RZ, R119 ;  /* 0x000000ffff1a7224 */ /* 0x000fca00078e0077 */
[----:B------:R-:W2:Y:S01]  /*4640*/  MUFU.EX2 R60, R60 ;  /* 0x0000003c003c7308 */ /* 0x000ea20000000800 */
[----:B0-----:R-:W-:-:S07]  /*4650*/  F2FP.SATFINITE.E4M3.F32.PACK_AB_MERGE_C R7, R37, R72, RZ ;  /* 0x000000482507723e */ /* 0x001fce00048070ff */
[----:B------:R-:W0:Y:S01]  /*4660*/  MUFU.EX2 R69, R69 ;  /* 0x0000004500457308 */ /* 0x000e220000000800 */
[----:B-1----:R-:W-:-:S01]  /*4670*/  FADD.FTZ R4, R68, R65 ;  /* 0x0000004144047221 */ /* 0x002fc20000010000 */
[----:B------:R-:W-:-:S06]  /*4680*/  IMAD.MOV.U32 R65, RZ, RZ, R119 ;  /* 0x000000ffff417224 */ /* 0x000fcc00078e0077 */
[----:B------:R-:W1:Y:S01]  /*4690*/  MUFU.EX2 R81, R81 ;  /* 0x0000005100517308 */ /* 0x000e620000000800 */
[----:B--2---:R-:W-:-:S07]  /*46a0*/  FADD.FTZ R6, R60, R3 ;  /* 0x000000033c067221 */ /* 0x004fce0000010000 */
[----:B------:R-:W2:Y:S01]  /*46b0*/  MUFU.EX2 R61, R61 ;  /* 0x0000003d003d7308 */ /* 0x000ea20000000800 */
[C---:B0-----:R-:W-:Y:S01]  /*46c0*/  F2FP.SATFINITE.E4M3.F32.PACK_AB_MERGE_C R218, R69.reuse, R68, R7 ;  /* 0x0000004445da723e */ /* 0x041fe20004807007 */
[----:B------:R-:W-:Y:S01]  /*46d0*/  FADD.FTZ R69, R69, R4 ;  /* 0x0000000445457221 */ /* 0x000fe20000010000 */
[----:B------:R-:W-:-:S03]  /*46e0*/  IMAD.MOV.U32 R68, RZ, RZ, R119 ;  /* 0x000000ffff447224 */ /* 0x000fc600078e0077 */
[----:B------:R-:W-:Y:S01]  /*46f0*/  FADD.FTZ R4, R72, R69 ;  /* 0x0000004548047221 */ /* 0x000fe20000010000 */
[----:B------:R-:W-:Y:S01]  /*4700*/  IMAD.MOV.U32 R72, RZ, RZ, R119 ;  /* 0x000000ffff487224 */ /* 0x000fe200078e0077 */
[----:B------:R-:W0:Y:S01]  /*4710*/  MUFU.EX2 R84, R84 ;  /* 0x0000005400547308 */ /* 0x000e220000000800 */
[----:B-1----:R-:W-:-:S01]  /*4720*/  FADD.FTZ R6, R81, R6 ;  /* 0x0000000651067221 */ /* 0x002fc20000010000 */
[----:B------:R-:W-:Y:S01]  /*4730*/  FADD.FTZ R4, R37, R4 ;  /* 0x0000000425047221 */ /* 0x000fe20000010000 */
[--C-:B------:R-:W-:Y:S02]  /*4740*/  IMAD.MOV.U32 R69, RZ, RZ, R119.reuse ;  /* 0x000000ffff457224 */ /* 0x100fe400078e0077 */
[----:B------:R-:W-:Y:S02]  /*4750*/  IMAD.MOV.U32 R37, RZ, RZ, R119 ;  /* 0x000000ffff257224 */ /* 0x000fe400078e0077 */
[----:B--2---:R-:W-:-:S01]  /*4760*/  FADD.FTZ R3, R61, R6 ;  /* 0x000000063d037221 */ /* 0x004fc20000010000 */
[----:B0-----:R-:W-:-:S03]  /*4770*/  F2FP.SATFINITE.E4M3.F32.PACK_AB_MERGE_C R7, R84, R61, RZ ;  /* 0x0000003d5407723e */ /* 0x001fc600048070ff */
[----:B------:R-:W-:Y:S01]  /*4780*/  FADD.FTZ R3, R84, R3 ;  /* 0x0000000354037221 */ /* 0x000fe20000010000 */
[----:B------:R-:W-:Y:S01]  /*4790*/  IMAD.MOV.U32 R84, RZ, RZ, R119 ;  /* 0x000000ffff547224 */ /* 0x000fe200078e0077 */
[----:B------:R-:W-:Y:S01]  /*47a0*/  F2FP.SATFINITE.E4M3.F32.PACK_AB_MERGE_C R219, R81, R60, R7 ;  /* 0x0000003c51db723e */ /* 0x000fe20004807007 */
[--C-:B------:R-:W-:Y:S02]  /*47b0*/  IMAD.MOV.U32 R81, RZ, RZ, R119.reuse ;  /* 0x000000ffff517224 */ /* 0x100fe400078e0077 */
[--C-:B------:R-:W-:Y:S02]  /*47c0*/  IMAD.MOV.U32 R61, RZ, RZ, R119.reuse ;  /* 0x000000ffff3d7224 */ /* 0x100fe400078e0077 */
[----:B------:R-:W-:Y:S01]  /*47d0*/  IMAD.MOV.U32 R60, RZ, RZ, R119 ;  /* 0x000000ffff3c7224 */ /* 0x000fe200078e0077 */
[----:B------:R-:W-:Y:S06]  /*47e0*/  @!P1 BRA `(.L_x_15) ;  /* 0x0000003000749947 */ /* 0x000fec0003800000 */
[----:B------:R-:W-:Y:S01]  /*47f0*/  IMAD.MOV.U32 R6, RZ, RZ, R5 ;  /* 0x000000ffff067224 */ /* 0x000fe200078e0005 */
[----:B------:R-:W-:Y:S01]  /*4800*/  CS2R R118, SRZ ;  /* 0x0000000000767805 */ /* 0x000fe2000001ff00 */
[----:B------:R-:W-:Y:S01]  /*4810*/  IMAD.MOV.U32 R7, RZ, RZ, R0 ;  /* 0x000000ffff077224 */ /* 0x000fe200078e0000 */
[----:B------:R-:W-:Y:S02]  /*4820*/  CS2R R116, SRZ ;  /* 0x0000000000747805 */ /* 0x000fe4000001ff00 */
[----:B------:R-:W-:Y:S02]  /*4830*/  CS2R R114, SRZ ;  /* 0x0000000000727805 */ /* 0x000fe4000001ff00 */
[----:B------:R-:W-:Y:S02]  /*4840*/  CS2R R112, SRZ ;  /* 0x0000000000707805 */ /* 0x000fe4000001ff00 */
[----:B------:R-:W-:Y:S02]  /*4850*/  CS2R R110, SRZ ;  /* 0x00000000006e7805 */ /* 0x000fe4000001ff00 */
[----:B------:R-:W-:-:S02]  /*4860*/  CS2R R108, SRZ ;  /* 0x00000000006c7805 */ /* 0x000fc4000001ff00 */
[----:B------:R-:W-:Y:S02]  /*4870*/  CS2R R106, SRZ ;  /* 0x00000000006a7805 */ /* 0x000fe4000001ff00 */
        /* <DEDUP_REMOVED lines=40> */
[----:B------:R-:W-:Y:S01]  /*4b00*/  CS2R R24, SRZ ;  /* 0x0000000000187805 */ /* 0x000fe2000001ff00 */
[----:B------:R-:W-:Y:S01]  /*4b10*/  UIADD3 UR50, UR50, -0x2, URZ ;  /* 0xfffffffe32327890 */ /* 0x000fe2000fffe03f */
[----:B------:R-:W-:Y:S01]  /*4b20*/  UMOV UR53, UR44 ;  /* 0x0000002c00357c82 */ /* 0x000fe20008000000 */
[----:B------:R-:W-:-:S10]  /*4b30*/  UMOV UR51, UR52 ;  /* 0x0000003400337c82 */ /* 0x000fd40008000000 */
.L_x_25:
[----:B------:R-:W-:Y:S01]  /*4b40*/  ISETP.NE.AND P2, PT, RZ, UR37, PT ;  /* 0x00000025ff007c0c */ /* 0x000fe2000bf45270 */
[----:B------:R-:W-:-:S04]  /*4b50*/  UISETP.NE.AND UP0, UPT, UR51, 0x1, UPT ;  /* 0x000000013300788c */ /* 0x000fc8000bf05270 */
[----:B------:R-:W-:-:S04]  /*4b60*/  USEL UR44, URZ, 0x1, UP0 ;  /* 0x000000013f2c7887 */ /* 0x000fc80008000000 */
[----:B------:R-:W-:-:S04]  /*4b70*/  ULOP3.LUT UR44, UR53, UR44, URZ, 0x3c, !UPT ;  /* 0x0000002c352c7292 */ /* 0x000fc8000f8e3c3f */
[----:B------:R-:W-:Y:S08]  /*4b80*/  @P2 BRA `(.L_x_16) ;  /* 0x0000000000382947 */ /* 0x000ff00003800000 */
[----:B------:R-:W-:Y:S05]  /*4b90*/  @!P0 BRA `(.L_x_17) ;  /* 0x0000000000048947 */ /* 0x000fea0003800000 */
[----:B------:R-:W-:Y:S01]  /*4ba0*/  BPT.TRAP 0x1 ;  /* 0x000000040000795c */ /* 0x000fe20000300000 */
.L_x_17:
[----:B------:R-:W-:Y:S01]  /*4bb0*/  UIADD3 UR6, UR51, 0x1, URZ ;  /* 0x0000000133067890 */ /* 0x000fe2000fffe03f */
[----:B------:R-:W-:-:S03]  /*4bc0*/  IMAD.U32 R0, RZ, RZ, UR44 ;  /* 0x0000002cff007e24 */ /* 0x000fc6000f8e00ff */
[----:B------:R-:W-:Y:S02]  /*4bd0*/  UISETP.NE.AND UP0, UPT, UR6, 0x2, UPT ;  /* 0x000000020600788c */ /* 0x000fe4000bf05270 */
[----:B------:R-:W-:Y:S02]  /*4be0*/  SHF.L.U32 R0, R0, 0x1f, RZ ;  /* 0x0000001f00007819 */ /* 0x000fe400000006ff */
[----:B------:R-:W-:-:S04]  /*4bf0*/  USEL UR6, UR6, URZ, UP0 ;  /* 0x0000003f06067287 */ /* 0x000fc80008000000 */
[----:B------:R-:W-:-:S09]  /*4c00*/  ULEA UR6, UR6, UR39, 0x3 ;  /* 0x0000002706067291 */ /* 0x000fd2000f8e183f */
[----:B------:R0:W1:Y:S01]  /*4c10*/  SYNCS.PHASECHK.TRANS64.TRYWAIT P1, [UR6+0x33430], R0 ;  /* 0x03343000ff0075a7 */ /* 0x0000620008020146 */
[----:B------:R-:W-:Y:S05]  /*4c20*/  @!P0 BRA `(.L_x_18) ;  /* 0x0000000000048947 */ /* 0x000fea0003800000 */
[----:B------:R-:W-:Y:S01]  /*4c30*/  BPT.TRAP 0x1 ;  /* 0x000000040000795c */ /* 0x000fe20000300000 */
.L_x_18:
[----:B-1----:R-:W-:Y:S05]  /*4c40*/  @P1 BRA `(.L_x_16) ;  /* 0x0000000000081947 */ /* 0x002fea0003800000 */
[----:B------:R-:W1:Y:S02]  /*4c50*/  SYNCS.PHASECHK.TRANS64.TRYWAIT P1, [UR6+0x33430], R0 ;  /* 0x03343000ff0075a7 */ /* 0x000e640008020146 */
[----:B-1----:R-:W-:Y:S05]  /*4c60*/  @!P1 BRA `(.L_x_19) ;  /* 0x0000009800489947 */ /* 0x002fea0003800000 */
.L_x_16:
[----:B01----:R-:W-:Y:S01]  /*4c70*/  VIADD R0, R23, 0x8 ;  /* 0x0000000817007836 */ /* 0x003fe20000000000 */
[----:B------:R-:W-:Y:S01]  /*4c80*/  UIADD3 UR52, UR51, 0x1, URZ ;  /* 0x0000000133347890 */ /* 0x000fe2000fffe03f */
[----:B------:R-:W-:Y:S01]  /*4c90*/  UMOV UR27, 0x80000020 ;  /* 0x80000020001b7882 */ /* 0x000fe20000000000 */
[----:B------:R-:W-:Y:S02]  /*4ca0*/  UMOV UR28, UR24 ;  /* 0x00000018001c7c82 */ /* 0x000fe40008000000 */
[----:B------:R0:W-:Y:S01]  /*4cb0*/  BAR.SYNC.DEFER_BLOCKING R0, 0x100 ;  /* 0x000400000000751d */ /* 0x0001e20000010000 */
[----:B------:R-:W-:-:S04]  /*4cc0*/  UISETP.NE.AND UP0, UPT, UR52, 0x2, UPT ;  /* 0x000000023400788c */ /* 0x000fc8000bf05270 */
[----:B------:R-:W-:Y:S01]  /*4cd0*/  USEL UR52, UR52, URZ, UP0 ;  /* 0x0000003f34347287 */ /* 0x000fe20008000000 */
[----:B------:R-:W-:Y:S01]  /*4ce0*/  UMOV UR29, UR25 ;  /* 0x00000019001d7c82 */ /* 0x000fe20008000000 */
[----:B------:R-:W-:Y:S02]  /*4cf0*/  UMOV UR31, 0x80000020 ;  /* 0x80000020001f7882 */ /* 0x000fe40000000000 */
[----:B------:R-:W-:Y:S01]  /*4d00*/  UIMAD UR54, UR52, 0x780, UR47 ;  /* 0x00000780343678a4 */ /* 0x000fe2000f8e022f */
[----:B------:R-:W-:Y:S01]  /*4d10*/  UMOV UR32, UR24 ;  /* 0x0000001800207c82 */ /* 0x000fe20008000000 */
[----:B------:R-:W-:Y:S02]  /*4d20*/  UMOV UR33, UR25 ;  /* 0x0000001900217c82 */ /* 0x000fe40008000000 */
[----:B------:R-:W-:Y:S02]  /*4d30*/  UIADD3 UR30, UR54, 0x80, URZ ;  /* 0x00000080361e7890 */ /* 0x000fe4000fffe03f */
[----:B------:R-:W-:-:S02]  /*4d40*/  UIADD3 UR34, UR54, 0x100, URZ ;  /* 0x0000010036227890 */ /* 0x000fc4000fffe03f */
[----:B------:R-:W-:Y:S01]  /*4d50*/  UMOV UR26, UR54 ;  /* 0x00000036001a7c82 */ /* 0x000fe20008000000 */
[----:B------:R-:W-:Y:S01]  /*4d60*/  UMOV UR35, 0x80000020 ;  /* 0x8000002000237882 */ /* 0x000fe20000000000 */
[----:B------:R-:W-:Y:S01]  /*4d70*/  UIADD3 UR6, UR54, 0x200, URZ ;  /* 0x0000020036067890 */ /* 0x000fe2000fffe03f */
[----:B------:R-:W-:Y:S01]  /*4d80*/  UMOV UR7, 0x80000020 ;  /* 0x8000002000077882 */ /* 0x000fe20000000000 */
[----:B------:R-:W-:Y:S01]  /*4d90*/  UIADD3 UR10, UR54, 0x202, URZ ;  /* 0x00000202360a7890 */ /* 0x000fe2000fffe03f */
[----:B------:R-:W-:Y:S01]  /*4da0*/  WARPGROUP.ARRIVE ;  /* 0x00000000000079c5 */ /* 0x000fe20000000000 */
[----:B------:R-:W-:Y:S01]  /*4db0*/  UMOV UR11, 0x80000020 ;  /* 0x80000020000b7882 */ /* 0x000fe20000000000 */
[----:B------:R-:W-:Y:S01]  /*4dc0*/  UIADD3 UR14, UR54, 0x282, URZ ;  /* 0x00000282360e7890 */ /* 0x000fe2000fffe03f */
[----:B------:R-:W-:Y:S01]  /*4dd0*/  UMOV UR15, 0x80000020 ;  /* 0x80000020000f7882 */ /* 0x000fe20000000000 */
[----:B------:R-:W-:Y:S02]  /*4de0*/  UIADD3 UR18, UR54, 0x500, URZ ;  /* 0x0000050036127890 */ /* 0x000fe4000fffe03f */
[----:B------:R-:W-:Y:S01]  /*4df0*/  QGMMA.64x32x32.F32.E4M3.E4M3 R184, gdesc[UR24], RZ, !UPT, gsb0 ;  /* 0x0060000018b879f3 */ /* 0x000fe2000c0008ff */
[----:B------:R-:W-:Y:S01]  /*4e00*/  UIADD3 UR26, UR54, 0x180, URZ ;  /* 0x00000180361a7890 */ /* 0x000fe2000fffe03f */
[----:B------:R-:W-:Y:S01]  /*4e10*/  UMOV UR27, 0x80000020 ;  /* 0x80000020001b7882 */ /* 0x000fe20000000000 */
[----:B------:R-:W-:Y:S01]  /*4e20*/  UMOV UR19, 0x80000020 ;  /* 0x8000002000137882 */ /* 0x000fe20000000000 */
[----:B------:R-:W-:Y:S01]  /*4e30*/  UIADD3 UR22, UR54, 0x502, URZ ;  /* 0x0000050236167890 */ /* 0x000fe2000fffe03f */
[----:B------:R-:W-:Y:S01]  /*4e40*/  UMOV UR23, 0x80000020 ;  /* 0x8000002000177882 */ /* 0x000fe20000000000 */
[----:B------:R-:W-:-:S02]  /*4e50*/  WARPGROUP.DEPBAR.LE gsb0, 0x0 ;  /* 0x00008000000079c5 */ /* 0x000fc40000010000 */
[----:B------:R-:W-:-:S06]  /*4e60*/  WARPGROUP.ARRIVE ;  /* 0x00000000000079c5 */ /* 0x000fcc0000000000 */
[----:B------:R-:W-:Y:S01]  /*4e70*/  QGMMA.64x32x32.F32.E4M3.E4M3 R168, gdesc[UR28], RZ, !UPT, gsb0 ;  /* 0x006000001ca879f3 */ /* 0x000fe2000c0008ff */
[----:B------:R-:W-:Y:S01]  /*4e80*/  UIADD3 UR30, UR54, 0x82, URZ ;  /* 0x00000082361e7890 */ /* 0x000fe2000fffe03f */
[----:B------:R-:W-:Y:S01]  /*4e90*/  UMOV UR28, UR4 ;  /* 0x00000004001c7c82 */ /* 0x000fe20008000000 */
[----:B------:R-:W-:Y:S01]  /*4ea0*/  UMOV UR29, UR5 ;  /* 0x00000005001d7c82 */ /* 0x000fe20008000000 */
[----:B------:R-:W-:Y:S01]  /*4eb0*/  UMOV UR31, 0x80000020 ;  /* 0x80000020001f7882 */ /* 0x000fe20000000000 */
[----:B------:R-:W-:Y:S02]  /*4ec0*/  WARPGROUP.DEPBAR.LE gsb0, 0x0 ;  /* 0x00008000000079c5 */ /* 0x000fe40000010000 */
        /* <DEDUP_REMOVED lines=9> */
[----:B------:R-:W-:Y:S01]  /*4f60*/  UMOV UR26, UR6 ;  /* 0x00000006001a7c82 */ /* 0x000fe20008000000 */
[----:B------:R-:W-:Y:S01]  /*4f70*/  UMOV UR27, 0x80000020 ;  /* 0x80000020001b7882 */ /* 0x000fe20000000000 */
[----:B------:R-:W-:Y:S01]  /*4f80*/  UIADD3 UR6, UR54, 0x2, URZ ;  /* 0x0000000236067890 */ /* 0x000fe2000fffe03f */
        /* <DEDUP_REMOVED lines=12> */
[----:B------:R-:W-:Y:S01]  /*5050*/  UMOV UR28, UR8 ;  /* 0x00000008001c7c82 */ /* 0x000fe20008000000 */
[----:B------:R-:W-:Y:S01]  /*5060*/  UMOV UR29, UR9 ;  /* 0x00000009001d7c82 */ /* 0x000fe20008000000 */
        /* <DEDUP_REMOVED lines=106> */
[----:B------:R-:W-:Y:S01]  /*5710*/  UIADD3 UR54, UR54, 0x702, URZ ;  /* 0x0000070236367890 */ /* 0x000fe2000fffe03f */
[----:B------:R-:W-:Y:S02]  /*5720*/  WARPGROUP.DEPBAR.LE gsb0, 0x0 ;  /* 0x00008000000079c5 */ /* 0x000fe40000010000 */
[----:B------:R-:W-:-:S06]  /*5730*/  WARPGROUP.ARRIVE ;  /* 0x00000000000079c5 */ /* 0x000fcc0000000000 */
[----:B------:R-:W-:Y:S03]  /*5740*/  QGMMA.64x32x32.F32.E4M3.E4M3 R168, gdesc[UR28], R168, gsb0 ;  /* 0x006000001ca879f3 */ /* 0x000fe600080008a8 */
[----:B------:R-:W-:Y:S02]  /*5750*/  WARPGROUP.DEPBAR.LE gsb0, 0x0 ;  /* 0x00008000000079c5 */ /* 0x000fe40000010000 */
[----:B------:R-:W-:-:S06]  /*5760*/  WARPGROUP.ARRIVE ;  /* 0x00000000000079c5 */ /* 0x000fcc0000000000 */
[----:B------:R-:W-:Y:S03]  /*5770*/  QGMMA.64x32x32.F32.E4M3.E4M3 R152, gdesc[UR32], R152, gsb0 ;  /* 0x00600000209879f3 */ /* 0x000fe60008000898 */
        /* <DEDUP_REMOVED lines=9> */
[----:B0-----:R-:W-:Y:S05]  /*5810*/  @P2 BRA `(.L_x_20) ;  /* 0x00000000002c2947 */ /* 0x001fea0003800000 */
[----:B------:R-:W-:Y:S05]  /*5820*/  @!P0 BRA `(.L_x_21) ;  /* 0x0000000000048947 */ /* 0x000fea0003800000 */
[----:B------:R-:W-:Y:S01]  /*5830*/  BPT.TRAP 0x1 ;  /* 0x000000040000795c */ /* 0x000fe20000300000 */
.L_x_21:
[----:B------:R-:W-:Y:S01]  /*5840*/  ULEA UR6, UR51, UR39, 0x3 ;  /* 0x0000002733067291 */ /* 0x000fe2000f8e183f */
[----:B------:R-:W-:-:S05]  /*5850*/  IMAD.U32 R0, RZ, RZ, UR53 ;  /* 0x00000035ff007e24 */ /* 0x000fca000f8e00ff */
[----:B------:R-:W-:-:S04]  /*5860*/  SHF.L.U32 R0, R0, 0x1f, RZ ;  /* 0x0000001f00007819 */ /* 0x000fc800000006ff */
[----:B------:R0:W1:Y:S01]  /*5870*/  SYNCS.PHASECHK.TRANS64.TRYWAIT P1, [UR6+0x33450], R0 ;  /* 0x03345000ff0075a7 */ /* 0x0000620008020146 */
[----:B------:R-:W-:Y:S05]  /*5880*/  @!P0 BRA `(.L_x_22) ;  /* 0x0000000000048947 */ /* 0x000fea0003800000 */
[----:B------:R-:W-:Y:S01]  /*5890*/  BPT.TRAP 0x1 ;  /* 0x000000040000795c */ /* 0x000fe20000300000 */
.L_x_22:
[----:B-1----:R-:W-:Y:S05]  /*58a0*/  @P1 BRA `(.L_x_20) ;  /* 0x0000000000081947 */ /* 0x002fea0003800000 */
[----:B------:R-:W1:Y:S02]  /*58b0*/  SYNCS.PHASECHK.TRANS64.TRYWAIT P1, [UR6+0x33450], R0 ;  /* 0x03345000ff0075a7 */ /* 0x000e640008020146 */
[----:B-1----:R-:W-:Y:S05]  /*58c0*/  @!P1 BRA `(.L_x_23) ;  /* 0x0000008c00489947 */ /* 0x002fea0003800000 */
.L_x_20:
[----:B------:R-:W-:Y:S01]  /*58d0*/  UIADD3 UR6, UR39, 0x200, URZ ;  /* 0x0000020027067890 */ /* 0x000fe2000fffe03f */
[----:B------:R-:W-:Y:S01]  /*58e0*/  WARPGROUP.ARRIVE ;  /* 0x00000000000079c5 */ /* 0x000fe20000000000 */
[----:B------:R-:W-:Y:S01]  /*58f0*/  UMOV UR7, 0xc0000010 ;  /* 0xc000001000077882 */ /* 0x000fe20000000000 */
[----:B01----:R-:W-:Y:S01]  /*5900*/  FMNMX.FTZ R0, R184, R7, !PT ;  /* 0x00000007b8007209 */ /* 0x003fe20007810000 */
[----:B------:R-:W-:Y:S01]  /*5910*/  USHF.R.U32.HI UR6, URZ, 0x4, UR6 ;  /* 0x000000043f067899 */ /* 0x000fe20008011606 */
[----:B------:R-:W-:Y:S02]  /*5920*/  FMNMX.FTZ R8, R186, R6, !PT ;  /* 0x00000006ba087209 */ /* 0x000fe40007810000 */
[----:B------:R-:W0:Y:S01]  /*5930*/  S2R R227, SR_TID.X ;  /* 0x0000000000e37919 */ /* 0x000e220000002100 */
[----:B------:R-:W-:Y:S01]  /*5940*/  FMNMX.FTZ R5, R185, R0, !PT ;  /* 0x00000000b9057209 */ /* 0x000fe20007810000 */
[----:B------:R-:W-:Y:S01]  /*5950*/  ULOP3.LUT UR6, UR6, 0x3fff, URZ, 0xc0, !UPT ;  /* 0x00003fff06067892 */ /* 0x000fe2000f8ec03f */
[----:B------:R-:W-:-:S02]  /*5960*/  FMNMX.FTZ R9, R187, R8, !PT ;  /* 0x00000008bb097209 */ /* 0x000fc40007810000 */
[----:B------:R-:W-:Y:S01]  /*5970*/  FMNMX.FTZ R0, R188, R5, !PT ;  /* 0x00000005bc007209 */ /* 0x000fe20007810000 */
[----:B------:R-:W-:Y:S01]  /*5980*/  ULOP3.LUT UR6, UR6, 0x10000, URZ, 0xfc, !UPT ;  /* 0x0001000006067892 */ /* 0x000fe2000f8efc3f */
[----:B------:R-:W-:Y:S02]  /*5990*/  FMNMX.FTZ R8, R190, R9, !PT ;  /* 0x00000009be087209 */ /* 0x000fe40007810000 */
[----:B------:R-:W-:Y:S01]  /*59a0*/  FMNMX.FTZ R5, R189, R0, !PT ;  /* 0x00000000bd057209 */ /* 0x000fe20007810000 */
[----:B------:R-:W-:Y:S01]  /*59b0*/  UIMAD UR10, UR51, 0x780, UR6 ;  /* 0x00000780330a78a4 */ /* 0x000fe2000f8e0206 */
[----:B------:R-:W-:Y:S02]  /*59c0*/  FMNMX.FTZ R9, R191, R8, !PT ;  /* 0x00000008bf097209 */ /* 0x000fe40007810000 */
[----:B------:R-:W-:Y:S02]  /*59d0*/  FMNMX.FTZ R0, R192, R5, !PT ;  /* 0x00000005c0007209 */ /* 0x000fe40007810000 */
[----:B------:R-:W-:-:S02]  /*59e0*/  FMNMX.FTZ R8, R194, R9, !PT ;  /* 0x00000009c2087209 */ /* 0x000fc40007810000 */
[----:B------:R-:W-:Y:S01]  /*59f0*/  UMOV UR6, UR10 ;  /* 0x0000000a00067c82 */ /* 0x000fe20008000000 */
[----:B------:R-:W-:Y:S01]  /*5a00*/  FMNMX.FTZ R5, R193, R0, !PT ;  /* 0x00000000c1057209 */ /* 0x000fe20007810000 */
[----:B------:R-:W-:Y:S01]  /*5a10*/  QGMMA.64x192x32.F32.E4M3.E4M3 R24, R200, gdesc[UR4], R24, gsb0 ;  /* 0x02e00004c8187df3 */ /* 0x000fe20008000818 */
[----:B------:R-:W-:Y:S01]  /*5a20*/  UIADD3 UR6, UR10, 0x180, URZ ;  /* 0x000001800a067890 */ /* 0x000fe2000fffe03f */
[----:B------:R-:W-:Y:S01]  /*5a30*/  FMNMX.FTZ R9, R195, R8, !PT ;  /* 0x00000008c3097209 */ /* 0x000fe20007810000 */
[----:B------:R-:W-:Y:S01]  /*5a40*/  UMOV UR7, 0xc0000010 ;  /* 0xc000001000077882 */ /* 0x000fe20000000000 */
[----:B------:R-:W-:Y:S02]  /*5a50*/  FMNMX.FTZ R0, R196, R5, !PT ;  /* 0x00000005c4007209 */ /* 0x000fe40007810000 */
[----:B------:R-:W-:Y:S02]  /*5a60*/  FMNMX.FTZ R8, R198, R9, !PT ;  /* 0x00000009c6087209 */ /* 0x000fe40007810000 */
[----:B------:R-:W-:-:S02]  /*5a70*/  FMNMX.FTZ R5, R197, R0, !PT ;  /* 0x00000000c5057209 */ /* 0x000fc40007810000 */
[----:B------:R-:W-:Y:S02]  /*5a80*/  FMNMX.FTZ R9, R199, R8, !PT ;  /* 0x00000008c7097209 */ /* 0x000fe40007810000 */
[----:B------:R-:W-:Y:S02]  /*5a90*/  FMNMX.FTZ R0, R168, R5, !PT ;  /* 0x00000005a8007209 */ /* 0x000fe40007810000 */
[----:B------:R-:W-:Y:S02]  /*5aa0*/  FMNMX.FTZ R8, R170, R9, !PT ;  /* 0x00000009aa087209 */ /* 0x000fe40007810000 */
        /* <DEDUP_REMOVED lines=62> */
[----:B0-----:R-:W-:Y:S01]  /*5e90*/  LOP3.LUT P1, RZ, R227, 0x7f, RZ, 0xc0, !PT ;  /* 0x0000007fe3ff7812 */ /* 0x001fe2000782c0ff */
[----:B------:R-:W0:Y:S04]  /*5ea0*/  SHFL.BFLY PT, R0, R9, 0x2, 0x1f ;  /* 0x0c401f0009007f89 */ /* 0x000e2800000e0000 */
[----:B------:R-:W1:Y:S01]  /*5eb0*/  SHFL.BFLY PT, R5, R8, 0x2, 0x1f ;  /* 0x0c401f0008057f89 */ /* 0x000e6200000e0000 */
[----:B0-----:R-:W-:Y:S01]  /*5ec0*/  FMNMX.FTZ R10, R9, R0, !PT ;  /* 0x00000000090a7209 */ /* 0x001fe20007810000 */
[----:B------:R-:W-:Y:S01]  /*5ed0*/  IMAD.U32 R9, RZ, RZ, UR40 ;  /* 0x00000028ff097e24 */ /* 0x000fe2000f8e00ff */
[----:B-1----:R-:W-:-:S03]  /*5ee0*/  FMNMX.FTZ R11, R8, R5, !PT ;  /* 0x00000005080b7209 */ /* 0x002fc60007810000 */
[----:B------:R-:W0:Y:S04]  /*5ef0*/  SHFL.BFLY PT, R5, R10, 0x1, 0x1f ;  /* 0x0c201f000a057f89 */ /* 0x000e2800000e0000 */
[----:B------:R-:W1:Y:S01]  /*5f00*/  SHFL.BFLY PT, R12, R11, 0x1, 0x1f ;  /* 0x0c201f000b0c7f89 */ /* 0x000e6200000e0000 */
[----:B0-----:R-:W-:Y:S02]  /*5f10*/  FMNMX.FTZ R0, R10, R5, !PT ;  /* 0x000000050a007209 */ /* 0x001fe40007810000 */
[----:B-1----:R-:W-:-:S03]  /*5f20*/  FMNMX.FTZ R5, R11, R12, !PT ;  /* 0x0000000c0b057209 */ /* 0x002fc60007810000 */
[C---:B------:R-:W-:Y:S01]  /*5f30*/  FFMA.FTZ R8, R0.reuse, R9, -8 ;  /* 0xc100000000087423 */ /* 0x040fe20000010009 */
[----:B------:R-:W-:-:S03]  /*5f40*/  FADD.FTZ R7, -R0, R7 ;  /* 0x0000000700077221 */ /* 0x000fc60000010100 */
[--C-:B------:R-:W-:Y:S01]  /*5f50*/  FFMA.FTZ R21, R168, UR40, -R8.reuse ;  /* 0x00000028a8157c23 */ /* 0x100fe20008010808 */
[----:B------:R-:W-:-:S01]  /*5f60*/  FFMA.FTZ R168, R169, UR40, -R8 ;  /* 0x00000028a9a87c23 */ /* 0x000fc20008010808 */
[----:B------:R-:W-:Y:S02]  /*5f70*/  WARPGROUP.DEPBAR.LE gsb0, 0x0 ;  /* 0x00008000000079c5 */ /* 0x000fe40000010000 */
[----:B------:R-:W-:Y:S01]  /*5f80*/  WARPGROUP.ARRIVE ;  /* 0x00000000000079c5 */ /* 0x000fe20000000000 */
[--C-:B------:R-:W-:Y:S01]  /*5f90*/  FFMA.FTZ R169, R172, UR40, -R8.reuse ;  /* 0x00000028aca97c23 */ /* 0x100fe20008010808 */
[----:B------:R-:W-:-:S01]  /*5fa0*/  FFMA.FTZ R10, R184, UR40, -R8 ;  /* 0x00000028b80a7c23 */ /* 0x000fc20008010808 */
[--C-:B------:R-:W-:Y:S01]  /*5fb0*/  FFMA.FTZ R172, R173, UR40, -R8.reuse ;  /* 0x00000028adac7c23 */ /* 0x100fe20008010808 */
[----:B------:R-:W-:-:S01]  /*5fc0*/  FFMA.FTZ R173, R176, UR40, -R8 ;  /* 0x00000028b0ad7c23 */ /* 0x000fc20008010808 */
[----:B------:R-:W-:Y:S01]  /*5fd0*/  IMAD.U32 R184, RZ, RZ, UR40 ;  /* 0x00000028ffb87e24 */ /* 0x000fe2000f8e00ff */
[----:B------:R-:W-:Y:S01]  /*5fe0*/  QGMMA.64x192x32.F32.E4M3.E4M3 R24, R204, gdesc[UR4], R24, gsb0 ;  /* 0x02e00004cc187df3 */ /* 0x000fe20008000818 */
[----:B------:R-:W-:Y:S01]  /*5ff0*/  UIADD3 UR6, UR10, 0x300, URZ ;  /* 0x000003000a067890 */ /* 0x000fe2000fffe03f */
[--C-:B------:R-:W-:Y:S01]  /*6000*/  FFMA.FTZ R176, R177, UR40, -R8.reuse ;  /* 0x00000028b1b07c23 */ /* 0x100fe20008010808 */
[----:B------:R-:W-:Y:S01]  /*6010*/  UMOV UR7, 0xc0000010 ;  /* 0xc000001000077882 */ /* 0x000fe20000000000 */
[--C-:B------:R-:W-:Y:S01]  /*6020*/  FFMA.FTZ R177, R180, UR40, -R8.reuse ;  /* 0x00000028b4b17c23 */ /* 0x100fe20008010808 */
[----:B------:R-:W-:-:S01]  /*6030*/  FFMA.FTZ R9, R185, UR40, -R8 ;  /* 0x00000028b9097c23 */ /* 0x000fc20008010808 */
        /* <DEDUP_REMOVED lines=30> */
[----:B------:R-:W-:Y:S01]  /*6220*/  FFMA.FTZ R133, R133, UR40, -R8 ;  /* 0x0000002885857c23 */ /* 0x000fe20008010808 */
[----:B------:R-:W-:-:S01]  /*6230*/  FADD.FTZ R6, -R5, R6 ;  /* 0x0000000605067221 */ /* 0x000fc20000010100 */
[----:B------:R-:W-:Y:S01]  /*6240*/  FFMA.FTZ R8, R5, R184, -8 ;  /* 0xc100000005087423 */ /* 0x000fe200000100b8 */
[----:B------:R-:W-:Y:S01]  /*6250*/  FMUL.FTZ R7, R7, UR40 ;  /* 0x0000002807077c20 */ /* 0x000fe20008410000 */
[----:B------:R-:W-:Y:S01]  /*6260*/  MUFU.EX2 R10, R10 ;  /* 0x0000000a000a7308 */ /* 0x000fe20000000800 */
[----:B------:R-:W-:Y:S01]  /*6270*/  FMUL.FTZ R6, R6, UR40 ;  /* 0x0000002806067c20 */ /* 0x000fe20008410000 */
[--C-:B------:R-:W-:Y:S01]  /*6280*/  FFMA.FTZ R181, R186, UR40, -R8.reuse ;  /* 0x00000028bab57c23 */ /* 0x100fe20008010808 */
[----:B------:R-:W-:-:S01]  /*6290*/  FFMA.FTZ R184, R187, UR40, -R8 ;  /* 0x00000028bbb87c23 */ /* 0x000fc20008010808 */
[--C-:B------:R-:W-:Y:S01]  /*62a0*/  FFMA.FTZ R185, R190, UR40, -R8.reuse ;  /* 0x00000028beb97c23 */ /* 0x100fe20008010808 */
[----:B------:R-:W-:-:S01]  /*62b0*/  FFMA.FTZ R186, R191, UR40, -R8 ;  /* 0x00000028bfba7c23 */ /* 0x000fc20008010808 */
[--C-:B------:R-:W-:Y:S01]  /*62c0*/  FFMA.FTZ R187, R194, UR40, -R8.reuse ;  /* 0x00000028c2bb7c23 */ /* 0x100fe20008010808 */
[----:B------:R-:W-:-:S01]  /*62d0*/  FFMA.FTZ R188, R195, UR40, -R8 ;  /* 0x00000028c3bc7c23 */ /* 0x000fc20008010808 */
[----:B------:R-:W0:Y:S01]  /*62e0*/  MUFU.EX2 R7, R7 ;  /* 0x0000000700077308 */ /* 0x000e220000000800 */
[----:B------:R-:W-:-:S01]  /*62f0*/  FFMA.FTZ R189, R198, UR40, -R8 ;  /* 0x00000028c6bd7c23 */ /* 0x000fc20008010808 */
        /* <DEDUP_REMOVED lines=12> */
[--C-:B------:R-:W-:Y:S01]  /*63c0*/  FFMA.FTZ R158, R158, UR40, -R8.reuse ;  /* 0x000000289e9e7c23 */ /* 0x100fe20008010808 */
[----:B------:R-:W-:-:S01]  /*63d0*/  FFMA.FTZ R159, R159, UR40, -R8 ;  /* 0x000000289f9f7c23 */ /* 0x000fc20008010808 */
[----:B------:R-:W1:Y:S01]  /*63e0*/  MUFU.EX2 R181, R181 ;  /* 0x000000b500b57308 */ /* 0x000e620000000800 */
[----:B0-----:R-:W-:-:S01]  /*63f0*/  FFMA.FTZ R4, R7, R4, R10 ;  /* 0x0000000407047223 */ /* 0x001fc2000001000a */
        /* <DEDUP_REMOVED lines=14> */
[----:B------:R-:W2:Y:S01]  /*64e0*/  MUFU.EX2 R184, R184 ;  /* 0x000000b800b87308 */ /* 0x000ea20000000800 */
[----:B-1----:R-:W-:-:S01]  /*64f0*/  FFMA.FTZ R3, R6, R3, R181 ;  /* 0x0000000306037223 */ /* 0x002fc200000100b5 */
[--C-:B------:R-:W-:Y:S01]  /*6500*/  FFMA.FTZ R123, R123, UR40, -R8.reuse ;  /* 0x000000287b7b7c23 */ /* 0x100fe20008010808 */
[----:B------:R-:W-:-:S01]  /*6510*/  FFMA.FTZ R126, R126, UR40, -R8 ;  /* 0x000000287e7e7c23 */ /* 0x000fc20008010808 */
[----:B------:R-:W-:Y:S01]  /*6520*/  FFMA.FTZ R127, R127, UR40, -R8 ;  /* 0x000000287f7f7c23 */ /* 0x000fe20008010808 */
[----:B------:R-:W-:-:S02]  /*6530*/  IMAD.U32 R194, RZ, RZ, UR52 ;  /* 0x00000034ffc27e24 */ /* 0x000fc4000f8e00ff */
[--C-:B------:R-:W-:Y:S01]  /*6540*/  FFMA.FTZ R130, R130, UR40, -R8.reuse ;  /* 0x0000002882827c23 */ /* 0x100fe20008010808 */
[----:B------:R-:W-:-:S01]  /*6550*/  FFMA.FTZ R131, R131, UR40, -R8 ;  /* 0x0000002883837c23 */ /* 0x000fc20008010808 */
[----:B------:R-:W1:Y:S01]  /*6560*/  MUFU.EX2 R11, R11 ;  /* 0x0000000b000b7308 */ /* 0x000e620000000800 */
[----:B0-----:R-:W-:-:S01]  /*6570*/  FADD.FTZ R4, R9, R4 ;  /* 0x0000000409047221 */ /* 0x001fc20000010000 */
[----:B------:R-:W-:Y:S01]  /*6580*/  @!P1 LEA R194, R194, UR39, 0x3 ;  /* 0x00000027c2c29c11 */ /* 0x000fe2000f8e18ff */
[----:B------:R-:W-:-:S01]  /*6590*/  FFMA.FTZ R134, R134, UR40, -R8 ;  /* 0x0000002886867c23 */ /* 0x000fc20008010808 */
[----:B------:R-:W-:-:S04]  /*65a0*/  FFMA.FTZ R8, R135, UR40, -R8 ;  /* 0x0000002887087c23 */ /* 0x000fc80008010808 */
[----:B------:R-:W0:Y:S01]  /*65b0*/  MUFU.EX2 R185, R185 ;  /* 0x000000b900b97308 */ /* 0x000e220000000800 */
[----:B--2---:R-:W-:-:S07]  /*65c0*/  FADD.FTZ R192, R184, R3 ;  /* 0x00000003b8c07221 */ /* 0x004fce0000010000 */
[----:B------:R-:W2:Y:S01]  /*65d0*/  MUFU.EX2 R12, R12 ;  /* 0x0000000c000c7308 */ /* 0x000ea20000000800 */
[----:B-1----:R-:W-:-:S07]  /*65e0*/  FADD.FTZ R3, R11, R4 ;  /* 0x000000040b037221 */ /* 0x002fce0000010000 */
[----:B------:R-:W1:Y:S01]  /*65f0*/  MUFU.EX2 R186, R186 ;  /* 0x000000ba00ba7308 */ /* 0x000e620000000800 */
[----:B0-----:R-:W-:-:S07]  /*6600*/  FADD.FTZ R191, R185, R192 ;  /* 0x000000c0b9bf7221 */ /* 0x001fce0000010000 */
        /* <DEDUP_REMOVED lines=21> */
[----:B-1----:R-:W-:-:S01]  /*6760*/  FADD.FTZ R3, R21, R4 ;  /* 0x0000000415037221 */ /* 0x002fc20000010000 */
[----:B------:R-:W-:Y:S02]  /*6770*/  WARPGROUP.DEPBAR.LE gsb0, 0x0 ;  /* 0x00008000000079c5 */ /* 0x000fe40000010000 */
[----:B------:R-:W-:-:S04]  /*6780*/  WARPGROUP.ARRIVE ;  /* 0x00000000000079c5 */ /* 0x000fc80000000000 */
[----:B------:R-:W1:Y:S01]  /*6790*/  MUFU.EX2 R171, R171 ;  /* 0x000000ab00ab7308 */ /* 0x000e620000000800 */
[----:B0-----:R-:W-:-:S01]  /*67a0*/  FADD.FTZ R4, R170, R191 ;  /* 0x000000bfaa047221 */ /* 0x001fc20000010000 */
[----:B------:R-:W-:Y:S01]  /*67b0*/  QGMMA.64x192x32.F32.E4M3.E4M3 R24, R208, gdesc[UR4], R24, gsb0 ;  /* 0x02e00004d0187df3 */ /* 0x000fe20008000818 */
[----:B------:R-:W-:Y:S01]  /*67c0*/  UIADD3 UR6, UR10, 0x480, URZ ;  /* 0x000004800a067890 */ /* 0x000fe2000fffe03f */
[----:B------:R-:W-:-:S04]  /*67d0*/  UMOV UR7, 0xc0000010 ;  /* 0xc000001000077882 */ /* 0x000fc80000000000 */
        /* <DEDUP_REMOVED lines=82> */
[----:B0-----:R-:W-:-:S01]  /*6d00*/  FADD.FTZ R4, R144, R3 ;  /* 0x0000000390047221 */ /* 0x001fc20000010000 */
[----:B------:R-:W-:-:S06]  /*6d10*/  IADD3 R3, -R23, 0xb, RZ ;  /* 0x0000000b17037810 */ /* 0x000fcc0007ffe1ff */
        /* <DEDUP_REMOVED lines=22> */
[----:B------:R-:W-:Y:S01]  /*6e80*/  MUFU.EX2 R125, R125 ;  /* 0x0000007d007d7308 */ /* 0x000fe20000000800 */
[----:B0-----:R-:W-:-:S07]  /*6e90*/  FADD.FTZ R4, R124, R191 ;  /* 0x000000bf7c047221 */ /* 0x001fce0000010000 */
[----:B------:R-:W0:Y:S01]  /*6ea0*/  MUFU.EX2 R127, R127 ;  /* 0x0000007f007f7308 */ /* 0x000e220000000800 */
[----:B--2---:R-:W-:-:S01]  /*6eb0*/  FADD.FTZ R192, R126, R193 ;  /* 0x000000c17ec07221 */ /* 0x004fc20000010000 */
[----:B------:R-:W-:Y:S02]  /*6ec0*/  WARPGROUP.DEPBAR.LE gsb0, 0x0 ;  /* 0x00008000000079c5 */ /* 0x000fe40000010000 */
[----:B------:R-:W-:-:S04]  /*6ed0*/  WARPGROUP.ARRIVE ;  /* 0x00000000000079c5 */ /* 0x000fc80000000000 */
[----:B------:R-:W-:Y:S02]  /*6ee0*/  MUFU.EX2 R128, R128 ;  /* 0x0000008000807308 */ /* 0x000fe40000000800 */
[----:B------:R-:W-:Y:S01]  /*6ef0*/  QGMMA.64x192x32.F32.E4M3.E4M3 R24, R216, gdesc[UR4], R24, gsb0 ;  /* 0x02e00004d8187df3 */ /* 0x000fe20008000818 */
[----:B0-----:R-:W-:-:S05]  /*6f00*/  FADD.FTZ R135, R127, R192 ;  /* 0x000000c07f877221 */ /* 0x001fca0000010000 */
[----:B------:R-:W0:Y:S08]  /*6f10*/  MUFU.EX2 R130, R130 ;  /* 0x0000008200827308 */ /* 0x000e300000000800 */
[----:B------:R-:W-:Y:S08]  /*6f20*/  MUFU.EX2 R129, R129 ;  /* 0x0000008100817308 */ /* 0x000ff00000000800 */
[----:B------:R-:W1:Y:S08]  /*6f30*/  MUFU.EX2 R131, R131 ;  /* 0x0000008300837308 */ /* 0x000e700000000800 */
[----:B------:R-:W-:Y:S08]  /*6f40*/  MUFU.EX2 R132, R132 ;  /* 0x0000008400847308 */ /* 0x000ff00000000800 */
[----:B------:R0:W2:Y:S08]  /*6f50*/  MUFU.EX2 R195, R134 ;  /* 0x0000008600c37308 */ /* 0x0000b00000000800 */
[----:B------:R-:W-:Y:S01]  /*6f60*/  MUFU.EX2 R133, R133 ;  /* 0x0000008500857308 */ /* 0x000fe20000000800 */
[----:B0-----:R-:W-:-:S04]  /*6f70*/  FADD.FTZ R134, R130, R135 ;  /* 0x0000008782867221 */ /* 0x001fc80000010000 */
[----:B-1----:R-:W-:-:S03]  /*6f80*/  FADD.FTZ R134, R131, R134 ;  /* 0x0000008683867221 */ /* 0x002fc60000010000 */
[----:B------:R-:W0:Y:S01]  /*6f90*/  MUFU.EX2 R8, R8 ;  /* 0x0000000800087308 */ /* 0x000e220000000800 */
[----:B--2---:R-:W-:-:S01]  /*6fa0*/  FADD.FTZ R134, R195, R134 ;  /* 0x00000086c3867221 */ /* 0x004fc20000010000 */
[----:B------:R-:W-:Y:S02]  /*6fb0*/  WARPGROUP.DEPBAR.LE gsb0, 0x0 ;  /* 0x00008000000079c5 */ /* 0x000fe40000010000 */
[----:B------:R1:W-:Y:S06]  /*6fc0*/  BAR.ARV R3, 0x100 ;  /* 0x000400030000751d */ /* 0x0003ec0000002000 */
[----:B-1----:R-:W-:-:S05]  /*6fd0*/  @!P1 VIADD R3, R194, 0x33440 ;  /* 0x00033440c2039836 */ /* 0x002fca0000000000 */
[----:B------:R-:W-:-:S04]  /*6fe0*/  @!P1 PRMT R3, RZ, 0x654, R3 ;  /* 0x00000654ff039816 */ /* 0x000fc80000000003 */
[----:B------:R1:W-:Y:S02]  /*6ff0*/  @!P1 SYNCS.ARRIVE.TRANS64.RED.A1T0 RZ, [R3+URZ], RZ ;  /* 0x000000ff03ff99a7 */ /* 0x0003e4000810043f */
[----:B-1----:R-:W-:-:S04]  /*7000*/  FADD.FTZ R3, R125, R4 ;  /* 0x000000047d037221 */ /* 0x002fc80000010000 */
[----:B------:R-:W-:-:S04]  /*7010*/  FADD.FTZ R4, R128, R3 ;  /* 0x0000000380047221 */ /* 0x000fc80000010000 */
[----:B------:R-:W-:-:S04]  /*7020*/  FADD.FTZ R3, R129, R4 ;  /* 0x0000000481037221 */ /* 0x000fc80000010000 */
[----:B------:R-:W-:Y:S01]  /*7030*/  FADD.FTZ R4, R132, R3 ;  /* 0x0000000384047221 */ /* 0x000fe20000010000 */
[----:B0-----:R-:W-:-:S03]  /*7040*/  FADD.FTZ R3, R8, R134 ;  /* 0x0000008608037221 */ /* 0x001fc60000010000 */
[----:B------:R-:W-:Y:S01]  /*7050*/  FADD.FTZ R4, R133, R4 ;  /* 0x0000000485047221 */ /* 0x000fe20000010000 */
[----:B------:R-:W-:Y:S06]  /*7060*/  @!P0 BRA `(.L_x_24) ;  /* 0x0000000000048947 */ /* 0x000fec0003800000 */
[----:B------:R-:W-:Y:S01]  /*7070*/  BPT.TRAP 0x1 ;  /* 0x000000040000795c */ /* 0x000fe20000300000 */
.L_x_24:
[----:B------:R-:W-:Y:S01]  /*7080*/  ULEA UR6, UR51, UR39, 0x3 ;  /* 0x0000002733067291 */ /* 0x000fe2000f8e183f */
[----:B------:R-:W-:Y:S01]  /*7090*/  ISETP.LT.AND P1, PT, RZ, UR50, PT ;  /* 0x00000032ff007c0c */ /* 0x000fe2000bf21270 */
[----:B------:R-:W-:Y:S01]  /*70a0*/  UIADD3 UR7, UR50, -0x1, URZ ;  /* 0xffffffff32077890 */ /* 0x000fe2000fffe03f */
[----:B------:R-:W-:Y:S01]  /*70b0*/  F2FP.SATFINITE.E4M3.F32.PACK_AB_MERGE_C R11, R12, R11, RZ ;  /* 0x0000000b0c0b723e */ /* 0x000fe200048070ff */
[----:B------:R-:W-:Y:S01]  /*70c0*/  UIADD3 UR6, UR6, 0x33460, URZ ;  /* 0x0003346006067890 */ /* 0x000fe2000fffe03f */
[----:B------:R-:W-:Y:S01]  /*70d0*/  F2FP.SATFINITE.E4M3.F32.PACK_AB_MERGE_C R185, R186, R185, RZ ;  /* 0x000000b9bab9723e */ /* 0x000fe200048070ff */
[----:B------:R-:W-:Y:S01]  /*70e0*/  UMOV UR53, UR44 ;  /* 0x0000002c00357c82 */ /* 0x000fe20008000000 */
[----:B------:R-:W-:Y:S01]  /*70f0*/  F2FP.SATFINITE.E4M3.F32.PACK_AB_MERGE_C R15, R20, R15, RZ ;  /* 0x0000000f140f723e */ /* 0x000fe200048070ff */
[----:B------:R-:W-:Y:S01]  /*7100*/  UPRMT UR6, UR36, 0x654, UR6 ;  /* 0x0000065424067896 */ /* 0x000fe20008000006 */
[----:B------:R-:W-:Y:S01]  /*7110*/  F2FP.SATFINITE.E4M3.F32.PACK_AB_MERGE_C R189, R190, R189, RZ ;  /* 0x000000bdbebd723e */ /* 0x000fe200048070ff */
[----:B------:R-:W-:Y:S01]  /*7120*/  UMOV UR50, UR7 ;  /* 0x0000000700327c82 */ /* 0x000fe20008000000 */
[----:B------:R-:W-:Y:S01]  /*7130*/  F2FP.SATFINITE.E4M3.F32.PACK_AB_MERGE_C R169, R172, R169, RZ ;  /* 0x000000a9aca9723e */ /* 0x000fe200048070ff */
[----:B------:R-:W-:Y:S01]  /*7140*/  UMOV UR51, UR52 ;  /* 0x0000003400337c82 */ /* 0x000fe20008000000 */
[----:B------:R-:W-:Y:S01]  /*7150*/  F2FP.SATFINITE.E4M3.F32.PACK_AB_MERGE_C R174, R175, R174, RZ ;  /* 0x000000aeafae723e */ /* 0x000fe200048070ff */
[----:B------:R-:W-:Y:S01]  /*7160*/  FMUL.FTZ R24, R24, R7 ;  /* 0x0000000718187220 */ /* 0x000fe20000410000 */
[----:B------:R-:W-:Y:S01]  /*7170*/  F2FP.SATFINITE.E4M3.F32.PACK_AB_MERGE_C R177, R180, R177, RZ ;  /* 0x000000b1b4b1723e */ /* 0x000fe200048070ff */
[-C--:B------:R-:W-:Y:S01]  /*7180*/  FMUL.FTZ R25, R25, R7.reuse ;  /* 0x0000000719197220 */ /* 0x080fe20000410000 */
[----:B------:R-:W-:Y:S01]  /*7190*/  F2FP.SATFINITE.E4M3.F32.PACK_AB_MERGE_C R182, R183, R182, RZ ;  /* 0x000000b6b7b6723e */ /* 0x000fe200048070ff */
[----:B------:R-:W-:Y:S01]  /*71a0*/  SYNCS.ARRIVE.TRANS64.RED.A1T0 RZ, [UR6], RZ ;  /* 0x000000ffffff79a7 */ /* 0x000fe20008100406 */
[----:B------:R-:W-:Y:S01]  /*71b0*/  F2FP.SATFINITE.E4M3.F32.PACK_AB_MERGE_C R156, R157, R156, RZ ;  /* 0x0000009c9d9c723e */ /* 0x000fe200048070ff */
[-C--:B------:R-:W-:Y:S01]  /*71c0*/  FMUL.FTZ R28, R28, R7.reuse ;  /* 0x000000071c1c7220 */ /* 0x080fe20000410000 */
        /* <DEDUP_REMOVED lines=19> */
[----:B------:R-:W-:Y:S01]  /*7300*/  FMUL.FTZ R48, R48, R7 ;  /* 0x0000000730307220 */ /* 0x000fe20000410000 */
[----:B------:R-:W-:Y:S01]  /*7310*/  F2FP.SATFINITE.E4M3.F32.PACK_AB_MERGE_C R8, R8, R195, RZ ;  /* 0x000000c30808723e */ /* 0x000fe200048070ff */
[-C--:B------:R-:W-:Y:S01]  /*7320*/  FMUL.FTZ R49, R49, R7.reuse ;  /* 0x0000000731317220 */ /* 0x080fe20000410000 */
        /* <DEDUP_REMOVED lines=33> */
[----:B------:R-:W-:Y:S01]  /*7540*/  FMUL.FTZ R117, R117, R7 ;  /* 0x0000000775757220 */ /* 0x000fe20000410000 */
        /* <DEDUP_REMOVED lines=48> */
[----:B------:R-:W-:Y:S01]  /*7850*/  F2FP.SATFINITE.E4M3.F32.PACK_AB_MERGE_C R200, R9, R10, R11 ;  /* 0x0000000a09c8723e */ /* 0x000fe2000480700b */
[----:B------:R-:W-:Y:S01]  /*7860*/  IMAD.MOV.U32 R6, RZ, RZ, R5 ;  /* 0x000000ffff067224 */ /* 0x000fe200078e0005 */
[----:B------:R-:W-:Y:S01]  /*7870*/  F2FP.SATFINITE.E4M3.F32.PACK_AB_MERGE_C R201, R184, R181, R185 ;  /* 0x000000b5b8c9723e */ /* 0x000fe200048070b9 */
[----:B------:R-:W-:Y:S01]  /*7880*/  IMAD.MOV.U32 R7, RZ, RZ, R0 ;  /* 0x000000ffff077224 */ /* 0x000fe200078e0000 */
[----:B------:R-:W-:-:S02]  /*7890*/  F2FP.SATFINITE.E4M3.F32.PACK_AB_MERGE_C R202, R14, R13, R15 ;  /* 0x0000000d0eca723e */ /* 0x000fc4000480700f */
[----:B------:R-:W-:Y:S02]  /*78a0*/  F2FP.SATFINITE.E4M3.F32.PACK_AB_MERGE_C R203, R188, R187, R189 ;  /* 0x000000bbbccb723e */ /* 0x000fe400048070bd */
[----:B------:R-:W-:Y:S02]  /*78b0*/  F2FP.SATFINITE.E4M3.F32.PACK_AB_MERGE_C R204, R168, R21, R169 ;  /* 0x00000015a8cc723e */ /* 0x000fe400048070a9 */
[----:B------:R-:W-:Y:S02]  /*78c0*/  F2FP.SATFINITE.E4M3.F32.PACK_AB_MERGE_C R205, R171, R170, R174 ;  /* 0x000000aaabcd723e */ /* 0x000fe400048070ae */
[----:B------:R-:W-:Y:S02]  /*78d0*/  F2FP.SATFINITE.E4M3.F32.PACK_AB_MERGE_C R206, R176, R173, R177 ;  /* 0x000000adb0ce723e */ /* 0x000fe400048070b1 */
[----:B------:R-:W-:Y:S02]  /*78e0*/  F2FP.SATFINITE.E4M3.F32.PACK_AB_MERGE_C R207, R179, R178, R182 ;  /* 0x000000b2b3cf723e */ /* 0x000fe400048070b6 */
        /* <DEDUP_REMOVED lines=11> */
[----:B------:R-:W-:Y:S01]  /*79a0*/  F2FP.SATFINITE.E4M3.F32.PACK_AB_MERGE_C R219, R131, R130, R8 ;  /* 0x0000008283db723e */ /* 0x000fe20004807008 */
[----:B------:R-:W-:Y:S06]  /*79b0*/  @P1 BRA `(.L_x_25) ;  /* 0xffffffd000601947 */ /* 0x000fec000383ffff */
.L_x_15:
[----:B------:R-:W-:Y:S06]  /*79c0*/  BAR.ARV 0x8, 0x180 ;  /* 0x0206000000007b1d */ /* 0x000fec0000002000 */
[----:B------:R-:W-:Y:S05]  /*79d0*/  @!P0 BRA `(.L_x_26) ;  /* 0x0000000000048947 */ /* 0x000fea0003800000 */
[----:B------:R-:W-:Y:S01]  /*79e0*/  BPT.TRAP 0x1 ;  /* 0x000000040000795c */ /* 0x000fe20000300000 */
.L_x_26:
[----:B------:R-:W-:Y:S01]  /*79f0*/  ULEA UR4, UR52, UR39, 0x3 ;  /* 0x0000002734047291 */ /* 0x000fe2000f8e183f */
[----:B------:R-:W-:-:S05]  /*7a00*/  IMAD.U32 R6, RZ, RZ, UR44 ;  /* 0x0000002cff067e24 */ /* 0x000fca000f8e00ff */
[----:B------:R-:W-:-:S04]  /*7a10*/  SHF.L.U32 R6, R6, 0x1f, RZ ;  /* 0x0000001f06067819 */ /* 0x000fc800000006ff */
[----:B------:R0:W1:Y:S01]  /*7a20*/  SYNCS.PHASECHK.TRANS64.TRYWAIT P1, [UR4+0x33450], R6 ;  /* 0x03345006ff0075a7 */ /* 0x0000620008020144 */
[----:B------:R-:W-:Y:S05]  /*7a30*/  @!P0 BRA `(.L_x_27) ;  /* 0x0000000000048947 */ /* 0x000fea0003800000 */
[----:B------:R-:W-:Y:S01]  /*7a40*/  BPT.TRAP 0x1 ;  /* 0x000000040000795c */ /* 0x000fe20000300000 */
.L_x_27:
[----:B-1----:R-:W-:Y:S05]  /*7a50*/  @P1 BRA `(.L_x_28) ;  /* 0x0000000000081947 */ /* 0x002fea0003800000 */
[----:B------:R-:W1:Y:S02]  /*7a60*/  SYNCS.PHASECHK.TRANS64.TRYWAIT P1, [UR4+0x33450], R6 ;  /* 0x03345006ff0075a7 */ /* 0x000e640008020144 */
[----:B-1----:R-:W-:Y:S05]  /*7a70*/  @!P1 BRA `(.L_x_29) ;  /* 0x0000006800f49947 */ /* 0x002fea0003800000 */
.L_x_28:
[----:B------:R-:W-:Y:S01]  /*7a80*/  UIADD3 UR5, UR39, 0x200, URZ ;  /* 0x0000020027057890 */ /* 0x000fe2000fffe03f */
[----:B------:R-:W-:Y:S01]  /*7a90*/  WARPGROUP.ARRIVE ;  /* 0x00000000000079c5 */ /* 0x000fe20000000000 */
[----:B------:R-:W-:Y:S01]  /*7aa0*/  UMOV UR7, 0xc0000010 ;  /* 0xc000001000077882 */ /* 0x000fe20000000000 */
[----:B------:R-:W-:Y:S01]  /*7ab0*/  IMAD.MOV.U32 R8, RZ, RZ, 0x3f800000 ;  /* 0x3f800000ff087424 */ /* 0x000fe200078e00ff */
[----:B------:R-:W-:-:S04]  /*7ac0*/  USHF.R.U32.HI UR5, URZ, 0x4, UR5 ;  /* 0x000000043f057899 */ /* 0x000fc80008011605 */
[----:B------:R-:W-:-:S04]  /*7ad0*/  ULOP3.LUT UR5, UR5, 0x3fff, URZ, 0xc0, !UPT ;  /* 0x00003fff05057892 */ /* 0x000fc8000f8ec03f */
[----:B------:R-:W-:-:S04]  /*7ae0*/  ULOP3.LUT UR5, UR5, 0x10000, URZ, 0xfc, !UPT ;  /* 0x0001000005057892 */ /* 0x000fc8000f8efc3f */
[----:B------:R-:W-:-:S07]  /*7af0*/  UIMAD UR5, UR52, 0x780, UR5 ;  /* 0x00000780340578a4 */ /* 0x000fce000f8e0205 */
[----:B------:R-:W-:Y:S02]  /*7b00*/  UMOV UR6, UR5 ;  /* 0x0000000500067c82 */ /* 0x000fe40008000000 */
[----:B------:R-:W-:Y:S01]  /*7b10*/  QGMMA.64x192x32.F32.E4M3.E4M3 R24, R200, gdesc[UR4], R24, gsb0 ;  /* 0x02e00004c8187df3 */ /* 0x000fe20008000818 */
[----:B------:R-:W-:Y:S01]  /*7b20*/  UIADD3 UR6, UR5, 0x180, URZ ;  /* 0x0000018005067890 */ /* 0x000fe2000fffe03f */
[----:B------:R-:W-:Y:S01]  /*7b30*/  UMOV UR7, 0xc0000010 ;  /* 0xc000001000077882 */ /* 0x000fe20000000000 */
[----:B------:R-:W-:Y:S02]  /*7b40*/  WARPGROUP.DEPBAR.LE gsb0, 0x0 ;  /* 0x00008000000079c5 */ /* 0x000fe40000010000 */
[----:B------:R-:W-:-:S15]  /*7b50*/  WARPGROUP.ARRIVE ;  /* 0x00000000000079c5 */ /* 0x000fde0000000000 */
[----:B------:R-:W-:Y:S01]  /*7b60*/  QGMMA.64x192x32.F32.E4M3.E4M3 R24, R204, gdesc[UR4], R24, gsb0 ;  /* 0x02e00004cc187df3 */ /* 0x000fe20008000818 */
[----:B------:R-:W-:Y:S01]  /*7b70*/  UIADD3 UR6, UR5, 0x300, URZ ;  /* 0x0000030005067890 */ /* 0x000fe2000fffe03f */
[----:B------:R-:W-:Y:S01]  /*7b80*/  UMOV UR7, 0xc0000010 ;  /* 0xc000001000077882 */ /* 0x000fe20000000000 */
[----:B------:R-:W-:Y:S02]  /*7b90*/  WARPGROUP.DEPBAR.LE gsb0, 0x0 ;  /* 0x00008000000079c5 */ /* 0x000fe40000010000 */
[----:B------:R-:W-:-:S15]  /*7ba0*/  WARPGROUP.ARRIVE ;  /* 0x00000000000079c5 */ /* 0x000fde0000000000 */
[----:B------:R-:W-:Y:S01]  /*7bb0*/  QGMMA.64x192x32.F32.E4M3.E4M3 R24, R208, gdesc[UR4], R24, gsb0 ;  /* 0x02e00004d0187df3 */ /* 0x000fe20008000818 */
[----:B------:R-:W-:Y:S02]  /*7bc0*/  ULDC.64 UR6, c[0x0][0x9a0] ;  /* 0x0002680000067ab9 */ /* 0x000fe40000000a00 */
[----:B------:R-:W-:-:S04]  /*7bd0*/  UISETP.NE.U32.AND UP0, UPT, UR6, URZ, UPT ;  /* 0x0000003f0600728c */ /* 0x000fc8000bf05070 */
[----:B------:R-:W-:-:S06]  /*7be0*/  UISETP.NE.AND.EX UP0, UPT, UR7, URZ, UPT, UP0 ;  /* 0x0000003f0700728c */ /* 0x000fcc000bf05300 */
[----:B------:R-:W-:-:S05]  /*7bf0*/  PLOP3.LUT P1, PT, PT, PT, UP0, 0x80, 0x0 ;  /* 0x000000000000781c */ /* 0x000fca0003f2f008 */
[----:B------:R-:W-:Y:S02]  /*7c00*/  @UP0 USHF.R.S32.HI UR10, URZ, 0x1f, UR42 ;  /* 0x0000001f3f0a0899 */ /* 0x000fe4000801142a */
[----:B------:R-:W-:Y:S01]  /*7c10*/  @UP0 UIADD3 UR8, -UR42, URZ, URZ ;  /* 0x0000003f2a080290 */ /* 0x000fe2000fffe13f */
[----:B------:R-:W-:Y:S01]  /*7c20*/  @UP0 ULDC.64 UR12, c[0x0][0x9c8] ;  /* 0x00027200000c0ab9 */ /* 0x000fe20000000a00 */
[----:B------:R-:W-:Y:S01]  /*7c30*/  @UP0 ULDC UR9, c[0x0][0xc44] ;  /* 0x0003110000090ab9 */ /* 0x000fe20000000800 */
[----:B------:R-:W-:Y:S02]  /*7c40*/  @UP0 UIMAD UR10, UR10, UR12, URZ ;  /* 0x0000000c0a0a02a4 */ /* 0x000fe4000f8e023f */
[----:B------:R-:W-:Y:S02]  /*7c50*/  @UP0 UIMAD UR11, UR9, UR8, UR43 ;  /* 0x00000008090b02a4 */ /* 0x000fe4000f8e022b */
[----:B------:R-:W-:Y:S02]  /*7c60*/  @UP0 UIMAD.WIDE.U32 UR8, UR42, UR12, URZ ;  /* 0x0000000c2a0802a5 */ /* 0x000fe4000f8e003f */
[----:B------:R-:W-:-:S02]  /*7c70*/  @UP0 UIMAD UR10, UR42, UR13, UR10 ;  /* 0x0000000d2a0a02a4 */ /* 0x000fc4000f8e020a */
[----:B------:R-:W-:Y:S01]  /*7c80*/  @UP0 USHF.R.S32.HI UR14, URZ, 0x1f, UR11 ;  /* 0x0000001f3f0e0899 */ /* 0x000fe2000801140b */
[----:B------:R-:W-:Y:S01]  /*7c90*/  @UP0 ULDC.64 UR12, c[0x0][0x9d0] ;  /* 0x00027400000c0ab9 */ /* 0x000fe20000000a00 */
[----:B------:R-:W-:Y:S02]  /*7ca0*/  @UP0 UIADD3 UR9, UR9, UR10, URZ ;  /* 0x0000000a09090290 */ /* 0x000fe4000fffe03f */
[----:B------:R-:W-:Y:S02]  /*7cb0*/  @UP0 UIMAD UR10, UR14, UR12, URZ ;  /* 0x0000000c0e0a02a4 */ /* 0x000fe4000f8e023f */
[----:B------:R-:W-:Y:S02]  /*7cc0*/  @UP0 UIMAD.WIDE.U32 UR8, UR11, UR12, UR8 ;  /* 0x0000000c0b0802a5 */ /* 0x000fe4000f8e0008 */
[----:B------:R-:W-:Y:S02]  /*7cd0*/  @UP0 UIMAD UR10, UR11, UR13, UR10 ;  /* 0x0000000d0b0a02a4 */ /* 0x000fe4000f8e020a */
[----:B------:R-:W-:-:S02]  /*7ce0*/  @UP0 ULEA UR6, UP1, UR8, UR6, 0x2 ;  /* 0x0000000608060291 */ /* 0x000fc4000f82103f */
[----:B------:R-:W-:-:S04]  /*7cf0*/  @UP0 UIADD3 UR9, UR9, UR10, URZ ;  /* 0x0000000a09090290 */ /* 0x000fc8000fffe03f */
[----:B------:R-:W-:Y:S01]  /*7d00*/  @UP0 ULEA.HI.X UR7, UR8, UR7, UR9, 0x2, UP1 ;  /* 0x0000000708070291 */ /* 0x000fe200088f1409 */
[----:B01----:R-:W-:-:S05]  /*7d10*/  IMAD.U32 R6, RZ, RZ, UR6 ;  /* 0x00000006ff067e24 */ /* 0x003fca000f8e00ff */
[----:B------:R-:W-:-:S05]  /*7d20*/  IMAD.U32 R7, RZ, RZ, UR7 ;  /* 0x00000007ff077e24 */ /* 0x000fca000f8e00ff */
[----:B------:R0:W2:Y:S01]  /*7d30*/  @P1 LDG.E R8, desc[UR48][R6.64] ;  /* 0x0000003006081981 */ /* 0x0000a2000c1e1900 */
[----:B------:R-:W-:Y:S01]  /*7d40*/  UIADD3 UR6, UR5, 0x480, URZ ;  /* 0x0000048005067890 */ /* 0x000fe2000fffe03f */
[----:B------:R-:W-:Y:S01]  /*7d50*/  UMOV UR7, 0xc0000010 ;  /* 0xc000001000077882 */ /* 0x000fe20000000000 */
[----:B------:R-:W-:Y:S02]  /*7d60*/  WARPGROUP.DEPBAR.LE gsb0, 0x0 ;  /* 0x00008000000079c5 */ /* 0x000fe40000010000 */
[----:B------:R-:W-:-:S06]  /*7d70*/  WARPGROUP.ARRIVE ;  /* 0x00000000000079c5 */ /* 0x000fcc0000000000 */
[----:B------:R-:W-:Y:S01]  /*7d80*/  QGMMA.64x192x32.F32.E4M3.E4M3 R24, R212, gdesc[UR4], R24, gsb0 ;  /* 0x02e00004d4187df3 */ /* 0x000fe20008000818 */
[----:B------:R-:W-:Y:S01]  /*7d90*/  UIADD3 UR6, UR5, 0x600, URZ ;  /* 0x0000060005067890 */ /* 0x000fe2000fffe03f */
[----:B------:R-:W-:Y:S01]  /*7da0*/  UMOV UR7, 0xc0000010 ;  /* 0xc000001000077882 */ /* 0x000fe20000000000 */
[----:B------:R-:W1:Y:S04]  /*7db0*/  SHFL.BFLY PT, R9, R4, 0x2, 0x1f ;  /* 0x0c401f0004097f89 */ /* 0x000e6800000e0000 */
[----:B------:R-:W3:Y:S01]  /*7dc0*/  SHFL.BFLY PT, R12, R3, 0x2, 0x1f ;  /* 0x0c401f00030c7f89 */ /* 0x000ee200000e0000 */
[----:B-1----:R-:W-:-:S01]  /*7dd0*/  FADD.FTZ R9, R9, R4 ;  /* 0x0000000409097221 */ /* 0x002fc20000010000 */
[----:B---3--:R-:W-:-:S04]  /*7de0*/  FADD.FTZ R12, R12, R3 ;  /* 0x000000030c0c7221 */ /* 0x008fc80000010000 */
[----:B------:R-:W1:Y:S04]  /*7df0*/  SHFL.BFLY PT, R10, R9, 0x1, 0x1f ;  /* 0x0c201f00090a7f89 */ /* 0x000e6800000e0000 */
[----:B0-----:R-:W0:Y:S01]  /*7e00*/  SHFL.BFLY PT, R7, R12, 0x1, 0x1f ;  /* 0x0c201f000c077f89 */ /* 0x001e2200000e0000 */
[----:B-1----:R-:W-:-:S01]  /*7e10*/  FADD.FTZ R13, R9, R10 ;  /* 0x0000000a090d7221 */ /* 0x002fc20000010000 */
[----:B0-----:R-:W-:-:S04]  /*7e20*/  FADD.FTZ R14, R12, R7 ;  /* 0x000000070c0e7221 */ /* 0x001fc80000010000 */
[C---:B------:R-:W-:Y:S01]  /*7e30*/  FSETP.NE.FTZ.AND P1, PT, R13.reuse, RZ, PT ;  /* 0x000000ff0d00720b */ /* 0x040fe20003f35000 */
[----:B------:R-:W-:Y:S01]  /*7e40*/  FMUL.FTZ R6, R13, 0.00390625 ;  /* 0x3b8000000d067820 */ /* 0x000fe20000410000 */
[----:B------:R-:W-:Y:S01]  /*7e50*/  FMUL.FTZ R15, R14, 0.00390625 ;  /* 0x3b8000000e0f7820 */ /* 0x000fe20000410000 */
[----:B------:R-:W-:-:S03]  /*7e60*/  IMAD.MOV.U32 R7, RZ, RZ, RZ ;  /* 0x000000ffff077224 */ /* 0x000fc600078e00ff */
[----:B------:R-:W-:Y:S02]  /*7e70*/  FSETP.NE.FTZ.AND P2, PT, R6, RZ, PT ;  /* 0x000000ff0600720b */ /* 0x000fe40003f55000 */
[----:B------:R-:W-:-:S05]  /*7e80*/  FSETP.NE.FTZ.AND P3, PT, R15, RZ, PT ;  /* 0x000000ff0f00720b */ /* 0x000fca0003f75000 */
[----:B------:R-:W-:Y:S01]  /*7e90*/  @P1 MUFU.RCP R7, R13 ;  /* 0x0000000d00071308 */ /* 0x000fe20000001000 */
[----:B------:R-:W-:Y:S01]  /*7ea0*/  FSETP.NE.FTZ.AND P1, PT, R14, RZ, PT ;  /* 0x000000ff0e00720b */ /* 0x000fe20003f35000 */
[----:B------:R-:W-:-:S06]  /*7eb0*/  IMAD.MOV.U32 R11, RZ, RZ, RZ ;  /* 0x000000ffff0b7224 */ /* 0x000fcc00078e00ff */
[----:B------:R-:W0:Y:S01]  /*7ec0*/  @P2 MUFU.LG2 R6, R6 ;  /* 0x0000000600062308 */ /* 0x000e220000000c00 */
[----:B------:R-:W-:Y:S02]  /*7ed0*/  WARPGROUP.DEPBAR.LE gsb0, 0x0 ;  /* 0x00008000000079c5 */ /* 0x000fe40000010000 */
[----:B------:R-:W-:-:S06]  /*7ee0*/  WARPGROUP.ARRIVE ;  /* 0x00000000000079c5 */ /* 0x000fcc0000000000 */
[----:B------:R-:W-:Y:S01]  /*7ef0*/  QGMMA.64x192x32.F32.E4M3.E4M3 R24, R216, gdesc[UR4], R24, gsb0 ;  /* 0x02e00004d8187df3 */ /* 0x000fe20008000818 */
[----:B------:R-:W1:Y:S08]  /*7f00*/  @P3 MUFU.LG2 R10, R15 ;  /* 0x0000000f000a3308 */ /* 0x000e700000000c00 */
[----:B------:R-:W3:Y:S01]  /*7f10*/  @P1 MUFU.RCP R11, R14 ;  /* 0x0000000e000b1308 */ /* 0x000ee20000001000 */
[----:B------:R-:W-:-:S02]  /*7f20*/  IMAD.U32 R9, RZ, RZ, UR40 ;  /* 0x00000028ff097e24 */ /* 0x000fc4000f8e00ff */
[----:B------:R-:W-:Y:S02]  /*7f30*/  IMAD.U32 R12, RZ, RZ, UR40 ;  /* 0x00000028ff0c7e24 */ /* 0x000fe4000f8e00ff */
[----:B0-----:R-:W-:Y:S01]  /*7f40*/  @P2 FMUL.FTZ R6, R6, 0.69314718246459960938 ;  /* 0x3f31721806062820 */ /* 0x001fe20000410000 */
[----:B------:R-:W-:Y:S01]  /*7f50*/  @P2 FMUL.FTZ R9, R9, 0.69314718246459960938 ;  /* 0x3f31721809092820 */ /* 0x000fe20000410000 */
[----:B------:R-:W-:Y:S01]  /*7f60*/  @P3 FMUL.FTZ R13, R12, 0.69314718246459960938 ;  /* 0x3f3172180c0d3820 */ /* 0x000fe20000410000 */
[----:B-1----:R-:W-:Y:S01]  /*7f70*/  @P3 FMUL.FTZ R10, R10, 0.69314718246459960938 ;  /* 0x3f3172180a0a3820 */ /* 0x002fe20000410000 */
[----:B------:R-:W-:Y:S02]  /*7f80*/  IMAD.MOV.U32 R4, RZ, RZ, -0x800000 ;  /* 0xff800000ff047424 */ /* 0x000fe400078e00ff */
[----:B------:R-:W-:Y:S01]  /*7f90*/  @P2 FFMA.FTZ R4, R9, R0, R6 ;  /* 0x0000000009042223 */ /* 0x000fe20000010006 */
[----:B------:R-:W-:Y:S02]  /*7fa0*/  IMAD.MOV.U32 R3, RZ, RZ, -0x800000 ;  /* 0xff800000ff037424 */ /* 0x000fe400078e00ff */
[----:B------:R-:W-:Y:S01]  /*7fb0*/  @P3 FFMA.FTZ R3, R13, R5, R10 ;  /* 0x000000050d033223 */ /* 0x000fe2000001000a */
[-C--:B--2---:R-:W-:Y:S01]  /*7fc0*/  FMUL.FTZ R9, R7, R8.reuse ;  /* 0x0000000807097220 */ /* 0x084fe20000410000 */
[----:B---3--:R-:W-:Y:S01]  /*7fd0*/  FMUL.FTZ R120, R11, R8 ;  /* 0x000000080b787220 */ /* 0x008fe20000410000 */
[----:B------:R-:W-:-:S02]  /*7fe0*/  WARPGROUP.DEPBAR.LE gsb0, 0x0 ;  /* 0x00008000000079c5 */ /* 0x000fc40000010000 */
[----:B------:R-:W-:Y:S05]  /*7ff0*/  @!P0 BRA `(.L_x_30) ;  /* 0x0000000000048947 */ /* 0x000fea0003800000 */
[----:B------:R-:W-:Y:S01]  /*8000*/  BPT.TRAP 0x1 ;  /* 0x000000040000795c */ /* 0x000fe20000300000 */
.L_x_30:
[----:B------:R-:W0:Y:S01]  /*8010*/  S2R R121, SR_TID.X ;  /* 0x0000000000797919 */ /* 0x000e220000002100 */
[----:B------:R-:W-:Y:S01]  /*8020*/  ULDC.64 UR6, c[0x4][0x38] ;  /* 0x01000e0000067ab9 */ /* 0x000fe20000000a00 */
[----:B------:R-:W1:Y:S01]  /*8030*/  S2UR UR5, SR_SWINHI ;  /* 0x00000000000579c3 */ /* 0x000e620000002f00 */
        /* <DEDUP_REMOVED lines=10> */
[----:B------:R-:W-:Y:S01]  /*80e0*/  FMUL.FTZ R13, R31, R120 ;  /* 0x000000781f0d7220 */ /* 0x000fe20000410000 */
[----:B------:R-:W-:Y:S01]  /*80f0*/  ULDC.64 UR8, c[0x0][0xb90] ;  /* 0x0002e40000087ab9 */ /* 0x000fe20000000a00 */
[----:B0-----:R-:W-:-:S02]  /*8100*/  IMAD.SHL.U32 R0, R121, 0x4, RZ ;  /* 0x0000000479007824 */ /* 0x001fc400078e00ff */
[-C--:B------:R-:W-:Y:S01]  /*8110*/  FMUL.FTZ R27, R35, R120.reuse ;  /* 0x00000078231b7220 */ /* 0x080fe20000410000 */
[-C--:B------:R-:W-:Y:S01]  /*8120*/  FMUL.FTZ R29, R44, R9.reuse ;  /* 0x000000092c1d7220 */ /* 0x080fe20000410000 */
[-C--:B------:R-:W-:Y:S01]  /*8130*/  FMUL.FTZ R36, R41, R9.reuse ;  /* 0x0000000929247220 */ /* 0x080fe20000410000 */
[-C--:B------:R-:W-:Y:S01]  /*8140*/  FMUL.FTZ R24, R34, R120.reuse ;  /* 0x0000007822187220 */ /* 0x080fe20000410000 */
[----:B------:R-:W-:Y:S01]  /*8150*/  LOP3.LUT R0, R0, 0xc, RZ, 0xc0, !PT ;  /* 0x0000000c00007812 */ /* 0x000fe200078ec0ff */
[-C--:B------:R-:W-:Y:S01]  /*8160*/  FMUL.FTZ R35, R50, R120.reuse ;  /* 0x0000007832237220 */ /* 0x080fe20000410000 */
[-C--:B------:R-:W-:Y:S01]  /*8170*/  FMUL.FTZ R26, R39, R120.reuse ;  /* 0x00000078271a7220 */ /* 0x080fe20000410000 */
[-C--:B------:R-:W-:Y:S01]  /*8180*/  FMUL.FTZ R41, R53, R9.reuse ;  /* 0x0000000935297220 */ /* 0x080fe20000410000 */
[----:B------:R-:W-:Y:S01]  /*8190*/  IADD3 R6, P0, R0, UR6, RZ ;  /* 0x0000000600067c10 */ /* 0x000fe2000ff1e0ff */
[-C--:B------:R-:W-:Y:S01]  /*81a0*/  FMUL.FTZ R50, R70, R120.reuse ;  /* 0x0000007846327220 */ /* 0x080fe20000410000 */
[----:B------:R-:W-:Y:S01]  /*81b0*/  FMUL.FTZ R44, R49, R9 ;  /* 0x00000009312c7220 */ /* 0x000fe20000410000 */
[-C--:B------:R-:W-:Y:S01]  /*81c0*/  FMUL.FTZ R34, R54, R120.reuse ;  /* 0x0000007836227220 */ /* 0x080fe20000410000 */
[----:B------:R-:W-:Y:S01]  /*81d0*/  FMUL.FTZ R38, R55, R120 ;  /* 0x0000007837267220 */ /* 0x000fe20000410000 */
[----:B------:R-:W-:-:S02]  /*81e0*/  IMAD.X R7, RZ, RZ, UR7, P0 ;  /* 0x00000007ff077e24 */ /* 0x000fc400080e06ff */
[-C--:B------:R-:W-:Y:S01]  /*81f0*/  FMUL.FTZ R39, R51, R120.reuse ;  /* 0x0000007833277220 */ /* 0x080fe20000410000 */
[----:B------:R-:W-:Y:S01]  /*8200*/  FMUL.FTZ R70, R82, R120 ;  /* 0x0000007852467220 */ /* 0x000fe20000410000 */
[----:B------:R-:W-:Y:S01]  /*8210*/  F2FP.BF16.F32.PACK_AB R15, R15, R20 ;  /* 0x000000140f0f723e */ /* 0x000fe200000010ff */
[-C--:B------:R-:W-:Y:S01]  /*8220*/  FMUL.FTZ R49, R61, R9.reuse ;  /* 0x000000093d317220 */ /* 0x080fe20000410000 */
[----:B------:R0:W2:Y:S01]  /*8230*/  LDG.E.CONSTANT R0, desc[UR48][R6.64] ;  /* 0x0000003006007981 */ /* 0x0000a2000c1e9900 */
[-C--:B------:R-:W-:Y:S01]  /*8240*/  FMUL.FTZ R53, R68, R9.reuse ;  /* 0x0000000944357220 */ /* 0x080fe20000410000 */
[-C--:B------:R-:W-:Y:S01]  /*8250*/  FMUL.FTZ R82, R95, R120.reuse ;  /* 0x000000785f527220 */ /* 0x080fe20000410000 */
[----:B------:R-:W-:Y:S01]  /*8260*/  LOP3.LUT P0, R20, R121, 0x3, RZ, 0xc0, !PT ;  /* 0x0000000379147812 */ /* 0x000fe2000780c0ff */
[-C--:B------:R-:W-:Y:S01]  /*8270*/  FMUL.FTZ R61, R76, R9.reuse ;  /* 0x000000094c3d7220 */ /* 0x080fe20000410000 */
[-C--:B------:R-:W-:Y:S01]  /*8280*/  FMUL.FTZ R68, R73, R9.reuse ;  /* 0x0000000949447220 */ /* 0x080fe20000410000 */
[-C--:B------:R-:W-:Y:S01]  /*8290*/  FMUL.FTZ R95, R106, R120.reuse ;  /* 0x000000786a5f7220 */ /* 0x080fe20000410000 */
[-C--:B------:R-:W-:Y:S01]  /*82a0*/  FMUL.FTZ R73, R85, R9.reuse ;  /* 0x0000000955497220 */ /* 0x080fe20000410000 */
[-C--:B------:R-:W-:Y:S01]  /*82b0*/  FMUL.FTZ R76, R81, R9.reuse ;  /* 0x00000009514c7220 */ /* 0x080fe20000410000 */
[----:B------:R-:W-:Y:S01]  /*82c0*/  FMUL.FTZ R28, R33, R9 ;  /* 0x00000009211c7220 */ /* 0x000fe20000410000 */
[-C--:B0-----:R-:W-:Y:S01]  /*82d0*/  FMUL.FTZ R6, R47, R120.reuse ;  /* 0x000000782f067220 */ /* 0x081fe20000410000 */
[-C--:B------:R-:W-:Y:S01]  /*82e0*/  FMUL.FTZ R47, R59, R120.reuse ;  /* 0x000000783b2f7220 */ /* 0x080fe20000410000 */
[-C--:B------:R-:W-:Y:S01]  /*82f0*/  FMUL.FTZ R59, R74, R120.reuse ;  /* 0x000000784a3b7220 */ /* 0x080fe20000410000 */
[-C--:B------:R-:W-:Y:S01]  /*8300*/  FMUL.FTZ R74, R83, R120.reuse ;  /* 0x00000078534a7220 */ /* 0x080fe20000410000 */
[-C--:B------:R-:W-:Y:S01]  /*8310*/  FMUL.FTZ R83, R91, R120.reuse ;  /* 0x000000785b537220 */ /* 0x080fe20000410000 */
[-C--:B------:R-:W-:Y:S01]  /*8320*/  FMUL.FTZ R106, R119, R120.reuse ;  /* 0x00000078776a7220 */ /* 0x080fe20000410000 */
[----:B------:R-:W-:Y:S01]  /*8330*/  F2FP.BF16.F32.PACK_AB R34, R34, R35 ;  /* 0x000000232222723e */ /* 0x000fe200000010ff */
[-C--:B------:R-:W-:Y:S01]  /*8340*/  FMUL.FTZ R7, R43, R120.reuse ;  /* 0x000000782b077220 */ /* 0x080fe20000410000 */
[----:B------:R-:W-:Y:S01]  /*8350*/  F2FP.BF16.F32.PACK_AB R39, R38, R39 ;  /* 0x000000272627723e */ /* 0x000fe200000010ff */
[----:B------:R-:W-:Y:S01]  /*8360*/  FMUL.FTZ R25, R37, R9 ;  /* 0x0000000925197220 */ /* 0x000fe20000410000 */
[----:B------:R-:W-:Y:S01]  /*8370*/  ISETP.EQ.OR P0, PT, R20, 0x3, !P0 ;  /* 0x000000031400780c */ /* 0x000fe20004702670 */
[-C--:B------:R-:W-:Y:S01]  /*8380*/  FMUL.FTZ R43, R58, R120.reuse ;  /* 0x000000783a2b7220 */ /* 0x080fe20000410000 */
[----:B------:R-:W-:Y:S01]  /*8390*/  F2FP.BF16.F32.PACK_AB R82, R82, R83 ;  /* 0x000000535252723e */ /* 0x000fe200000010ff */
[----:B------:R-:W-:Y:S01]  /*83a0*/  FMUL.FTZ R58, R78, R120 ;  /* 0x000000784e3a7220 */ /* 0x000fe20000410000 */
[----:B------:R-:W-:Y:S01]  /*83b0*/  F2FP.BF16.F32.PACK_AB R76, R73, R76 ;  /* 0x0000004c494c723e */ /* 0x000fe200000010ff */
[----:B------:R-:W-:Y:S01]  /*83c0*/  UMOV UR6, UR39 ;  /* 0x0000002700067c82 */ /* 0x000fe20008000000 */
[----:B-1----:R-:W-:Y:S01]  /*83d0*/  UMOV UR7, UR5 ;  /* 0x0000000500077c82 */ /* 0x002fe20008000000 */
[----:B------:R-:W-:Y:S01]  /*83e0*/  F2FP.BF16.F32.PACK_AB R83, R106, R115 ;  /* 0x000000736a53723e */ /* 0x000fe200000010ff */
[-C--:B------:R-:W-:Y:S01]  /*83f0*/  FMUL.FTZ R32, R40, R9.reuse ;  /* 0x0000000928207220 */ /* 0x080fe20000410000 */
[----:B------:R-:W-:Y:S01]  /*8400*/  FMUL.FTZ R33, R45, R9 ;  /* 0x000000092d217220 */ /* 0x000fe20000410000 */
[----:B------:R-:W-:Y:S01]  /*8410*/  SEL R115, R34, R39, P0 ;  /* 0x0000002722737207 */ /* 0x000fe20000000000 */
[-C--:B------:R-:W-:Y:S01]  /*8420*/  FMUL.FTZ R37, R52, R9.reuse ;  /* 0x0000000934257220 */ /* 0x080fe20000410000 */
[----:B------:R-:W-:Y:S01]  /*8430*/  SEL R73, R39, R34, P0 ;  /* 0x0000002227497207 */ /* 0x000fe20000000000 */
[-C--:B------:R-:W-:Y:S01]  /*8440*/  FMUL.FTZ R40, R48, R9.reuse ;  /* 0x0000000930287220 */ /* 0x080fe20000410000 */
[----:B------:R-:W-:Y:S01]  /*8450*/  FMUL.FTZ R45, R60, R9 ;  /* 0x000000093c2d7220 */ /* 0x000fe20000410000 */
[----:B------:R-:W-:-:S02]  /*8460*/  IMAD.U32 R34, RZ, RZ, UR6 ;  /* 0x00000006ff227e24 */ /* 0x000fc4000f8e00ff */
[-C--:B------:R-:W-:Y:S01]  /*8470*/  FMUL.FTZ R48, R56, R9.reuse ;  /* 0x0000000938307220 */ /* 0x080fe20000410000 */
[----:B------:R-:W-:Y:S02]  /*8480*/  IMAD.U32 R35, RZ, RZ, UR7 ;  /* 0x00000007ff237e24 */ /* 0x000fe4000f8e00ff */
[-C--:B------:R-:W-:Y:S01]  /*8490*/  FMUL.FTZ R52, R57, R9.reuse ;  /* 0x0000000939347220 */ /* 0x080fe20000410000 */
[-C--:B------:R-:W-:Y:S01]  /*84a0*/  FMUL.FTZ R60, R65, R9.reuse ;  /* 0x00000009413c7220 */ /* 0x080fe20000410000 */
[-C--:B------:R-:W-:Y:S01]  /*84b0*/  FMUL.FTZ R56, R64, R9.reuse ;  /* 0x0000000940387220 */ /* 0x080fe20000410000 */
[-C--:B------:R-:W-:Y:S01]  /*84c0*/  FMUL.FTZ R57, R69, R9.reuse ;  /* 0x0000000945397220 */ /* 0x080fe20000410000 */
[-C--:B------:R-:W-:Y:S01]  /*84d0*/  FMUL.FTZ R65, R77, R9.reuse ;  /* 0x000000094d417220 */ /* 0x080fe20000410000 */
[-C--:B------:R-:W-:Y:S01]  /*84e0*/  FMUL.FTZ R64, R72, R9.reuse ;  /* 0x0000000948407220 */ /* 0x080fe20000410000 */
[----:B------:R-:W-:Y:S01]  /*84f0*/  FMUL.FTZ R69, R84, R9 ;  /* 0x0000000954457220 */ /* 0x000fe20000410000 */
[----:B------:R-:W-:Y:S01]  /*8500*/  F2FP.BF16.F32.PACK_AB R77, R58, R59 ;  /* 0x0000003b3a4d723e */ /* 0x000fe200000010ff */
[-C--:B------:R-:W-:Y:S01]  /*8510*/  FMUL.FTZ R72, R80, R9.reuse ;  /* 0x0000000950487220 */ /* 0x080fe20000410000 */
[-C--:B------:R-:W-:Y:S01]  /*8520*/  FMUL.FTZ R84, R93, R9.reuse ;  /* 0x000000095d547220 */ /* 0x080fe20000410000 */
[----:B------:R-:W-:Y:S01]  /*8530*/  FMUL.FTZ R85, R89, R9 ;  /* 0x0000000959557220 */ /* 0x000fe20000410000 */
[----:B------:R-:W-:-:S04]  /*8540*/  IMAD.WIDE R58, R223, 0x2, R34 ;  /* 0x00000002df3a7825 */ /* 0x000fc800078e0222 */
[-C--:B------:R-:W-:Y:S01]  /*8550*/  FMUL.FTZ R80, R92, R9.reuse ;  /* 0x000000095c507220 */ /* 0x080fe20000410000 */
        /* <DEDUP_REMOVED lines=8> */
[-C--:B------:R-:W-:Y:S01]  /*85e0*/  FMUL.FTZ R97, R104, R9.reuse ;  /* 0x0000000968617220 */ /* 0x080fe20000410000 */
[-C--:B------:R-:W-:Y:S01]  /*85f0*/  FMUL.FTZ R100, R109, R9.reuse ;  /* 0x000000096d647220 */ /* 0x080fe20000410000 */
[----:B------:R-:W-:Y:S01]  /*8600*/  FMUL.FTZ R101, R105, R9 ;  /* 0x0000000969657220 */ /* 0x000fe20000410000 */
[----:B------:R-:W-:Y:S01]  /*8610*/  F2FP.BF16.F32.PACK_AB R7, R6, R7 ;  /* 0x000000070607723e */ /* 0x000fe200000010ff */
[-C--:B------:R-:W-:Y:S01]  /*8620*/  FMUL.FTZ R104, R116, R9.reuse ;  /* 0x0000000974687220 */ /* 0x080fe20000410000 */
[-C--:B------:R-:W-:Y:S01]  /*8630*/  FMUL.FTZ R105, R112, R9.reuse ;  /* 0x0000000970697220 */ /* 0x080fe20000410000 */
[-C--:B------:R-:W-:Y:S01]  /*8640*/  FMUL.FTZ R108, R117, R9.reuse ;  /* 0x00000009756c7220 */ /* 0x080fe20000410000 */
[----:B------:R-:W-:Y:S01]  /*8650*/  FMUL.FTZ R109, R113, R9 ;  /* 0x00000009716d7220 */ /* 0x000fe20000410000 */
[-C--:B------:R-:W-:Y:S01]  /*8660*/  FMUL.FTZ R54, R71, R120.reuse ;  /* 0x0000007847367220 */ /* 0x080fe20000410000 */
[----:B------:R-:W-:Y:S01]  /*8670*/  FMUL.FTZ R55, R67, R120 ;  /* 0x0000007843377220 */ /* 0x000fe20000410000 */
[----:B------:R-:W-:Y:S01]  /*8680*/  F2FP.BF16.F32.PACK_AB R28, R25, R28 ;  /* 0x0000001c191c723e */ /* 0x000fe200000010ff */
[----:B------:R-:W-:Y:S01]  /*8690*/  FMUL.FTZ R9, R30, R120 ;  /* 0x000000781e097220 */ /* 0x000fe20000410000 */
[----:B------:R-:W-:Y:S01]  /*86a0*/  F2FP.BF16.F32.PACK_AB R6, R57, R60 ;  /* 0x0000003c3906723e */ /* 0x000fe200000010ff */
[-C--:B------:R-:W-:Y:S01]  /*86b0*/  FMUL.FTZ R67, R86, R120.reuse ;  /* 0x0000007856437220 */ /* 0x080fe20000410000 */
[-C--:B------:R-:W-:Y:S01]  /*86c0*/  FMUL.FTZ R71, R87, R120.reuse ;  /* 0x0000007857477220 */ /* 0x080fe20000410000 */
[----:B------:R-:W-:Y:S01]  /*86d0*/  F2FP.BF16.F32.PACK_AB R25, R84, R85 ;  /* 0x000000555419723e */ /* 0x000fe200000010ff */
[-C--:B------:R-:W-:Y:S01]  /*86e0*/  FMUL.FTZ R30, R46, R120.reuse ;  /* 0x000000782e1e7220 */ /* 0x080fe20000410000 */
[----:B------:R-:W-:Y:S01]  /*86f0*/  IADD3 R57, P4, R58, 0x8060, RZ ;  /* 0x000080603a397810 */ /* 0x000fe20007f9e0ff */
[-C--:B------:R-:W-:Y:S01]  /*8700*/  FMUL.FTZ R31, R42, R120.reuse ;  /* 0x000000782a1f7220 */ /* 0x080fe20000410000 */
[-C--:B------:R-:W-:Y:S01]  /*8710*/  FMUL.FTZ R86, R102, R120.reuse ;  /* 0x0000007866567220 */ /* 0x080fe20000410000 */
[----:B------:R-:W-:Y:S01]  /*8720*/  FMUL.FTZ R87, R98, R120 ;  /* 0x0000007862577220 */ /* 0x000fe20000410000 */
[----:B------:R-:W-:Y:S01]  /*8730*/  SEL R85, R5, R12, P0 ;  /* 0x0000000c05557207 */ /* 0x000fe20000000000 */
[-C--:B------:R-:W-:Y:S01]  /*8740*/  FMUL.FTZ R42, R62, R120.reuse ;  /* 0x000000783e2a7220 */ /* 0x080fe20000410000 */
[----:B------:R-:W-:Y:S01]  /*8750*/  SEL R60, R12, R5, P0 ;  /* 0x000000050c3c7207 */ /* 0x000fe20000000000 */
[----:B------:R-:W-:Y:S01]  /*8760*/  FMUL.FTZ R46, R63, R120 ;  /* 0x000000783f2e7220 */ /* 0x000fe20000410000 */
[----:B------:R-:W-:-:S02]  /*8770*/  IMAD R5, R19, 0x40, R2 ;  /* 0x0000004013057824 */ /* 0x000fc400078e0202 */
[-C--:B------:R-:W-:Y:S01]  /*8780*/  FMUL.FTZ R51, R66, R120.reuse ;  /* 0x0000007842337220 */ /* 0x080fe20000410000 */
[-C--:B------:R-:W-:Y:S01]  /*8790*/  FMUL.FTZ R62, R79, R120.reuse ;  /* 0x000000784f3e7220 */ /* 0x080fe20000410000 */
[----:B------:R-:W-:Y:S01]  /*87a0*/  FMUL.FTZ R63, R75, R120 ;  /* 0x000000784b3f7220 */ /* 0x000fe20000410000 */
[----:B------:R-:W-:Y:S01]  /*87b0*/  F2FP.BF16.F32.PACK_AB R21, R21, R24 ;  /* 0x000000181515723e */ /* 0x000fe200000010ff */
[-C--:B------:R-:W-:Y:S01]  /*87c0*/  FMUL.FTZ R91, R99, R120.reuse ;  /* 0x00000078635b7220 */ /* 0x080fe20000410000 */
[----:B------:R-:W-:Y:S01]  /*87d0*/  F2FP.BF16.F32.PACK_AB R26, R26, R27 ;  /* 0x0000001b1a1a723e */ /* 0x000fe200000010ff */
[----:B------:R-:W-:Y:S01]  /*87e0*/  FMUL.FTZ R78, R90, R120 ;  /* 0x000000785a4e7220 */ /* 0x000fe20000410000 */
[----:B------:R-:W-:Y:S01]  /*87f0*/  F2FP.BF16.F32.PACK_AB R53, R53, R56 ;  /* 0x000000383535723e */ /* 0x000fe200000010ff */
[-C--:B------:R-:W-:Y:S01]  /*8800*/  FMUL.FTZ R75, R94, R120.reuse ;  /* 0x000000785e4b7220 */ /* 0x080fe20000410000 */
[----:B------:R-:W-:Y:S01]  /*8810*/  LOP3.LUT R56, R57, 0x380, RZ, 0xc0, !PT ;  /* 0x0000038039387812 */ /* 0x000fe200078ec0ff */
[-C--:B------:R-:W-:Y:S01]  /*8820*/  FMUL.FTZ R98, R111, R120.reuse ;  /* 0x000000786f627220 */ /* 0x080fe20000410000 */
[----:B------:R-:W-:Y:S01]  /*8830*/  FMUL.FTZ R99, R107, R120 ;  /* 0x000000786b637220 */ /* 0x000fe20000410000 */
[----:B------:R-:W-:Y:S01]  /*8840*/  F2FP.BF16.F32.PACK_AB R9, R9, R10 ;  /* 0x0000000a0909723e */ /* 0x000fe200000010ff */
[----:B------:R-:W-:Y:S01]  /*8850*/  FMUL.FTZ R94, R110, R120 ;  /* 0x000000786e5e7220 */ /* 0x000fe20000410000 */
[----:B------:R-:W-:Y:S01]  /*8860*/  F2FP.BF16.F32.PACK_AB R66, R61, R64 ;  /* 0x000000403d42723e */ /* 0x000fe200000010ff */
[----:B------:R-:W-:Y:S01]  /*8870*/  IMAD.WIDE R34, R5, 0x2, R34 ;  /* 0x0000000205227825 */ /* 0x000fe200078e0222 */
[----:B------:R-:W-:-:S02]  /*8880*/  F2FP.BF16.F32.PACK_AB R10, R71, R74 ;  /* 0x0000004a470a723e */ /* 0x000fc400000010ff */
[----:B------:R-:W-:Y:S02]  /*8890*/  F2FP.BF16.F32.PACK_AB R14, R13, R14 ;  /* 0x0000000e0d0e723e */ /* 0x000fe400000010ff */
[----:B------:R-:W-:Y:S01]  /*88a0*/  F2FP.BF16.F32.PACK_AB R44, R41, R44 ;  /* 0x0000002c292c723e */ /* 0x000fe200000010ff */
[----:B------:R-:W-:Y:S01]  /*88b0*/  UIADD3 UR4, UR4, 0x33460, URZ ;  /* 0x0003346004047890 */ /* 0x000fe2000fffe03f */
[----:B------:R-:W-:Y:S01]  /*88c0*/  F2FP.BF16.F32.PACK_AB R86, R86, R87 ;  /* 0x000000575656723e */ /* 0x000fe200000010ff */
[----:B------:R-:W-:Y:S01]  /*88d0*/  UIADD3 UR5, -UR42, URZ, URZ ;  /* 0x0000003f2a057290 */ /* 0x000fe2000fffe13f */
[----:B------:R-:W-:Y:S01]  /*88e0*/  F2FP.BF16.F32.PACK_AB R69, R69, R72 ;  /* 0x000000484545723e */ /* 0x000fe200000010ff */
[----:B------:R-:W-:Y:S01]  /*88f0*/  ULDC UR6, c[0x0][0xc44] ;  /* 0x0003110000067ab9 */ /* 0x000fe20000000800 */
[----:B------:R-:W-:Y:S02]  /*8900*/  SEL R87, R15, R28, P0 ;  /* 0x0000001c0f577207 */ /* 0x000fe40000000000 */
[----:B------:R-:W-:-:S02]  /*8910*/  SEL R61, R28, R15, P0 ;  /* 0x0000000f1c3d7207 */ /* 0x000fc40000000000 */
[----:B------:R-:W-:Y:S02]  /*8920*/  SEL R111, R21, R26, P0 ;  /* 0x0000001a156f7207 */ /* 0x000fe40000000000 */
[----:B------:R-:W-:Y:S02]  /*8930*/  SEL R74, R26, R21, P0 ;  /* 0x000000151a4a7207 */ /* 0x000fe40000000000 */
[----:B------:R-:W-:Y:S02]  /*8940*/  LOP3.LUT R5, R58, 0x380, RZ, 0xc0, !PT ;  /* 0x000003803a057812 */ /* 0x000fe400078ec0ff */
[----:B------:R-:W-:Y:S02]  /*8950*/  F2FP.BF16.F32.PACK_AB R50, R50, R51 ;  /* 0x000000333232723e */ /* 0x000fe400000010ff */
[----:B------:R-:W-:Y:S02]  /*8960*/  F2FP.BF16.F32.PACK_AB R55, R54, R55 ;  /* 0x000000373637723e */ /* 0x000fe400000010ff */
[----:B------:R-:W-:-:S02]  /*8970*/  F2FP.BF16.F32.PACK_AB R8, R62, R63 ;  /* 0x0000003f3e08723e */ /* 0x000fc400000010ff */
[----:B------:R-:W-:Y:S02]  /*8980*/  F2FP.BF16.F32.PACK_AB R79, R67, R70 ;  /* 0x00000046434f723e */ /* 0x000fe400000010ff */
[----:B------:R-:W-:Y:S02]  /*8990*/  F2FP.BF16.F32.PACK_AB R104, R104, R105 ;  /* 0x000000696868723e */ /* 0x000fe400000010ff */
[----:B------:R-:W-:Y:S02]  /*89a0*/  F2FP.BF16.F32.PACK_AB R109, R108, R109 ;  /* 0x0000006d6c6d723e */ /* 0x000fe400000010ff */
[----:B------:R-:W-:Y:S02]  /*89b0*/  SHF.R.U64 R56, R56, 0x3, RZ ;  /* 0x0000000338387819 */ /* 0x000fe400000012ff */
[C---:B------:R-:W-:Y:S02]  /*89c0*/  IADD3 R28, P3, R58.reuse, 0x8040, RZ ;  /* 0x000080403a1c7810 */ /* 0x040fe40007f7e0ff */
[----:B------:R-:W-:-:S02]  /*89d0*/  IADD3 R26, P6, R58, 0x8020, RZ ;  /* 0x000080203a1a7810 */ /* 0x000fc40007fde0ff */
[C---:B------:R-:W-:Y:S02]  /*89e0*/  IADD3 R24, P5, R58.reuse, 0x8000, RZ ;  /* 0x000080003a187810 */ /* 0x040fe40007fbe0ff */
[----:B------:R-:W-:Y:S02]  /*89f0*/  IADD3 R20, P2, R58, 0x4060, RZ ;  /* 0x000040603a147810 */ /* 0x000fe40007f5e0ff */
[----:B------:R-:W-:Y:S02]  /*8a00*/  F2FP.BF16.F32.PACK_AB R30, R30, R31 ;  /* 0x0000001f1e1e723e */ /* 0x000fe400000010ff */
[----:B------:R-:W-:Y:S02]  /*8a10*/  F2FP.BF16.F32.PACK_AB R36, R33, R36 ;  /* 0x000000242124723e */ /* 0x000fe400000010ff */
[----:B------:R-:W-:Y:S02]  /*8a20*/  F2FP.BF16.F32.PACK_AB R33, R98, R99 ;  /* 0x000000636221723e */ /* 0x000fe400000010ff */
[----:B------:R-:W-:-:S02]  /*8a30*/  F2FP.BF16.F32.PACK_AB R11, R65, R68 ;  /* 0x00000044410b723e */ /* 0x000fc400000010ff */
[----:B------:R-:W-:Y:S02]  /*8a40*/  F2FP.BF16.F32.PACK_AB R94, R94, R95 ;  /* 0x0000005f5e5e723e */ /* 0x000fe400000010ff */
[----:B------:R-:W-:Y:S02]  /*8a50*/  SEL R99, R69, R76, P0 ;  /* 0x0000004c45637207 */ /* 0x000fe40000000000 */
[----:B------:R-:W-:Y:S02]  /*8a60*/  SEL R67, R76, R69, P0 ;  /* 0x000000454c437207 */ /* 0x000fe40000000000 */
[----:B------:R-:W-:Y:S01]  /*8a70*/  SHF.R.U64 R5, R5, 0x3, RZ ;  /* 0x0000000305057819 */ /* 0x000fe200000012ff */
[--C-:B------:R-:W-:Y:S01]  /*8a80*/  IMAD.X R51, RZ, RZ, R59.reuse, P5 ;  /* 0x000000ffff337224 */ /* 0x100fe200028e063b */
[----:B------:R-:W-:Y:S01]  /*8a90*/  F2FP.BF16.F32.PACK_AB R52, R49, R52 ;  /* 0x000000343134723e */ /* 0x000fe200000010ff */
[----:B------:R-:W-:Y:S01]  /*8aa0*/  IMAD.X R49, RZ, RZ, R59, P2 ;  /* 0x000000ffff317224 */ /* 0x000fe200010e063b */
[----:B------:R-:W-:-:S02]  /*8ab0*/  F2FP.BF16.F32.PACK_AB R13, R75, R78 ;  /* 0x0000004e4b0d723e */ /* 0x000fc400000010ff */
[----:B------:R-:W-:Y:S02]  /*8ac0*/  SEL R95, R53, R6, P0 ;  /* 0x00000006355f7207 */ /* 0x000fe40000000000 */
[----:B------:R-:W-:Y:S01]  /*8ad0*/  SEL R65, R6, R53, P0 ;  /* 0x0000003506417207 */ /* 0x000fe20000000000 */
[--C-:B------:R-:W-:Y:S01]  /*8ae0*/  IMAD.X R53, RZ, RZ, R59.reuse, P6 ;  /* 0x000000ffff357224 */ /* 0x100fe200030e063b */
[----:B------:R-:W-:Y:S02]  /*8af0*/  SEL R107, R104, R109, P0 ;  /* 0x0000006d686b7207 */ /* 0x000fe40000000000 */
[----:B------:R-:W-:Y:S02]  /*8b00*/  SEL R71, R109, R104, P0 ;  /* 0x000000686d477207 */ /* 0x000fe40000000000 */
[----:B------:R-:W-:Y:S02]  /*8b10*/  SEL R119, R50, R55, P0 ;  /* 0x0000003732777207 */ /* 0x000fe40000000000 */
[----:B------:R-:W-:Y:S01]  /*8b20*/  SEL R76, R55, R50, P0 ;  /* 0x00000032374c7207 */ /* 0x000fe20000000000 */
[----:B------:R-:W-:Y:S01]  /*8b30*/  IMAD.X R55, RZ, RZ, R59, P3 ;  /* 0x000000ffff377224 */ /* 0x000fe200018e063b */
[----:B------:R-:W-:-:S02]  /*8b40*/  SEL R121, R77, R8, P0 ;  /* 0x000000084d797207 */ /* 0x000fc40000000000 */
[----:B------:R-:W-:Y:S02]  /*8b50*/  SEL R123, R79, R10, P0 ;  /* 0x0000000a4f7b7207 */ /* 0x000fe40000000000 */
[----:B------:R-:W-:Y:S01]  /*8b60*/  LOP3.LUT R56, R56, R57, RZ, 0x3c, !PT ;  /* 0x0000003938387212 */ /* 0x000fe200078e3cff */
[----:B------:R-:W-:Y:S01]  /*8b70*/  IMAD.X R57, RZ, RZ, R59, P4 ;  /* 0x000000ffff397224 */ /* 0x000fe200020e063b */
[----:B------:R-:W-:Y:S02]  /*8b80*/  SEL R109, R9, R14, P0 ;  /* 0x0000000e096d7207 */ /* 0x000fe40000000000 */
[----:B------:R-:W-:Y:S02]  /*8b90*/  SEL R78, R14, R9, P0 ;  /* 0x000000090e4e7207 */ /* 0x000fe40000000000 */
[----:B------:R-:W-:Y:S02]  /*8ba0*/  SEL R113, R30, R7, P0 ;  /* 0x000000071e717207 */ /* 0x000fe40000000000 */
[----:B------:R-:W-:-:S02]  /*8bb0*/  SEL R72, R7, R30, P0 ;  /* 0x0000001e07487207 */ /* 0x000fc40000000000 */
[----:B------:R-:W-:Y:S02]  /*8bc0*/  SEL R77, R8, R77, P0 ;  /* 0x0000004d084d7207 */ /* 0x000fe40000000000 */
[----:B------:R-:W-:Y:S02]  /*8bd0*/  SEL R79, R10, R79, P0 ;  /* 0x0000004f0a4f7207 */ /* 0x000fe40000000000 */
[C---:B------:R-:W-:Y:S02]  /*8be0*/  IADD3 R6, P1, R58.reuse, 0x20, RZ ;  /* 0x000000203a067810 */ /* 0x040fe40007f3e0ff */
[C---:B------:R-:W-:Y:S02]  /*8bf0*/  IADD3 R14, P4, R58.reuse, 0x4040, RZ ;  /* 0x000040403a0e7810 */ /* 0x040fe40007f9e0ff */
[C---:B------:R-:W-:Y:S02]  /*8c00*/  IADD3 R12, P3, R58.reuse, 0x4020, RZ ;  /* 0x000040203a0c7810 */ /* 0x040fe40007f7e0ff */
[----:B------:R-:W-:-:S02]  /*8c10*/  IADD3 R10, P6, R58, 0x4000, RZ ;  /* 0x000040003a0a7810 */ /* 0x000fc40007fde0ff */
[C---:B------:R-:W-:Y:S02]  /*8c20*/  IADD3 R7, P5, R58.reuse, 0x60, RZ ;  /* 0x000000603a077810 */ /* 0x040fe40007fbe0ff */
[----:B------:R-:W-:Y:S02]  /*8c30*/  IADD3 R8, P2, R58, 0x40, RZ ;  /* 0x000000403a087810 */ /* 0x000fe40007f5e0ff */
[----:B------:R-:W-:Y:S02]  /*8c40*/  LOP3.LUT R58, R5, R58, RZ, 0x3c, !PT ;  /* 0x0000003a053a7212 */ /* 0x000fe400078e3cff */
[----:B------:R-:W-:-:S04]  /*8c50*/  LOP3.LUT R5, R20, 0x380, RZ, 0xc0, !PT ;  /* 0x0000038014057812 */ /* 0x000fc800078ec0ff */
[----:B------:R-:W-:Y:S02]  /*8c60*/  SHF.R.U64 R5, R5, 0x3, RZ ;  /* 0x0000000305057819 */ /* 0x000fe400000012ff */
[----:B------:R-:W-:Y:S02]  /*8c70*/  F2FP.BF16.F32.PACK_AB R45, R45, R48 ;  /* 0x000000302d2d723e */ /* 0x000fe400000010ff */
[----:B------:R-:W-:Y:S02]  /*8c80*/  LOP3.LUT R48, R5, R20, RZ, 0x3c, !PT ;  /* 0x0000001405307212 */ /* 0x000fe400078e3cff */
[----:B------:R-:W-:-:S04]  /*8c90*/  LOP3.LUT R5, R6, 0x380, RZ, 0xc0, !PT ;  /* 0x0000038006057812 */ /* 0x000fc800078ec0ff */
[----:B------:R-:W-:Y:S02]  /*8ca0*/  SHF.R.U64 R5, R5, 0x3, RZ ;  /* 0x0000000305057819 */ /* 0x000fe400000012ff */
[----:B------:R-:W-:Y:S02]  /*8cb0*/  F2FP.BF16.F32.PACK_AB R47, R46, R47 ;  /* 0x0000002f2e2f723e */ /* 0x000fe400000010ff */
[----:B------:R-:W-:Y:S02]  /*8cc0*/  LOP3.LUT R46, R5, R6, RZ, 0x3c, !PT ;  /* 0x00000006052e7212 */ /* 0x000fe400078e3cff */
[----:B------:R-:W-:Y:S02]  /*8cd0*/  LOP3.LUT R5, R8, 0x380, RZ, 0xc0, !PT ;  /* 0x0000038008057812 */ /* 0x000fe400078ec0ff */
[----:B------:R-:W-:Y:S02]  /*8ce0*/  F2FP.BF16.F32.PACK_AB R96, R96, R97 ;  /* 0x000000616060723e */ /* 0x000fe400000010ff */
[----:B------:R-:W-:-:S02]  /*8cf0*/  F2FP.BF16.F32.PACK_AB R31, R100, R101 ;  /* 0x00000065641f723e */ /* 0x000fc400000010ff */
[----:B------:R-:W-:Y:S02]  /*8d00*/  LOP3.LUT R9, R24, 0x380, RZ, 0xc0, !PT ;  /* 0x0000038018097812 */ /* 0x000fe400078ec0ff */
[----:B------:R-:W-:Y:S02]  /*8d10*/  F2FP.BF16.F32.PACK_AB R29, R29, R32 ;  /* 0x000000201d1d723e */ /* 0x000fe400000010ff */
[----:B------:R-:W-:Y:S01]  /*8d20*/  F2FP.BF16.F32.PACK_AB R42, R42, R43 ;  /* 0x0000002b2a2a723e */ /* 0x000fe200000010ff */
[----:B------:R-:W-:Y:S01]  /*8d30*/  IMAD.X R43, RZ, RZ, R59, P3 ;  /* 0x000000ffff2b7224 */ /* 0x000fe200018e063b */
[----:B------:R-:W-:Y:S02]  /*8d40*/  SHF.R.U64 R5, R5, 0x3, RZ ;  /* 0x0000000305057819 */ /* 0x000fe400000012ff */
[----:B------:R-:W-:Y:S02]  /*8d50*/  SEL R105, R96, R31, P0 ;  /* 0x0000001f60697207 */ /* 0x000fe40000000000 */
[----:B------:R-:W-:-:S02]  /*8d60*/  SEL R69, R31, R96, P0 ;  /* 0x000000601f457207 */ /* 0x000fc40000000000 */
[----:B------:R-:W-:Y:S02]  /*8d70*/  SHF.R.U64 R9, R9, 0x3, RZ ;  /* 0x0000000309097819 */ /* 0x000fe400000012ff */
[----:B------:R-:W-:Y:S02]  /*8d80*/  IADD3 R31, P3, R34, 0x2000, RZ ;  /* 0x00002000221f7810 */ /* 0x000fe40007f7e0ff */
[----:B------:R-:W-:Y:S02]  /*8d90*/  F2FP.BF16.F32.PACK_AB R88, R88, R89 ;  /* 0x000000595858723e */ /* 0x000fe400000010ff */
[----:B------:R-:W-:Y:S02]  /*8da0*/  SEL R89, R29, R36, P0 ;  /* 0x000000241d597207 */ /* 0x000fe40000000000 */
[----:B------:R-:W-:Y:S02]  /*8db0*/  SEL R62, R36, R29, P0 ;  /* 0x0000001d243e7207 */ /* 0x000fe40000000000 */
[----:B------:R-:W-:-:S02]  /*8dc0*/  LOP3.LUT R36, R5, R8, RZ, 0x3c, !PT ;  /* 0x0000000805247212 */ /* 0x000fc400078e3cff */
[----:B------:R-:W-:Y:S01]  /*8dd0*/  LOP3.LUT R50, R9, R24, RZ, 0x3c, !PT ;  /* 0x0000001809327212 */ /* 0x000fe200078e3cff */
[----:B------:R-:W0:Y:S01]  /*8de0*/  LDC R5, c[0x0][0xbe8] ;  /* 0x0002fa00ff057b82 */ /* 0x000e220000000800 */
[----:B------:R-:W-:Y:S02]  /*8df0*/  LOP3.LUT R30, R31, 0x380, RZ, 0xc0, !PT ;  /* 0x000003801f1e7812 */ /* 0x000fe400078ec0ff */
[----:B------:R-:W-:Y:S02]  /*8e00*/  LOP3.LUT R9, R10, 0x380, RZ, 0xc0, !PT ;  /* 0x000003800a097812 */ /* 0x000fe400078ec0ff */
[----:B------:R-:W-:Y:S02]  /*8e10*/  SHF.R.U64 R30, R30, 0x3, RZ ;  /* 0x000000031e1e7819 */ /* 0x000fe400000012ff */
[----:B------:R-:W-:Y:S02]  /*8e20*/  SHF.R.U64 R9, R9, 0x3, RZ ;  /* 0x0000000309097819 */ /* 0x000fe400000012ff */
[----:B------:R-:W-:-:S02]  /*8e30*/  F2FP.BF16.F32.PACK_AB R37, R37, R40 ;  /* 0x000000282525723e */ /* 0x000fc400000010ff */
[----:B------:R-:W-:Y:S01]  /*8e40*/  LOP3.LUT R30, R30, R31, RZ, 0x3c, !PT ;  /* 0x0000001f1e1e7212 */ /* 0x000fe200078e3cff */
[----:B------:R-:W-:Y:S01]  /*8e50*/  IMAD.X R31, RZ, RZ, R35, P3 ;  /* 0x000000ffff1f7224 */ /* 0x000fe200018e0623 */
[----:B------:R-:W-:Y:S02]  /*8e60*/  LOP3.LUT R40, R9, R10, RZ, 0x3c, !PT ;  /* 0x0000000a09287212 */ /* 0x000fe400078e3cff */
[----:B------:R-:W-:-:S04]  /*8e70*/  IADD3 R9, P3, R34, 0x8000, RZ ;  /* 0x0000800022097810 */ /* 0x000fc80007f7e0ff */
[----:B------:R-:W-:Y:S01]  /*8e80*/  LOP3.LUT R8, R9, 0x380, RZ, 0xc0, !PT ;  /* 0x0000038009087812 */ /* 0x000fe200078ec0ff */
[----:B------:R-:W-:-:S03]  /*8e90*/  FMUL.FTZ R90, R103, R120 ;  /* 0x00000078675a7220 */ /* 0x000fc60000410000 */
[----:B------:R-:W-:Y:S02]  /*8ea0*/  SHF.R.U64 R8, R8, 0x3, RZ ;  /* 0x0000000308087819 */ /* 0x000fe400000012ff */
[----:B------:R-:W-:Y:S02]  /*8eb0*/  SEL R97, R66, R11, P0 ;  /* 0x0000000b42617207 */ /* 0x000fe40000000000 */
[----:B------:R-:W-:Y:S01]  /*8ec0*/  LOP3.LUT R8, R8, R9, RZ, 0x3c, !PT ;  /* 0x0000000908087212 */ /* 0x000fe200078e3cff */
[----:B------:R-:W-:Y:S01]  /*8ed0*/  IMAD.X R9, RZ, RZ, R35, P3 ;  /* 0x000000ffff097224 */ /* 0x000fe200018e0623 */
[----:B------:R-:W-:Y:S02]  /*8ee0*/  SEL R66, R11, R66, P0 ;  /* 0x000000420b427207 */ /* 0x000fe40000000000 */
[----:B------:R-:W-:Y:S02]  /*8ef0*/  LOP3.LUT R11, R26, 0x380, RZ, 0xc0, !PT ;  /* 0x000003801a0b7812 */ /* 0x000fe400078ec0ff */
[----:B0-----:R-:W-:-:S02]  /*8f00*/  ISETP.NE.AND P3, PT, R5, 0x1, PT ;  /* 0x000000010500780c */ /* 0x001fc40003f65270 */
[----:B------:R-:W-:Y:S02]  /*8f10*/  F2FP.BF16.F32.PACK_AB R80, R80, R81 ;  /* 0x000000515050723e */ /* 0x000fe400000010ff */
[----:B------:R-:W-:Y:S02]  /*8f20*/  F2FP.BF16.F32.PACK_AB R27, R92, R93 ;  /* 0x0000005d5c1b723e */ /* 0x000fe400000010ff */
[----:B------:R-:W-:Y:S01]  /*8f30*/  F2FP.BF16.F32.PACK_AB R81, R90, R91 ;  /* 0x0000005b5a51723e */ /* 0x000fe200000010ff */
[--C-:B------:R-:W-:Y:S01]  /*8f40*/  IMAD.X R41, RZ, RZ, R59.reuse, P6 ;  /* 0x000000ffff297224 */ /* 0x100fe200030e063b */
[----:B------:R-:W-:Y:S01]  /*8f50*/  SEL R91, R37, R44, P0 ;  /* 0x0000002c255b7207 */ /* 0x000fe20000000000 */
[--C-:B------:R-:W-:Y:S01]  /*8f60*/  IMAD.X R39, RZ, RZ, R59.reuse, P5 ;  /* 0x000000ffff277224 */ /* 0x100fe200028e063b */
[----:B------:R-:W-:Y:S01]  /*8f70*/  SEL R63, R44, R37, P0 ;  /* 0x000000252c3f7207 */ /* 0x000fe20000000000 */
[----:B------:R-:W-:Y:S01]  /*8f80*/  IMAD.X R37, RZ, RZ, R59, P2 ;  /* 0x000000ffff257224 */ /* 0x000fe200010e063b */
[----:B------:R-:W-:-:S02]  /*8f90*/  SEL R93, R45, R52, P0 ;  /* 0x000000342d5d7207 */ /* 0x000fc40000000000 */
[----:B------:R-:W-:Y:S01]  /*8fa0*/  SEL R64, R52, R45, P0 ;  /* 0x0000002d34407207 */ /* 0x000fe20000000000 */
[--C-:B------:R-:W-:Y:S01]  /*8fb0*/  IMAD.X R45, RZ, RZ, R59.reuse, P4 ;  /* 0x000000ffff2d7224 */ /* 0x100fe200020e063b */
[----:B------:R-:W-:Y:S02]  /*8fc0*/  SEL R117, R42, R47, P0 ;  /* 0x0000002f2a757207 */ /* 0x000fe40000000000 */
[----:B------:R-:W-:Y:S01]  /*8fd0*/  SEL R75, R47, R42, P0 ;  /* 0x0000002a2f4b7207 */ /* 0x000fe20000000000 */
[----:B------:R-:W-:Y:S01]  /*8fe0*/  IMAD.X R47, RZ, RZ, R59, P1 ;  /* 0x000000ffff2f7224 */ /* 0x000fe200008e063b */
[----:B------:R-:W-:Y:S02]  /*8ff0*/  SHF.R.U64 R11, R11, 0x3, RZ ;  /* 0x000000030b0b7819 */ /* 0x000fe400000012ff */
[----:B------:R-:W-:Y:S02]  /*9000*/  MOV R116, R58 ;  /* 0x0000003a00747202 */ /* 0x000fe40000000f00 */
[----:B------:R-:W0:Y:S01]  /*9010*/  LDC R59, c[0x0][0xc38] ;  /* 0x00030e00ff3b7b82 */ /* 0x000e220000000800 */
[----:B------:R-:W-:-:S02]  /*9020*/  LOP3.LUT R52, R11, R26, RZ, 0x3c, !PT ;  /* 0x0000001a0b347212 */ /* 0x000fc400078e3cff */
[----:B------:R-:W-:Y:S02]  /*9030*/  LOP3.LUT R11, R12, 0x380, RZ, 0xc0, !PT ;  /* 0x000003800c0b7812 */ /* 0x000fe400078ec0ff */
[----:B------:R-:W-:Y:S02]  /*9040*/  MOV R112, R36 ;  /* 0x0000002400707202 */ /* 0x000fe40000000f00 */
[----:B------:R-:W-:Y:S01]  /*9050*/  SHF.R.U64 R11, R11, 0x3, RZ ;  /* 0x000000030b0b7819 */ /* 0x000fe200000012ff */
[----:B------:R-:W1:Y:S01]  /*9060*/  @P3 LDC R36, c[0x0][0xbec] ;  /* 0x0002fb00ff243b82 */ /* 0x000e620000000800 */
[-C--:B------:R-:W-:Y:S01]  /*9070*/  FMUL.FTZ R102, R118, R120.reuse ;  /* 0x0000007876667220 */ /* 0x080fe20000410000 */
[----:B------:R-:W-:Y:S01]  /*9080*/  FMUL.FTZ R103, R114, R120 ;  /* 0x0000007872677220 */ /* 0x000fe20000410000 */
[----:B------:R-:W-:Y:S01]  /*9090*/  LOP3.LUT R42, R11, R12, RZ, 0x3c, !PT ;  /* 0x0000000c0b2a7212 */ /* 0x000fe200078e3cff */
[----:B------:R-:W-:Y:S01]  /*90a0*/  UPRMT UR4, UR36, 0x654, UR4 ;  /* 0x0000065424047896 */ /* 0x000fe20008000004 */
[----:B------:R-:W-:-:S02]  /*90b0*/  MOV R108, R40 ;  /* 0x00000028006c7202 */ /* 0x000fc40000000f00 */
[----:B--2---:R-:W-:Y:S01]  /*90c0*/  LOP3.LUT R41, R0, 0x2, RZ, 0x3c, !PT ;  /* 0x0000000200297812 */ /* 0x004fe200078e3cff */
[----:B------:R-:W2:Y:S01]  /*90d0*/  @P3 LDC R37, c[0x0][0xbf0] ;  /* 0x0002fc00ff253b82 */ /* 0x000ea20000000800 */
[----:B------:R-:W-:Y:S01]  /*90e0*/  F2FP.BF16.F32.PACK_AB R102, R102, R103 ;  /* 0x000000676666723e */ /* 0x000fe200000010ff */
[----:B------:R-:W-:Y:S01]  /*90f0*/  SHFL.IDX PT, R85, R85, R0, 0x1c1f ;  /* 0x001c1f0055557589 */ /* 0x000fe200000e0000 */
[----:B------:R-:W-:Y:S02]  /*9100*/  SEL R101, R80, R25, P0 ;  /* 0x0000001950657207 */ /* 0x000fe40000000000 */
[----:B------:R-:W-:Y:S01]  /*9110*/  SEL R68, R25, R80, P0 ;  /* 0x0000005019447207 */ /* 0x000fe20000000000 */
[----:B------:R-:W-:Y:S01]  /*9120*/  SHFL.IDX PT, R87, R87, R0, 0x1c1f ;  /* 0x001c1f0057577589 */ /* 0x000fe200000e0000 */
[----:B------:R-:W-:Y:S01]  /*9130*/  MOV R106, R42 ;  /* 0x0000002a006a7202 */ /* 0x000fe20000000f00 */
[----:B------:R-:W-:Y:S01]  /*9140*/  UIMAD UR11, UR6, UR5, UR43 ;  /* 0x00000005060b72a4 */ /* 0x000fe2000f8e022b */
[----:B------:R-:W-:Y:S01]  /*9150*/  SEL R125, R13, R82, P0 ;  /* 0x000000520d7d7207 */ /* 0x000fe20000000000 */
[----:B------:R-:W-:Y:S01]  /*9160*/  SHFL.IDX PT, R109, R109, R0, 0x1c1f ;  /* 0x001c1f006d6d7589 */ /* 0x000fe200000e0000 */
[----:B------:R-:W-:Y:S01]  /*9170*/  SEL R80, R82, R13, P0 ;  /* 0x0000000d52507207 */ /* 0x000fe20000000000 */
[----:B------:R-:W-:Y:S01]  /*9180*/  SYNCS.ARRIVE.TRANS64.RED.A1T0 RZ, [UR4], RZ ;  /* 0x000000ffffff79a7 */ /* 0x000fe20008100404 */
[----:B------:R-:W-:Y:S01]  /*9190*/  SEL R103, R88, R27, P0 ;  /* 0x0000001b58677207 */ /* 0x000fe20000000000 */
[----:B------:R-:W3:Y:S01]  /*91a0*/  SHFL.IDX PT, R60, R60, R41, 0x1c1f ;  /* 0x001c1f293c3c7589 */ /* 0x000ee200000e0000 */
[----:B------:R-:W-:-:S02]  /*91b0*/  SEL R127, R86, R81, P0 ;  /* 0x00000051567f7207 */ /* 0x000fc40000000000 */
[----:B------:R-:W-:Y:S01]  /*91c0*/  SEL R129, R94, R33, P0 ;  /* 0x000000215e817207 */ /* 0x000fe20000000000 */
[----:B------:R-:W-:Y:S01]  /*91d0*/  SHFL.IDX PT, R42, R61, R41, 0x1c1f ;  /* 0x001c1f293d2a7589 */ /* 0x000fe200000e0000 */
[----:B------:R-:W-:Y:S02]  /*91e0*/  SEL R131, R102, R83, P0 ;  /* 0x0000005366837207 */ /* 0x000fe40000000000 */
[----:B------:R-:W-:Y:S01]  /*91f0*/  LOP3.LUT R13, R28, 0x380, RZ, 0xc0, !PT ;  /* 0x000003801c0d7812 */ /* 0x000fe200078ec0ff */
[----:B------:R-:W4:Y:S01]  /*9200*/  SHFL.IDX PT, R78, R78, R41, 0x1c1f ;  /* 0x001c1f294e4e7589 */ /* 0x000f2200000e0000 */
[----:B------:R-:W-:Y:S01]  /*9210*/  MOV R49, R48 ;  /* 0x0000003000317202 */ /* 0x000fe20000000f00 */
[----:B------:R-:W-:Y:S02]  /*9220*/  IMAD R48, RZ, RZ, -UR43 ;  /* 0x8000002bff307e24 */ /* 0x000fe4000f8e02ff */
[----:B------:R-:W-:Y:S04]  /*9230*/  SHFL.IDX PT, R111, R111, R0, 0x1c1f ;  /* 0x001c1f006f6f7589 */ /* 0x000fe800000e0000 */
[----:B------:R-:W4:Y:S01]  /*9240*/  SHFL.IDX PT, R74, R74, R41, 0x1c1f ;  /* 0x001c1f294a4a7589 */ /* 0x000f2200000e0000 */
[----:B------:R-:W-:-:S03]  /*9250*/  SHF.R.U64 R13, R13, 0x3, RZ ;  /* 0x000000030d0d7819 */ /* 0x000fc600000012ff */
[----:B------:R-:W-:Y:S04]  /*9260*/  SHFL.IDX PT, R89, R89, R0, 0x1c1f ;  /* 0x001c1f0059597589 */ /* 0x000fe800000e0000 */
[----:B------:R-:W-:Y:S04]  /*9270*/  SHFL.IDX PT, R113, R113, R0, 0x1c1f ;  /* 0x001c1f0071717589 */ /* 0x000fe800000e0000 */
[----:B------:R-:W4:Y:S04]  /*9280*/  SHFL.IDX PT, R62, R62, R41, 0x1c1f ;  /* 0x001c1f293e3e7589 */ /* 0x000f2800000e0000 */
[----:B------:R-:W4:Y:S01]  /*9290*/  SHFL.IDX PT, R72, R72, R41, 0x1c1f ;  /* 0x001c1f2948487589 */ /* 0x000f2200000e0000 */
[----:B0-----:R-:W-:Y:S01]  /*92a0*/  IMAD R48, R59, R48, UR41 ;  /* 0x000000293b307e24 */ /* 0x001fe2000f8e0230 */
[----:B------:R-:W-:-:S02]  /*92b0*/  USHF.R.S32.HI UR10, URZ, 0x1f, UR11 ;  /* 0x0000001f3f0a7899 */ /* 0x000fc4000801140b */
[----:B------:R-:W-:Y:S01]  /*92c0*/  SHFL.IDX PT, R91, R91, R0, 0x1c1f ;  /* 0x001c1f005b5b7589 */ /* 0x000fe200000e0000 */
[----:B------:R-:W-:-:S03]  /*92d0*/  LOP3.LUT R54, R13, R28, RZ, 0x3c, !PT ;  /* 0x0000001c0d367212 */ /* 0x000fc600078e3cff */
[----:B------:R-:W-:Y:S01]  /*92e0*/  SHFL.IDX PT, R93, R93, R0, 0x1c1f ;  /* 0x001c1f005d5d7589 */ /* 0x000fe200000e0000 */
[----:B------:R-:W-:-:S03]  /*92f0*/  MOV R50, R50 ;  /* 0x0000003200327202 */ /* 0x000fc60000000f00 */
[----:B------:R-:W-:Y:S01]  /*9300*/  SHFL.IDX PT, R95, R95, R0, 0x1c1f ;  /* 0x001c1f005f5f7589 */ /* 0x000fe200000e0000 */
[----:B------:R-:W-:-:S03]  /*9310*/  IMAD R51, R48, 0x80, R222 ;  /* 0x0000008030337824 */ /* 0x000fc600078e02de */
[----:B------:R-:W-:Y:S04]  /*9320*/  SHFL.IDX PT, R97, R97, R0, 0x1c1f ;  /* 0x001c1f0061617589 */ /* 0x000fe800000e0000 */
        /* <DEDUP_REMOVED lines=13> */
[----:B------:R-:W-:Y:S01]  /*9400*/  SHFL.IDX PT, R131, R131, R0, 0x1c1f ;  /* 0x001c1f0083837589 */ /* 0x000fe200000e0000 */
[----:B------:R-:W-:-:S03]  /*9410*/  LOP3.LUT R6, R7, 0x380, RZ, 0xc0, !PT ;  /* 0x0000038007067812 */ /* 0x000fc600078ec0ff */
[----:B------:R-:W-:Y:S01]  /*9420*/  SHFL.IDX PT, R0, R65, R41, 0x1c1f ;  /* 0x001c1f2941007589 */ /* 0x000fe200000e0000 */
[----:B------:R-:W-:-:S03]  /*9430*/  UIMAD UR5, UR10, UR8, URZ ;  /* 0x000000080a0572a4 */ /* 0x000fc6000f8e023f */
[----:B------:R-:W0:Y:S01]  /*9440*/  SHFL.IDX PT, R58, R73, R41, 0x1c1f ;  /* 0x001c1f29493a7589 */ /* 0x000e2200000e0000 */
[----:B------:R-:W-:Y:S01]  /*9450*/  LOP3.LUT R13, R14, 0x380, RZ, 0xc0, !PT ;  /* 0x000003800e0d7812 */ /* 0x000fe200078ec0ff */
[----:B-1----:R-:W-:Y:S01]  /*9460*/  @P3 IMAD.HI.U32 R36, R51, R36, RZ ;  /* 0x0000002433243227 */ /* 0x002fe200078e00ff */
[----:B------:R-:W-:Y:S01]  /*9470*/  MOV R84, R56 ;  /* 0x0000003800547202 */ /* 0x000fe20000000f00 */
[----:B------:R-:W-:Y:S01]  /*9480*/  USHF.R.S32.HI UR12, URZ, 0x1f, UR42 ;  /* 0x0000001f3f0c7899 */ /* 0x000fe2000801142a */
[----:B------:R-:W-:Y:S01]  /*9490*/  MOV R56, R54 ;  /* 0x0000003600387202 */ /* 0x000fe20000000f00 */
[----:B------:R-:W-:Y:S01]  /*94a0*/  UIMAD.WIDE.U32 UR6, UR11, UR8, URZ ;  /* 0x000000080b0672a5 */ /* 0x000fe2000f8e003f */
[----:B------:R-:W-:Y:S01]  /*94b0*/  SHF.R.U64 R6, R6, 0x3, RZ ;  /* 0x0000000306067819 */ /* 0x000fe200000012ff */
[----:B------:R-:W1:Y:S01]  /*94c0*/  SHFL.IDX PT, R54, R63, R41, 0x1c1f ;  /* 0x001c1f293f367589 */ /* 0x000e6200000e0000 */
[----:B------:R-:W-:Y:S01]  /*94d0*/  UIMAD UR5, UR11, UR9, UR5 ;  /* 0x000000090b0572a4 */ /* 0x000fe2000f8e0205 */
[----:B------:R-:W-:-:S02]  /*94e0*/  SHF.R.U64 R13, R13, 0x3, RZ ;  /* 0x000000030d0d7819 */ /* 0x000fc400000012ff */
[----:B------:R-:W-:Y:S01]  /*94f0*/  ULDC.64 UR8, c[0x0][0xb98] ;  /* 0x0002e60000087ab9 */ /* 0x000fe20000000a00 */
[----:B------:R-:W1:Y:S01]  /*9500*/  SHFL.IDX PT, R64, R64, R41, 0x1c1f ;  /* 0x001c1f2940407589 */ /* 0x000e6200000e0000 */
[----:B------:R-:W-:Y:S01]  /*9510*/  SEL R70, R27, R88, P0 ;  /* 0x000000581b467207 */ /* 0x000fe20000000000 */
[----:B------:R-:W-:Y:S01]  /*9520*/  IMAD.MOV.U32 R59, RZ, RZ, R51 ;  /* 0x000000ffff3b7224 */ /* 0x000fe200078e0033 */
[----:B------:R-:W-:Y:S01]  /*9530*/  SEL R82, R33, R94, P0 ;  /* 0x0000005e21527207 */ /* 0x000fe20000000000 */
[----:B------:R-:W1:Y:S01]  /*9540*/  SHFL.IDX PT, R92, R75, R41, 0x1c1f ;  /* 0x001c1f294b5c7589 */ /* 0x000e6200000e0000 */
[----:B------:R-:W-:Y:S01]  /*9550*/  UIMAD UR4, UR12, UR8, URZ ;  /* 0x000000080c0472a4 */ /* 0x000fe2000f8e023f */
[----:B------:R-:W-:Y:S02]  /*9560*/  SEL R81, R81, R86, P0 ;  /* 0x0000005651517207 */ /* 0x000fe40000000000 */
[----:B------:R-:W-:Y:S01]  /*9570*/  SEL R83, R83, R102, P0 ;  /* 0x0000006653537207 */ /* 0x000fe20000000000 */
[----:B------:R-:W1:Y:S01]  /*9580*/  SHFL.IDX PT, R76, R76, R41, 0x1c1f ;  /* 0x001c1f294c4c7589 */ /* 0x000e6200000e0000 */
[----:B------:R-:W-:-:S02]  /*9590*/  IADD3 R33, P4, R34, 0x1000, RZ ;  /* 0x0000100022217810 */ /* 0x000fc40007f9e0ff */
[----:B------:R-:W-:Y:S02]  /*95a0*/  LOP3.LUT R38, R6, R7, RZ, 0x3c, !PT ;  /* 0x0000000706267212 */ /* 0x000fe400078e3cff */
[----:B------:R-:W-:Y:S02]  /*95b0*/  IADD3 R21, P1, R34, 0x6000, RZ ;  /* 0x0000600022157810 */ /* 0x000fe40007f3e0ff */
[----:B--2---:R-:W-:Y:S02]  /*95c0*/  @P3 SHF.R.U32.HI R59, RZ, R37, R36 ;  /* 0x00000025ff3b3219 */ /* 0x004fe40000011624 */
[----:B------:R-:W-:Y:S01]  /*95d0*/  LOP3.LUT R44, R13, R14, RZ, 0x3c, !PT ;  /* 0x0000000e0d2c7212 */ /* 0x000fe200078e3cff */
[----:B------:R-:W-:Y:S01]  /*95e0*/  UIADD3 UR5, UR7, UR5, URZ ;  /* 0x0000000507057290 */ /* 0x000fe2000fffe03f */
[----:B------:R-:W-:Y:S01]  /*95f0*/  LOP3.LUT R32, R33, 0x380, RZ, 0xc0, !PT ;  /* 0x0000038021207812 */ /* 0x000fe200078ec0ff */
[----:B------:R-:W2:Y:S01]  /*9600*/  SHFL.IDX PT, R66, R66, R41, 0x1c1f ;  /* 0x001c1f2942427589 */ /* 0x000ea200000e0000 */
[----:B------:R-:W-:Y:S01]  /*9610*/  LOP3.LUT R20, R21, 0x380, RZ, 0xc0, !PT ;  /* 0x0000038015147812 */ /* 0x000fe200078ec0ff */
[----:B------:R-:W-:Y:S01]  /*9620*/  UIMAD UR7, UR42, UR9, UR4 ;  /* 0x000000092a0772a4 */ /* 0x000fe2000f8e0204 */
[----:B------:R-:W-:Y:S01]  /*9630*/  MOV R57, R52 ;  /* 0x0000003400397202 */ /* 0x000fe20000000f00 */
[----:B------:R-:W-:Y:S01]  /*9640*/  SHFL.IDX PT, R86, R67, R41, 0x1c1f ;  /* 0x001c1f2943567589 */ /* 0x000fe200000e0000 */
[----:B------:R-:W-:Y:S01]  /*9650*/  MOV R110, R38 ;  /* 0x00000026006e7202 */ /* 0x000fe20000000f00 */
[----:B------:R-:W-:Y:S01]  /*9660*/  IMAD.MOV R52, RZ, RZ, -R59 ;  /* 0x000000ffff347224 */ /* 0x000fe200078e0a3b */
[----:B---3--:R-:W-:Y:S01]  /*9670*/  SEL R36, R85, R60, P0 ;  /* 0x0000003c55247207 */ /* 0x008fe20000000000 */
[----:B------:R-:W-:Y:S01]  /*9680*/  SHFL.IDX PT, R68, R68, R41, 0x1c1f ;  /* 0x001c1f2944447589 */ /* 0x000fe200000e0000 */
[----:B------:R-:W-:Y:S01]  /*9690*/  SEL R38, R60, R85, P0 ;  /* 0x000000553c267207 */ /* 0x000fe20000000000 */
[----:B------:R-:W-:Y:S01]  /*96a0*/  UMOV UR4, UR6 ;  /* 0x0000000600047c82 */ /* 0x000fe20008000000 */
[----:B----4-:R-:W-:Y:S01]  /*96b0*/  SEL R37, R109, R78, P0 ;  /* 0x0000004e6d257207 */ /* 0x010fe20000000000 */
[----:B------:R-:W-:Y:S01]  /*96c0*/  SHFL.IDX PT, R70, R70, R41, 0x1c1f ;  /* 0x001c1f2946467589 */ /* 0x000fe200000e0000 */
[----:B------:R-:W-:Y:S01]  /*96d0*/  SEL R39, R78, R109, P0 ;  /* 0x0000006d4e277207 */ /* 0x000fe20000000000 */
[----:B------:R-:W-:Y:S01]  /*96e0*/  BAR.SYNC.DEFER_BLOCKING 0x1, 0x100 ;  /* 0x0044000000007b1d */ /* 0x000fe20000010000 */
[----:B------:R-:W-:-:S02]  /*96f0*/  SEL R40, R87, R42, P0 ;  /* 0x0000002a57287207 */ /* 0x000fc40000000000 */
[----:B------:R-:W-:Y:S02]  /*9700*/  MOV R114, R46 ;  /* 0x0000002e00727202 */ /* 0x000fe40000000f00 */
[----:B------:R-:W-:Y:S02]  /*9710*/  MOV R104, R44 ;  /* 0x0000002c00687202 */ /* 0x000fe40000000f00 */
[----:B------:R-:W-:Y:S01]  /*9720*/  SEL R42, R42, R87, P0 ;  /* 0x000000572a2a7207 */ /* 0x000fe20000000000 */
[----:B------:R-:W-:Y:S01]  /*9730*/  SHFL.IDX PT, R88, R69, R41, 0x1c1f ;  /* 0x001c1f2945587589 */ /* 0x000fe200000e0000 */
[----:B------:R-:W-:-:S03]  /*9740*/  SEL R43, R74, R111, P0 ;  /* 0x0000006f4a2b7207 */ /* 0x000fc60000000000 */
[----:B------:R-:W-:Y:S01]  /*9750*/  SHFL.IDX PT, R90, R71, R41, 0x1c1f ;  /* 0x001c1f29475a7589 */ /* 0x000fe200000e0000 */
[----:B------:R-:W-:-:S03]  /*9760*/  SEL R44, R89, R62, P0 ;  /* 0x0000003e592c7207 */ /* 0x000fc60000000000 */
[----:B------:R-:W3:Y:S01]  /*9770*/  SHFL.IDX PT, R94, R77, R41, 0x1c1f ;  /* 0x001c1f294d5e7589 */ /* 0x000ee200000e0000 */
[----:B------:R-:W-:-:S03]  /*9780*/  SEL R46, R62, R89, P0 ;  /* 0x000000593e2e7207 */ /* 0x000fc60000000000 */
[----:B------:R-:W4:Y:S01]  /*9790*/  SHFL.IDX PT, R96, R79, R41, 0x1c1f ;  /* 0x001c1f294f607589 */ /* 0x000f2200000e0000 */
[----:B------:R-:W-:-:S03]  /*97a0*/  SEL R45, R113, R72, P0 ;  /* 0x00000048712d7207 */ /* 0x000fc60000000000 */
[----:B------:R-:W4:Y:S01]  /*97b0*/  SHFL.IDX PT, R80, R80, R41, 0x1c1f ;  /* 0x001c1f2950507589 */ /* 0x000f2200000e0000 */
[----:B------:R-:W-:-:S03]  /*97c0*/  SEL R47, R72, R113, P0 ;  /* 0x00000071482f7207 */ /* 0x000fc60000000000 */
[----:B------:R-:W4:Y:S01]  /*97d0*/  SHFL.IDX PT, R98, R81, R41, 0x1c1f ;  /* 0x001c1f2951627589 */ /* 0x000f2200000e0000 */
[----:B------:R-:W-:-:S03]  /*97e0*/  SHF.R.U64 R32, R32, 0x3, RZ ;  /* 0x0000000320207819 */ /* 0x000fc600000012ff */
[----:B------:R-:W4:Y:S01]  /*97f0*/  SHFL.IDX PT, R100, R82, R41, 0x1c1f ;  /* 0x001c1f2952647589 */ /* 0x000f2200000e0000 */
[----:B------:R-:W-:-:S03]  /*9800*/  SHF.R.U64 R20, R20, 0x3, RZ ;  /* 0x0000000314147819 */ /* 0x000fc600000012ff */
[----:B------:R0:W4:Y:S01]  /*9810*/  SHFL.IDX PT, R102, R83, R41, 0x1c1f ;  /* 0x001c1f2953667589 */ /* 0x00012200000e0000 */
[----:B------:R-:W-:Y:S01]  /*9820*/  UIMAD.WIDE.U32 UR4, UR42, UR8, UR4 ;  /* 0x000000082a0472a5 */ /* 0x000fe2000f8e0004 */
[----:B------:R-:W-:Y:S02]  /*9830*/  IMAD R51, R5, R52, R51 ;  /* 0x0000003405337224 */ /* 0x000fe400078e0233 */
[----:B------:R-:W-:Y:S01]  /*9840*/  STSM.16.M88.4 [R116], R36 ;  /* 0x0000002474007844 */ /* 0x000fe20000000200 */
[----:B0-----:R-:W-:Y:S01]  /*9850*/  SEL R41, R111, R74, P0 ;  /* 0x0000004a6f297207 */ /* 0x001fe20000000000 */
[----:B------:R-:W-:Y:S01]  /*9860*/  ULDC.64 UR8, c[0x0][0xae8] ;  /* 0x0002ba0000087ab9 */ /* 0x000fe20000000a00 */
[----:B------:R-:W-:Y:S01]  /*9870*/  LOP3.LUT R32, R32, R33, RZ, 0x3c, !PT ;  /* 0x0000002120207212 */ /* 0x000fe200078e3cff */
[--C-:B------:R-:W-:Y:S01]  /*9880*/  IMAD.X R33, RZ, RZ, R35.reuse, P4 ;  /* 0x000000ffff217224 */ /* 0x100fe200020e0623 */
[----:B------:R-:W-:Y:S01]  /*9890*/  IADD3 R25, P2, R34, 0x5000, RZ ;  /* 0x0000500022197810 */ /* 0x000fe20007f5e0ff */
[----:B------:R0:W-:Y:S01]  /*98a0*/  STSM.16.M88.4 [R114], R40 ;  /* 0x0000002872007844 */ /* 0x0001e20000000200 */
[----:B------:R-:W-:Y:S01]  /*98b0*/  LOP3.LUT R20, R20, R21, RZ, 0x3c, !PT ;  /* 0x0000001514147212 */ /* 0x000fe200078e3cff */
[----:B------:R-:W-:Y:S01]  /*98c0*/  IMAD.X R21, RZ, RZ, R35, P1 ;  /* 0x000000ffff157224 */ /* 0x000fe200008e0623 */
[----:B------:R-:W-:Y:S01]  /*98d0*/  SEL R53, R115, R58, P0 ;  /* 0x0000003a73357207 */ /* 0x000fe20000000000 */
[----:B------:R1:W-:Y:S01]  /*98e0*/  STSM.16.M88.4 [R112], R44 ;  /* 0x0000002c70007844 */ /* 0x0003e20000000200 */
[----:B------:R-:W-:-:S02]  /*98f0*/  SEL R55, R58, R115, P0 ;  /* 0x000000733a377207 */ /* 0x000fc40000000000 */
[C---:B------:R-:W-:Y:S02]  /*9900*/  IADD3 R15, P4, R34.reuse, 0x7000, RZ ;  /* 0x00007000220f7810 */ /* 0x040fe40007f9e0ff */
[----:B------:R-:W-:Y:S02]  /*9910*/  IADD3 R58, P1, R59, UR4, RZ ;  /* 0x000000043b3a7c10 */ /* 0x000fe4000ff3e0ff */
[C---:B------:R-:W-:Y:S02]  /*9920*/  IADD3 R29, P6, R34.reuse, 0x3000, RZ ;  /* 0x00003000221d7810 */ /* 0x040fe40007fde0ff */
[----:B------:R-:W-:Y:S02]  /*9930*/  IADD3 R27, P5, R34, 0x4000, RZ ;  /* 0x00004000221b7810 */ /* 0x000fe40007fbe0ff */
[----:B0-----:R-:W-:Y:S02]  /*9940*/  SEL R40, R95, R0, P0 ;  /* 0x000000005f287207 */ /* 0x001fe40000000000 */
[----:B------:R-:W-:Y:S01]  /*9950*/  SEL R42, R0, R95, P0 ;  /* 0x0000005f002a7207 */ /* 0x000fe20000000000 */
[----:B-1----:R-:W-:Y:S01]  /*9960*/  IMAD.U32 R45, RZ, RZ, UR7 ;  /* 0x00000007ff2d7e24 */ /* 0x002fe2000f8e00ff */
[----:B------:R-:W-:Y:S01]  /*9970*/  SHF.R.S32.HI R44, RZ, 0x1f, R59 ;  /* 0x0000001fff2c7819 */ /* 0x000fe2000001143b */
[----:B------:R-:W-:Y:S01]  /*9980*/  ULDC.64 UR6, c[0x0][0xb88] ;  /* 0x0002e20000067ab9 */ /* 0x000fe20000000a00 */
[----:B------:R-:W-:-:S02]  /*9990*/  SHF.R.S32.HI R0, RZ, 0x1f, R51 ;  /* 0x0000001fff007819 */ /* 0x000fc40000011433 */
[----:B------:R-:W-:Y:S02]  /*99a0*/  LOP3.LUT R24, R25, 0x380, RZ, 0xc0, !PT ;  /* 0x0000038019187812 */ /* 0x000fe400078ec0ff */
[----:B------:R-:W-:Y:S01]  /*99b0*/  LOP3.LUT R14, R15, 0x380, RZ, 0xc0, !PT ;  /* 0x000003800f0e7812 */ /* 0x000fe200078ec0ff */
[----:B------:R-:W-:Y:S01]  /*99c0*/  IMAD R0, R0, UR6, RZ ;  /* 0x0000000600007c24 */ /* 0x000fe2000f8e02ff */
[----:B------:R-:W-:Y:S01]  /*99d0*/  IADD3.X R59, R44, UR5, R45, P1, !PT ;  /* 0x000000052c3b7c10 */ /* 0x000fe20008ffe42d */
[----:B------:R-:W-:Y:S01]  /*99e0*/  ULDC.64 UR4, c[0x0][0xb50] ;  /* 0x0002d40000047ab9 */ /* 0x000fe20000000a00 */
[----:B------:R-:W-:Y:S02]  /*99f0*/  LOP3.LUT R28, R29, 0x380, RZ, 0xc0, !PT ;  /* 0x000003801d1c7812 */ /* 0x000fe400078ec0ff */
[----:B------:R-:W-:Y:S02]  /*9a00*/  LOP3.LUT R26, R27, 0x380, RZ, 0xc0, !PT ;  /* 0x000003801b1a7812 */ /* 0x000fe400078ec0ff */
[----:B------:R-:W-:-:S02]  /*9a10*/  SHF.R.U64 R24, R24, 0x3, RZ ;  /* 0x0000000318187819 */ /* 0x000fc400000012ff */
[----:B------:R-:W-:Y:S02]  /*9a20*/  SEL R52, R91, R54, P0 ;  /* 0x000000365b347207 */ /* 0x000fe40000000000 */
[----:B------:R-:W-:Y:S01]  /*9a30*/  SEL R54, R54, R91, P0 ;  /* 0x0000005b36367207 */ /* 0x000fe20000000000 */
[C---:B------:R-:W-:Y:S01]  /*9a40*/  IMAD R61, R51.reuse, UR7, R0 ;  /* 0x00000007333d7c24 */ /* 0x040fe2000f8e0200 */
[----:B------:R-:W-:Y:S01]  /*9a50*/  SHF.R.U64 R14, R14, 0x3, RZ ;  /* 0x000000030e0e7819 */ /* 0x000fe200000012ff */
[----:B------:R-:W-:Y:S01]  /*9a60*/  IMAD.WIDE.U32 R58, R51, UR6, R58 ;  /* 0x00000006333a7c25 */ /* 0x000fe2000f8e003a */
[----:B------:R-:W-:Y:S01]  /*9a70*/  LOP3.LUT R7, R34, 0x380, RZ, 0xc0, !PT ;  /* 0x0000038022077812 */ /* 0x000fe200078ec0ff */
[----:B------:R-:W-:Y:S01]  /*9a80*/  ULDC UR6, c[0x0][0xa88] ;  /* 0x0002a20000067ab9 */ /* 0x000fe20000000800 */
[----:B------:R-:W-:Y:S02]  /*9a90*/  SEL R36, R93, R64, P0 ;  /* 0x000000405d247207 */ /* 0x000fe40000000000 */
[----:B------:R-:W-:-:S02]  /*9aa0*/  SEL R38, R64, R93, P0 ;  /* 0x0000005d40267207 */ /* 0x000fc40000000000 */
[----:B------:R-:W-:Y:S02]  /*9ab0*/  SEL R37, R117, R92, P0 ;  /* 0x0000005c75257207 */ /* 0x000fe40000000000 */
[----:B------:R-:W-:Y:S01]  /*9ac0*/  SEL R39, R92, R117, P0 ;  /* 0x000000755c277207 */ /* 0x000fe20000000000 */
[----:B------:R-:W-:Y:S01]  /*9ad0*/  IMAD R51, R48, 0x80, R221 ;  /* 0x0000008030337824 */ /* 0x000fe200078e02dd */
[----:B------:R-:W-:Y:S02]  /*9ae0*/  SHF.R.U64 R28, R28, 0x3, RZ ;  /* 0x000000031c1c7819 */ /* 0x000fe400000012ff */
[----:B------:R-:W-:Y:S02]  /*9af0*/  SHF.R.U64 R26, R26, 0x3, RZ ;  /* 0x000000031a1a7819 */ /* 0x000fe400000012ff */
[----:B------:R-:W-:Y:S01]  /*9b00*/  LOP3.LUT R24, R24, R25, RZ, 0x3c, !PT ;  /* 0x0000001918187212 */ /* 0x000fe200078e3cff */
[----:B------:R-:W-:Y:S01]  /*9b10*/  IMAD.X R25, RZ, RZ, R35, P2 ;  /* 0x000000ffff197224 */ /* 0x000fe200010e0623 */
[----:B------:R-:W-:-:S02]  /*9b20*/  SEL R41, R119, R76, P0 ;  /* 0x0000004c77297207 */ /* 0x000fc40000000000 */
[----:B------:R-:W-:Y:S01]  /*9b30*/  SEL R43, R76, R119, P0 ;  /* 0x000000774c2b7207 */ /* 0x000fe20000000000 */
[----:B------:R-:W-:Y:S01]  /*9b40*/  STSM.16.M88.4 [R110], R52 ;  /* 0x000000346e007844 */ /* 0x000fe20000000200 */
[----:B------:R-:W-:Y:S01]  /*9b50*/  LOP3.LUT R14, R14, R15, RZ, 0x3c, !PT ;  /* 0x0000000f0e0e7212 */ /* 0x000fe200078e3cff */
[--C-:B------:R-:W-:Y:S01]  /*9b60*/  IMAD.X R15, RZ, RZ, R35.reuse, P4 ;  /* 0x000000ffff0f7224 */ /* 0x100fe200020e0623 */
[----:B------:R-:W-:Y:S01]  /*9b70*/  IADD3 R133, P2, R34, 0xb000, RZ ;  /* 0x0000b00022857810 */ /* 0x000fe20007f5e0ff */
[----:B------:R0:W-:Y:S01]  /*9b80*/  STSM.16.M88.4 [R108], R36 ;  /* 0x000000246c007844 */ /* 0x0001e20000000200 */
[----:B------:R-:W-:Y:S01]  /*9b90*/  SHF.R.U64 R7, R7, 0x3, RZ ;  /* 0x0000000307077819 */ /* 0x000fe200000012ff */
[----:B------:R-:W-:Y:S01]  /*9ba0*/  IMAD R0, R5, UR6, RZ ;  /* 0x0000000605007c24 */ /* 0x000fe2000f8e02ff */
[----:B------:R-:W-:Y:S01]  /*9bb0*/  LOP3.LUT R28, R28, R29, RZ, 0x3c, !PT ;  /* 0x0000001d1c1c7212 */ /* 0x000fe200078e3cff */
[--C-:B------:R-:W-:Y:S01]  /*9bc0*/  IMAD.X R29, RZ, RZ, R35.reuse, P6 ;  /* 0x000000ffff1d7224 */ /* 0x100fe200030e0623 */
[----:B------:R-:W-:Y:S01]  /*9bd0*/  LOP3.LUT R26, R26, R27, RZ, 0x3c, !PT ;  /* 0x0000001b1a1a7212 */ /* 0x000fe200078e3cff */
[----:B------:R-:W-:Y:S01]  /*9be0*/  IMAD.X R27, RZ, RZ, R35, P5 ;  /* 0x000000ffff1b7224 */ /* 0x000fe200028e0623 */
[----:B------:R-:W-:Y:S01]  /*9bf0*/  LOP3.LUT P1, RZ, R22, 0x3, RZ, 0xc0, !PT ;  /* 0x0000000316ff7812 */ /* 0x000fe2000782c0ff */
[----:B------:R1:W-:Y:S01]  /*9c00*/  STSM.16.M88.4 [R106], R40 ;  /* 0x000000286a007844 */ /* 0x0003e20000000200 */
[----:B------:R-:W-:-:S02]  /*9c10*/  IADD3 R11, P6, R34, 0x9000, RZ ;  /* 0x00009000220b7810 */ /* 0x000fc40007fde0ff */
[----:B------:R-:W-:Y:S02]  /*9c20*/  IADD3 R13, P5, R34, 0xa000, RZ ;  /* 0x0000a000220d7810 */ /* 0x000fe40007fbe0ff */
[----:B--2---:R-:W-:Y:S02]  /*9c30*/  SEL R44, R97, R66, P0 ;  /* 0x00000042612c7207 */ /* 0x004fe40000000000 */
[----:B------:R-:W-:Y:S01]  /*9c40*/  SEL R46, R66, R97, P0 ;  /* 0x00000061422e7207 */ /* 0x000fe20000000000 */
[----:B0-----:R-:W-:Y:S01]  /*9c50*/  VIADD R37, R51, 0x8 ;  /* 0x0000000833257836 */ /* 0x001fe20000000000 */
[----:B------:R-:W-:Y:S01]  /*9c60*/  LEA R36, P4, R58, UR4, 0x2 ;  /* 0x000000043a247c11 */ /* 0x000fe2000f8810ff */
[----:B------:R-:W-:Y:S01]  /*9c70*/  IMAD.IADD R39, R59, 0x1, R61 ;  /* 0x000000013b277824 */ /* 0x000fe200078e023d */
[----:B---3--:R-:W-:Y:S02]  /*9c80*/  SEL R45, R121, R94, P0 ;  /* 0x0000005e792d7207 */ /* 0x008fe40000000000 */
[----:B------:R-:W-:-:S02]  /*9c90*/  SEL R47, R94, R121, P0 ;  /* 0x000000795e2f7207 */ /* 0x000fc40000000000 */
[----:B------:R-:W-:Y:S01]  /*9ca0*/  LOP3.LUT R34, R7, R34, RZ, 0x3c, !PT ;  /* 0x0000002207227212 */ /* 0x000fe200078e3cff */
[----:B------:R-:W-:Y:S01]  /*9cb0*/  IMAD.X R7, RZ, RZ, R35, P2 ;  /* 0x000000ffff077224 */ /* 0x000fe200010e0623 */
[----:B-1----:R-:W-:Y:S02]  /*9cc0*/  SEL R40, R99, R86, P0 ;  /* 0x0000005663287207 */ /* 0x002fe40000000000 */
[----:B------:R-:W-:Y:S02]  /*9cd0*/  SEL R42, R86, R99, P0 ;  /* 0x00000063562a7207 */ /* 0x000fe40000000000 */
[----:B----4-:R-:W-:Y:S02]  /*9ce0*/  SEL R41, R123, R96, P0 ;  /* 0x000000607b297207 */ /* 0x010fe40000000000 */
[----:B------:R-:W-:Y:S02]  /*9cf0*/  SEL R43, R96, R123, P0 ;  /* 0x0000007b602b7207 */ /* 0x000fe40000000000 */
[----:B------:R-:W-:-:S02]  /*9d00*/  SEL R72, R101, R68, P0 ;  /* 0x0000004465487207 */ /* 0x000fc40000000000 */
[----:B------:R-:W-:Y:S02]  /*9d10*/  SEL R74, R68, R101, P0 ;  /* 0x00000065444a7207 */ /* 0x000fe40000000000 */
[----:B------:R-:W-:Y:S02]  /*9d20*/  SEL R73, R125, R80, P0 ;  /* 0x000000507d497207 */ /* 0x000fe40000000000 */
[----:B------:R-:W-:Y:S02]  /*9d30*/  SEL R75, R80, R125, P0 ;  /* 0x0000007d504b7207 */ /* 0x000fe40000000000 */
[----:B------:R-:W-:Y:S01]  /*9d40*/  SEL R68, R103, R70, P0 ;  /* 0x0000004667447207 */ /* 0x000fe20000000000 */
[----:B------:R-:W-:Y:S01]  /*9d50*/  SHFL.IDX PT, R60, R36, RZ, 0x1c1f ;  /* 0x001c1fff243c7589 */ /* 0x000fe200000e0000 */
[----:B------:R-:W-:Y:S02]  /*9d60*/  ISETP.GE.OR P2, PT, R51, R0, P1 ;  /* 0x000000003300720c */ /* 0x000fe40000f46670 */
[----:B------:R-:W-:Y:S01]  /*9d70*/  SEL R70, R70, R103, P0 ;  /* 0x0000006746467207 */ /* 0x000fe20000000000 */
[----:B------:R0:W-:Y:S01]  /*9d80*/  SHFL.IDX PT, R62, R36, 0x1, 0x1c1f ;  /* 0x003c1f00243e7f89 */ /* 0x0001e200000e0000 */
[----:B------:R-:W-:-:S02]  /*9d90*/  SEL R69, R127, R98, P0 ;  /* 0x000000627f457207 */ /* 0x000fc40000000000 */
[----:B------:R-:W-:Y:S01]  /*9da0*/  SEL R71, R98, R127, P0 ;  /* 0x0000007f62477207 */ /* 0x000fe20000000000 */
[----:B------:R-:W-:Y:S01]  /*9db0*/  STSM.16.M88.4 [R104], R44 ;  /* 0x0000002c68007844 */ /* 0x000fe20000000200 */
[----:B------:R-:W-:Y:S02]  /*9dc0*/  ISETP.GE.OR P1, PT, R37, R0, P1 ;  /* 0x000000002500720c */ /* 0x000fe40000f26670 */
[----:B------:R-:W-:Y:S02]  /*9dd0*/  LEA.HI.X R58, R58, UR5, R39, 0x2, P4 ;  /* 0x000000053a3a7c11 */ /* 0x000fe4000a0f1427 */
[----:B------:R-:W-:Y:S02]  /*9de0*/  SEL R80, R105, R88, P0 ;  /* 0x0000005869507207 */ /* 0x000fe40000000000 */
[----:B------:R-:W-:Y:S02]  /*9df0*/  SEL R82, R88, R105, P0 ;  /* 0x0000006958527207 */ /* 0x000fe40000000000 */
[----:B------:R-:W-:-:S02]  /*9e00*/  SEL R81, R129, R100, P0 ;  /* 0x0000006481517207 */ /* 0x000fc40000000000 */
[----:B------:R-:W-:Y:S01]  /*9e10*/  SEL R83, R100, R129, P0 ;  /* 0x0000008164537207 */ /* 0x000fe20000000000 */
[----:B------:R-:W-:Y:S01]  /*9e20*/  STSM.16.M88.4 [R49], R40 ;  /* 0x0000002831007844 */ /* 0x000fe20000000200 */
[----:B------:R-:W-:Y:S02]  /*9e30*/  SEL R37, R131, R102, P0 ;  /* 0x0000006683257207 */ /* 0x000fe40000000000 */
[----:B------:R-:W-:Y:S02]  /*9e40*/  SEL R39, R102, R131, P0 ;  /* 0x0000008366277207 */ /* 0x000fe40000000000 */
[----:B0-----:R-:W-:Y:S02]  /*9e50*/  SEL R36, R107, R90, P0 ;  /* 0x0000005a6b247207 */ /* 0x001fe40000000000 */
[----:B------:R-:W-:Y:S01]  /*9e60*/  SEL R38, R90, R107, P0 ;  /* 0x0000006b5a267207 */ /* 0x000fe20000000000 */
[----:B------:R-:W-:Y:S04]  /*9e70*/  STSM.16.M88.4 [R50], R72 ;  /* 0x0000004832007844 */ /* 0x000fe80000000200 */
[----:B------:R-:W-:Y:S04]  /*9e80*/  STSM.16.M88.4 [R57], R68 ;  /* 0x0000004439007844 */ /* 0x000fe80000000200 */
[----:B------:R-:W-:Y:S04]  /*9e90*/  STSM.16.M88.4 [R56], R80 ;  /* 0x0000005038007844 */ /* 0x000fe80000000200 */
[----:B------:R-:W-:Y:S04]  /*9ea0*/  STSM.16.M88.4 [R84], R36 ;  /* 0x0000002454007844 */ /* 0x000fe80000000200 */
[----:B------:R-:W0:Y:S01]  /*9eb0*/  SHFL.IDX PT, R61, R58, RZ, 0x1c1f ;  /* 0x001c1fff3a3d7589 */ /* 0x000e2200000e0000 */
[----:B------:R-:W-:Y:S06]  /*9ec0*/  BAR.SYNC.DEFER_BLOCKING 0x1, 0x100 ;  /* 0x0044000000007b1d */ /* 0x000fec0000010000 */
[----:B------:R-:W1:Y:S04]  /*9ed0*/  SHFL.IDX PT, R63, R58, 0x1, 0x1c1f ;  /* 0x003c1f003a3f7f89 */ /* 0x000e6800000e0000 */
[----:B0-----:R0:W-:Y:S04]  /*9ee0*/  @!P2 ST.E desc[UR48][R60.64], R4 ;  /* 0x000000043c00a985 */ /* 0x0011e8000c101930 */
[----:B-1----:R1:W-:Y:S01]  /*9ef0*/  @!P1 ST.E desc[UR48][R62.64], R3 ;  /* 0x000000033e009985 */ /* 0x0023e2000c101930 */
[----:B0-----:R-:W0:Y:S03]  /*9f00*/  @P3 LDC R4, c[0x0][0xbec] ;  /* 0x0002fb00ff043b82 */ /* 0x001e260000000800 */
[----:B------:R2:W5:Y:S01]  /*9f10*/  LD.E.128 R44, desc[UR48][R30.64] ;  /* 0x000000301e2c7980 */ /* 0x000562000c101d00 */
[----:B------:R-:W-:-:S03]  /*9f20*/  UIMAD UR6, UR10, UR8, URZ ;  /* 0x000000080a0672a4 */ /* 0x000fc6000f8e023f */
[----:B------:R3:W5:Y:S01]  /*9f30*/  LD.E.128 R84, desc[UR48][R8.64] ;  /* 0x0000003008547980 */ /* 0x000762000c101d00 */
[----:B-1----:R-:W-:Y:S01]  /*9f40*/  IMAD R3, R18, 0x20, R19 ;  /* 0x0000002012037824 */ /* 0x002fe200078e0213 */
[----:B------:R-:W-:Y:S01]  /*9f50*/  UIMAD.WIDE.U32 UR4, UR11, UR8, URZ ;  /* 0x000000080b0472a5 */ /* 0x000fe2000f8e003f */
[----:B------:R-:W-:Y:S01]  /*9f60*/  LOP3.LUT R6, R133, 0x380, RZ, 0xc0, !PT ;  /* 0x0000038085067812 */ /* 0x000fe200078ec0ff */
[----:B--2---:R-:W1:Y:S01]  /*9f70*/  @P3 LDC R31, c[0x0][0xbf0] ;  /* 0x0002fc00ff1f3b82 */ /* 0x004e620000000800 */
[----:B------:R-:W-:Y:S01]  /*9f80*/  UIMAD UR6, UR11, UR9, UR6 ;  /* 0x000000090b0672a4 */ /* 0x000fe2000f8e0206 */
[----:B------:R-:W-:Y:S01]  /*9f90*/  LOP3.LUT R10, R11, 0x380, RZ, 0xc0, !PT ;  /* 0x000003800b0a7812 */ /* 0x000fe200078ec0ff */
[----:B------:R-:W5:Y:S01]  /*9fa0*/  LD.E.128 R64, desc[UR48][R34.64] ;  /* 0x0000003022407980 */ /* 0x000f62000c101d00 */
[----:B---3--:R-:W-:Y:S01]  /*9fb0*/  IMAD R9, R48, 0x80, R3 ;  /* 0x0000008030097824 */ /* 0x008fe200078e0203 */
[----:B------:R-:W-:Y:S01]  /*9fc0*/  ULDC.64 UR8, c[0x0][0xaf0] ;  /* 0x0002bc0000087ab9 */ /* 0x000fe20000000a00 */
[----:B------:R-:W-:Y:S01]  /*9fd0*/  UIADD3 UR5, UR5, UR6, URZ ;  /* 0x0000000605057290 */ /* 0x000fe2000fffe03f */
[----:B------:R-:W-:Y:S01]  /*9fe0*/  LOP3.LUT R12, R13, 0x380, RZ, 0xc0, !PT ;  /* 0x000003800d0c7812 */ /* 0x000fe200078ec0ff */
[----:B------:R-:W-:Y:S01]  /*9ff0*/  UIMAD UR7, UR12, UR8, URZ ;  /* 0x000000080c0772a4 */ /* 0x000fe2000f8e023f */
[----:B------:R-:W-:Y:S01]  /*a000*/  SHF.R.U64 R6, R6, 0x3, RZ ;  /* 0x0000000306067819 */ /* 0x000fe200000012ff */
[----:B------:R-:W5:Y:S01]  /*a010*/  LD.E.128 R52, desc[UR48][R32.64] ;  /* 0x0000003020347980 */ /* 0x000f62000c101d00 */
[----:B0-----:R-:W-:Y:S01]  /*a020*/  @P3 IMAD.HI.U32 R4, R9, R4, RZ ;  /* 0x0000000409043227 */ /* 0x001fe200078e00ff */
[----:B------:R-:W-:-:S02]  /*a030*/  UIMAD UR7, UR42, UR9, UR7 ;  /* 0x000000092a0772a4 */ /* 0x000fc4000f8e0207 */
[----:B------:R-:W5:Y:S01]  /*a040*/  LD.E.128 R40, desc[UR48][R28.64] ;  /* 0x000000301c287980 */ /* 0x000f62000c101d00 */
[----:B------:R-:W-:Y:S01]  /*a050*/  UIMAD.WIDE.U32 UR42, UR42, UR8, UR4 ;  /* 0x000000082a2a72a5 */ /* 0x000fe2000f8e0004 */
[----:B------:R-:W-:Y:S01]  /*a060*/  IMAD.MOV.U32 R3, RZ, RZ, R9 ;  /* 0x000000ffff037224 */ /* 0x000fe200078e0009 */
[----:B------:R-:W-:Y:S01]  /*a070*/  SHF.R.U64 R10, R10, 0x3, RZ ;  /* 0x000000030a0a7819 */ /* 0x000fe200000012ff */
[----:B------:R-:W5:Y:S01]  /*a080*/  LD.E.128 R76, desc[UR48][R26.64] ;  /* 0x000000301a4c7980 */ /* 0x000f62000c101d00 */
[----:B------:R-:W-:-:S03]  /*a090*/  SHF.R.U64 R12, R12, 0x3, RZ ;  /* 0x000000030c0c7819 */ /* 0x000fc600000012ff */
[----:B------:R-:W5:Y:S01]  /*a0a0*/  LD.E.128 R68, desc[UR48][R24.64] ;  /* 0x0000003018447980 */ /* 0x000f62000c101d00 */
[----:B-1----:R-:W-:Y:S01]  /*a0b0*/  @P3 SHF.R.U32.HI R3, RZ, R31, R4 ;  /* 0x0000001fff033219 */ /* 0x002fe20000011604 */
[----:B------:R-:W-:Y:S01]  /*a0c0*/  UIADD3 UR4, UR43, UR7, URZ ;  /* 0x000000072b047290 */ /* 0x000fe2000fffe03f */
[----:B------:R-:W-:Y:S01]  /*a0d0*/  LOP3.LUT R6, R6, R133, RZ, 0x3c, !PT ;  /* 0x0000008506067212 */ /* 0x000fe200078e3cff */
[----:B------:R-:W5:Y:S01]  /*a0e0*/  LD.E.128 R56, desc[UR48][R20.64] ;  /* 0x0000003014387980 */ /* 0x000f62000c101d00 */
[--C-:B------:R-:W-:Y:S01]  /*a0f0*/  SHF.R.S32.HI R4, RZ, 0x1f, R3.reuse ;  /* 0x0000001fff047819 */ /* 0x100fe20000011403 */
[----:B------:R-:W-:Y:S01]  /*a100*/  IMAD.MOV R8, RZ, RZ, -R3 ;  /* 0x000000ffff087224 */ /* 0x000fe200078e0a03 */
[----:B------:R-:W-:Y:S01]  /*a110*/  LOP3.LUT R10, R10, R11, RZ, 0x3c, !PT ;  /* 0x0000000b0a0a7212 */ /* 0x000fe200078e3cff */
[--C-:B------:R-:W-:Y:S01]  /*a120*/  IMAD.X R11, RZ, RZ, R35.reuse, P6 ;  /* 0x000000ffff0b7224 */ /* 0x100fe200030e0623 */
[----:B------:R-:W-:Y:S01]  /*a130*/  LOP3.LUT R12, R12, R13, RZ, 0x3c, !PT ;  /* 0x0000000d0c0c7212 */ /* 0x000fe200078e3cff */
[----:B------:R-:W-:Y:S01]  /*a140*/  ULDC.64 UR6, c[0x0][0xae0] ;  /* 0x0002b80000067ab9 */ /* 0x000fe20000000a00 */
[----:B------:R-:W-:Y:S01]  /*a150*/  IMAD.X R13, RZ, RZ, R35, P5 ;  /* 0x000000ffff0d7224 */ /* 0x000fe200028e0623 */
[----:B------:R0:W5:Y:S01]  /*a160*/  LD.E.128 R60, desc[UR48][R6.64] ;  /* 0x00000030063c7980 */ /* 0x000162000c101d00 */
[----:B------:R-:W-:-:S02]  /*a170*/  IMAD R4, R4, UR6, RZ ;  /* 0x0000000604047c24 */ /* 0x000fc4000f8e02ff */
[----:B------:R-:W-:Y:S01]  /*a180*/  IMAD R9, R5, R8, R9 ;  /* 0x0000000805097224 */ /* 0x000fe200078e0209 */
[----:B------:R1:W5:Y:S04]  /*a190*/  LD.E.128 R80, desc[UR48][R10.64] ;  /* 0x000000300a507980 */ /* 0x000368000c101d00 */
[----:B------:R2:W5:Y:S01]  /*a1a0*/  LD.E.128 R36, desc[UR48][R14.64] ;  /* 0x000000300e247980 */ /* 0x000562000c101d00 */
[----:B0-----:R-:W-:Y:S02]  /*a1b0*/  IMAD.U32 R7, RZ, RZ, UR43 ;  /* 0x0000002bff077e24 */ /* 0x001fe4000f8e00ff */
[----:B------:R-:W-:Y:S01]  /*a1c0*/  IMAD.U32 R6, RZ, RZ, UR42 ;  /* 0x0000002aff067e24 */ /* 0x000fe2000f8e00ff */
[----:B------:R0:W5:Y:S01]  /*a1d0*/  LD.E.128 R72, desc[UR48][R12.64] ;  /* 0x000000300c487980 */ /* 0x000162000c101d00 */
[----:B------:R-:W-:-:S02]  /*a1e0*/  IMAD.U32 R7, RZ, RZ, UR4 ;  /* 0x00000004ff077e24 */ /* 0x000fc4000f8e00ff */
[C---:B-1----:R-:W-:Y:S01]  /*a1f0*/  IMAD R11, R3.reuse, UR7, R4 ;  /* 0x00000007030b7c24 */ /* 0x042fe2000f8e0204 */
[----:B------:R-:W-:Y:S01]  /*a200*/  @!PT LDS RZ, [RZ] ;  /* 0x00000000fffff984 */ /* 0x000fe20000000800 */
[----:B------:R-:W-:Y:S01]  /*a210*/  @!PT LDS RZ, [RZ] ;  /* 0x00000000fffff984 */ /* 0x000fe20000000800 */
[----:B------:R-:W-:Y:S01]  /*a220*/  @!PT LDS RZ, [RZ] ;  /* 0x00000000fffff984 */ /* 0x000fe20000000800 */
[----:B------:R-:W-:Y:S01]  /*a230*/  @!PT LDS RZ, [RZ] ;  /* 0x00000000fffff984 */ /* 0x000fe20000000800 */
[----:B------:R1:W-:Y:S06]  /*a240*/  MEMBAR.ALL.CTA ;  /* 0x0000000000007992 */ /* 0x0003ec0000008000 */
[----:B-1----:R-:W1:Y:S01]  /*a250*/  FENCE.VIEW.ASYNC.S ;  /* 0x00000000000073c6 */ /* 0x002e620000000000 */
[----:B------:R-:W-:Y:S01]  /*a260*/  IMAD.WIDE.U32 R4, R3, UR6, R6 ;  /* 0x0000000603047c25 */ /* 0x000fe2000f8e0006 */
[----:B------:R-:W-:Y:S01]  /*a270*/  SHF.R.S32.HI R3, RZ, 0x1f, R9 ;  /* 0x0000001fff037819 */ /* 0x000fe20000011409 */
[----:B------:R-:W-:-:S02]  /*a280*/  ULDC.64 UR6, c[0x0][0xad8] ;  /* 0x0002b60000067ab9 */ /* 0x000fc40000000a00 */
[----:B------:R-:W-:Y:S02]  /*a290*/  IMAD.IADD R5, R5, 0x1, R11 ;  /* 0x0000000105057824 */ /* 0x000fe400078e020b */
[----:B------:R-:W-:Y:S02]  /*a2a0*/  IMAD R6, R3, UR6, RZ ;  /* 0x0000000603067c24 */ /* 0x000fe4000f8e02ff */
[----:B--2---:R-:W-:Y:S01]  /*a2b0*/  IMAD R15, R48, 0x80, R19 ;  /* 0x00000080300f7824 */ /* 0x004fe200078e0213 */
[----:B------:R-:W-:Y:S01]  /*a2c0*/  UIADD3 UR39, UR39, 0x33420, URZ ;  /* 0x0003342027277890 */ /* 0x000fe2000fffe03f */
[C---:B------:R-:W-:Y:S02]  /*a2d0*/  IMAD R7, R9.reuse, UR7, R6 ;  /* 0x0000000709077c24 */ /* 0x040fe4000f8e0206 */
[----:B------:R-:W-:Y:S01]  /*a2e0*/  IMAD.WIDE.U32 R4, R9, UR6, R4 ;  /* 0x0000000609047c25 */ /* 0x000fe2000f8e0004 */
[----:B------:R-:W-:Y:S01]  /*a2f0*/  UIADD3 UR52, UR52, 0x1, URZ ;  /* 0x0000000134347890 */ /* 0x000fe2000fffe03f */
[----:B------:R-:W-:Y:S01]  /*a300*/  ISETP.GE.AND P2, PT, R15, R0, PT ;  /* 0x000000000f00720c */ /* 0x000fe20003f46270 */
[----:B------:R-:W-:Y:S01]  /*a310*/  ULDC.64 UR6, c[0x0][0xa80] ;  /* 0x0002a00000067ab9 */ /* 0x000fe20000000a00 */
[----:B------:R-:W-:Y:S01]  /*a320*/  IMAD.IADD R5, R5, 0x1, R7 ;  /* 0x0000000105057824 */ /* 0x000fe200078e0207 */
[----:B------:R-:W-:Y:S01]  /*a330*/  UPRMT UR39, URZ, 0x654, UR39 ;  /* 0x000006543f277896 */ /* 0x000fe20008000027 */
[----:B0-----:R-:W-:Y:S01]  /*a340*/  LEA R12, P3, R4, UR6, 0x1 ;  /* 0x00000006040c7c11 */ /* 0x001fe2000f8608ff */
[----:B------:R-:W-:Y:S01]  /*a350*/  VIADD R3, R15, 0x20 ;  /* 0x000000200f037836 */ /* 0x000fe20000000000 */
[----:B------:R-:W-:-:S02]  /*a360*/  UISETP.NE.AND UP0, UPT, UR52, 0x2, UPT ;  /* 0x000000023400788c */ /* 0x000fc4000bf05270 */
[----:B------:R-:W-:Y:S02]  /*a370*/  LEA.HI.X R13, R4, UR7, R5, 0x1, P3 ;  /* 0x00000007040d7c11 */ /* 0x000fe400098f0c05 */
[----:B------:R-:W-:Y:S01]  /*a380*/  USEL UR5, URZ, 0x1, UP0 ;  /* 0x000000013f057887 */ /* 0x000fe20008000000 */
[-C--:B------:R-:W-:Y:S01]  /*a390*/  ISETP.GE.AND P0, PT, R3, R0.reuse, PT ;  /* 0x000000000300720c */ /* 0x080fe20003f06270 */
[----:B------:R-:W-:Y:S01]  /*a3a0*/  ULDC UR4, c[0x0][0xc] ;  /* 0x0000030000047ab9 */ /* 0x000fe20000000800 */
[----:B------:R-:W-:Y:S01]  /*a3b0*/  VIADD R3, R15, 0x40 ;  /* 0x000000400f037836 */ /* 0x000fe20000000000 */
[----:B------:R-:W-:Y:S01]  /*a3c0*/  UIADD3 UR41, UR4, UR41, URZ ;  /* 0x0000002904297290 */ /* 0x000fe2000fffe03f */
[----:B-1----:R0:W1:Y:S01]  /*a3d0*/  SHFL.IDX PT, R6, R12, RZ, 0x181f ;  /* 0x00181fff0c067589 */ /* 0x00206200000e0000 */
[----:B------:R-:W-:Y:S01]  /*a3e0*/  USEL UR52, UR52, URZ, UP0 ;  /* 0x0000003f34347287 */ /* 0x000fe20008000000 */
[----:B------:R-:W-:Y:S01]  /*a3f0*/  SYNCS.ARRIVE.TRANS64.RED.A1T0 RZ, [UR39], RZ ;  /* 0x000000ffffff79a7 */ /* 0x000fe20008100427 */
[----:B------:R-:W-:Y:S01]  /*a400*/  ULOP3.LUT UR44, UR44, UR5, URZ, 0x3c, !UPT ;  /* 0x000000052c2c7292 */ /* 0x000fe2000f8e3c3f */
[----:B------:R0:W2:Y:S01]  /*a410*/  SHFL.IDX PT, R7, R13, RZ, 0x181f ;  /* 0x00181fff0d077589 */ /* 0x0000a200000e0000 */
[----:B------:R-:W-:Y:S01]  /*a420*/  BSSY B0, `(.L_x_31) ;  /* 0x000000f000007945 */ /* 0x000fe20003800000 */
[----:B------:R-:W-:-:S03]  /*a430*/  ISETP.GE.AND P1, PT, R3, R0, PT ;  /* 0x000000000300720c */ /* 0x000fc60003f26270 */
[----:B------:R-:W-:Y:S10]  /*a440*/  @P2 BRA `(.L_x_32) ;  /* 0x0000000000302947 */ /* 0x000ff40003800000 */
[----:B------:R-:W-:Y:S02]  /*a450*/  ULDC UR4, c[0x0][0xac8] ;  /* 0x0002b20000047ab9 */ /* 0x000fe40000000800 */
[----:B------:R-:W-:Y:S02]  /*a460*/  ISETP.GE.AND P3, PT, R17, UR4, PT ;  /* 0x0000000411007c0c */ /* 0x000fe4000bf66270 */
[----:B------:R-:W-:Y:S02]  /*a470*/  ISETP.GE.AND P4, PT, R16, UR4, PT ;  /* 0x0000000410007c0c */ /* 0x000fe4000bf86270 */
[----:B------:R-:W-:-:S09]  /*a480*/  ISETP.GE.AND P2, PT, R2, UR4, PT ;  /* 0x0000000402007c0c */ /* 0x000fd2000bf46270 */
[CC--:B-1----:R-:W-:Y:S02]  /*a490*/  @!P3 LEA R8, P5, R17.reuse, R6.reuse, 0x1 ;  /* 0x000000061108b211 */ /* 0x0c2fe400078a08ff */
[----:B------:R-:W-:Y:S02]  /*a4a0*/  @!P4 LEA R10, P6, R16, R6, 0x1 ;  /* 0x00000006100ac211 */ /* 0x000fe400078c08ff */
[----:B--2---:R-:W-:Y:S01]  /*a4b0*/  @!P2 IMAD.WIDE R4, R2, 0x2, R6 ;  /* 0x000000020204a825 */ /* 0x004fe200078e0206 */
[-C--:B------:R-:W-:Y:S02]  /*a4c0*/  @!P3 LEA.HI.X R9, R17, R7.reuse, R226, 0x1, P5 ;  /* 0x000000071109b211 */ /* 0x080fe400028f0ce2 */
[----:B------:R-:W-:Y:S02]  /*a4d0*/  @!P4 LEA.HI.X R11, R16, R7, R225, 0x1, P6 ;  /* 0x00000007100bc211 */ /* 0x000fe400030f0ce1 */
[----:B-----5:R3:W-:Y:S04]  /*a4e0*/  @!P2 ST.E.128 desc[UR48][R4.64], R64 ;  /* 0x000000400400a985 */ /* 0x0207e8000c101d30 */
[----:B------:R3:W-:Y:S04]  /*a4f0*/  @!P3 ST.E.128 desc[UR48][R8.64], R76 ;  /* 0x0000004c0800b985 */ /* 0x0007e8000c101d30 */
[----:B------:R3:W-:Y:S02]  /*a500*/  @!P4 ST.E.128 desc[UR48][R10.64], R84 ;  /* 0x000000540a00c985 */ /* 0x0007e4000c101d30 */
.L_x_32:
[----:B------:R-:W-:Y:S05]  /*a510*/  BSYNC B0 ;  /* 0x0000000000007941 */ /* 0x000fea0003800000 */
.L_x_31:
[----:B--2---:R2:W4:Y:S01]  /*a520*/  SHFL.IDX PT, R7, R13, 0x1, 0x181f ;  /* 0x00381f000d077f89 */ /* 0x00452200000e0000 */
[----:B------:R-:W-:Y:S03]  /*a530*/  BSSY B0, `(.L_x_33) ;  /* 0x000000f000007945 */ /* 0x000fe60003800000 */
[----:B-1----:R2:W1:Y:S01]  /*a540*/  SHFL.IDX PT, R6, R12, 0x1, 0x181f ;  /* 0x00381f000c067f89 */ /* 0x00246200000e0000 */
[----:B------:R-:W-:Y:S05]  /*a550*/  @P0 BRA `(.L_x_34) ;  /* 0x0000000000300947 */ /* 0x000fea0003800000 */
[----:B------:R-:W-:Y:S02]  /*a560*/  ULDC UR4, c[0x0][0xac8] ;  /* 0x0002b20000047ab9 */ /* 0x000fe40000000800 */
[----:B------:R-:W-:Y:S02]  /*a570*/  ISETP.GE.AND P4, PT, R17, UR4, PT ;  /* 0x0000000411007c0c */ /* 0x000fe4000bf86270 */
[----:B------:R-:W-:Y:S02]  /*a580*/  ISETP.GE.AND P5, PT, R16, UR4, PT ;  /* 0x0000000410007c0c */ /* 0x000fe4000bfa6270 */
[----:B------:R-:W-:-:S09]  /*a590*/  ISETP.GE.AND P3, PT, R2, UR4, PT ;  /* 0x0000000402007c0c */ /* 0x000fd2000bf66270 */
[CC--:B-1-3--:R-:W-:Y:S02]  /*a5a0*/  @!P4 LEA R8, P0, R17.reuse, R6.reuse, 0x1 ;  /* 0x000000061108c211 */ /* 0x0cafe400078008ff */
[----:B------:R-:W-:Y:S02]  /*a5b0*/  @!P5 LEA R10, P2, R16, R6, 0x1 ;  /* 0x00000006100ad211 */ /* 0x000fe400078408ff */
[----:B----4-:R-:W-:Y:S01]  /*a5c0*/  @!P3 IMAD.WIDE R4, R2, 0x2, R6 ;  /* 0x000000020204b825 */ /* 0x010fe200078e0206 */
[-C--:B------:R-:W-:Y:S02]  /*a5d0*/  @!P4 LEA.HI.X R9, R17, R7.reuse, R226, 0x1, P0 ;  /* 0x000000071109c211 */ /* 0x080fe400000f0ce2 */
[----:B------:R-:W-:Y:S02]  /*a5e0*/  @!P5 LEA.HI.X R11, R16, R7, R225, 0x1, P2 ;  /* 0x00000007100bd211 */ /* 0x000fe400010f0ce1 */
[----:B-----5:R1:W-:Y:S04]  /*a5f0*/  @!P3 ST.E.128 desc[UR48][R4.64], R52 ;  /* 0x000000340400b985 */ /* 0x0203e8000c101d30 */
[----:B------:R1:W-:Y:S04]  /*a600*/  @!P4 ST.E.128 desc[UR48][R8.64], R68 ;  /* 0x000000440800c985 */ /* 0x0003e8000c101d30 */
[----:B------:R1:W-:Y:S02]  /*a610*/  @!P5 ST.E.128 desc[UR48][R10.64], R80 ;  /* 0x000000500a00d985 */ /* 0x0003e4000c101d30 */
.L_x_34:
[----:B------:R-:W-:Y:S05]  /*a620*/  BSYNC B0 ;  /* 0x0000000000007941 */ /* 0x000fea0003800000 */
.L_x_33:
[----:B----4-:R4:W0:Y:S01]  /*a630*/  SHFL.IDX PT, R7, R13, 0x2, 0x181f ;  /* 0x00581f000d077f89 */ /* 0x01082200000e0000 */
        /* <DEDUP_REMOVED lines=9> */
[----:B0-----:R-:W-:Y:S01]  /*a6d0*/  @!P2 IMAD.WIDE R4, R2, 0x2, R6 ;  /* 0x000000020204a825 */ /* 0x001fe200078e0206 */
[-C--:B------:R-:W-:Y:S02]  /*a6e0*/  @!P3 LEA.HI.X R9, R17, R7.reuse, R226, 0x1, P0 ;  /* 0x000000071109b211 */ /* 0x080fe400000f0ce2 */
[----:B------:R-:W-:Y:S02]  /*a6f0*/  @!P4 LEA.HI.X R11, R16, R7, R225, 0x1, P1 ;  /* 0x00000007100bc211 */ /* 0x000fe400008f0ce1 */
[----:B-----5:R0:W-:Y:S04]  /*a700*/  @!P2 ST.E.128 desc[UR48][R4.64], R44 ;  /* 0x0000002c0400a985 */ /* 0x0201e8000c101d30 */
[----:B------:R0:W-:Y:S04]  /*a710*/  @!P3 ST.E.128 desc[UR48][R8.64], R56 ;  /* 0x000000380800b985 */ /* 0x0001e8000c101d30 */
[----:B------:R0:W-:Y:S02]  /*a720*/  @!P4 ST.E.128 desc[UR48][R10.64], R72 ;  /* 0x000000480a00c985 */ /* 0x0001e4000c101d30 */
.L_x_36:
[----:B------:R-:W-:Y:S05]  /*a730*/  BSYNC B0 ;  /* 0x0000000000007941 */ /* 0x000fea0003800000 */
.L_x_35:
[----:B------:R-:W-:Y:S01]  /*a740*/  VIADD R3, R15, 0x60 ;  /* 0x000000600f037836 */ /* 0x000fe20000000000 */
[----:B0-----:R0:W0:Y:S01]  /*a750*/  SHFL.IDX PT, R7, R13, 0x3, 0x181f ;  /* 0x00781f000d077f89 */ /* 0x00102200000e0000 */
[----:B------:R-:W-:Y:S01]  /*a760*/  UIADD3 UR45, UR45, 0x1, URZ ;  /* 0x000000012d2d7890 */ /* 0x000fe2000fffe03f */
[----:B------:R-:W-:Y:S02]  /*a770*/  BSSY B0, `(.L_x_37) ;  /* 0x0000010000007945 */ /* 0x000fe40003800000 */
[----:B------:R-:W-:Y:S01]  /*a780*/  ISETP.GE.AND P0, PT, R3, R0, PT ;  /* 0x000000000300720c */ /* 0x000fe20003f06270 */
[----:B-1----:R1:W0:-:S12]  /*a790*/  SHFL.IDX PT, R6, R12, 0x3, 0x181f ;  /* 0x00781f000c067f89 */ /* 0x00221800000e0000 */
[----:B-1----:R-:W-:Y:S05]  /*a7a0*/  @P0 BRA `(.L_x_38) ;  /* 0x0000000000300947 */ /* 0x002fea0003800000 */
[----:B------:R-:W-:Y:S02]  /*a7b0*/  ULDC UR4, c[0x0][0xac8] ;  /* 0x0002b20000047ab9 */ /* 0x000fe40000000800 */
[----:B------:R-:W-:Y:S02]  /*a7c0*/  ISETP.GE.AND P3, PT, R17, UR4, PT ;  /* 0x0000000411007c0c */ /* 0x000fe4000bf66270 */
[----:B------:R-:W-:Y:S02]  /*a7d0*/  ISETP.GE.AND P4, PT, R16, UR4, PT ;  /* 0x0000000410007c0c */ /* 0x000fe4000bf86270 */
[----:B------:R-:W-:-:S09]  /*a7e0*/  ISETP.GE.AND P2, PT, R2, UR4, PT ;  /* 0x0000000402007c0c */ /* 0x000fd2000bf46270 */
[CC--:B0--3--:R-:W-:Y:S02]  /*a7f0*/  @!P3 LEA R8, P0, R17.reuse, R6.reuse, 0x1 ;  /* 0x000000061108b211 */ /* 0x0c9fe400078008ff */
[----:B------:R-:W-:Y:S02]  /*a800*/  @!P4 LEA R10, P1, R16, R6, 0x1 ;  /* 0x00000006100ac211 */ /* 0x000fe400078208ff */
[----:B------:R-:W-:Y:S01]  /*a810*/  @!P2 IMAD.WIDE R4, R2, 0x2, R6 ;  /* 0x000000020204a825 */ /* 0x000fe200078e0206 */
[-C--:B------:R-:W-:Y:S02]  /*a820*/  @!P3 LEA.HI.X R9, R17, R7.reuse, R226, 0x1, P0 ;  /* 0x000000071109b211 */ /* 0x080fe400000f0ce2 */
[----:B------:R-:W-:Y:S02]  /*a830*/  @!P4 LEA.HI.X R11, R16, R7, R225, 0x1, P1 ;  /* 0x00000007100bc211 */ /* 0x000fe400008f0ce1 */
[----:B-----5:R1:W-:Y:S04]  /*a840*/  @!P2 ST.E.128 desc[UR48][R4.64], R40 ;  /* 0x000000280400a985 */ /* 0x0203e8000c101d30 */
[----:B------:R1:W-:Y:S04]  /*a850*/  @!P3 ST.E.128 desc[UR48][R8.64], R36 ;  /* 0x000000240800b985 */ /* 0x0003e8000c101d30 */
[----:B------:R1:W-:Y:S02]  /*a860*/  @!P4 ST.E.128 desc[UR48][R10.64], R60 ;  /* 0x0000003c0a00c985 */ /* 0x0003e4000c101d30 */
.L_x_38:
[----:B------:R-:W-:Y:S05]  /*a870*/  BSYNC B0 ;  /* 0x0000000000007941 */ /* 0x000fea0003800000 */
.L_x_37:
[----:B------:R-:W2:Y:S02]  /*a880*/  LDC R0, c[0x0][0xc34] ;  /* 0x00030d00ff007b82 */ /* 0x000ea40000000800 */
[----:B--2---:R-:W-:-:S13]  /*a890*/  ISETP.LE.AND P0, PT, R0, UR41, PT ;  /* 0x0000002900007c0c */ /* 0x004fda000bf03270 */
[----:B------:R-:W-:Y:S05]  /*a8a0*/  @!P0 BRA `(.L_x_39) ;  /* 0xffffff6400448947 */ /* 0x000fea000383ffff */
[----:B------:R-:W-:Y:S05]  /*a8b0*/  EXIT ;  /* 0x000000000000794d */ /* 0x000fea0003800000 */
.L_x_7:
[----:B------:R-:W-:-:S08]  /*a8c0*/  NOP ;  /* 0x0000000000007918 */ /* 0x000fd00000000000 */
[----:B------:R-:W0:-:S00]  /*a8d0*/  USETMAXREG.DEALLOC.CTAPOOL 0x18 ;  /* 0x00000018000079c8 */ /* 0x000e0000080e0500 */
[----:B------:R-:W1:Y:S01]  /*a8e0*/  S2UR UR50, SR_CTAID.X ;  /* 0x00000000003279c3 */ /* 0x000e620000002500 */
[----:B------:R-:W-:Y:S01]  /*a8f0*/  UMOV UR46, 0x1 ;  /* 0x00000001002e7882 */ /* 0x000fe20000000000 */
[----:B0-----:R-:W-:Y:S02]  /*a900*/  IMAD.MOV.U32 R18, RZ, RZ, RZ ;  /* 0x000000ffff127224 */ /* 0x001fe400078e00ff */
[----:B------:R-:W-:-:S04]  /*a910*/  IMAD.MOV.U32 R19, RZ, RZ, 0x1 ;  /* 0x00000001ff137424 */ /* 0x000fc800078e00ff */
[----:B------:R-:W1:Y:S02]  /*a920*/  LDC R2, c[0x0][0xc34] ;  /* 0x00030d00ff027b82 */ /* 0x000e640000000800 */
[----:B-1----:R-:W-:-:S13]  /*a930*/  ISETP.LE.AND P0, PT, R2, UR50, PT ;  /* 0x0000003202007c0c */ /* 0x002fda000bf03270 */
[----:B------:R-:W-:Y:S05]  /*a940*/  @P0 BRA `(.L_x_40) ;  /* 0x0000003800080947 */ /* 0x000fea0003800000 */
[----:B------:R-:W0:Y:S01]  /*a950*/  S2R R10, SR_TID.X ;  /* 0x00000000000a7919 */ /* 0x000e220000002100 */
[----:B------:R-:W1:Y:S01]  /*a960*/  S2UR UR4, SR_CgaCtaId ;  /* 0x00000000000479c3 */ /* 0x000e620000008800 */
[----:B------:R-:W-:Y:S01]  /*a970*/  UMOV UR41, 0x400 ;  /* 0x0000040000297882 */ /* 0x000fe20000000000 */
[----:B------:R-:W-:Y:S01]  /*a980*/  IMAD.MOV.U32 R19, RZ, RZ, 0x1 ;  /* 0x00000001ff137424 */ /* 0x000fe200078e00ff */
[----:B------:R-:W-:Y:S01]  /*a990*/  ULDC.64 UR52, c[0x0][0x198] ;  /* 0x0000660000347ab9 */ /* 0x000fe20000000a00 */
[----:B------:R-:W-:Y:S01]  /*a9a0*/  IMAD.MOV.U32 R18, RZ, RZ, RZ ;  /* 0x000000ffff127224 */ /* 0x000fe200078e00ff */
[----:B------:R-:W-:Y:S02]  /*a9b0*/  ULOP3.LUT UR42, UR38, 0x1, URZ, 0xfc, !UPT ;  /* 0x00000001262a7892 */ /* 0x000fe4000f8efc3f */
[----:B------:R-:W-:Y:S01]  /*a9c0*/  ULOP3.LUT UR47, UR38, 0x2, URZ, 0xfc, !UPT ;  /* 0x00000002262f7892 */ /* 0x000fe2000f8efc3f */
[----:B------:R-:W-:Y:S01]  /*a9d0*/  ULDC UR43, c[0x0][0xc] ;  /* 0x00000300002b7ab9 */ /* 0x000fe20000000800 */
[----:B------:R-:W-:Y:S01]  /*a9e0*/  UMOV UR46, URZ ;  /* 0x0000003f002e7c82 */ /* 0x000fe20008000000 */
[----:B-1----:R-:W-:Y:S01]  /*a9f0*/  ULEA UR41, UR4, UR41, 0x18 ;  /* 0x0000002904297291 */ /* 0x002fe2000f8ec03f */
[C---:B0-----:R-:W-:Y:S01]  /*aa00*/  IMAD.SHL.U32 R0, R10.reuse, 0x10, RZ ;  /* 0x000000100a007824 */ /* 0x041fe200078e00ff */
[----:B------:R-:W-:Y:S01]  /*aa10*/  SHF.R.U32.HI R5, RZ, 0x1, R10 ;  /* 0x00000001ff057819 */ /* 0x000fe2000001160a */
[C---:B------:R-:W-:Y:S01]  /*aa20*/  IMAD.SHL.U32 R3, R10.reuse, 0x2, RZ ;  /* 0x000000020a037824 */ /* 0x040fe200078e00ff */
[C---:B------:R-:W-:Y:S01]  /*aa30*/  LOP3.LUT R9, R10.reuse, 0x7f, RZ, 0xc0, !PT ;  /* 0x0000007f0a097812 */ /* 0x040fe200078ec0ff */
[----:B------:R-:W-:Y:S01]  /*aa40*/  IMAD.SHL.U32 R7, R10, 0x4, RZ ;  /* 0x000000040a077824 */ /* 0x000fe200078e00ff */
[----:B------:R-:W-:-:S04]  /*aa50*/  LOP3.LUT R2, R0, 0x1b0, RZ, 0xc0, !PT ;  /* 0x000001b000027812 */ /* 0x000fc800078ec0ff */
[----:B------:R-:W-:Y:S01]  /*aa60*/  LOP3.LUT R8, R2, 0x30, R3, 0x78, !PT ;  /* 0x0000003002087812 */ /* 0x000fe200078e7803 */
[----:B------:R-:W-:-:S05]  /*aa70*/  IMAD.SHL.U32 R3, R10, 0x40, RZ ;  /* 0x000000400a037824 */ /* 0x000fca00078e00ff */
[----:B------:R-:W-:-:S04]  /*aa80*/  LOP3.LUT R2, R3, 0x180, RZ, 0xc0, !PT ;  /* 0x0000018003027812 */ /* 0x000fc800078ec0ff */
[----:B------:R-:W-:Y:S01]  /*aa90*/  LOP3.LUT R5, R2, 0x30, R5, 0xf8, !PT ;  /* 0x0000003002057812 */ /* 0x000fe200078ef805 */
[----:B------:R-:W-:-:S05]  /*aaa0*/  IMAD.SHL.U32 R2, R10, 0x20, RZ ;  /* 0x000000200a027824 */ /* 0x000fca00078e00ff */
[----:B------:R-:W-:-:S04]  /*aab0*/  LOP3.LUT R4, R2, 0x80, RZ, 0xc0, !PT ;  /* 0x0000008002047812 */ /* 0x000fc800078ec0ff */
[----:B------:R-:W-:-:S04]  /*aac0*/  LOP3.LUT R4, R4, 0x10, R10, 0xf8, !PT ;  /* 0x0000001004047812 */ /* 0x000fc800078ef80a */
[----:B------:R-:W-:Y:S01]  /*aad0*/  LOP3.LUT R6, R4, 0x10, R7, 0x78, !PT ;  /* 0x0000001004067812 */ /* 0x000fe200078e7807 */
[----:B------:R-:W-:-:S05]  /*aae0*/  IMAD.SHL.U32 R4, R9, 0x10, RZ ;  /* 0x0000001009047824 */ /* 0x000fca00078e00ff */
[----:B------:R-:W-:Y:S01]  /*aaf0*/  LOP3.LUT R7, R4, 0x600, RZ, 0xc0, !PT ;  /* 0x0000060004077812 */ /* 0x000fe200078ec0ff */
[----:B------:R-:W-:-:S05]  /*ab00*/  IMAD.SHL.U32 R4, R10, 0x8, RZ ;  /* 0x000000080a047824 */ /* 0x000fca00078e00ff */
[----:B------:R-:W-:Y:S02]  /*ab10*/  LOP3.LUT R4, R5, 0x30, R4, 0x78, !PT ;  /* 0x0000003005047812 */ /* 0x000fe400078e7804 */
[C---:B------:R-:W-:Y:S02]  /*ab20*/  LOP3.LUT R5, R7.reuse, 0x60, R2, 0xf8, !PT ;  /* 0x0000006007057812 */ /* 0x040fe400078ef802 */
[----:B------:R-:W-:Y:S02]  /*ab30*/  LOP3.LUT R7, R7, 0x40, R0, 0xf8, !PT ;  /* 0x0000004007077812 */ /* 0x000fe400078ef800 */
[----:B------:R-:W-:Y:S02]  /*ab40*/  LOP3.LUT R5, R5, 0x100, R2, 0xf8, !PT ;  /* 0x0000010005057812 */ /* 0x000fe400078ef802 */
[----:B------:R-:W-:Y:S02]  /*ab50*/  LOP3.LUT R3, R4, 0x640, R3, 0xf8, !PT ;  /* 0x0000064004037812 */ /* 0x000fe400078ef803 */
[----:B------:R-:W-:-:S02]  /*ab60*/  LOP3.LUT R5, R5, R6, RZ, 0xfc, !PT ;  /* 0x0000000605057212 */ /* 0x000fc400078efcff */
[----:B------:R-:W-:Y:S02]  /*ab70*/  LOP3.LUT R7, R7, R8, RZ, 0xfc, !PT ;  /* 0x0000000807077212 */ /* 0x000fe400078efcff */
[----:B------:R-:W-:Y:S01]  /*ab80*/  LOP3.LUT R0, R0, 0x30, RZ, 0xc0, !PT ;  /* 0x0000003000007812 */ /* 0x000fe200078ec0ff */
[----:B------:R0:W-:Y:S04]  /*ab90*/  STL [R1+0xc], R5 ;  /* 0x00000c0501007387 */ /* 0x0001e80000100800 */
[----:B------:R1:W-:Y:S01]  /*aba0*/  STL [R1+0x10], R3 ;  /* 0x0000100301007387 */ /* 0x0003e20000100800 */
[----:B0-----:R-:W-:-:S04]  /*abb0*/  SHF.R.U32.HI R5, RZ, 0x2, R9 ;  /* 0x00000002ff057819 */ /* 0x001fc80000011609 */
[----:B-1----:R-:W-:Y:S01]  /*abc0*/  LOP3.LUT R3, R5, 0x60, R2, 0xf8, !PT ;  /* 0x0000006005037812 */ /* 0x002fe200078ef802 */
[----:B------:R-:W-:-:S05]  /*abd0*/  VIADD R2, R7, UR41 ;  /* 0x0000002907027c36 */ /* 0x000fca0008000000 */
[----:B------:R0:W-:Y:S02]  /*abe0*/  STL [R1+0x14], R2 ;  /* 0x0000140201007387 */ /* 0x0001e40000100800 */
[C---:B0-----:R-:W-:Y:S02]  /*abf0*/  LOP3.LUT R2, R0.reuse, 0x40, RZ, 0xfc, !PT ;  /* 0x0000004000027812 */ /* 0x041fe400078efcff */
[----:B------:R-:W-:-:S07]  /*ac00*/  LOP3.LUT R0, R0, 0x80, RZ, 0xfc, !PT ;  /* 0x0000008000007812 */ /* 0x000fce00078efcff */
.L_x_89:
[----:B------:R-:W-:Y:S01]  /*ac10*/  ULDC UR4, c[0x0][0xc38] ;  /* 0x00030e0000047ab9 */ /* 0x000fe20000000800 */
[----:B------:R-:W-:Y:S01]  /*ac20*/  ULDC UR8, c[0x0][0xc44] ;  /* 0x0003110000087ab9 */ /* 0x000fe20000000800 */
[----:B------:R-:W-:Y:S02]  /*ac30*/  UISETP.NE.AND UP2, UPT, UR4, 0x1, UPT ;  /* 0x000000010400788c */ /* 0x000fe4000bf45270 */
[----:B------:R-:W-:Y:S01]  /*ac40*/  UISETP.NE.AND UP1, UPT, UR8, 0x1, UPT ;  /* 0x000000010800788c */ /* 0x000fe2000bf25270 */
[----:B------:R-:W-:Y:S01]  /*ac50*/  ULDC.64 UR4, c[0x0][0x418] ;  /* 0x0001060000047ab9 */ /* 0x000fe20000000a00 */
[----:B------:R-:W-:Y:S01]  /*ac60*/  ULDC UR6, c[0x0][0x424] ;  /* 0x0001090000067ab9 */ /* 0x000fe20000000800 */
[----:B------:R-:W-:Y:S02]  /*ac70*/  UISETP.NE.U32.AND UP0, UPT, UR4, URZ, UPT ;  /* 0x0000003f0400728c */ /* 0x000fe4000bf05070 */
[----:B------:R-:W-:Y:S02]  /*ac80*/  UIADD3 UR9, UR41, 0x24200, URZ ;  /* 0x0002420029097890 */ /* 0x000fe4000fffe03f */
[----:B------:R-:W-:-:S02]  /*ac90*/  UISETP.NE.AND.EX UP0, UPT, UR5, URZ, UPT, UP0 ;  /* 0x0000003f0500728c */ /* 0x000fc4000bf05300 */
[----:B------:R-:W-:Y:S01]  /*aca0*/  @UP2 ULDC UR4, c[0x0][0xc3c] ;  /* 0x00030f0000042ab9 */ /* 0x000fe20000000800 */
[----:B------:R-:W-:Y:S01]  /*acb0*/  ULDC UR40, c[0x0][0x2f0] ;  /* 0x0000bc0000287ab9 */ /* 0x000fe20000000800 */
[----:B------:R-:W-:Y:S02]  /*acc0*/  UIMAD.WIDE.U32 UR4, UR50, UR4, URZ ;  /* 0x00000004320472a5 */ /* 0x000fe4000f8e003f */
[----:B------:R-:W-:Y:S01]  /*acd0*/  USEL UR6, UR6, 0x1, UP0 ;  /* 0x0000000106067887 */ /* 0x000fe20008000000 */
[----:B------:R-:W-:Y:S01]  /*ace0*/  @UP2 ULDC UR7, c[0x0][0xc40] ;  /* 0x0003100000072ab9 */ /* 0x000fe20000000800 */
[----:B------:R-:W-:Y:S01]  /*acf0*/  ULOP3.LUT UP0, URZ, UR9, 0x1bf, URZ, 0xc0, !UPT ;  /* 0x000001bf093f7892 */ /* 0x000fe2000f80c03f */
[----:B------:R-:W-:Y:S01]  /*ad00*/  UMOV UR45, UR50 ;  /* 0x00000032002d7c82 */ /* 0x000fe20008000000 */
[----:B------:R-:W-:Y:S02]  /*ad10*/  UIMAD UR40, UR6, UR40, URZ ;  /* 0x00000028062872a4 */ /* 0x000fe4000f8e023f */
[----:B------:R-:W-:-:S02]  /*ad20*/  @UP2 USHF.R.U32.HI UR45, URZ, UR7, UR5 ;  /* 0x000000073f2d2299 */ /* 0x000fc40008011605 */
[----:B------:R-:W-:Y:S01]  /*ad30*/  PLOP3.LUT P0, PT, PT, PT, UP0, 0x80, 0x0 ;  /* 0x000000000000781c */ /* 0x000fe20003f0f008 */
[----:B------:R-:W-:Y:S01]  /*ad40*/  @UP1 ULDC.64 UR10, c[0x0][0xc48] ;  /* 0x00031200000a1ab9 */ /* 0x000fe20000000a00 */
[----:B------:R-:W-:Y:S02]  /*ad50*/  UIADD3 UR6, UR40, 0x9f, URZ ;  /* 0x0000009f28067890 */ /* 0x000fe4000fffe03f */
[----:B------:R-:W-:Y:S02]  /*ad60*/  UIMAD.WIDE.U32 UR4, UR45, UR10, URZ ;  /* 0x0000000a2d0472a5 */ /* 0x000fe4000f8e003f */
[----:B------:R-:W-:Y:S01]  /*ad70*/  UMOV UR44, UR45 ;  /* 0x0000002d002c7c82 */ /* 0x000fe20008000000 */
[----:B------:R-:W-:Y:S02]  /*ad80*/  UIMAD.WIDE UR6, UR6, 0x66666667, URZ ;  /* 0x66666667060678a5 */ /* 0x000fe4000f8e023f */
[----:B------:R-:W-:Y:S02]  /*ad90*/  @UP1 USHF.R.U32.HI UR44, URZ, UR11, UR5 ;  /* 0x0000000b3f2c1299 */ /* 0x000fe40008011605 */
[----:B------:R-:W-:-:S02]  /*ada0*/  USHF.R.U32.HI UR39, URZ, 0x1f, UR7 ;  /* 0x0000001f3f277899 */ /* 0x000fc40008011607 */
[----:B------:R-:W-:Y:S02]  /*adb0*/  UIADD3 UR36, -UR44, URZ, URZ ;  /* 0x0000003f2c247290 */ /* 0x000fe4000fffe13f */
[----:B------:R-:W-:Y:S02]  /*adc0*/  ULEA.HI.SX32 UR39, UR7, UR39, 0x1a ;  /* 0x0000002707277291 */ /* 0x000fe4000f8fd23f */
[----:B------:R-:W-:Y:S01]  /*add0*/  UIMAD UR36, UR8, UR36, UR45 ;  /* 0x00000024082472a4 */ /* 0x000fe2000f8e022d */
[----:B------:R-:W-:Y:S11]  /*ade0*/  @!P0 BRA `(.L_x_41) ;  /* 0x0000000000408947 */ /* 0x000ff60003800000 */
[----:B------:R-:W-:Y:S01]  /*adf0*/  MOV R2, 0x0 ;  /* 0x0000000000027802 */ /* 0x000fe20000000f00 */
[----:B------:R-:W-:Y:S01]  /*ae00*/  ULDC.64 UR6, c[0x4][0x98] ;  /* 0x0100260000067ab9 */ /* 0x000fe20000000a00 */
[----:B------:R-:W-:Y:S01]  /*ae10*/  ULDC.64 UR8, c[0x4][0xa0] ;  /* 0x0100280000087ab9 */ /* 0x000fe20000000a00 */
[----:B------:R-:W-:Y:S01]  /*ae20*/  ULDC.64 UR4, c[0x4][0x8] ;  /* 0x0100020000047ab9 */ /* 0x000fe20000000a00 */
[----:B------:R-:W-:Y:S02]  /*ae30*/  IMAD.U32 R4, RZ, RZ, UR6 ;  /* 0x00000006ff047e24 */ /* 0x000fe4000f8e00ff */
[----:B------:R-:W0:Y:S01]  /*ae40*/  LDC.64 R2, c[0x4][R2] ;  /* 0x0100000002027b82 */ /* 0x000e220000000a00 */
[----:B------:R-:W-:Y:S02]  /*ae50*/  IMAD.U32 R5, RZ, RZ, UR7 ;  /* 0x00000007ff057e24 */ /* 0x000fe4000f8e00ff */
[----:B------:R-:W-:Y:S02]  /*ae60*/  IMAD.U32 R6, RZ, RZ, UR8 ;  /* 0x00000008ff067e24 */ /* 0x000fe4000f8e00ff */
[----:B------:R-:W-:-:S02]  /*ae70*/  IMAD.U32 R7, RZ, RZ, UR9 ;  /* 0x00000009ff077e24 */ /* 0x000fc4000f8e00ff */
[----:B------:R-:W-:Y:S02]  /*ae80*/  IMAD.U32 R10, RZ, RZ, UR4 ;  /* 0x00000004ff0a7e24 */ /* 0x000fe4000f8e00ff */
[----:B------:R-:W-:Y:S02]  /*ae90*/  IMAD.U32 R11, RZ, RZ, UR5 ;  /* 0x00000005ff0b7e24 */ /* 0x000fe4000f8e00ff */
[----:B------:R-:W-:Y:S02]  /*aea0*/  IMAD.MOV.U32 R8, RZ, RZ, 0x70 ;  /* 0x00000070ff087424 */ /* 0x000fe400078e00ff */
[----:B------:R-:W-:Y:S02]  /*aeb0*/  IMAD.MOV.U32 R12, RZ, RZ, 0x1 ;  /* 0x00000001ff0c7424 */ /* 0x000fe400078e00ff */
[----:B------:R-:W-:-:S07]  /*aec0*/  IMAD.MOV.U32 R13, RZ, RZ, RZ ;  /* 0x000000ffff0d7224 */ /* 0x000fce00078e00ff */
[----:B------:R-:W-:-:S07]  /*aed0*/  LEPC R20, `(.L_x_41) ;  /* 0x000000001014794e */ /* 0x000fce0000000000 */
[----:B0-----:R-:W-:Y:S05]  /*aee0*/  CALL.ABS.NOINC R2 ;  /* 0x0000000002007343 */ /* 0x001fea0003c00000 */
.L_x_41:
[----:B------:R-:W-:-:S06]  /*aef0*/  UIADD3 UR4, UR41, 0xf200, URZ ;  /* 0x0000f20029047890 */ /* 0x000fcc000fffe03f */
[----:B------:R-:W-:-:S05]  /*af00*/  IMAD.U32 R16, RZ, RZ, UR4 ;  /* 0x00000004ff107e24 */ /* 0x000fca000f8e00ff */
[----:B------:R-:W-:-:S13]  /*af10*/  LOP3.LUT P0, RZ, R16, 0x1bf, RZ, 0xc0, !PT ;  /* 0x000001bf10ff7812 */ /* 0x000fda000780c0ff */
[----:B------:R-:W-:Y:S05]  /*af20*/  @!P0 BRA `(.L_x_42) ;  /* 0x0000000000408947 */ /* 0x000fea0003800000 */
        /* <DEDUP_REMOVED lines=16> */
.L_x_42:
[----:B------:R-:W-:-:S04]  /*b030*/  UIADD3 UR4, UR41, 0x200, URZ ;  /* 0x0000020029047890 */ /* 0x000fc8000fffe03f */
[----:B------:R-:W-:-:S06]  /*b040*/  ULOP3.LUT UP0, URZ, UR4, 0x9f, URZ, 0xc0, !UPT ;  /* 0x0000009f043f7892 */ /* 0x000fcc000f80c03f */
[----:B------:R-:W-:-:S13]  /*b050*/  PLOP3.LUT P0, PT, PT, PT, UP0, 0x80, 0x0 ;  /* 0x000000000000781c */ /* 0x000fda0003f0f008 */
        /* <DEDUP_REMOVED lines=17> */
.L_x_43:
        /* <DEDUP_REMOVED lines=18> */
.L_x_44:
[----:B------:R-:W-:Y:S01]  /*b290*/  ULDC.64 UR4, c[0x0][0x9f8] ;  /* 0x00027e0000047ab9 */ /* 0x000fe20000000a00 */
[----:B------:R-:W2:Y:S01]  /*b2a0*/  LDL.LU R17, [R1+0x4] ;  /* 0x0000040001117983 */ /* 0x000ea20000300800 */
[----:B------:R-:W-:Y:S01]  /*b2b0*/  UISETP.NE.U32.AND UP0, UPT, UR4, URZ, UPT ;  /* 0x0000003f0400728c */ /* 0x000fe2000bf05070 */
[----:B------:R-:W-:-:S03]  /*b2c0*/  IMAD.U32 R8, RZ, RZ, UR44 ;  /* 0x0000002cff087e24 */ /* 0x000fc6000f8e00ff */
[----:B------:R-:W-:-:S06]  /*b2d0*/  UISETP.NE.AND.EX UP0, UPT, UR5, URZ, UPT, UP0 ;  /* 0x0000003f0500728c */ /* 0x000fcc000bf05300 */
[----:B------:R-:W-:-:S05]  /*b2e0*/  PLOP3.LUT P0, PT, PT, PT, UP0, 0x80, 0x0 ;  /* 0x000000000000781c */ /* 0x000fca0003f0f008 */
[----:B------:R-:W-:Y:S02]  /*b2f0*/  @UP0 ULDC.64 UR4, c[0x0][0x9f8] ;  /* 0x00027e0000040ab9 */ /* 0x000fe40000000a00 */
[----:B------:R-:W-:-:S06]  /*b300*/  @UP0 UIMAD.WIDE UR4, UR44, 0x4, UR4 ;  /* 0x000000042c0408a5 */ /* 0x000fcc000f8e0204 */
[----:B------:R-:W-:Y:S02]  /*b310*/  IMAD.U32 R2, RZ, RZ, UR4 ;  /* 0x00000004ff027e24 */ /* 0x000fe4000f8e00ff */
[----:B------:R-:W-:-:S05]  /*b320*/  IMAD.U32 R3, RZ, RZ, UR5 ;  /* 0x00000005ff037e24 */ /* 0x000fca000f8e00ff */
[----:B------:R0:W3:Y:S01]  /*b330*/  @P0 LDG.E R8, desc[UR48][R2.64] ;  /* 0x0000003002080981 */ /* 0x0000e2000c1e1900 */
[----:B------:R-:W-:Y:S01]  /*b340*/  UMOV UR4, 0xffffffff ;  /* 0xffffffff00047882 */ /* 0x000fe20000000000 */
[----:B------:R-:W1:Y:S01]  /*b350*/  S2R R0, SR_TID.X ;  /* 0x0000000000007919 */ /* 0x000e620000002100 */
[----:B0-----:R-:W0:Y:S02]  /*b360*/  LDC.64 R2, c[0x0][0x418] ;  /* 0x00010600ff027b82 */ /* 0x001e240000000a00 */
[----:B0-----:R-:W-:Y:S02]  /*b370*/  ISETP.NE.U32.AND P0, PT, R2, RZ, PT ;  /* 0x000000ff0200720c */ /* 0x001fe40003f05070 */
[----:B-1----:R-:W-:Y:S02]  /*b380*/  SHF.R.U32.HI R0, RZ, 0x5, R0 ;  /* 0x00000005ff007819 */ /* 0x002fe40000011600 */
[----:B------:R-:W-:Y:S02]  /*b390*/  ISETP.NE.AND.EX P1, PT, R3, RZ, PT, P0 ;  /* 0x000000ff0300720c */ /* 0x000fe40003f25300 */
[----:B------:R-:W-:-:S02]  /*b3a0*/  LOP3.LUT R0, R0, 0x3, RZ, 0xc0, !PT ;  /* 0x0000000300007812 */ /* 0x000fc400078ec0ff */
[----:B--2---:R-:W-:-:S09]  /*b3b0*/  LOP3.LUT R17, R17, 0xfffffffe, RZ, 0xc0, !PT ;  /* 0xfffffffe11117812 */ /* 0x004fd200078ec0ff */
[----:B------:R-:W-:Y:S02]  /*b3c0*/  @P1 LOP3.LUT R17, R17, 0x1, RZ, 0xfc, !PT ;  /* 0x0000000111111812 */ /* 0x000fe400078efcff */
[----:B---3--:R-:W-:Y:S01]  /*b3d0*/  SHF.R.S32.HI R9, RZ, 0x1f, R8 ;  /* 0x0000001fff097819 */ /* 0x008fe20000011408 */
[----:B------:R0:W-:Y:S01]  /*b3e0*/  STL [R1], R8 ;  /* 0x0000000801007387 */ /* 0x0001e20000100800 */
[----:B------:R-:W-:-:S03]  /*b3f0*/  SEL R16, R8, RZ, !P1 ;  /* 0x000000ff08107207 */ /* 0x000fc60004800000 */
[----:B------:R0:W-:Y:S04]  /*b400*/  STL [R1+0x8], R9 ;  /* 0x0000080901007387 */ /* 0x0001e80000100800 */
[----:B------:R0:W-:Y:S01]  /*b410*/  STL [R1+0x4], R17 ;  /* 0x0000041101007387 */ /* 0x0001e20000100800 */
[----:B------:R-:W-:Y:S05]  /*b420*/  BRA.DIV UR4, `(.L_x_45) ;  /* 0x0000003204a07947 */ /* 0x000fea000b800000 */
[----:B------:R1:W2:Y:S02]  /*b430*/  SHFL.IDX PT, R14, R0, RZ, 0x1f ;  /* 0x00001fff000e7589 */ /* 0x0002a400000e0000 */
.L_x_105:
[----:B------:R-:W-:Y:S01]  /*b440*/  PLOP3.LUT P2, PT, PT, PT, PT, 0x8, 0x0 ;  /* 0x000000000000781c */ /* 0x000fe20003f4e170 */
[----:B-1----:R-:W-:Y:S01]  /*b450*/  IMAD.MOV.U32 R0, RZ, RZ, R17 ;  /* 0x000000ffff007224 */ /* 0x002fe200078e0011 */
[----:B--2---:R-:W-:-:S04]  /*b460*/  ISETP.NE.AND P0, PT, R14, RZ, PT ;  /* 0x000000ff0e00720c */ /* 0x004fc80003f05270 */
[----:B------:R-:W-:-:S07]  /*b470*/  LOP3.LUT R0, R0, 0xfffffffd, RZ, 0xc0, !PT ;  /* 0xfffffffd00007812 */ /* 0x000fce00078ec0ff */
[----:B------:R-:W-:-:S05]  /*b480*/  @P2 LOP3.LUT R0, R0, 0x2, RZ, 0xfc, !PT ;  /* 0x0000000200002812 */ /* 0x000fca00078efcff */
[----:B------:R1:W-:Y:S01]  /*b490*/  STL [R1+0x4], R0 ;  /* 0x0000040001007387 */ /* 0x0003e20000100800 */
[----:B------:R-:W-:Y:S05]  /*b4a0*/  @P0 BRA `(.L_x_46) ;  /* 0x0000000400c00947 */ /* 0x000fea0003800000 */
[----:B------:R-:W-:-:S06]  /*b4b0*/  UIADD3 UR4, UR39, -0x1, URZ ;  /* 0xffffffff27047890 */ /* 0x000fcc000fffe03f */
[----:B-1----:R-:W-:Y:S01]  /*b4c0*/  IMAD.U32 R0, RZ, RZ, UR4 ;  /* 0x00000004ff007e24 */ /* 0x002fe2000f8e00ff */
[----:B------:R-:W-:-:S03]  /*b4d0*/  UMOV UR4, 0xffffffff ;  /* 0xffffffff00047882 */ /* 0x000fc60000000000 */
[----:B------:R-:W-:Y:S05]  /*b4e0*/  BRA.DIV UR4, `(.L_x_47) ;  /* 0x0000003204907947 */ /* 0x000fea000b800000 */
[----:B------:R-:W-:-:S13]  /*b4f0*/  ELECT P6, URZ, PT ;  /* 0x00000000003f782f */ /* 0x000fda00038c0000 */
.L_x_108:
[----:B------:R-:W-:Y:S05]  /*b500*/  @!P6 BRA `(.L_x_46) ;  /* 0x0000000400a8e947 */ /* 0x000fea0003800000 */
[----:B------:R-:W-:Y:S01]  /*b510*/  IMAD.MOV.U32 R16, RZ, RZ, R8 ;  /* 0x000000ffff107224 */ /* 0x000fe200078e0008 */
[----:B------:R-:W-:Y:S06]  /*b520*/  @!P1 BRA `(.L_x_48) ;  /* 0x0000000000449947 */ /* 0x000fec0003800000 */
[----:B------:R-:W1:Y:S01]  /*b530*/  LDC R6, c[0x0][0x43c] ;  /* 0x00010f00ff067b82 */ /* 0x000e620000000800 */
[----:B------:R-:W-:Y:S01]  /*b540*/  ULDC.64 UR4, c[0x0][0x428] ;  /* 0x00010a0000047ab9 */ /* 0x000fe20000000a00 */
[----:B-1----:R-:W-:-:S13]  /*b550*/  ISETP.NE.AND P0, PT, R6, 0x1, PT ;  /* 0x000000010600780c */ /* 0x002fda0003f05270 */
[----:B------:R-:W1:Y:S02]  /*b560*/  @P0 LDC.64 R4, c[0x0][0x440] ;  /* 0x00011000ff040b82 */ /* 0x000e640000000a00 */
[----:B-1----:R-:W-:-:S04]  /*b570*/  @P0 IMAD.HI.U32 R7, R0, R4, RZ ;  /* 0x0000000400070227 */ /* 0x002fc800078e00ff */
[----:B------:R-:W-:Y:S01]  /*b580*/  IMAD.MOV.U32 R4, RZ, RZ, R0 ;  /* 0x000000ffff047224 */ /* 0x000fe200078e0000 */
[----:B------:R-:W-:-:S05]  /*b590*/  @P0 SHF.R.U32.HI R4, RZ, R5, R7 ;  /* 0x00000005ff040219 */ /* 0x000fca0000011607 */
[----:B------:R-:W-:-:S04]  /*b5a0*/  IMAD.MOV R5, RZ, RZ, -R4 ;  /* 0x000000ffff057224 */ /* 0x000fc800078e0a04 */
[----:B------:R-:W-:Y:S01]  /*b5b0*/  IMAD R0, R6, R5, R0 ;  /* 0x0000000506007224 */ /* 0x000fe200078e0200 */
[--C-:B------:R-:W-:Y:S01]  /*b5c0*/  SHF.R.S32.HI R5, RZ, 0x1f, R4.reuse ;  /* 0x0000001fff057819 */ /* 0x100fe20000011404 */
[----:B------:R-:W-:Y:S02]  /*b5d0*/  IMAD R6, R9, UR4, RZ ;  /* 0x0000000409067c24 */ /* 0x000fe4000f8e02ff */
[----:B------:R-:W-:-:S04]  /*b5e0*/  IMAD.WIDE.U32 R4, R8, UR4, R4 ;  /* 0x0000000408047c25 */ /* 0x000fc8000f8e0004 */
[----:B------:R-:W-:Y:S01]  /*b5f0*/  IMAD R6, R8, UR5, R6 ;  /* 0x0000000508067c24 */ /* 0x000fe2000f8e0206 */
[----:B------:R-:W-:-:S03]  /*b600*/  LEA R2, P0, R4, R2, 0x2 ;  /* 0x0000000204027211 */ /* 0x000fc600078010ff */
[----:B------:R-:W-:-:S05]  /*b610*/  IMAD.IADD R6, R5, 0x1, R6 ;  /* 0x0000000105067824 */ /* 0x000fca00078e0206 */
[----:B------:R-:W-:-:S05]  /*b620*/  LEA.HI.X R3, R4, R3, R6, 0x2, P0 ;  /* 0x0000000304037211 */ /* 0x000fca00000f1406 */
[----:B------:R1:W5:Y:S02]  /*b630*/  LDG.E R16, desc[UR48][R2.64] ;  /* 0x0000003002107981 */ /* 0x000364000c1e1900 */
.L_x_48:
[----:B------:R-:W-:Y:S01]  /*b640*/  LEA R4, R18, UR41, 0x3 ;  /* 0x0000002912047c11 */ /* 0x000fe2000f8e18ff */
[----:B-1----:R-:W1:Y:S01]  /*b650*/  S2R R2, SR_TID.X ;  /* 0x0000000000027919 */ /* 0x002e620000002100 */
[----:B------:R-:W-:-:S04]  /*b660*/  SHF.L.U32 R3, R19, 0x1f, RZ ;  /* 0x0000001f13037819 */ /* 0x000fc800000006ff */
[----:B------:R-:W2:Y:S01]  /*b670*/  SYNCS.PHASECHK.TRANS64.TRYWAIT P0, [R4+URZ+0x33480], R3 ;  /* 0x03348003040075a7 */ /* 0x000ea2000800017f */
[----:B-1----:R-:W-:-:S04]  /*b680*/  LOP3.LUT R2, R2, 0x7f, RZ, 0xc0, !PT ;  /* 0x0000007f02027812 */ /* 0x002fc800078ec0ff */
[----:B------:R-:W-:Y:S01]  /*b690*/  ISETP.NE.AND P1, PT, R2, RZ, PT ;  /* 0x000000ff0200720c */ /* 0x000fe20003f25270 */
[----:B--2---:R-:W-:-:S12]  /*b6a0*/  @!P0 BRA `(.L_x_49) ;  /* 0x0000003000408947 */ /* 0x004fd80003800000 */
.L_x_109:
[----:B------:R-:W-:Y:S05]  /*b6b0*/  @P1 BRA `(.L_x_50) ;  /* 0x00000000001c1947 */ /* 0x000fea0003800000 */
[----:B------:R-:W2:Y:S01]  /*b6c0*/  S2R R2, SR_TID.X ;  /* 0x0000000000027919 */ /* 0x000ea20000002100 */
[----:B------:R-:W-:-:S04]  /*b6d0*/  IMAD.MOV.U32 R5, RZ, RZ, 0x7800 ;  /* 0x00007800ff057424 */ /* 0x000fc800078e00ff */
[----:B------:R3:W-:Y:S01]  /*b6e0*/  SYNCS.ARRIVE.TRANS64 RZ, [R4+URZ+0x33470], R5 ;  /* 0x0334700504ff79a7 */ /* 0x0007e2000800003f */
[----:B--2---:R-:W-:-:S04]  /*b6f0*/  LOP3.LUT R2, R2, 0x1f, RZ, 0xc0, !PT ;  /* 0x0000001f02027812 */ /* 0x004fc800078ec0ff */
[----:B------:R-:W-:-:S13]  /*b700*/  ISETP.NE.AND P0, PT, R2, RZ, PT ;  /* 0x000000ff0200720c */ /* 0x000fda0003f05270 */
[----:B---3--:R-:W-:Y:S05]  /*b710*/  @!P0 BRA `(.L_x_50) ;  /* 0x0000000000048947 */ /* 0x008fea0003800000 */
[----:B------:R-:W-:Y:S01]  /*b720*/  BPT.TRAP 0x1 ;  /* 0x000000040000795c */ /* 0x000fe20000300000 */
.L_x_50:
[----:B------:R-:W-:Y:S01]  /*b730*/  IMAD.U32 R5, RZ, RZ, UR41 ;  /* 0x00000029ff057e24 */ /* 0x000fe2000f8e00ff */
[----:B------:R-:W-:Y:S01]  /*b740*/  R2UR UR33, R4 ;  /* 0x00000000042172ca */ /* 0x000fe200000e0000 */
[----:B------:R-:W-:Y:S01]  /*b750*/  IMAD R0, R0, 0xa0, RZ ;  /* 0x000000a000007824 */ /* 0x000fe200078e02ff */
[----:B-----5:R-:W-:Y:S01]  /*b760*/  R2UR UR37, R16 ;  /* 0x00000000102572ca */ /* 0x020fe200000e0000 */
[----:B------:R-:W-:Y:S01]  /*b770*/  IMAD R2, R18, 0x7800, R5 ;  /* 0x0000780012027824 */ /* 0x000fe200078e0205 */
[----:B------:R-:W-:Y:S02]  /*b780*/  UIADD3 UR4, UP0, UR52, 0x470, URZ ;  /* 0x0000047034047890 */ /* 0x000fe4000ff1e03f */
[----:B------:R-:W-:Y:S01]  /*b790*/  R2UR UR35, R0 ;  /* 0x00000000002372ca */ /* 0x000fe200000e0000 */
[----:B------:R-:W-:Y:S01]  /*b7a0*/  UMOV UR6, 0x0 ;  /* 0x0000000000067882 */ /* 0x000fe20000000000 */
[----:B------:R-:W-:Y:S01]  /*b7b0*/  R2UR UR8, R2 ;  /* 0x00000000020872ca */ /* 0x000fe200000e0000 */
[----:B------:R-:W-:Y:S01]  /*b7c0*/  UIADD3.X UR5, URZ, UR53, URZ, UP0, !UPT ;  /* 0x000000353f057290 */ /* 0x000fe200087fe43f */
[----:B------:R-:W-:Y:S01]  /*b7d0*/  UMOV UR7, 0x14f00000 ;  /* 0x14f0000000077882 */ /* 0x000fe20000000000 */
[----:B------:R-:W-:-:S02]  /*b7e0*/  UMOV UR34, URZ ;  /* 0x0000003f00227c82 */ /* 0x000fc40008000000 */
[----:B------:R-:W-:Y:S01]  /*b7f0*/  UIADD3 UR33, UR33, 0x33470, URZ ;  /* 0x0003347021217890 */ /* 0x000fe2000fffe03f */
[----:B------:R-:W-:Y:S01]  /*b800*/  UMOV UR18, 0x40 ;  /* 0x0000004000127882 */ /* 0x000fe20000000000 */
[----:B------:R-:W-:Y:S01]  /*b810*/  UMOV UR20, UR36 ;  /* 0x0000002400147c82 */ /* 0x000fe20008000000 */
[----:B------:R-:W-:Y:S01]  /*b820*/  UMOV UR21, UR37 ;  /* 0x0000002500157c82 */ /* 0x000fe20008000000 */
[----:B------:R-:W-:Y:S02]  /*b830*/  UMOV UR10, 0x80 ;  /* 0x00000080000a7882 */ /* 0x000fe40000000000 */
[----:B------:R-:W-:Y:S01]  /*b840*/  UMOV UR19, UR35 ;  /* 0x0000002300137c82 */ /* 0x000fe20008000000 */
[----:B------:R-:W-:Y:S01]  /*b850*/  UMOV UR17, UR33 ;  /* 0x0000002100117c82 */ /* 0x000fe20008000000 */
[----:B------:R-:W-:Y:S02]  /*b860*/  UIADD3 UR32, UR8, 0xf200, URZ ;  /* 0x0000f20008207890 */ /* 0x000fe4000fffe03f */
[----:B------:R-:W-:-:S02]  /*b870*/  UIADD3 UR16, UR8, 0x11a00, URZ ;  /* 0x00011a0008107890 */ /* 0x000fc4000fffe03f */
[----:B------:R-:W-:Y:S01]  /*b880*/  UIADD3 UR8, UR8, 0x14200, URZ ;  /* 0x0001420008087890 */ /* 0x000fe2000fffe03f */
[----:B------:R-:W-:Y:S01]  /*b890*/  UMOV UR12, UR36 ;  /* 0x00000024000c7c82 */ /* 0x000fe20008000000 */
[----:B------:R-:W-:Y:S01]  /*b8a0*/  UMOV UR13, UR37 ;  /* 0x00000025000d7c82 */ /* 0x000fe20008000000 */
[----:B------:R-:W-:Y:S01]  /*b8b0*/  UMOV UR9, UR33 ;  /* 0x0000002100097c82 */ /* 0x000fe20008000000 */
[----:B------:R-:W-:Y:S01]  /*b8c0*/  UMOV UR11, UR35 ;  /* 0x00000023000b7c82 */ /* 0x000fe20008000000 */
[----:B------:R2:W-:Y:S02]  /*b8d0*/  UTMALDG.4D [UR32], [UR4], desc[UR6] ;  /* 0x00000620040075b4 */ /* 0x0005e40008019000 */
[----:B------:R2:W-:Y:S02]  /*b8e0*/  UTMALDG.4D [UR16], [UR4], desc[UR6] ;  /* 0x00000610040075b4 */ /* 0x0005e40008019000 */
[----:B------:R2:W-:Y:S01]  /*b8f0*/  UTMALDG.4D [UR8], [UR4], desc[UR6] ;  /* 0x00000608040075b4 */ /* 0x0005e20008019000 */
[----:B------:R-:W3:Y:S02]  /*b900*/  SYNCS.PHASECHK.TRANS64.TRYWAIT P0, [R4+URZ+0x33440], R3 ;  /* 0x03344003040075a7 */ /* 0x000ee4000800017f */
[----:B--23--:R-:W-:Y:S05]  /*b910*/  @!P0 BRA `(.L_x_51) ;  /* 0x0000002c00b88947 */ /* 0x00cfea0003800000 */
.L_x_110:
[----:B------:R-:W-:Y:S05]  /*b920*/  @P1 BRA `(.L_x_52) ;  /* 0x00000000001c1947 */ /* 0x000fea0003800000 */
[----:B------:R-:W3:Y:S01]  /*b930*/  S2R R5, SR_TID.X ;  /* 0x0000000000057919 */ /* 0x000ee20000002100 */
[----:B-12---:R-:W-:-:S04]  /*b940*/  IMAD.MOV.U32 R3, RZ, RZ, 0x7800 ;  /* 0x00007800ff037424 */ /* 0x006fc800078e00ff */
[----:B------:R4:W-:Y:S01]  /*b950*/  SYNCS.ARRIVE.TRANS64 RZ, [R4+URZ+0x33430], R3 ;  /* 0x0334300304ff79a7 */ /* 0x0009e2000800003f */
[----:B---3--:R-:W-:-:S04]  /*b960*/  LOP3.LUT R5, R5, 0x1f, RZ, 0xc0, !PT ;  /* 0x0000001f05057812 */ /* 0x008fc800078ec0ff */
[----:B------:R-:W-:-:S13]  /*b970*/  ISETP.NE.AND P0, PT, R5, RZ, PT ;  /* 0x000000ff0500720c */ /* 0x000fda0003f05270 */
[----:B----4-:R-:W-:Y:S05]  /*b980*/  @!P0 BRA `(.L_x_52) ;  /* 0x0000000000048947 */ /* 0x010fea0003800000 */
[----:B------:R-:W-:Y:S01]  /*b990*/  BPT.TRAP 0x1 ;  /* 0x000000040000795c */ /* 0x000fe20000300000 */
.L_x_52:
[----:B-12---:R-:W2:Y:S01]  /*b9a0*/  LDL.LU R3, [R1+0x4] ;  /* 0x0000040001037983 */ /* 0x006ea20000300800 */
[----:B------:R-:W-:Y:S01]  /*b9b0*/  R2UR UR8, R2 ;  /* 0x00000000020872ca */ /* 0x000fe200000e0000 */
[----:B------:R-:W-:Y:S01]  /*b9c0*/  UIADD3 UR4, UP0, UR52, 0x370, URZ ;  /* 0x0000037034047890 */ /* 0x000fe2000ff1e03f */
[----:B------:R-:W-:Y:S01]  /*b9d0*/  R2UR UR25, R4 ;  /* 0x00000000041972ca */ /* 0x000fe200000e0000 */
[----:B------:R-:W-:Y:S01]  /*b9e0*/  UMOV UR6, 0x0 ;  /* 0x0000000000067882 */ /* 0x000fe20000000000 */
[----:B------:R-:W-:Y:S01]  /*b9f0*/  PLOP3.LUT P0, PT, PT, PT, PT, 0x80, 0x0 ;  /* 0x000000000000781c */ /* 0x000fe20003f0f070 */
[----:B------:R-:W-:Y:S01]  /*ba00*/  UIADD3.X UR5, URZ, UR53, URZ, UP0, !UPT ;  /* 0x000000353f057290 */ /* 0x000fe200087fe43f */
[----:B------:R-:W-:Y:S01]  /*ba10*/  R2UR UR27, R0 ;  /* 0x00000000001b72ca */ /* 0x000fe200000e0000 */
[----:B------:R-:W-:Y:S01]  /*ba20*/  UMOV UR7, 0x14f00000 ;  /* 0x14f0000000077882 */ /* 0x000fe20000000000 */
[----:B------:R-:W-:Y:S01]  /*ba30*/  R2UR UR29, R16 ;  /* 0x00000000101d72ca */ /* 0x000fe200000e0000 */
[----:B------:R-:W-:Y:S01]  /*ba40*/  UMOV UR26, URZ ;  /* 0x0000003f001a7c82 */ /* 0x000fe20008000000 */
[----:B------:R-:W-:Y:S01]  /*ba50*/  UMOV UR28, UR36 ;  /* 0x00000024001c7c82 */ /* 0x000fe20008000000 */
[----:B------:R-:W-:Y:S01]  /*ba60*/  UMOV UR18, 0x40 ;  /* 0x0000004000127882 */ /* 0x000fe20000000000 */
[----:B------:R-:W-:Y:S01]  /*ba70*/  UMOV UR20, UR36 ;  /* 0x0000002400147c82 */ /* 0x000fe20008000000 */
[----:B------:R-:W-:-:S02]  /*ba80*/  UIADD3 UR24, UR8, 0x24200, URZ ;  /* 0x0002420008187890 */ /* 0x000fc4000fffe03f */
[----:B------:R-:W-:Y:S02]  /*ba90*/  UIADD3 UR25, UR25, 0x33430, URZ ;  /* 0x0003343019197890 */ /* 0x000fe4000fffe03f */
[----:B------:R-:W-:Y:S02]  /*baa0*/  UIADD3 UR16, UR8, 0x26a00, URZ ;  /* 0x00026a0008107890 */ /* 0x000fe4000fffe03f */
[----:B------:R-:W-:Y:S01]  /*bab0*/  UIADD3 UR8, UR8, 0x29200, URZ ;  /* 0x0002920008087890 */ /* 0x000fe2000fffe03f */
[----:B------:R-:W-:Y:S01]  /*bac0*/  UMOV UR19, UR27 ;  /* 0x0000001b00137c82 */ /* 0x000fe20008000000 */
[----:B------:R-:W-:Y:S01]  /*bad0*/  UMOV UR21, UR29 ;  /* 0x0000001d00157c82 */ /* 0x000fe20008000000 */
[----:B------:R-:W-:Y:S01]  /*bae0*/  UMOV UR17, UR25 ;  /* 0x0000001900117c82 */ /* 0x000fe20008000000 */
[----:B------:R-:W-:Y:S01]  /*baf0*/  UMOV UR10, 0x80 ;  /* 0x00000080000a7882 */ /* 0x000fe20000000000 */
[----:B------:R-:W-:Y:S01]  /*bb00*/  UMOV UR12, UR36 ;  /* 0x00000024000c7c82 */ /* 0x000fe20008000000 */
[----:B------:R-:W-:Y:S01]  /*bb10*/  UMOV UR11, UR27 ;  /* 0x0000001b000b7c82 */ /* 0x000fe20008000000 */
[----:B------:R-:W-:Y:S01]  /*bb20*/  UMOV UR13, UR29 ;  /* 0x0000001d000d7c82 */ /* 0x000fe20008000000 */
[----:B------:R3:W-:Y:S01]  /*bb30*/  UTMALDG.4D [UR24], [UR4], desc[UR6] ;  /* 0x00000618040075b4 */ /* 0x0007e20008019000 */
[----:B------:R-:W-:Y:S01]  /*bb40*/  UMOV UR9, UR25 ;  /* 0x0000001900097c82 */ /* 0x000fe20008000000 */
[----:B------:R3:W-:Y:S01]  /*bb50*/  UTMALDG.4D [UR16], [UR4], desc[UR6] ;  /* 0x00000610040075b4 */ /* 0x0007e20008019000 */
[----:B------:R3:W-:Y:S01]  /*bb60*/  UTMALDG.4D [UR8], [UR4], desc[UR6] ;  /* 0x00000608040075b4 */ /* 0x0007e20008019000 */
[----:B--2---:R-:W-:-:S04]  /*bb70*/  LOP3.LUT R3, R3, 0xfffffffd, RZ, 0xc0, !PT ;  /* 0xfffffffd03037812 */ /* 0x004fc800078ec0ff */
[----:B------:R-:W-:-:S05]  /*bb80*/  @P0 LOP3.LUT R3, R3, 0x2, RZ, 0xfc, !PT ;  /* 0x0000000203030812 */ /* 0x000fca00078efcff */
[----:B------:R3:W-:Y:S01]  /*bb90*/  STL [R1+0x4], R3 ;  /* 0x0000040301007387 */ /* 0x0007e20000100800 */
[----:B------:R-:W-:Y:S01]  /*bba0*/  NOP ;  /* 0x0000000000007918 */ /* 0x000fe20000000000 */
.L_x_46:
[----:B------:R-:W-:Y:S05]  /*bbb0*/  WARPSYNC.ALL ;  /* 0x0000000000007948 */ /* 0x000fea0003800000 */
[----:B---3--:R-:W-:Y:S01]  /*bbc0*/  UIADD3 UR4, UR41, 0x1e200, URZ ;  /* 0x0001e20029047890 */ /* 0x008fe2000fffe03f */
[----:B------:R-:W-:Y:S03]  /*bbd0*/  BAR.SYNC.DEFER_BLOCKING 0x8, 0x180 ;  /* 0x0206000000007b1d */ /* 0x000fe60000010000 */
        /* <DEDUP_REMOVED lines=8> */
[----:B------:R-:W2:Y:S01]  /*bc60*/  LDC.64 R2, c[0x4][R2] ;  /* 0x0100000002027b82 */ /* 0x000ea20000000a00 */
[----:B------:R-:W-:Y:S02]  /*bc70*/  IMAD.U32 R5, RZ, RZ, UR7 ;  /* 0x00000007ff057e24 */ /* 0x000fe4000f8e00ff */
[----:B------:R-:W-:Y:S02]  /*bc80*/  IMAD.U32 R6, RZ, RZ, UR8 ;  /* 0x00000008ff067e24 */ /* 0x000fe4000f8e00ff */
[----:B------:R-:W-:-:S02]  /*bc90*/  IMAD.U32 R7, RZ, RZ, UR9 ;  /* 0x00000009ff077e24 */ /* 0x000fc4000f8e00ff */
[----:B------:R-:W-:Y:S02]  /*bca0*/  IMAD.U32 R10, RZ, RZ, UR4 ;  /* 0x00000004ff0a7e24 */ /* 0x000fe4000f8e00ff */
[----:B------:R-:W-:Y:S02]  /*bcb0*/  IMAD.U32 R11, RZ, RZ, UR5 ;  /* 0x00000005ff0b7e24 */ /* 0x000fe4000f8e00ff */
[----:B0-----:R-:W-:Y:S02]  /*bcc0*/  IMAD.MOV.U32 R8, RZ, RZ, 0x70 ;  /* 0x00000070ff087424 */ /* 0x001fe400078e00ff */
[----:B------:R-:W-:Y:S02]  /*bcd0*/  IMAD.MOV.U32 R12, RZ, RZ, 0x1 ;  /* 0x00000001ff0c7424 */ /* 0x000fe400078e00ff */
[----:B------:R-:W-:-:S07]  /*bce0*/  IMAD.MOV.U32 R13, RZ, RZ, RZ ;  /* 0x000000ffff0d7224 */ /* 0x000fce00078e00ff */
[----:B------:R-:W-:-:S07]  /*bcf0*/  LEPC R20, `(.L_x_53) ;  /* 0x000000001014794e */ /* 0x000fce0000000000 */
[----:B-12---:R-:W-:Y:S05]  /*bd00*/  CALL.ABS.NOINC R2 ;  /* 0x0000000002007343 */ /* 0x006fea0003c00000 */
.L_x_53:
[----:B------:R-:W2:Y:S01]  /*bd10*/  S2R R2, SR_TID.X ;  /* 0x0000000000027919 */ /* 0x000ea20000002100 */
[----:B------:R-:W3:Y:S01]  /*bd20*/  LDC R7, c[0x0][0x448] ;  /* 0x00011200ff077b82 */ /* 0x000ee20000000800 */
[----:B-1----:R-:W-:Y:S01]  /*bd30*/  IMAD R0, RZ, RZ, -UR45 ;  /* 0x8000002dff007e24 */ /* 0x002fe2000f8e02ff */
[----:B------:R-:W-:Y:S01]  /*bd40*/  USHF.R.S32.HI UR4, URZ, 0x1f, UR36 ;  /* 0x0000001f3f047899 */ /* 0x000fe20008011424 */
[----:B0-----:R-:W0:Y:S01]  /*bd50*/  S2R R17, SR_TID.X ;  /* 0x0000000000117919 */ /* 0x001e220000002100 */
[----:B------:R-:W-:Y:S01]  /*bd60*/  ULDC.64 UR8, c[0x0][0x2d8] ;  /* 0x0000b60000087ab9 */ /* 0x000fe20000000a00 */
[----:B------:R-:W-:Y:S01]  /*bd70*/  USHF.R.S32.HI UR7, URZ, 0x1f, UR44 ;  /* 0x0000001f3f077899 */ /* 0x000fe2000801142c */
[----:B------:R-:W1:Y:S02]  /*bd80*/  S2R R8, SR_TID.X ;  /* 0x0000000000087919 */ /* 0x000e640000002100 */
[----:B------:R-:W4:Y:S01]  /*bd90*/  LDC R3, c[0x0][0xc38] ;  /* 0x00030e00ff037b82 */ /* 0x000f220000000800 */
[----:B------:R-:W-:-:S02]  /*bda0*/  UIMAD UR6, UR4, UR8, URZ ;  /* 0x00000008040672a4 */ /* 0x000fc4000f8e023f */
[----:B------:R-:W-:Y:S02]  /*bdb0*/  UIMAD.WIDE.U32 UR4, UR36, UR8, URZ ;  /* 0x00000008240472a5 */ /* 0x000fe4000f8e003f */
[----:B------:R-:W-:-:S03]  /*bdc0*/  UIMAD UR6, UR36, UR9, UR6 ;  /* 0x00000009240672a4 */ /* 0x000fc6000f8e0206 */
[----:B------:R-:W-:Y:S01]  /*bdd0*/  ULDC.64 UR8, c[0x0][0x2e0] ;  /* 0x0000b80000087ab9 */ /* 0x000fe20000000a00 */
[----:B------:R-:W-:Y:S02]  /*bde0*/  UIADD3 UR5, UR5, UR6, URZ ;  /* 0x0000000605057290 */ /* 0x000fe4000fffe03f */
[----:B------:R-:W-:Y:S02]  /*bdf0*/  UIMAD UR6, UR7, UR8, URZ ;  /* 0x00000008070672a4 */ /* 0x000fe4000f8e023f */
[----:B------:R-:W-:Y:S02]  /*be00*/  UIMAD.WIDE.U32 UR4, UR44, UR8, UR4 ;  /* 0x000000082c0472a5 */ /* 0x000fe4000f8e0004 */
[----:B------:R-:W-:Y:S01]  /*be10*/  UIMAD UR6, UR44, UR9, UR6 ;  /* 0x000000092c0672a4 */ /* 0x000fe2000f8e0206 */
[----:B---3--:R-:W-:-:S03]  /*be20*/  ISETP.NE.AND P0, PT, R7, 0x1, PT ;  /* 0x000000010700780c */ /* 0x008fc60003f05270 */
[----:B------:R-:W-:-:S03]  /*be30*/  UIADD3 UR5, UR5, UR6, URZ ;  /* 0x0000000605057290 */ /* 0x000fc6000fffe03f */
[----:B------:R-:W-:Y:S01]  /*be40*/  ULDC.64 UR6, c[0x0][0x280] ;  /* 0x0000a00000067ab9 */ /* 0x000fe20000000a00 */
[----:B--2---:R-:W-:Y:S01]  /*be50*/  LOP3.LUT R2, R2, 0x7f, RZ, 0xc0, !PT ;  /* 0x0000007f02027812 */ /* 0x004fe200078ec0ff */
[----:B----4-:R-:W-:-:S03]  /*be60*/  IMAD R0, R3, R0, UR50 ;  /* 0x0000003203007e24 */ /* 0x010fc6000f8e0200 */
[----:B------:R-:W-:Y:S01]  /*be70*/  SHF.R.U32.HI R2, RZ, 0x2, R2 ;  /* 0x00000002ff027819 */ /* 0x000fe20000011602 */
[----:B0-----:R-:W-:Y:S01]  /*be80*/  IMAD.SHL.U32 R17, R17, 0x20, RZ ;  /* 0x0000002011117824 */ /* 0x001fe200078e00ff */
[----:B------:R-:W0:Y:S01]  /*be90*/  @P0 LDC R4, c[0x0][0x44c] ;  /* 0x00011300ff040b82 */ /* 0x000e220000000800 */
[----:B------:R-:W-:Y:S02]  /*bea0*/  IMAD.SHL.U32 R0, R0, 0x80, RZ ;  /* 0x0000008000007824 */ /* 0x000fe400078e00ff */
[----:B-1----:R-:W-:Y:S01]  /*beb0*/  IMAD.SHL.U32 R10, R8, 0x10, RZ ;  /* 0x00000010080a7824 */ /* 0x002fe200078e00ff */
[----:B------:R-:W-:-:S04]  /*bec0*/  LOP3.LUT R17, R2, 0x60, R17, 0xf8, !PT ;  /* 0x0000006002117812 */ /* 0x000fc800078ef811 */
[----:B------:R-:W1:Y:S01]  /*bed0*/  @P0 LDC R2, c[0x0][0x450] ;  /* 0x00011400ff020b82 */ /* 0x000e620000000800 */
[----:B------:R-:W-:Y:S02]  /*bee0*/  LOP3.LUT R3, R17, R0, RZ, 0xfc, !PT ;  /* 0x0000000011037212 */ /* 0x000fe400078efcff */
[----:B------:R-:W-:Y:S01]  /*bef0*/  LOP3.LUT R10, R10, 0x30, RZ, 0xc0, !PT ;  /* 0x000000300a0a7812 */ /* 0x000fe200078ec0ff */
[----:B------:R-:W2:Y:S02]  /*bf00*/  S2R R17, SR_TID.X ;  /* 0x0000000000117919 */ /* 0x000ea40000002100 */
[----:B------:R-:W-:Y:S01]  /*bf10*/  IMAD.MOV.U32 R6, RZ, RZ, R3 ;  /* 0x000000ffff067224 */ /* 0x000fe200078e0003 */
[C---:B------:R-:W-:Y:S02]  /*bf20*/  LOP3.LUT R8, R10.reuse, 0x40, RZ, 0xfc, !PT ;  /* 0x000000400a087812 */ /* 0x040fe400078efcff */
[----:B------:R-:W-:Y:S01]  /*bf30*/  LOP3.LUT R10, R10, 0x80, RZ, 0xfc, !PT ;  /* 0x000000800a0a7812 */ /* 0x000fe200078efcff */
[----:B0-----:R-:W-:-:S05]  /*bf40*/  @P0 IMAD.HI.U32 R4, R3, R4, RZ ;  /* 0x0000000403040227 */ /* 0x001fca00078e00ff */
[----:B-1----:R-:W-:-:S04]  /*bf50*/  @P0 SHF.R.U32.HI R6, RZ, R2, R4 ;  /* 0x00000002ff060219 */ /* 0x002fc80000011604 */
[--C-:B------:R-:W-:Y:S01]  /*bf60*/  SHF.R.S32.HI R5, RZ, 0x1f, R6.reuse ;  /* 0x0000001fff057819 */ /* 0x100fe20000011406 */
[----:B------:R-:W-:-:S04]  /*bf70*/  IMAD.MOV R4, RZ, RZ, -R6 ;  /* 0x000000ffff047224 */ /* 0x000fc800078e0a06 */
[----:B------:R-:W-:Y:S02]  /*bf80*/  IMAD R4, R7, R4, R3 ;  /* 0x0000000407047224 */ /* 0x000fe400078e0203 */
[----:B------:R-:W0:Y:S01]  /*bf90*/  LDC.64 R2, c[0x0][0x2d0] ;  /* 0x0000b400ff027b82 */ /* 0x000e220000000a00 */
[----:B--2---:R-:W-:-:S05]  /*bfa0*/  IMAD.SHL.U32 R9, R17, 0x10, RZ ;  /* 0x0000001011097824 */ /* 0x004fca00078e00ff */
[----:B------:R-:W-:Y:S01]  /*bfb0*/  LOP3.LUT R9, R9, 0x30, RZ, 0xc0, !PT ;  /* 0x0000003009097812 */ /* 0x000fe200078ec0ff */
[----:B0-----:R-:W-:-:S04]  /*bfc0*/  IMAD R5, R5, R2, RZ ;  /* 0x0000000205057224 */ /* 0x001fc800078e02ff */
[C---:B------:R-:W-:Y:S02]  /*bfd0*/  IMAD R5, R6.reuse, R3, R5 ;  /* 0x0000000306057224 */ /* 0x040fe400078e0205 */
[----:B------:R-:W-:Y:S01]  /*bfe0*/  IMAD.WIDE.U32 R2, R6, R2, UR4 ;  /* 0x0000000406027e25 */ /* 0x000fe2000f8e0002 */
[----:B------:R-:W-:-:S03]  /*bff0*/  ULDC.64 UR4, c[0x0][0x2c8] ;  /* 0x0000b20000047ab9 */ /* 0x000fc60000000a00 */
[----:B------:R-:W-:Y:S01]  /*c000*/  IMAD.IADD R3, R3, 0x1, R5 ;  /* 0x0000000103037824 */ /* 0x000fe200078e0205 */
[----:B------:R-:W-:Y:S01]  /*c010*/  SHF.R.S32.HI R5, RZ, 0x1f, R4 ;  /* 0x0000001fff057819 */ /* 0x000fe20000011404 */
[----:B------:R-:W-:-:S04]  /*c020*/  IMAD.WIDE.U32 R2, R4, UR4, R2 ;  /* 0x0000000404027c25 */ /* 0x000fc8000f8e0002 */
[----:B------:R-:W-:Y:S01]  /*c030*/  IMAD R5, R5, UR4, RZ ;  /* 0x0000000405057c24 */ /* 0x000fe2000f8e02ff */
[----:B------:R-:W-:Y:S02]  /*c040*/  ULDC UR4, c[0x0][0x2b8] ;  /* 0x0000ae0000047ab9 */ /* 0x000fe40000000800 */
[----:B------:R-:W-:Y:S01]  /*c050*/  ISETP.GE.AND P1, PT, R8, UR4, PT ;  /* 0x0000000408007c0c */ /* 0x000fe2000bf26270 */
[----:B------:R-:W-:Y:S01]  /*c060*/  IMAD R5, R4, UR5, R5 ;  /* 0x0000000504057c24 */ /* 0x000fe2000f8e0205 */
[----:B------:R0:W5:Y:S01]  /*c070*/  LDL R8, [R1+0x14] ;  /* 0x0000140001087983 */ /* 0x0001620000100800 */
[----:B------:R-:W-:Y:S02]  /*c080*/  IADD3 R6, P3, R2, UR6, RZ ;  /* 0x0000000602067c10 */ /* 0x000fe4000ff7e0ff */
[----:B------:R-:W-:Y:S02]  /*c090*/  ISETP.GE.AND P0, PT, R9, UR4, PT ;  /* 0x0000000409007c0c */ /* 0x000fe4000bf06270 */
[----:B------:R-:W-:Y:S01]  /*c0a0*/  ISETP.GE.AND P2, PT, R10, UR4, PT ;  /* 0x000000040a007c0c */ /* 0x000fe2000bf46270 */
[----:B------:R-:W-:Y:S01]  /*c0b0*/  UMOV UR4, 0xffffffff ;  /* 0xffffffff00047882 */ /* 0x000fe20000000000 */
[----:B------:R-:W-:-:S02]  /*c0c0*/  LOP3.LUT R17, R17, 0x7f, RZ, 0xc0, !PT ;  /* 0x0000007f11117812 */ /* 0x000fc400078ec0ff */
[----:B------:R-:W-:Y:S02]  /*c0d0*/  IADD3.X R5, R3, UR7, R5, P3, !PT ;  /* 0x0000000703057c10 */ /* 0x000fe40009ffe405 */
[----:B------:R-:W-:Y:S01]  /*c0e0*/  SHF.R.U32.HI R10, RZ, 0x2, R17 ;  /* 0x00000002ff0a7819 */ /* 0x000fe20000011611 */
[----:B0-----:R-:W-:Y:S06]  /*c0f0*/  BRA.DIV UR4, `(.L_x_54) ;  /* 0x0000002604d47947 */ /* 0x001fec000b800000 */
[----:B------:R-:W0:Y:S01]  /*c100*/  SHFL.IDX PT, R3, R6, RZ, 0x1c1f ;  /* 0x001c1fff06037589 */ /* 0x000e2200000e0000 */
[----:B------:R-:W-:Y:S01]  /*c110*/  ULDC UR4, c[0x0][0x288] ;  /* 0x0000a20000047ab9 */ /* 0x000fe20000000800 */
[----:B------:R-:W-:Y:S02]  /*c120*/  IMAD.IADD R0, R10, 0x1, R0 ;  /* 0x000000010a007824 */ /* 0x000fe400078e0200 */
[----:B------:R-:W1:Y:S01]  /*c130*/  SHFL.IDX PT, R2, R5, RZ, 0x1c1f ;  /* 0x001c1fff05027589 */ /* 0x000e6200000e0000 */
[----:B------:R-:W-:-:S05]  /*c140*/  IMAD R4, R7, UR4, RZ ;  /* 0x0000000407047c24 */ /* 0x000fca000f8e02ff */
[----:B------:R-:W-:-:S13]  /*c150*/  ISETP.GE.AND P4, PT, R0, R4, PT ;  /* 0x000000040000720c */ /* 0x000fda0003f86270 */
[----:B0-----:R-:W-:-:S05]  /*c160*/  @!P4 IADD3 R3, P3, R9, R3, RZ ;  /* 0x000000030903c210 */ /* 0x001fca0007f7e0ff */
[----:B-1----:R-:W-:-:S05]  /*c170*/  @!P4 IMAD.X R2, RZ, RZ, R2, P3 ;  /* 0x000000ffff02c224 */ /* 0x002fca00018e0602 */
[----:B------:R-:W-:-:S04]  /*c180*/  @!P4 LOP3.LUT R3, R3, R2, RZ, 0x3c, !PT ;  /* 0x000000020303c212 */ /* 0x000fc800078e3cff */
[----:B------:R-:W-:-:S04]  /*c190*/  @!P4 LOP3.LUT R2, R3, R2, RZ, 0x3c, !PT ;  /* 0x000000020302c212 */ /* 0x000fc800078e3cff */
[----:B------:R-:W-:-:S05]  /*c1a0*/  @!P4 LOP3.LUT R3, R3, R2, RZ, 0x3c, !PT ;  /* 0x000000020303c212 */ /* 0x000fca00078e3cff */
[----:B------:R-:W-:Y:S01]  /*c1b0*/  @!PT LDS RZ, [RZ] ;  /* 0x00000000fffff984 */ /* 0x000fe20000000800 */
[----:B-----5:R-:W-:Y:S04]  /*c1c0*/  @!P4 LDGSTS.E.BYPASS.LTC128B.128 [R8+0x1e200], desc[UR48][R2.64], !P0 ;  /* 0x1e2000000208cfae */ /* 0x020fe8000c101d70 */
[----:B------:R-:W-:Y:S04]  /*c1d0*/  @!P4 LDGSTS.E.BYPASS.LTC128B.128 [R8+0x20200], desc[UR48][R2.64+0x40], !P1 ;  /* 0x202000400208cfae */ /* 0x000fe8000c901d70 */
[----:B------:R0:W-:Y:S02]  /*c1e0*/  @!P4 LDGSTS.E.BYPASS.LTC128B.128 [R8+0x22200], desc[UR48][R2.64+0x80], !P2 ;  /* 0x222000800208cfae */ /* 0x0001e4000d101d70 */
[----:B0-----:R-:W-:-:S02]  /*c1f0*/  VIADD R2, R0, 0x20 ;  /* 0x0000002000027836 */ /* 0x001fc40000000000 */
[----:B------:R-:W0:Y:S03]  /*c200*/  SHFL.IDX PT, R3, R6, 0x1, 0x1c1f ;  /* 0x003c1f0006037f89 */ /* 0x000e2600000e0000 */
[----:B------:R-:W-:Y:S02]  /*c210*/  ISETP.GE.AND P3, PT, R2, R4, PT ;  /* 0x000000040200720c */ /* 0x000fe40003f66270 */
[----:B------:R-:W1:Y:S11]  /*c220*/  SHFL.IDX PT, R2, R5, 0x1, 0x1c1f ;  /* 0x003c1f0005027f89 */ /* 0x000e7600000e0000 */
[----:B0-----:R-:W-:-:S05]  /*c230*/  @!P3 IADD3 R3, P4, R9, R3, RZ ;  /* 0x000000030903b210 */ /* 0x001fca0007f9e0ff */
[----:B-1----:R-:W-:-:S05]  /*c240*/  @!P3 IMAD.X R2, RZ, RZ, R2, P4 ;  /* 0x000000ffff02b224 */ /* 0x002fca00020e0602 */
[----:B------:R-:W-:-:S04]  /*c250*/  @!P3 LOP3.LUT R3, R3, R2, RZ, 0x3c, !PT ;  /* 0x000000020303b212 */ /* 0x000fc800078e3cff */
[----:B------:R-:W-:-:S04]  /*c260*/  @!P3 LOP3.LUT R2, R3, R2, RZ, 0x3c, !PT ;  /* 0x000000020302b212 */ /* 0x000fc800078e3cff */
[----:B------:R-:W-:-:S05]  /*c270*/  @!P3 LOP3.LUT R3, R3, R2, RZ, 0x3c, !PT ;  /* 0x000000020303b212 */ /* 0x000fca00078e3cff */
[----:B------:R-:W-:Y:S04]  /*c280*/  @!P3 LDGSTS.E.BYPASS.LTC128B.128 [R8+0x1ea00], desc[UR48][R2.64], !P0 ;  /* 0x1ea000000208bfae */ /* 0x000fe8000c101d70 */
[----:B------:R-:W-:Y:S04]  /*c290*/  @!P3 LDGSTS.E.BYPASS.LTC128B.128 [R8+0x20a00], desc[UR48][R2.64+0x40], !P1 ;  /* 0x20a000400208bfae */ /* 0x000fe8000c901d70 */
[----:B------:R0:W-:Y:S02]  /*c2a0*/  @!P3 LDGSTS.E.BYPASS.LTC128B.128 [R8+0x22a00], desc[UR48][R2.64+0x80], !P2 ;  /* 0x22a000800208bfae */ /* 0x0001e4000d101d70 */
[----:B0-----:R-:W-:-:S02]  /*c2b0*/  VIADD R2, R0, 0x40 ;  /* 0x0000004000027836 */ /* 0x001fc40000000000 */
[----:B------:R-:W0:Y:S03]  /*c2c0*/  SHFL.IDX PT, R3, R6, 0x2, 0x1c1f ;  /* 0x005c1f0006037f89 */ /* 0x000e2600000e0000 */
[----:B------:R-:W-:Y:S02]  /*c2d0*/  ISETP.GE.AND P3, PT, R2, R4, PT ;  /* 0x000000040200720c */ /* 0x000fe40003f66270 */
[----:B------:R-:W1:Y:S04]  /*c2e0*/  SHFL.IDX PT, R2, R5, 0x2, 0x1c1f ;  /* 0x005c1f0005027f89 */ /* 0x000e6800000e0000 */
[----:B------:R-:W2:Y:S07]  /*c2f0*/  SHFL.IDX PT, R5, R5, 0x3, 0x1c1f ;  /* 0x007c1f0005057f89 */ /* 0x000eae00000e0000 */
[----:B0-----:R-:W-:-:S05]  /*c300*/  @!P3 IADD3 R3, P4, R9, R3, RZ ;  /* 0x000000030903b210 */ /* 0x001fca0007f9e0ff */
[----:B-1----:R-:W-:-:S05]  /*c310*/  @!P3 IMAD.X R2, RZ, RZ, R2, P4 ;  /* 0x000000ffff02b224 */ /* 0x002fca00020e0602 */
[----:B------:R-:W-:-:S04]  /*c320*/  @!P3 LOP3.LUT R3, R3, R2, RZ, 0x3c, !PT ;  /* 0x000000020303b212 */ /* 0x000fc800078e3cff */
[----:B------:R-:W-:-:S04]  /*c330*/  @!P3 LOP3.LUT R2, R3, R2, RZ, 0x3c, !PT ;  /* 0x000000020302b212 */ /* 0x000fc800078e3cff */
[----:B------:R-:W-:-:S05]  /*c340*/  @!P3 LOP3.LUT R3, R3, R2, RZ, 0x3c, !PT ;  /* 0x000000020303b212 */ /* 0x000fca00078e3cff */
[----:B------:R-:W-:Y:S04]  /*c350*/  @!P3 LDGSTS.E.BYPASS.LTC128B.128 [R8+0x1f200], desc[UR48][R2.64], !P0 ;  /* 0x1f2000000208bfae */ /* 0x000fe8000c101d70 */
[----:B------:R-:W-:Y:S04]  /*c360*/  @!P3 LDGSTS.E.BYPASS.LTC128B.128 [R8+0x21200], desc[UR48][R2.64+0x40], !P1 ;  /* 0x212000400208bfae */ /* 0x000fe8000c901d70 */
[----:B------:R0:W-:Y:S04]  /*c370*/  @!P3 LDGSTS.E.BYPASS.LTC128B.128 [R8+0x23200], desc[UR48][R2.64+0x80], !P2 ;  /* 0x232000800208bfae */ /* 0x0001e8000d101d70 */
[----:B0-2---:R0:W1:Y:S02]  /*c380*/  SHFL.IDX PT, R2, R6, 0x3, 0x1c1f ;  /* 0x007c1f0006027f89 */ /* 0x00506400000e0000 */
.L_x_119:
[----:B------:R-:W-:Y:S01]  /*c390*/  VIADD R3, R0, 0x60 ;  /* 0x0000006000037836 */ /* 0x000fe20000000000 */
[----:B------:R-:W-:Y:S04]  /*c3a0*/  BSSY B0, `(.L_x_55) ;  /* 0x000000b000007945 */ /* 0x000fe80003800000 */
[----:B------:R-:W-:-:S13]  /*c3b0*/  ISETP.GE.AND P3, PT, R3, R4, PT ;  /* 0x000000040300720c */ /* 0x000fda0003f66270 */
[----:B------:R-:W-:Y:S05]  /*c3c0*/  @P3 BRA `(.L_x_56) ;  /* 0x0000000000203947 */ /* 0x000fea0003800000 */
[----:B-1----:R-:W-:-:S05]  /*c3d0*/  IADD3 R2, P3, R9, R2, RZ ;  /* 0x0000000209027210 */ /* 0x002fca0007f7e0ff */
[----:B------:R-:W-:-:S05]  /*c3e0*/  IMAD.X R3, RZ, RZ, R5, P3 ;  /* 0x000000ffff037224 */ /* 0x000fca00018e0605 */
[----:B------:R-:W-:Y:S01]  /*c3f0*/  @!PT LDS RZ, [RZ] ;  /* 0x00000000fffff984 */ /* 0x000fe20000000800 */
[----:B------:R-:W-:Y:S01]  /*c400*/  @!PT LDS RZ, [RZ] ;  /* 0x00000000fffff984 */ /* 0x000fe20000000800 */
[----:B------:R-:W-:Y:S01]  /*c410*/  @!PT LDS RZ, [RZ] ;  /* 0x00000000fffff984 */ /* 0x000fe20000000800 */
[----:B------:R2:W-:Y:S04]  /*c420*/  LDGSTS.E.BYPASS.LTC128B.128 [R8+0x1fa00], desc[UR48][R2.64], !P0 ;  /* 0x1fa0000002087fae */ /* 0x0005e8000c101d70 */
[----:B------:R2:W-:Y:S04]  /*c430*/  LDGSTS.E.BYPASS.LTC128B.128 [R8+0x21a00], desc[UR48][R2.64+0x40], !P1 ;  /* 0x21a0004002087fae */ /* 0x0005e8000c901d70 */
[----:B------:R2:W-:Y:S02]  /*c440*/  LDGSTS.E.BYPASS.LTC128B.128 [R8+0x23a00], desc[UR48][R2.64+0x80], !P2 ;  /* 0x23a0008002087fae */ /* 0x0005e4000d101d70 */
.L_x_56:
[----:B------:R-:W-:Y:S05]  /*c450*/  BSYNC B0 ;  /* 0x0000000000007941 */ /* 0x000fea0003800000 */
.L_x_55:
[----:B------:R-:W-:Y:S01]  /*c460*/  NOP ;  /* 0x0000000000007918 */ /* 0x000fe20000000000 */
[----:B------:R-:W-:Y:S01]  /*c470*/  SYNCS.ARRIVE.TRANS64.RED.A0T1 RZ, [UR41+0x33400], RZ ;  /* 0x033400ffffff79a7 */ /* 0x000fe20008200429 */
[----:B------:R-:W-:Y:S01]  /*c480*/  ARRIVES.LDGSTSBAR.64.TRANSCNT [UR41+0x33400] ;  /* 0x03340000ff0079b0 */ /* 0x000fe20008000aa9 */
[----:B------:R-:W-:Y:S01]  /*c490*/  NOP ;  /* 0x0000000000007918 */ /* 0x000fe20000000000 */
[----:B------:R-:W-:Y:S01]  /*c4a0*/  ULOP3.LUT UR4, UR46, 0x1, URZ, 0xc, !UPT ;  /* 0x000000012e047892 */ /* 0x000fe2000f8e0c3f */
[----:B------:R-:W-:Y:S05]  /*c4b0*/  SYNCS.ARRIVE.TRANS64.A1T0 RZ, [UR41+0x33400], RZ ;  /* 0x033400ffffff79a7 */ /* 0x000fea0008100029 */
[----:B------:R-:W-:-:S05]  /*c4c0*/  IMAD.U32 R0, RZ, RZ, UR4 ;  /* 0x00000004ff007e24 */ /* 0x000fca000f8e00ff */
[----:B------:R-:W-:-:S04]  /*c4d0*/  SHF.L.U32 R0, R0, 0x1f, RZ ;  /* 0x0000001f00007819 */ /* 0x000fc800000006ff */
[----:B------:R-:W3:Y:S02]  /*c4e0*/  SYNCS.PHASECHK.TRANS64.TRYWAIT P0, [UR41+0x33420], R0 ;  /* 0x03342000ff0075a7 */ /* 0x000ee40008000169 */
[----:B---3--:R-:W-:Y:S05]  /*c4f0*/  @!P0 BRA `(.L_x_57) ;  /* 0x0000002800348947 */ /* 0x008fea0003800000 */
.L_x_120:
[----:B------:R-:W-:-:S06]  /*c500*/  UISETP.GE.AND UP0, UPT, UR40, 0xa1, UPT ;  /* 0x000000a12800788c */ /* 0x000fcc000bf06270 */
[----:B------:R-:W-:-:S13]  /*c510*/  PLOP3.LUT P0, PT, PT, PT, UP0, 0x80, 0x0 ;  /* 0x000000000000781c */ /* 0x000fda0003f0f008 */
[----:B------:R-:W-:Y:S05]  /*c520*/  @!P0 BRA `(.L_x_58) ;  /* 0x0000001000d88947 */ /* 0x000fea0003800000 */
[----:B------:R-:W-:Y:S01]  /*c530*/  UIADD3 UR4, UR39, -0x2, URZ ;  /* 0xfffffffe27047890 */ /* 0x000fe2000fffe03f */
[----:B--2---:R-:W-:Y:S02]  /*c540*/  IMAD.MOV.U32 R3, RZ, RZ, R19 ;  /* 0x000000ffff037224 */ /* 0x004fe400078e0013 */
[----:B------:R-:W-:-:S03]  /*c550*/  IMAD.MOV.U32 R0, RZ, RZ, R18 ;  /* 0x000000ffff007224 */ /* 0x000fc600078e0012 */
[----:B-1----:R-:W-:-:S07]  /*c560*/  IMAD.U32 R2, RZ, RZ, UR4 ;  /* 0x00000004ff027e24 */ /* 0x002fce000f8e00ff */
.L_x_82:
[----:B------:R-:W2:Y:S01]  /*c570*/  LDL R5, [R1+0x4] ;  /* 0x0000040001057983 */ /* 0x000ea20000100800 */
[----:B------:R-:W-:Y:S01]  /*c580*/  VIADD R18, R0, 0x1 ;  /* 0x0000000100127836 */ /* 0x000fe20000000000 */
[----:B------:R-:W-:Y:S04]  /*c590*/  BSSY B0, `(.L_x_59) ;  /* 0x00000a7000007945 */ /* 0x000fe80003800000 */
[----:B------:R-:W-:-:S04]  /*c5a0*/  ISETP.NE.AND P0, PT, R18, 0x2, PT ;  /* 0x000000021200780c */ /* 0x000fc80003f05270 */
[----:B------:R-:W-:Y:S02]  /*c5b0*/  SEL R4, RZ, 0x1, P0 ;  /* 0x00000001ff047807 */ /* 0x000fe40000000000 */
[----:B------:R-:W-:Y:S02]  /*c5c0*/  SEL R18, R18, RZ, P0 ;  /* 0x000000ff12127207 */ /* 0x000fe40000000000 */
[----:B------:R-:W-:Y:S02]  /*c5d0*/  LOP3.LUT R19, R3, R4, RZ, 0x3c, !PT ;  /* 0x0000000403137212 */ /* 0x000fe400078e3cff */
[----:B--2---:R-:W-:-:S13]  /*c5e0*/  LOP3.LUT P1, RZ, R5, 0x2, RZ, 0xc0, !PT ;  /* 0x0000000205ff7812 */ /* 0x004fda000782c0ff */
[----:B------:R-:W-:Y:S05]  /*c5f0*/  @!P1 BRA `(.L_x_60) ;  /* 0x0000000800809947 */ /* 0x000fea0003800000 */
[----:B------:R-:W-:Y:S01]  /*c600*/  LOP3.LUT P1, RZ, R5, 0x1, RZ, 0xc0, !PT ;  /* 0x0000000105ff7812 */ /* 0x000fe2000782c0ff */
[----:B0-----:R-:W-:-:S12]  /*c610*/  IMAD.MOV.U32 R6, RZ, RZ, R2 ;  /* 0x000000ffff067224 */ /* 0x001fd800078e0002 */
[----:B------:R-:W-:Y:S05]  /*c620*/  @!P1 BRA `(.L_x_61) ;  /* 0x0000000000509947 */ /* 0x000fea0003800000 */
[----:B------:R-:W2:Y:S01]  /*c630*/  LDL R9, [R1+0x8] ;  /* 0x0000080001097983 */ /* 0x000ea20000100800 */
[----:B------:R-:W0:Y:S01]  /*c640*/  LDC R6, c[0x0][0x43c] ;  /* 0x00010f00ff067b82 */ /* 0x000e220000000800 */
[----:B------:R-:W-:Y:S02]  /*c650*/  ULDC.64 UR4, c[0x0][0x428] ;  /* 0x00010a0000047ab9 */ /* 0x000fe40000000a00 */
[----:B------:R-:W3:Y:S01]  /*c660*/  LDL R8, [R1] ;  /* 0x0000000001087983 */ /* 0x000ee20000100800 */
[----:B0-----:R-:W-:-:S13]  /*c670*/  ISETP.NE.AND P0, PT, R6, 0x1, PT ;  /* 0x000000010600780c */ /* 0x001fda0003f05270 */
[----:B------:R-:W0:Y:S02]  /*c680*/  @P0 LDC.64 R4, c[0x0][0x440] ;  /* 0x00011000ff040b82 */ /* 0x000e240000000a00 */
[----:B0-----:R-:W-:-:S04]  /*c690*/  @P0 IMAD.HI.U32 R7, R2, R4, RZ ;  /* 0x0000000402070227 */ /* 0x001fc800078e00ff */
[----:B------:R-:W-:Y:S01]  /*c6a0*/  IMAD.MOV.U32 R4, RZ, RZ, R2 ;  /* 0x000000ffff047224 */ /* 0x000fe200078e0002 */
[----:B------:R-:W-:-:S05]  /*c6b0*/  @P0 SHF.R.U32.HI R4, RZ, R5, R7 ;  /* 0x00000005ff040219 */ /* 0x000fca0000011607 */
[----:B------:R-:W-:-:S04]  /*c6c0*/  IMAD.MOV R5, RZ, RZ, -R4 ;  /* 0x000000ffff057224 */ /* 0x000fc800078e0a04 */
[----:B------:R-:W-:Y:S01]  /*c6d0*/  IMAD R6, R6, R5, R2 ;  /* 0x0000000506067224 */ /* 0x000fe200078e0202 */
[----:B------:R-:W-:Y:S01]  /*c6e0*/  SHF.R.S32.HI R5, RZ, 0x1f, R4 ;  /* 0x0000001fff057819 */ /* 0x000fe20000011404 */
[----:B--2---:R-:W-:-:S04]  /*c6f0*/  IMAD R7, R9, UR4, RZ ;  /* 0x0000000409077c24 */ /* 0x004fc8000f8e02ff */
[C---:B---3--:R-:W-:Y:S02]  /*c700*/  IMAD R7, R8.reuse, UR5, R7 ;  /* 0x0000000508077c24 */ /* 0x048fe4000f8e0207 */
[----:B------:R-:W-:Y:S01]  /*c710*/  IMAD.WIDE.U32 R4, R8, UR4, R4 ;  /* 0x0000000408047c25 */ /* 0x000fe2000f8e0004 */
[----:B------:R-:W-:-:S03]  /*c720*/  ULDC.64 UR4, c[0x0][0x418] ;  /* 0x0001060000047ab9 */ /* 0x000fc60000000a00 */
[----:B------:R-:W-:Y:S01]  /*c730*/  IMAD.IADD R7, R7, 0x1, R5 ;  /* 0x0000000107077824 */ /* 0x000fe200078e0205 */
[----:B------:R-:W-:-:S04]  /*c740*/  LEA R16, P0, R4, UR4, 0x2 ;  /* 0x0000000404107c11 */ /* 0x000fc8000f8010ff */
[----:B------:R-:W-:-:S05]  /*c750*/  LEA.HI.X R17, R4, UR5, R7, 0x2, P0 ;  /* 0x0000000504117c11 */ /* 0x000fca00080f1407 */
[----:B------:R0:W5:Y:S04]  /*c760*/  LDG.E R16, desc[UR48][R16.64] ;  /* 0x0000003010107981 */ /* 0x000168000c1e1900 */
.L_x_61:
[----:B------:R-:W1:Y:S01]  /*c770*/  S2R R4, SR_TID.X ;  /* 0x0000000000047919 */ /* 0x000e620000002100 */
[----:B------:R-:W-:Y:S01]  /*c780*/  LEA R7, R18, UR41, 0x3 ;  /* 0x0000002912077c11 */ /* 0x000fe2000f8e18ff */
[----:B------:R-:W-:Y:S01]  /*c790*/  BSSY B1, `(.L_x_62) ;  /* 0x0000006000017945 */ /* 0x000fe20003800000 */
[----:B-1----:R-:W-:Y:S02]  /*c7a0*/  LOP3.LUT R5, R4, 0x7f, RZ, 0xc0, !PT ;  /* 0x0000007f04057812 */ /* 0x002fe400078ec0ff */
[----:B------:R-:W-:Y:S02]  /*c7b0*/  SHF.L.U32 R4, R19, 0x1f, RZ ;  /* 0x0000001f13047819 */ /* 0x000fe400000006ff */
[----:B------:R-:W-:Y:S02]  /*c7c0*/  ISETP.NE.AND P1, PT, R5, RZ, PT ;  /* 0x000000ff0500720c */ /* 0x000fe40003f25270 */
[----:B------:R-:W1:Y:S02]  /*c7d0*/  SYNCS.PHASECHK.TRANS64.TRYWAIT P0, [R7+URZ+0x33480], R4 ;  /* 0x03348004070075a7 */ /* 0x000e64000800017f */
[----:B-1----:R-:W-:Y:S09]  /*c7e0*/  @!P0 BRA `(.L_x_63) ;  /* 0x0000002400908947 */ /* 0x002ff20003800000 */
.L_x_121:
[----:B------:R-:W-:Y:S05]  /*c7f0*/  BSYNC B1 ;  /* 0x0000000000017941 */ /* 0x000fea0003800000 */
.L_x_62:
[----:B------:R-:W-:Y:S04]  /*c800*/  BSSY B1, `(.L_x_64) ;  /* 0x0000009000017945 */ /* 0x000fe80003800000 */
[----:B------:R-:W-:Y:S05]  /*c810*/  @P1 BRA `(.L_x_65) ;  /* 0x00000000001c1947 */ /* 0x000fea0003800000 */
[----:B------:R-:W2:Y:S02]  /*c820*/  S2R R5, SR_TID.X ;  /* 0x0000000000057919 */ /* 0x000ea40000002100 */
[----:B--2---:R-:W-:Y:S01]  /*c830*/  LOP3.LUT R8, R5, 0x1f, RZ, 0xc0, !PT ;  /* 0x0000001f05087812 */ /* 0x004fe200078ec0ff */
[----:B------:R-:W-:-:S03]  /*c840*/  IMAD.MOV.U32 R5, RZ, RZ, 0x7800 ;  /* 0x00007800ff057424 */ /* 0x000fc600078e00ff */
[----:B------:R-:W-:Y:S01]  /*c850*/  ISETP.NE.AND P0, PT, R8, RZ, PT ;  /* 0x000000ff0800720c */ /* 0x000fe20003f05270 */
[----:B------:R2:W-:-:S12]  /*c860*/  SYNCS.ARRIVE.TRANS64 RZ, [R7+URZ+0x33470], R5 ;  /* 0x0334700507ff79a7 */ /* 0x0005d8000800003f */
[----:B--2---:R-:W-:Y:S05]  /*c870*/  @!P0 BRA `(.L_x_65) ;  /* 0x0000000000048947 */ /* 0x004fea0003800000 */
[----:B------:R-:W-:Y:S01]  /*c880*/  BPT.TRAP 0x1 ;  /* 0x000000040000795c */ /* 0x000fe20000300000 */
.L_x_65:
[----:B------:R-:W-:Y:S05]  /*c890*/  BSYNC B1 ;  /* 0x0000000000017941 */ /* 0x000fea0003800000 */
.L_x_64:
[----:B------:R-:W-:Y:S01]  /*c8a0*/  IMAD.MOV.U32 R8, RZ, RZ, RZ ;  /* 0x000000ffff087224 */ /* 0x000fe200078e00ff */
[----:B------:R-:W-:Y:S01]  /*c8b0*/  UIADD3 UR4, UP0, UR52, 0x470, URZ ;  /* 0x0000047034047890 */ /* 0x000fe2000ff1e03f */
[----:B------:R-:W-:Y:S01]  /*c8c0*/  IMAD.U32 R9, RZ, RZ, UR41 ;  /* 0x00000029ff097e24 */ /* 0x000fe2000f8e00ff */
[----:B------:R-:W-:Y:S01]  /*c8d0*/  PLOP3.LUT P0, PT, PT, PT, PT, 0x80, 0x0 ;  /* 0x000000000000781c */ /* 0x000fe20003f0f070 */
[----:B------:R-:W-:Y:S01]  /*c8e0*/  IMAD R6, R6, 0xa0, RZ ;  /* 0x000000a006067824 */ /* 0x000fe200078e02ff */
[----:B------:R-:W-:Y:S01]  /*c8f0*/  R2UR UR10, R8 ;  /* 0x00000000080a72ca */ /* 0x000fe200000e0000 */
[----:B------:R-:W-:Y:S01]  /*c900*/  IMAD R9, R18, 0x7800, R9 ;  /* 0x0000780012097824 */ /* 0x000fe200078e0209 */
[----:B------:R-:W-:Y:S01]  /*c910*/  UIADD3.X UR5, URZ, UR53, URZ, UP0, !UPT ;  /* 0x000000353f057290 */ /* 0x000fe200087fe43f */
[----:B------:R-:W-:Y:S01]  /*c920*/  VIADD R5, R7, 0x33470 ;  /* 0x0003347007057836 */ /* 0x000fe20000000000 */
[----:B------:R-:W-:Y:S01]  /*c930*/  UMOV UR6, 0x0 ;  /* 0x0000000000067882 */ /* 0x000fe20000000000 */
[----:B------:R-:W-:Y:S01]  /*c940*/  VIADD R10, R9, 0xf200 ;  /* 0x0000f200090a7836 */ /* 0x000fe20000000000 */
[----:B------:R-:W-:-:S09]  /*c950*/  UMOV UR7, 0x14f00000 ;  /* 0x14f0000000077882 */ /* 0x000fd20000000000 */
.L_x_66:
[----:B------:R-:W-:-:S13]  /*c960*/  @P0 ELECT P2, URZ, PT ;  /* 0x00000000003f082f */ /* 0x000fda0003840000 */
[----:B-----5:R-:W-:Y:S01]  /*c970*/  @P2 R2UR UR13, R16 ;  /* 0x00000000100d22ca */ /* 0x020fe200000e0000 */
[----:B------:R-:W-:Y:S01]  /*c980*/  UMOV UR12, UR36 ;  /* 0x00000024000c7c82 */ /* 0x000fe20008000000 */
[----:B------:R-:W-:Y:S02]  /*c990*/  @P2 R2UR UR11, R6 ;  /* 0x00000000060b22ca */ /* 0x000fe400000e0000 */
[----:B------:R-:W-:Y:S02]  /*c9a0*/  @P2 R2UR UR9, R5 ;  /* 0x00000000050922ca */ /* 0x000fe400000e0000 */
[----:B------:R-:W-:Y:S02]  /*c9b0*/  @P2 R2UR UR8, R10 ;  /* 0x000000000a0822ca */ /* 0x000fe400000e0000 */
[----:B------:R-:W-:Y:S02]  /*c9c0*/  @P2 PLOP3.LUT P0, PT, P2, PT, PT, 0x8, 0x0 ;  /* 0x000000000000281c */ /* 0x000fe4000170e170 */
[----:B------:R-:W-:-:S09]  /*c9d0*/  PLOP3.LUT P2, PT, PT, PT, PT, 0x8, 0x0 ;  /* 0x000000000000781c */ /* 0x000fd20003f4e170 */
[----:B------:R2:W-:Y:S02]  /*c9e0*/  UTMALDG.4D [UR8], [UR4], desc[UR6] ;  /* 0x00000608040075b4 */ /* 0x0005e40008019000 */
[----:B--2---:R-:W-:Y:S05]  /*c9f0*/  @P0 BRA.U.ANY `(.L_x_66) ;  /* 0xfffffffd00d80947 */ /* 0x004fea000393ffff */
[----:B------:R-:W-:Y:S01]  /*ca00*/  IMAD.MOV.U32 R10, RZ, RZ, 0x40 ;  /* 0x00000040ff0a7424 */ /* 0x000fe200078e00ff */
[----:B------:R-:W-:Y:S01]  /*ca10*/  PLOP3.LUT P0, PT, PT, PT, PT, 0x80, 0x0 ;  /* 0x000000000000781c */ /* 0x000fe20003f0f070 */
[----:B------:R-:W-:Y:S01]  /*ca20*/  VIADD R11, R9, 0x11a00 ;  /* 0x00011a00090b7836 */ /* 0x000fe20000000000 */
[----:B------:R-:W-:Y:S01]  /*ca30*/  UMOV UR6, 0x0 ;  /* 0x0000000000067882 */ /* 0x000fe20000000000 */
[----:B------:R-:W-:Y:S01]  /*ca40*/  UMOV UR7, 0x14f00000 ;  /* 0x14f0000000077882 */ /* 0x000fe20000000000 */
[----:B------:R-:W-:-:S15]  /*ca50*/  R2UR UR10, R10 ;  /* 0x000000000a0a72ca */ /* 0x000fde00000e0000 */
.L_x_67:
[----:B------:R-:W-:-:S13]  /*ca60*/  @P0 ELECT P2, URZ, PT ;  /* 0x00000000003f082f */ /* 0x000fda0003840000 */
[----:B------:R-:W-:Y:S01]  /*ca70*/  @P2 R2UR UR13, R16 ;  /* 0x00000000100d22ca */ /* 0x000fe200000e0000 */
        /* <DEDUP_REMOVED lines=14> */
.L_x_68:
        /* <DEDUP_REMOVED lines=10> */
[----:B------:R-:W2:Y:S01]  /*cc00*/  SYNCS.PHASECHK.TRANS64.TRYWAIT P0, [R7+URZ+0x33440], R4 ;  /* 0x03344004070075a7 */ /* 0x000ea2000800017f */
[----:B------:R-:W-:Y:S04]  /*cc10*/  BSSY B1, `(.L_x_69) ;  /* 0x0000002000017945 */ /* 0x000fe80003800000 */
[----:B--2---:R-:W-:Y:S05]  /*cc20*/  @!P0 BRA `(.L_x_70) ;  /* 0x0000002000948947 */ /* 0x004fea0003800000 */
.L_x_122:
[----:B------:R-:W-:Y:S05]  /*cc30*/  BSYNC B1 ;  /* 0x0000000000017941 */ /* 0x000fea0003800000 */
.L_x_69:
[----:B------:R-:W-:Y:S01]  /*cc40*/  BSSY B1, `(.L_x_71) ;  /* 0x000000b000017945 */ /* 0x000fe20003800000 */
[----:B-12---:R-:W-:Y:S02]  /*cc50*/  IMAD.MOV.U32 R4, RZ, RZ, 0x0 ;  /* 0x00000000ff047424 */ /* 0x006fe400078e00ff */
[----:B------:R-:W-:Y:S01]  /*cc60*/  IMAD.MOV.U32 R5, RZ, RZ, 0x14f00000 ;  /* 0x14f00000ff057424 */ /* 0x000fe200078e00ff */
[----:B------:R-:W-:Y:S06]  /*cc70*/  @P1 BRA `(.L_x_72) ;  /* 0x00000000001c1947 */ /* 0x000fec0003800000 */
[----:B------:R-:W1:Y:S02]  /*cc80*/  S2R R12, SR_TID.X ;  /* 0x00000000000c7919 */ /* 0x000e640000002100 */
[----:B-1----:R-:W-:Y:S01]  /*cc90*/  LOP3.LUT R13, R12, 0x1f, RZ, 0xc0, !PT ;  /* 0x0000001f0c0d7812 */ /* 0x002fe200078ec0ff */
[----:B------:R-:W-:-:S03]  /*cca0*/  IMAD.MOV.U32 R12, RZ, RZ, 0x7800 ;  /* 0x00007800ff0c7424 */ /* 0x000fc600078e00ff */
[----:B------:R-:W-:Y:S01]  /*ccb0*/  ISETP.NE.AND P0, PT, R13, RZ, PT ;  /* 0x000000ff0d00720c */ /* 0x000fe20003f05270 */
[----:B------:R1:W-:-:S12]  /*ccc0*/  SYNCS.ARRIVE.TRANS64 RZ, [R7+URZ+0x33430], R12 ;  /* 0x0334300c07ff79a7 */ /* 0x0003d8000800003f */
[----:B-1----:R-:W-:Y:S05]  /*ccd0*/  @!P0 BRA `(.L_x_72) ;  /* 0x0000000000048947 */ /* 0x002fea0003800000 */
[----:B------:R-:W-:Y:S01]  /*cce0*/  BPT.TRAP 0x1 ;  /* 0x000000040000795c */ /* 0x000fe20000300000 */
.L_x_72:
[----:B------:R-:W-:Y:S05]  /*ccf0*/  BSYNC B1 ;  /* 0x0000000000017941 */ /* 0x000fea0003800000 */
.L_x_71:
[----:B------:R-:W-:Y:S01]  /*cd00*/  R2UR UR6, R4 ;  /* 0x00000000040672ca */ /* 0x000fe200000e0000 */
[----:B------:R-:W-:Y:S01]  /*cd10*/  UIADD3 UR4, UP0, UR52, 0x370, URZ ;  /* 0x0000037034047890 */ /* 0x000fe2000ff1e03f */
[----:B------:R-:W-:Y:S01]  /*cd20*/  R2UR UR7, R5 ;  /* 0x00000000050772ca */ /* 0x000fe200000e0000 */
[----:B------:R-:W-:Y:S01]  /*cd30*/  VIADD R7, R7, 0x33430 ;  /* 0x0003343007077836 */ /* 0x000fe20000000000 */
[----:B------:R-:W-:Y:S01]  /*cd40*/  R2UR UR10, R8 ;  /* 0x00000000080a72ca */ /* 0x000fe200000e0000 */
[----:B------:R-:W-:Y:S01]  /*cd50*/  VIADD R8, R9, 0x24200 ;  /* 0x0002420009087836 */ /* 0x000fe20000000000 */
[----:B------:R-:W-:Y:S01]  /*cd60*/  PLOP3.LUT P0, PT, PT, PT, PT, 0x80, 0x0 ;  /* 0x000000000000781c */ /* 0x000fe20003f0f070 */
[----:B------:R-:W-:-:S12]  /*cd70*/  UIADD3.X UR5, URZ, UR53, URZ, UP0, !UPT ;  /* 0x000000353f057290 */ /* 0x000fd800087fe43f */
.L_x_73:
        /* <DEDUP_REMOVED lines=9> */
[----:B-1----:R-:W-:Y:S05]  /*ce10*/  @P0 BRA.U.ANY `(.L_x_73) ;  /* 0xfffffffd00d80947 */ /* 0x002fea000393ffff */
[----:B------:R-:W-:Y:S01]  /*ce20*/  R2UR UR10, R10 ;  /* 0x000000000a0a72ca */ /* 0x000fe200000e0000 */
[----:B------:R-:W-:Y:S01]  /*ce30*/  VIADD R8, R9, 0x26a00 ;  /* 0x00026a0009087836 */ /* 0x000fe20000000000 */
[----:B------:R-:W-:Y:S02]  /*ce40*/  R2UR UR6, R4 ;  /* 0x00000000040672ca */ /* 0x000fe400000e0000 */
[----:B------:R-:W-:Y:S02]  /*ce50*/  R2UR UR7, R5 ;  /* 0x00000000050772ca */ /* 0x000fe400000e0000 */
[----:B------:R-:W-:-:S13]  /*ce60*/  PLOP3.LUT P0, PT, PT, PT, PT, 0x80, 0x0 ;  /* 0x000000000000781c */ /* 0x000fda0003f0f070 */
.L_x_74:
        /* <DEDUP_REMOVED lines=15> */
.L_x_75:
        /* <DEDUP_REMOVED lines=10> */
.L_x_60:
[----:B------:R-:W-:Y:S05]  /*d000*/  BSYNC B0 ;  /* 0x0000000000007941 */ /* 0x000fea0003800000 */
.L_x_59:
[----:B------:R-:W-:-:S06]  /*d010*/  UISETP.NE.AND UP0, UPT, UR42, 0x3, UPT ;  /* 0x000000032a00788c */ /* 0x000fcc000bf05270 */
[----:B------:R-:W-:-:S13]  /*d020*/  PLOP3.LUT P0, PT, PT, PT, UP0, 0x80, 0x0 ;  /* 0x000000000000781c */ /* 0x000fda0003f0f008 */
[----:B------:R-:W-:Y:S05]  /*d030*/  @!P0 BRA `(.L_x_76) ;  /* 0x0000000000048947 */ /* 0x000fea0003800000 */
[----:B------:R-:W-:Y:S01]  /*d040*/  BPT.TRAP 0x1 ;  /* 0x000000040000795c */ /* 0x000fe20000300000 */
.L_x_76:
[----:B------:R-:W-:Y:S01]  /*d050*/  IMAD.U32 R4, RZ, RZ, UR47 ;  /* 0x0000002fff047e24 */ /* 0x000fe2000f8e00ff */
[----:B------:R-:W-:Y:S01]  /*d060*/  LEA R12, R0, UR41, 0x3 ;  /* 0x00000029000c7c11 */ /* 0x000fe2000f8e18ff */
[----:B------:R-:W-:Y:S03]  /*d070*/  BSSY B0, `(.L_x_77) ;  /* 0x0000006000007945 */ /* 0x000fe60003800000 */
[----:B------:R-:W-:Y:S02]  /*d080*/  ISETP.NE.AND P1, PT, R4, 0x3, PT ;  /* 0x000000030400780c */ /* 0x000fe40003f25270 */
[----:B------:R-:W-:-:S04]  /*d090*/  LOP3.LUT R4, R3, 0x1, RZ, 0x3c, !PT ;  /* 0x0000000103047812 */ /* 0x000fc800078e3cff */
[----:B------:R-:W-:-:S04]  /*d0a0*/  SHF.L.U32 R4, R4, 0x1f, RZ ;  /* 0x0000001f04047819 */ /* 0x000fc800000006ff */
[----:B------:R-:W1:Y:S02]  /*d0b0*/  SYNCS.PHASECHK.TRANS64.TRYWAIT P0, [R12+URZ+0x33470], R4 ;  /* 0x033470040c0075a7 */ /* 0x000e64000800017f */
[----:B-1----:R-:W-:Y:S05]  /*d0c0*/  @!P0 BRA `(.L_x_78) ;  /* 0x0000001c00808947 */ /* 0x002fea0003800000 */
.L_x_123:
[----:B------:R-:W-:Y:S05]  /*d0d0*/  BSYNC B0 ;  /* 0x0000000000007941 */ /* 0x000fea0003800000 */
.L_x_77:
[----:B------:R-:W-:Y:S05]  /*d0e0*/  @!P1 BRA `(.L_x_79) ;  /* 0x0000000000049947 */ /* 0x000fea0003800000 */
[----:B------:R-:W-:Y:S01]  /*d0f0*/  BPT.TRAP 0x1 ;  /* 0x000000040000795c */ /* 0x000fe20000300000 */
.L_x_79:
[----:B-1----:R-:W-:Y:S01]  /*d100*/  SHF.L.U32 R4, R3, 0x1f, RZ ;  /* 0x0000001f03047819 */ /* 0x002fe200000006ff */
[----:B------:R-:W-:-:S03]  /*d110*/  IMAD R3, R0, 0x7800, RZ ;  /* 0x0000780000037824 */ /* 0x000fc600078e02ff */
[----:B------:R-:W1:Y:S02]  /*d120*/  SYNCS.PHASECHK.TRANS64.TRYWAIT P0, [R12+URZ+0x33460], R4 ;  /* 0x033460040c0075a7 */ /* 0x000e64000800017f */
[----:B-1----:R-:W-:Y:S05]  /*d130*/  @!P0 BRA `(.L_x_80) ;  /* 0x0000001c00788947 */ /* 0x002fea0003800000 */
.L_x_124:
[----:B------:R-:W2:Y:S04]  /*d140*/  LDL R0, [R1+0x10] ;  /* 0x0000100001007983 */ /* 0x000ea80000100800 */
[----:B------:R-:W3:Y:S01]  /*d150*/  LDL R10, [R1+0xc] ;  /* 0x00000c00010a7983 */ /* 0x000ee20000100800 */
[----:B------:R-:W-:Y:S05]  /*d160*/  WARPSYNC.ALL ;  /* 0x0000000000007948 */ /* 0x000fea0003800000 */
[----:B--2---:R-:W-:-:S02]  /*d170*/  LOP3.LUT R0, R3, R0, RZ, 0xfc, !PT ;  /* 0x0000000003007212 */ /* 0x004fc400078efcff */
[----:B---3--:R-:W-:-:S03]  /*d180*/  LOP3.LUT R3, R3, R10, RZ, 0xfc, !PT ;  /* 0x0000000a03037212 */ /* 0x008fc600078efcff */
[----:B01----:R-:W0:Y:S02]  /*d190*/  LDSM.16.MT88.4 R4, [R0+UR41+0xf200] ;  /* 0x00f200290004783b */ /* 0x003e240008004200 */
[----:B------:R-:W-:Y:S01]  /*d1a0*/  VIADD R3, R3, UR41 ;  /* 0x0000002903037c36 */ /* 0x000fe20008000000 */
[C-C-:B0-----:R-:W-:Y:S02]  /*d1b0*/  PRMT R8, R4.reuse, 0x6420, R5.reuse ;  /* 0x0000642004087816 */ /* 0x141fe40000000005 */
[----:B------:R-:W-:Y:S02]  /*d1c0*/  PRMT R9, R4, 0x7531, R5 ;  /* 0x0000753104097816 */ /* 0x000fe40000000005 */
[C-C-:B------:R-:W-:Y:S02]  /*d1d0*/  PRMT R10, R6.reuse, 0x6420, R7.reuse ;  /* 0x00006420060a7816 */ /* 0x140fe40000000007 */
[----:B------:R-:W-:-:S05]  /*d1e0*/  PRMT R11, R6, 0x7531, R7 ;  /* 0x00007531060b7816 */ /* 0x000fca0000000007 */
[----:B------:R-:W-:Y:S04]  /*d1f0*/  STSM.16.M88.4 [R3+0x200], R8 ;  /* 0x0002000803007844 */ /* 0x000fe80000000200 */
[----:B------:R-:W0:Y:S02]  /*d200*/  LDSM.16.MT88.4 R4, [R0+UR41+0x11a00] ;  /* 0x011a00290004783b */ /* 0x000e240008004200 */
[C-C-:B0-----:R-:W-:Y:S02]  /*d210*/  PRMT R8, R4.reuse, 0x6420, R5.reuse ;  /* 0x0000642004087816 */ /* 0x141fe40000000005 */
[----:B------:R-:W-:Y:S02]  /*d220*/  PRMT R9, R4, 0x7531, R5 ;  /* 0x0000753104097816 */ /* 0x000fe40000000005 */
[----:B------:R-:W-:-:S02]  /*d230*/  PRMT R10, R6, 0x6420, R7 ;  /* 0x00006420060a7816 */ /* 0x000fc40000000007 */
        /* <DEDUP_REMOVED lines=79> */
[----:B------:R0:W-:Y:S01]  /*d730*/  STSM.16.M88.4 [R3+0x7200], R8 ;  /* 0x0072000803007844 */ /* 0x0001e20000000200 */
[----:B------:R-:W-:Y:S01]  /*d740*/  @!PT LDS RZ, [RZ] ;  /* 0x00000000fffff984 */ /* 0x000fe20000000800 */
[----:B------:R-:W-:Y:S01]  /*d750*/  @!PT LDS RZ, [RZ] ;  /* 0x00000000fffff984 */ /* 0x000fe20000000800 */
[----:B------:R-:W-:Y:S01]  /*d760*/  @!PT LDS RZ, [RZ] ;  /* 0x00000000fffff984 */ /* 0x000fe20000000800 */
[----:B------:R-:W-:Y:S01]  /*d770*/  @!PT LDS RZ, [RZ] ;  /* 0x00000000fffff984 */ /* 0x000fe20000000800 */
[----:B------:R1:W-:Y:S06]  /*d780*/  MEMBAR.ALL.CTA ;  /* 0x0000000000007992 */ /* 0x0003ec0000008000 */
[----:B-1----:R-:W1:Y:S01]  /*d790*/  FENCE.VIEW.ASYNC.S ;  /* 0x00000000000073c6 */ /* 0x002e620000000000 */
[----:B------:R-:W-:Y:S05]  /*d7a0*/  @!P1 BRA `(.L_x_81) ;  /* 0x0000000000049947 */ /* 0x000fea0003800000 */
[----:B------:R-:W-:Y:S01]  /*d7b0*/  BPT.TRAP 0x1 ;  /* 0x000000040000795c */ /* 0x000fe20000300000 */
.L_x_81:
[----:B------:R-:W2:Y:S01]  /*d7c0*/  S2R R0, SR_TID.X ;  /* 0x0000000000007919 */ /* 0x000ea20000002100 */
[----:B-1----:R1:W-:Y:S01]  /*d7d0*/  SYNCS.ARRIVE.TRANS64.A1T0 RZ, [R12+URZ+0x33450], RZ ;  /* 0x033450ff0cff79a7 */ /* 0x0023e2000810003f */
[----:B0-----:R-:W-:Y:S01]  /*d7e0*/  IMAD.MOV.U32 R3, RZ, RZ, R19 ;  /* 0x000000ffff037224 */ /* 0x001fe200078e0013 */
[----:B--2---:R-:W-:Y:S01]  /*d7f0*/  LOP3.LUT R0, R0, 0x7f, RZ, 0xc0, !PT ;  /* 0x0000007f00007812 */ /* 0x004fe200078ec0ff */
[----:B------:R-:W-:Y:S03]  /*d800*/  BAR.SYNC.DEFER_BLOCKING 0x2, 0x80 ;  /* 0x0082000000007b1d */ /* 0x000fe60000010000 */
[----:B------:R-:W-:Y:S01]  /*d810*/  ISETP.NE.AND P0, PT, R0, RZ, PT ;  /* 0x000000ff0000720c */ /* 0x000fe20003f05270 */
[----:B------:R-:W-:-:S12]  /*d820*/  IMAD.MOV.U32 R0, RZ, RZ, R18 ;  /* 0x000000ffff007224 */ /* 0x000fd800078e0012 */
[----:B-1----:R-:W-:-:S05]  /*d830*/  @!P0 VIADD R12, R12, 0x33480 ;  /* 0x000334800c0c8836 */ /* 0x002fca0000000000 */
[----:B------:R-:W-:-:S04]  /*d840*/  @!P0 PRMT R12, RZ, 0x654, R12 ;  /* 0x00000654ff0c8816 */ /* 0x000fc8000000000c */
[----:B------:R3:W-:Y:S01]  /*d850*/  @!P0 SYNCS.ARRIVE.TRANS64.RED.A1T0 RZ, [R12+URZ], RZ ;  /* 0x000000ff0cff89a7 */ /* 0x0007e2000810043f */
[C---:B------:R-:W-:Y:S01]  /*d860*/  ISETP.GT.AND P0, PT, R2.reuse, RZ, PT ;  /* 0x000000ff0200720c */ /* 0x040fe20003f04270 */
[----:B------:R-:W-:-:S12]  /*d870*/  VIADD R2, R2, 0xffffffff ;  /* 0xffffffff02027836 */ /* 0x000fd80000000000 */
[----:B---3--:R-:W-:Y:S05]  /*d880*/  @P0 BRA `(.L_x_82) ;  /* 0xffffffec00380947 */ /* 0x008fea000383ffff */
.L_x_58:
[----:B------:R-:W-:-:S06]  /*d890*/  UISETP.NE.AND UP0, UPT, UR42, 0x3, UPT ;  /* 0x000000032a00788c */ /* 0x000fcc000bf05270 */
[----:B------:R-:W-:-:S13]  /*d8a0*/  PLOP3.LUT P0, PT, PT, PT, UP0, 0x80, 0x0 ;  /* 0x000000000000781c */ /* 0x000fda0003f0f008 */
[----:B------:R-:W-:Y:S05]  /*d8b0*/  @!P0 BRA `(.L_x_83) ;  /* 0x0000000000048947 */ /* 0x000fea0003800000 */
[----:B------:R-:W-:Y:S01]  /*d8c0*/  BPT.TRAP 0x1 ;  /* 0x000000040000795c */ /* 0x000fe20000300000 */
.L_x_83:
[----:B--2---:R-:W-:Y:S01]  /*d8d0*/  LOP3.LUT R0, R19, 0x1, RZ, 0x3c, !PT ;  /* 0x0000000113007812 */ /* 0x004fe200078e3cff */
[----:B-1----:R-:W-:Y:S01]  /*d8e0*/  IMAD.U32 R2, RZ, RZ, UR47 ;  /* 0x0000002fff027e24 */ /* 0x002fe2000f8e00ff */
[----:B------:R-:W-:Y:S01]  /*d8f0*/  LEA R3, R18, UR41, 0x3 ;  /* 0x0000002912037c11 */ /* 0x000fe2000f8e18ff */
[----:B------:R-:W-:Y:S01]  /*d900*/  BSSY B0, `(.L_x_84) ;  /* 0x0000005000007945 */ /* 0x000fe20003800000 */
[----:B------:R-:W-:Y:S02]  /*d910*/  SHF.L.U32 R0, R0, 0x1f, RZ ;  /* 0x0000001f00007819 */ /* 0x000fe400000006ff */
[----:B------:R-:W-:Y:S02]  /*d920*/  ISETP.NE.AND P1, PT, R2, 0x3, PT ;  /* 0x000000030200780c */ /* 0x000fe40003f25270 */
[----:B------:R-:W1:Y:S02]  /*d930*/  SYNCS.PHASECHK.TRANS64.TRYWAIT P0, [R3+URZ+0x33470], R0 ;  /* 0x03347000030075a7 */ /* 0x000e64000800017f */
[----:B-1----:R-:W-:Y:S09]  /*d940*/  @!P0 BRA `(.L_x_85) ;  /* 0x0000001400888947 */ /* 0x002ff20003800000 */
.L_x_125:
[----:B------:R-:W-:Y:S05]  /*d950*/  BSYNC B0 ;  /* 0x0000000000007941 */ /* 0x000fea0003800000 */
.L_x_84:
[----:B------:R-:W-:Y:S05]  /*d960*/  @!P1 BRA `(.L_x_86) ;  /* 0x0000000000049947 */ /* 0x000fea0003800000 */
[----:B------:R-:W-:Y:S01]  /*d970*/  BPT.TRAP 0x1 ;  /* 0x000000040000795c */ /* 0x000fe20000300000 */
.L_x_86:
[----:B-1----:R-:W-:-:S04]  /*d980*/  SHF.L.U32 R0, R19, 0x1f, RZ ;  /* 0x0000001f13007819 */ /* 0x002fc800000006ff */
[----:B------:R-:W1:Y:S02]  /*d990*/  SYNCS.PHASECHK.TRANS64.TRYWAIT P0, [R3+URZ+0x33460], R0 ;  /* 0x03346000030075a7 */ /* 0x000e64000800017f */
[----:B-1----:R-:W-:Y:S05]  /*d9a0*/  @!P0 BRA `(.L_x_87) ;  /* 0x0000001400848947 */ /* 0x002fea0003800000 */
.L_x_126:
[----:B------:R-:W2:Y:S04]  /*d9b0*/  LDL R2, [R1+0x10] ;  /* 0x0000100001027983 */ /* 0x000ea80000100800 */
[----:B------:R-:W3:Y:S01]  /*d9c0*/  LDL R8, [R1+0xc] ;  /* 0x00000c0001087983 */ /* 0x000ee20000100800 */
[----:B-1----:R-:W-:Y:S01]  /*d9d0*/  IMAD R0, R18, 0x7800, RZ ;  /* 0x0000780012007824 */ /* 0x002fe200078e02ff */
[----:B------:R-:W-:Y:S05]  /*d9e0*/  WARPSYNC.ALL ;  /* 0x0000000000007948 */ /* 0x000fea0003800000 */
[----:B--2---:R-:W-:-:S02]  /*d9f0*/  LOP3.LUT R2, R0, R2, RZ, 0xfc, !PT ;  /* 0x0000000200027212 */ /* 0x004fc400078efcff */
[----:B---3--:R-:W-:-:S03]  /*da00*/  LOP3.LUT R0, R0, R8, RZ, 0xfc, !PT ;  /* 0x0000000800007212 */ /* 0x008fc600078efcff */
[----:B0-----:R-:W0:Y:S02]  /*da10*/  LDSM.16.MT88.4 R4, [R2+UR41+0xf200] ;  /* 0x00f200290204783b */ /* 0x001e240008004200 */
        /* <DEDUP_REMOVED lines=98> */
.L_x_88:
[----:B0-----:R-:W0:Y:S01]  /*e040*/  S2R R0, SR_TID.X ;  /* 0x0000000000007919 */ /* 0x001e220000002100 */
[----:B------:R-:W2:Y:S01]  /*e050*/  LDC R2, c[0x0][0xc34] ;  /* 0x00030d00ff027b82 */ /* 0x000ea20000000800 */
[----:B------:R-:W-:Y:S01]  /*e060*/  UIADD3 UR50, UR43, UR50, URZ ;  /* 0x000000322b327290 */ /* 0x000fe2000fffe03f */
[----:B------:R-:W-:Y:S01]  /*e070*/  VIADD R18, R18, 0x1 ;  /* 0x0000000112127836 */ /* 0x000fe20000000000 */
[----:B------:R-:W-:Y:S01]  /*e080*/  UIADD3 UR46, UR46, 0x1, URZ ;  /* 0x000000012e2e7890 */ /* 0x000fe2000fffe03f */
[----:B-1----:R-:W-:Y:S04]  /*e090*/  SYNCS.ARRIVE.TRANS64.A1T0 RZ, [R3+URZ+0x33450], RZ ;  /* 0x033450ff03ff79a7 */ /* 0x002fe8000810003f */
[----:B------:R-:W-:Y:S01]  /*e0a0*/  BAR.SYNC.DEFER_BLOCKING 0x2, 0x80 ;  /* 0x0082000000007b1d */ /* 0x000fe20000010000 */
[----:B--2---:R-:W-:-:S02]  /*e0b0*/  ISETP.LE.AND P1, PT, R2, UR50, PT ;  /* 0x0000003202007c0c */ /* 0x004fc4000bf23270 */
[----:B0-----:R-:W-:-:S04]  /*e0c0*/  LOP3.LUT R0, R0, 0x7f, RZ, 0xc0, !PT ;  /* 0x0000007f00007812 */ /* 0x001fc800078ec0ff */
[----:B------:R-:W-:-:S13]  /*e0d0*/  ISETP.NE.AND P0, PT, R0, RZ, PT ;  /* 0x000000ff0000720c */ /* 0x000fda0003f05270 */
[----:B------:R-:W-:-:S05]  /*e0e0*/  @!P0 VIADD R0, R3, 0x33480 ;  /* 0x0003348003008836 */ /* 0x000fca0000000000 */
[----:B------:R-:W-:-:S04]  /*e0f0*/  @!P0 PRMT R0, RZ, 0x654, R0 ;  /* 0x00000654ff008816 */ /* 0x000fc80000000000 */
[----:B------:R0:W-:Y:S01]  /*e100*/  @!P0 SYNCS.ARRIVE.TRANS64.RED.A1T0 RZ, [R0+URZ], RZ ;  /* 0x000000ff00ff89a7 */ /* 0x0001e2000810043f */
[----:B------:R-:W-:-:S04]  /*e110*/  ISETP.NE.AND P0, PT, R18, 0x2, PT ;  /* 0x000000021200780c */ /* 0x000fc80003f05270 */
[----:B------:R-:W-:Y:S02]  /*e120*/  SEL R18, R18, RZ, P0 ;  /* 0x000000ff12127207 */ /* 0x000fe40000000000 */
[----:B0-----:R-:W-:-:S04]  /*e130*/  SEL R0, RZ, 0x1, P0 ;  /* 0x00000001ff007807 */ /* 0x001fc80000000000 */
[----:B------:R-:W-:Y:S01]  /*e140*/  LOP3.LUT R19, R19, R0, RZ, 0x3c, !PT ;  /* 0x0000000013137212 */ /* 0x000fe200078e3cff */
[----:B------:R-:W-:Y:S06]  /*e150*/  @!P1 BRA `(.L_x_89) ;  /* 0xffffffc800ac9947 */ /* 0x000fec000383ffff */
[----:B------:R-:W-:-:S12]  /*e160*/  ULOP3.LUT UR46, UR46, 0x1, URZ, 0xc, !UPT ;  /* 0x000000012e2e7892 */ /* 0x000fd8000f8e0c3f */
.L_x_40:
[----:B------:R-:W0:Y:S01]  /*e170*/  S2R R3, SR_CgaCtaId ;  /* 0x0000000000037919 */ /* 0x000e220000008800 */
[----:B------:R-:W-:-:S04]  /*e180*/  MOV R0, 0x400 ;  /* 0x0000040000007802 */ /* 0x000fc80000000f00 */
[----:B0-----:R-:W-:Y:S01]  /*e190*/  LEA R7, R3, R0, 0x18 ;  /* 0x0000000003077211 */ /* 0x001fe200078ec0ff */
[----:B------:R-:W-:-:S05]  /*e1a0*/  IMAD.U32 R0, RZ, RZ, UR46 ;  /* 0x0000002eff007e24 */ /* 0x000fca000f8e00ff */
[----:B------:R-:W-:-:S04]  /*e1b0*/  SHF.L.U32 R0, R0, 0x1f, RZ ;  /* 0x0000001f00007819 */ /* 0x000fc800000006ff */
[----:B------:R-:W0:Y:S02]  /*e1c0*/  SYNCS.PHASECHK.TRANS64.TRYWAIT P0, [R7+URZ+0x33420], R0 ;  /* 0x03342000070075a7 */ /* 0x000e24000800017f */
[----:B0-----:R-:W-:Y:S05]  /*e1d0*/  @!P0 BRA `(.L_x_90) ;  /* 0x0000000c008c8947 */ /* 0x001fea0003800000 */
.L_x_127:
[----:B------:R-:W1:Y:S02]  /*e1e0*/  S2R R2, SR_TID.X ;  /* 0x0000000000027919 */ /* 0x000e640000002100 */
[----:B-1----:R-:W-:-:S04]  /*e1f0*/  SHF.R.U32.HI R2, RZ, 0x5, R2 ;  /* 0x00000005ff027819 */ /* 0x002fc80000011602 */
[----:B------:R-:W-:-:S05]  /*e200*/  LOP3.LUT R2, R2, 0x3, RZ, 0xc0, !PT ;  /* 0x0000000302027812 */ /* 0x000fca00078ec0ff */
[----:B0-----:R-:W0:Y:S02]  /*e210*/  SHFL.IDX PT, R0, R2, RZ, 0x1f ;  /* 0x00001fff02007589 */ /* 0x001e2400000e0000 */
[----:B0-----:R-:W-:-:S13]  /*e220*/  ISETP.NE.AND P0, PT, R0, RZ, PT ;  /* 0x000000ff0000720c */ /* 0x001fda0003f05270 */
[----:B------:R-:W-:Y:S05]  /*e230*/  @P0 EXIT ;  /* 0x000000000000094d */ /* 0x000fea0003800000 */
[----:B------:R-:W-:Y:S01]  /*e240*/  ELECT P0, URZ, PT ;  /* 0x00000000003f782f */ /* 0x000fe20003800000 */
[----:B------:R-:W-:-:S12]  /*e250*/  BSSY B0, `(.L_x_91) ;  /* 0x0000027000007945 */ /* 0x000fd80003800000 */
[----:B------:R-:W-:Y:S05]  /*e260*/  @!P0 BRA `(.L_x_92) ;  /* 0x0000000000948947 */ /* 0x000fea0003800000 */
[----:B------:R-:W-:-:S06]  /*e270*/  ULOP3.LUT UR4, UR38, 0x2, URZ, 0xfc, !UPT ;  /* 0x0000000226047892 */ /* 0x000fcc000f8efc3f */
[----:B------:R-:W-:-:S05]  /*e280*/  IMAD.U32 R0, RZ, RZ, UR4 ;  /* 0x00000004ff007e24 */ /* 0x000fca000f8e00ff */
[----:B------:R-:W-:-:S13]  /*e290*/  ISETP.NE.AND P0, PT, R0, 0x3, PT ;  /* 0x000000030000780c */ /* 0x000fda0003f05270 */
[----:B------:R-:W-:Y:S05]  /*e2a0*/  @!P0 BRA `(.L_x_93) ;  /* 0x0000000000048947 */ /* 0x000fea0003800000 */
[----:B------:R-:W-:Y:S01]  /*e2b0*/  BPT.TRAP 0x1 ;  /* 0x000000040000795c */ /* 0x000fe20000300000 */
.L_x_93:
[----:B------:R-:W-:Y:S01]  /*e2c0*/  VIADD R3, R7, 0x33440 ;  /* 0x0003344007037836 */ /* 0x000fe20000000000 */
[----:B------:R-:W-:Y:S01]  /*e2d0*/  SHF.L.U32 R4, R19, 0x1f, RZ ;  /* 0x0000001f13047819 */ /* 0x000fe200000006ff */
[C---:B------:R-:W-:Y:S02]  /*e2e0*/  VIADD R0, R18.reuse, 0x1 ;  /* 0x0000000112007836 */ /* 0x040fe40000000000 */
[----:B------:R-:W-:-:S03]  /*e2f0*/  IMAD R5, R18, 0x8, R3 ;  /* 0x0000000812057824 */ /* 0x000fc600078e0203 */
[----:B------:R-:W-:Y:S01]  /*e300*/  ISETP.NE.AND P2, PT, R0, 0x2, PT ;  /* 0x000000020000780c */ /* 0x000fe20003f45270 */
[----:B------:R-:W0:Y:S03]  /*e310*/  SYNCS.PHASECHK.TRANS64.TRYWAIT P1, [R5+URZ], R4 ;  /* 0x00000004050075a7 */ /* 0x000e26000802017f */
[----:B------:R-:W-:-:S04]  /*e320*/  SEL R2, RZ, 0x1, P2 ;  /* 0x00000001ff027807 */ /* 0x000fc80001000000 */
[----:B------:R-:W-:Y:S02]  /*e330*/  LOP3.LUT R19, R19, R2, RZ, 0x3c, !PT ;  /* 0x0000000213137212 */ /* 0x000fe400078e3cff */
[----:B------:R-:W-:Y:S02]  /*e340*/  SEL R2, R0, RZ, P2 ;  /* 0x000000ff00027207 */ /* 0x000fe40001000000 */
[----:B------:R-:W-:-:S03]  /*e350*/  SHF.L.U32 R0, R19, 0x1f, RZ ;  /* 0x0000001f13007819 */ /* 0x000fc600000006ff */
[----:B------:R-:W-:Y:S01]  /*e360*/  IMAD R3, R2, 0x8, R3 ;  /* 0x0000000802037824 */ /* 0x000fe200078e0203 */
[----:B0-----:R-:W-:Y:S06]  /*e370*/  @!P1 BRA `(.L_x_94) ;  /* 0x0000000c00389947 */ /* 0x001fec0003800000 */
.L_x_128:
[----:B------:R-:W1:Y:S02]  /*e380*/  SYNCS.PHASECHK.TRANS64.TRYWAIT P1, [R3+URZ], R0 ;  /* 0x00000000030075a7 */ /* 0x000e64000802017f */
[----:B-1----:R-:W-:Y:S05]  /*e390*/  @!P1 BRA `(.L_x_95) ;  /* 0x0000000c00449947 */ /* 0x002fea0003800000 */
.L_x_129:
[----:B------:R-:W-:Y:S05]  /*e3a0*/  @!P0 BRA `(.L_x_96) ;  /* 0x0000000000048947 */ /* 0x000fea0003800000 */
[----:B------:R-:W-:Y:S01]  /*e3b0*/  BPT.TRAP 0x1 ;  /* 0x000000040000795c */ /* 0x000fe20000300000 */
.L_x_96:
[----:B-1----:R-:W-:-:S04]  /*e3c0*/  IMAD R3, R18, 0x8, R7 ;  /* 0x0000000812037824 */ /* 0x002fc800078e0207 */
[----:B------:R-:W1:Y:S02]  /*e3d0*/  SYNCS.PHASECHK.TRANS64.TRYWAIT P1, [R3+URZ+0x33460], R4 ;  /* 0x03346004030075a7 */ /* 0x000e64000802017f */
[----:B-1----:R-:W-:Y:S05]  /*e3e0*/  @!P1 BRA `(.L_x_97) ;  /* 0x0000000c00449947 */ /* 0x002fea0003800000 */
.L_x_130:
[----:B------:R-:W-:Y:S05]  /*e3f0*/  @!P0 BRA `(.L_x_98) ;  /* 0x0000000000048947 */ /* 0x000fea0003800000 */
[----:B------:R-:W-:Y:S01]  /*e400*/  BPT.TRAP 0x1 ;  /* 0x000000040000795c */ /* 0x000fe20000300000 */
.L_x_98:
[----:B0-----:R-:W-:-:S04]  /*e410*/  IMAD R5, R2, 0x8, R7 ;  /* 0x0000000802057824 */ /* 0x001fc800078e0207 */
[----:B------:R-:W0:Y:S02]  /*e420*/  SYNCS.PHASECHK.TRANS64.TRYWAIT P1, [R5+URZ+0x33460], R0 ;  /* 0x03346000050075a7 */ /* 0x000e24000802017f */
[----:B0-----:R-:W-:Y:S05]  /*e430*/  @!P1 BRA `(.L_x_99) ;  /* 0x0000000c00449947 */ /* 0x001fea0003800000 */
.L_x_131:
[----:B------:R-:W-:Y:S05]  /*e440*/  @!P0 BRA `(.L_x_100) ;  /* 0x0000000000048947 */ /* 0x000fea0003800000 */
[----:B------:R-:W-:Y:S01]  /*e450*/  BPT.TRAP 0x1 ;  /* 0x000000040000795c */ /* 0x000fe20000300000 */
.L_x_100:
[----:B------:R-:W2:Y:S02]  /*e460*/  SYNCS.PHASECHK.TRANS64.TRYWAIT P0, [R3+URZ+0x33480], R4 ;  /* 0x03348004030075a7 */ /* 0x000ea4000800017f */
[----:B--2---:R-:W-:Y:S05]  /*e470*/  @!P0 BRA `(.L_x_101) ;  /* 0x0000000c00488947 */ /* 0x004fea0003800000 */
.L_x_102:
[----:B---3--:R3:W4:Y:S02]  /*e480*/  SYNCS.PHASECHK.TRANS64.TRYWAIT P0, [R5+URZ+0x33480], R0 ;  /* 0x03348000050075a7 */ /* 0x008724000800017f */
[----:B----4-:R-:W-:Y:S05]  /*e490*/  @!P0 NANOSLEEP.SYNCS 0x989680 ;  /* 0x009896800000895d */ /* 0x010fea0003900000 */
[----:B------:R-:W4:Y:S02]  /*e4a0*/  @!P0 SYNCS.PHASECHK.TRANS64 P0, [R5+URZ+0x33480], R0 ;  /* 0x03348000050085a7 */ /* 0x000f24000800007f */
[----:B----4-:R-:W-:Y:S05]  /*e4b0*/  @!P0 BRA `(.L_x_102) ;  /* 0xfffffffc00f08947 */ /* 0x010fea000383ffff */
.L_x_92:
[----:B------:R-:W-:Y:S05]  /*e4c0*/  BSYNC B0 ;  /* 0x0000000000007941 */ /* 0x000fea0003800000 */
.L_x_91:
[----:B------:R-:W-:Y:S05]  /*e4d0*/  EXIT ;  /* 0x000000000000794d */ /* 0x000fea0003800000 */
.L_x_10:
[----:B0-----:R-:W-:-:S04]  /*e4e0*/  IMAD.U32 R3, RZ, RZ, UR39 ;  /* 0x00000027ff037e24 */ /* 0x001fc8000f8e00ff */
[----:B------:R0:W1:Y:S03]  /*e4f0*/  SYNCS.PHASECHK.TRANS64.TRYWAIT P1, [R3+URZ+0x33400], R0 ;  /* 0x03340000030075a7 */ /* 0x000066000802017f */
[----:B-1----:R-:W-:Y:S05]  /*e500*/  @!P1 NANOSLEEP.SYNCS 0x989680 ;  /* 0x009896800000995d */ /* 0x002fea0003900000 */
[----:B------:R-:W1:Y:S02]  /*e510*/  @!P1 SYNCS.PHASECHK.TRANS64 P1, [R3+URZ+0x33400], R0 ;  /* 0x03340000030095a7 */ /* 0x000e64000802007f */
[----:B-1----:R-:W-:Y:S05]  /*e520*/  @!P1 BRA `(.L_x_10) ;  /* 0xfffffffc00ec9947 */ /* 0x002fea000383ffff */
[----:B------:R-:W-:Y:S05]  /*e530*/  BRA `(.L_x_103) ;  /* 0xffffff2c00e87947 */ /* 0x000fea000383ffff */
.L_x_14:
[----:B-1----:R1:W2:Y:S02]  /*e540*/  SYNCS.PHASECHK.TRANS64.TRYWAIT P1, [R3+URZ+0x33430], R0 ;  /* 0x03343000030075a7 */ /* 0x0022a4000802017f */
[----:B--2---:R-:W-:Y:S05]  /*e550*/  @!P1 NANOSLEEP.SYNCS 0x989680 ;  /* 0x009896800000995d */ /* 0x004fea0003900000 */
[----:B------:R-:W2:Y:S02]  /*e560*/  @!P1 SYNCS.PHASECHK.TRANS64 P1, [R3+URZ+0x33430], R0 ;  /* 0x03343000030095a7 */ /* 0x000ea4000802007f */
[----:B--2---:R-:W-:Y:S05]  /*e570*/  @!P1 BRA `(.L_x_14) ;  /* 0xfffffffc00f09947 */ /* 0x004fea000383ffff */
[----:B------:R-:W-:Y:S05]  /*e580*/  BRA `(.L_x_13) ;  /* 0xffffff3000107947 */ /* 0x000fea000383ffff */
.L_x_19:
[----:B-1----:R-:W-:-:S04]  /*e590*/  IMAD.U32 R5, RZ, RZ, UR6 ;  /* 0x00000006ff057e24 */ /* 0x002fc8000f8e00ff */
[----:B------:R1:W2:Y:S03]  /*e5a0*/  SYNCS.PHASECHK.TRANS64.TRYWAIT P1, [R5+URZ+0x33430], R0 ;  /* 0x03343000050075a7 */ /* 0x0002a6000802017f */
[----:B--2---:R-:W-:Y:S05]  /*e5b0*/  @!P1 NANOSLEEP.SYNCS 0x989680 ;  /* 0x009896800000995d */ /* 0x004fea0003900000 */
[----:B------:R-:W2:Y:S02]  /*e5c0*/  @!P1 SYNCS.PHASECHK.TRANS64 P1, [R5+URZ+0x33430], R0 ;  /* 0x03343000050095a7 */ /* 0x000ea4000802007f */
[----:B--2---:R-:W-:Y:S05]  /*e5d0*/  @!P1 BRA `(.L_x_19) ;  /* 0xfffffffc00ec9947 */ /* 0x004fea000383ffff */
[----:B------:R-:W-:Y:S05]  /*e5e0*/  BRA `(.L_x_16) ;  /* 0xffffff6400a07947 */ /* 0x000fea000383ffff */
.L_x_23:
[----:B-1----:R-:W-:-:S04]  /*e5f0*/  IMAD.U32 R5, RZ, RZ, UR6 ;  /* 0x00000006ff057e24 */ /* 0x002fc8000f8e00ff */
[----:B------:R1:W2:Y:S03]  /*e600*/  SYNCS.PHASECHK.TRANS64.TRYWAIT P1, [R5+URZ+0x33450], R0 ;  /* 0x03345000050075a7 */ /* 0x0002a6000802017f */
[----:B--2---:R-:W-:Y:S05]  /*e610*/  @!P1 NANOSLEEP.SYNCS 0x989680 ;  /* 0x009896800000995d */ /* 0x004fea0003900000 */
[----:B------:R-:W2:Y:S02]  /*e620*/  @!P1 SYNCS.PHASECHK.TRANS64 P1, [R5+URZ+0x33450], R0 ;  /* 0x03345000050095a7 */ /* 0x000ea4000802007f */
[----:B--2---:R-:W-:Y:S05]  /*e630*/  @!P1 BRA `(.L_x_23) ;  /* 0xfffffffc00ec9947 */ /* 0x004fea000383ffff */
[----:B------:R-:W-:Y:S05]  /*e640*/  BRA `(.L_x_20) ;  /* 0xffffff7000a07947 */ /* 0x000fea000383ffff */
.L_x_29:
[----:B-1----:R-:W-:-:S04]  /*e650*/  IMAD.U32 R7, RZ, RZ, UR4 ;  /* 0x00000004ff077e24 */ /* 0x002fc8000f8e00ff */
[----:B------:R1:W2:Y:S03]  /*e660*/  SYNCS.PHASECHK.TRANS64.TRYWAIT P1, [R7+URZ+0x33450], R6 ;  /* 0x03345006070075a7 */ /* 0x0002a6000802017f */
[----:B--2---:R-:W-:Y:S05]  /*e670*/  @!P1 NANOSLEEP.SYNCS 0x989680 ;  /* 0x009896800000995d */ /* 0x004fea0003900000 */
[----:B------:R-:W2:Y:S02]  /*e680*/  @!P1 SYNCS.PHASECHK.TRANS64 P1, [R7+URZ+0x33450], R6 ;  /* 0x03345006070095a7 */ /* 0x000ea4000802007f */
[----:B--2---:R-:W-:Y:S05]  /*e690*/  @!P1 BRA `(.L_x_29) ;  /* 0xfffffffc00ec9947 */ /* 0x004fea000383ffff */
[----:B------:R-:W-:Y:S05]  /*e6a0*/  BRA `(.L_x_28) ;  /* 0xffffff9000f47947 */ /* 0x000fea000383ffff */
.L_x_45:
[----:B------:R-:W-:Y:S02]  /*e6b0*/  IMAD.MOV.U32 R13, RZ, RZ, R0 ;  /* 0x000000ffff0d7224 */ /* 0x000fe400078e0000 */
[----:B------:R-:W-:Y:S02]  /*e6c0*/  IMAD.MOV.U32 R12, RZ, RZ, RZ ;  /* 0x000000ffff0c7224 */ /* 0x000fe400078e00ff */
[----:B------:R-:W-:Y:S02]  /*e6d0*/  IMAD.MOV.U32 R11, RZ, RZ, 0x1f ;  /* 0x0000001fff0b7424 */ /* 0x000fe400078e00ff */
[----:B------:R-:W-:-:S07]  /*e6e0*/  IMAD.MOV.U32 R15, RZ, RZ, -0x1 ;  /* 0xffffffffff0f7424 */ /* 0x000fce00078e00ff */
[----:B0-----:R-:W-:Y:S05]  /*e6f0*/  WARPSYNC.COLLECTIVE R15, `(.L_x_104) ;  /* 0x000000000f087348 */ /* 0x001fea0003c00000 */
[----:B------:R1:W2:Y:S02]  /*e700*/  SHFL.IDX P6, R14, R13, R12, R11 ;  /* 0x0000000c0d0e7389 */ /* 0x0002a400000c000b */
[----:B012---:R-:W-:Y:S01]  /*e710*/  ENDCOLLECTIVE ;  /* 0x000000000000791b */ /* 0x007fe20003800000 */
.L_x_104:
[----:B------:R-:W-:Y:S05]  /*e720*/  BRA `(.L_x_105) ;  /* 0xffffffcc00447947 */ /* 0x000fea000383ffff */
.L_x_47:
[----:B------:R-:W-:Y:S01]  /*e730*/  BSSY B0, `(.L_x_106) ;  /* 0x0000006000007945 */ /* 0x000fe20003800000 */
[----:B------:R-:W-:-:S07]  /*e740*/  IMAD.MOV.U32 R15, RZ, RZ, -0x1 ;  /* 0xffffffffff0f7424 */ /* 0x000fce00078e00ff */
[----:B0-----:R-:W-:Y:S05]  /*e750*/  WARPSYNC.COLLECTIVE R15, `(.L_x_107) ;  /* 0x000000000f0c7348 */ /* 0x001fea0003c00000 */
[----:B------:R-:W-:Y:S02]  /*e760*/  ELECT P6, UR62, PT ;  /* 0x00000000003e782f */ /* 0x000fe400038c0000 */
[----:B------:R-:W-:Y:S01]  /*e770*/  MOV R14, UR62 ;  /* 0x0000003e000e7c02 */ /* 0x000fe20008000f00 */
[----:B0-----:R-:W-:Y:S10]  /*e780*/  ENDCOLLECTIVE ;  /* 0x000000000000791b */ /* 0x001ff40003800000 */
.L_x_107:
[----:B------:R-:W-:Y:S05]  /*e790*/  BSYNC B0 ;  /* 0x0000000000007941 */ /* 0x000fea0003800000 */
.L_x_106:
[----:B------:R-:W-:Y:S05]  /*e7a0*/  BRA `(.L_x_108) ;  /* 0xffffffcc00547947 */ /* 0x000fea000383ffff */
.L_x_49:
[----:B-1----:R1:W2:Y:S02]  /*e7b0*/  SYNCS.PHASECHK.TRANS64.TRYWAIT P0, [R4+URZ+0x33480], R3 ;  /* 0x03348003040075a7 */ /* 0x0022a4000800017f */
[----:B--2---:R-:W-:Y:S05]  /*e7c0*/  @!P0 NANOSLEEP.SYNCS 0x989680 ;  /* 0x009896800000895d */ /* 0x004fea0003900000 */
[----:B------:R-:W2:Y:S02]  /*e7d0*/  @!P0 SYNCS.PHASECHK.TRANS64 P0, [R4+URZ+0x33480], R3 ;  /* 0x03348003040085a7 */ /* 0x000ea4000800007f */
[----:B--2---:R-:W-:Y:S05]  /*e7e0*/  @!P0 BRA `(.L_x_49) ;  /* 0xfffffffc00f08947 */ /* 0x004fea000383ffff */
[----:B------:R-:W-:Y:S05]  /*e7f0*/  BRA `(.L_x_109) ;  /* 0xffffffcc00ac7947 */ /* 0x000fea000383ffff */
.L_x_51:
[----:B--2---:R2:W3:Y:S02]  /*e800*/  SYNCS.PHASECHK.TRANS64.TRYWAIT P0, [R4+URZ+0x33440], R3 ;  /* 0x03344003040075a7 */ /* 0x0044e4000800017f */
[----:B---3--:R-:W-:Y:S05]  /*e810*/  @!P0 NANOSLEEP.SYNCS 0x989680 ;  /* 0x009896800000895d */ /* 0x008fea0003900000 */
[----:B------:R-:W3:Y:S02]  /*e820*/  @!P0 SYNCS.PHASECHK.TRANS64 P0, [R4+URZ+0x33440], R3 ;  /* 0x03344003040085a7 */ /* 0x000ee4000800007f */
[----:B---3--:R-:W-:Y:S05]  /*e830*/  @!P0 BRA `(.L_x_51) ;  /* 0xfffffffc00f08947 */ /* 0x008fea000383ffff */
[----:B------:R-:W-:Y:S05]  /*e840*/  BRA `(.L_x_110) ;  /* 0xffffffd000347947 */ /* 0x000fea000383ffff */
.L_x_54:
[----:B------:R-:W-:Y:S02]  /*e850*/  IMAD.MOV.U32 R13, RZ, RZ, R5 ;  /* 0x000000ffff0d7224 */ /* 0x000fe400078e0005 */
[----:B------:R-:W-:Y:S02]  /*e860*/  IMAD.MOV.U32 R12, RZ, RZ, RZ ;  /* 0x000000ffff0c7224 */ /* 0x000fe400078e00ff */
[----:B------:R-:W-:Y:S02]  /*e870*/  IMAD.MOV.U32 R11, RZ, RZ, 0x1c1f ;  /* 0x00001c1fff0b7424 */ /* 0x000fe400078e00ff */
[----:B------:R-:W-:Y:S02]  /*e880*/  IMAD.MOV.U32 R15, RZ, RZ, -0x1 ;  /* 0xffffffffff0f7424 */ /* 0x000fe400078e00ff */
[----:B------:R-:W-:-:S07]  /*e890*/  IMAD.IADD R0, R10, 0x1, R0 ;  /* 0x000000010a007824 */ /* 0x000fce00078e0200 */
[----:B-----5:R-:W-:Y:S05]  /*e8a0*/  WARPSYNC.COLLECTIVE R15, `(.L_x_111) ;  /* 0x000000000f087348 */ /* 0x020fea0003c00000 */
[----:B------:R0:W1:Y:S02]  /*e8b0*/  SHFL.IDX P6, R14, R13, R12, R11 ;  /* 0x0000000c0d0e7389 */ /* 0x00006400000c000b */
[----:B01---5:R-:W-:Y:S01]  /*e8c0*/  ENDCOLLECTIVE ;  /* 0x000000000000791b */ /* 0x023fe20003800000 */
.L_x_111:
[----:B------:R-:W-:Y:S02]  /*e8d0*/  IMAD.MOV.U32 R13, RZ, RZ, R6 ;  /* 0x000000ffff0d7224 */ /* 0x000fe400078e0006 */
[----:B------:R-:W-:-:S07]  /*e8e0*/  IMAD.MOV.U32 R2, RZ, RZ, R14 ;  /* 0x000000ffff027224 */ /* 0x000fce00078e000e */
[----:B------:R-:W-:Y:S05]  /*e8f0*/  WARPSYNC.COLLECTIVE R15, `(.L_x_112) ;  /* 0x000000000f087348 */ /* 0x000fea0003c00000 */
[----:B------:R0:W1:Y:S02]  /*e900*/  SHFL.IDX P6, R14, R13, R12, R11 ;  /* 0x0000000c0d0e7389 */ /* 0x00006400000c000b */
[----:B01----:R-:W-:Y:S01]  /*e910*/  ENDCOLLECTIVE ;  /* 0x000000000000791b */ /* 0x003fe20003800000 */
.L_x_112:
[----:B------:R-:W-:Y:S02]  /*e920*/  ULDC UR4, c[0x0][0x288] ;  /* 0x0000a20000047ab9 */ /* 0x000fe40000000800 */
[----:B------:R-:W-:Y:S02]  /*e930*/  IMAD R4, R7, UR4, RZ ;  /* 0x0000000407047c24 */ /* 0x000fe4000f8e02ff */
[----:B------:R-:W-:-:S03]  /*e940*/  VIADD R7, R0, 0x20 ;  /* 0x0000002000077836 */ /* 0x000fc60000000000 */
[----:B------:R-:W-:Y:S01]  /*e950*/  ISETP.GE.AND P4, PT, R0, R4, PT ;  /* 0x000000040000720c */ /* 0x000fe20003f86270 */
[----:B------:R-:W-:Y:S02]  /*e960*/  IMAD.MOV.U32 R13, RZ, RZ, R5 ;  /* 0x000000ffff0d7224 */ /* 0x000fe400078e0005 */
[----:B------:R-:W-:Y:S02]  /*e970*/  IMAD.MOV.U32 R12, RZ, RZ, 0x1 ;  /* 0x00000001ff0c7424 */ /* 0x000fe400078e00ff */
[----:B------:R-:W-:-:S08]  /*e980*/  IMAD.MOV.U32 R3, RZ, RZ, R14 ;  /* 0x000000ffff037224 */ /* 0x000fd000078e000e */
[----:B------:R-:W-:Y:S05]  /*e990*/  WARPSYNC.COLLECTIVE R15, `(.L_x_113) ;  /* 0x000000000f087348 */ /* 0x000fea0003c00000 */
[----:B------:R0:W1:Y:S02]  /*e9a0*/  SHFL.IDX P6, R14, R13, R12, R11 ;  /* 0x0000000c0d0e7389 */ /* 0x00006400000c000b */
[----:B01----:R-:W-:Y:S01]  /*e9b0*/  ENDCOLLECTIVE ;  /* 0x000000000000791b */ /* 0x003fe20003800000 */
.L_x_113:
[----:B------:R-:W-:-:S05]  /*e9c0*/  @!P4 IADD3 R3, P3, R9, R3, RZ ;  /* 0x000000030903c210 */ /* 0x000fca0007f7e0ff */
[----:B------:R-:W-:Y:S01]  /*e9d0*/  @!P4 IMAD.X R2, RZ, RZ, R2, P3 ;  /* 0x000000ffff02c224 */ /* 0x000fe200018e0602 */
[----:B------:R-:W-:-:S04]  /*e9e0*/  ISETP.GE.AND P3, PT, R7, R4, PT ;  /* 0x000000040700720c */ /* 0x000fc80003f66270 */
[----:B------:R-:W-:Y:S01]  /*e9f0*/  @!P4 LOP3.LUT R3, R3, R2, RZ, 0x3c, !PT ;  /* 0x000000020303c212 */ /* 0x000fe200078e3cff */
[----:B------:R-:W-:-:S03]  /*ea00*/  IMAD.MOV.U32 R13, RZ, RZ, R6 ;  /* 0x000000ffff0d7224 */ /* 0x000fc600078e0006 */
[----:B------:R-:W-:-:S04]  /*ea10*/  @!P4 LOP3.LUT R2, R3, R2, RZ, 0x3c, !PT ;  /* 0x000000020302c212 */ /* 0x000fc800078e3cff */
[----:B------:R-:W-:-:S05]  /*ea20*/  @!P4 LOP3.LUT R3, R3, R2, RZ, 0x3c, !PT ;  /* 0x000000020303c212 */ /* 0x000fca00078e3cff */
[----:B------:R-:W-:Y:S01]  /*ea30*/  @!PT LDS RZ, [RZ] ;  /* 0x00000000fffff984 */ /* 0x000fe20000000800 */
[----:B------:R-:W-:Y:S01]  /*ea40*/  @!PT LDS RZ, [RZ] ;  /* 0x00000000fffff984 */ /* 0x000fe20000000800 */
[----:B------:R-:W-:Y:S01]  /*ea50*/  @!PT LDS RZ, [RZ] ;  /* 0x00000000fffff984 */ /* 0x000fe20000000800 */
[----:B------:R-:W-:Y:S04]  /*ea60*/  @!P4 LDGSTS.E.BYPASS.LTC128B.128 [R8+0x1e200], desc[UR48][R2.64], !P0 ;  /* 0x1e2000000208cfae */ /* 0x000fe8000c101d70 */
[----:B------:R-:W-:Y:S04]  /*ea70*/  @!P4 LDGSTS.E.BYPASS.LTC128B.128 [R8+0x20200], desc[UR48][R2.64+0x40], !P1 ;  /* 0x202000400208cfae */ /* 0x000fe8000c901d70 */
[----:B------:R0:W-:Y:S02]  /*ea80*/  @!P4 LDGSTS.E.BYPASS.LTC128B.128 [R8+0x22200], desc[UR48][R2.64+0x80], !P2 ;  /* 0x222000800208cfae */ /* 0x0001e4000d101d70 */
[----:B0-----:R-:W-:-:S07]  /*ea90*/  IMAD.MOV.U32 R2, RZ, RZ, R14 ;  /* 0x000000ffff027224 */ /* 0x001fce00078e000e */
[----:B------:R-:W-:Y:S05]  /*eaa0*/  WARPSYNC.COLLECTIVE R15, `(.L_x_114) ;  /* 0x000000000f087348 */ /* 0x000fea0003c00000 */
[----:B------:R0:W1:Y:S02]  /*eab0*/  SHFL.IDX P6, R14, R13, R12, R11 ;  /* 0x0000000c0d0e7389 */ /* 0x00006400000c000b */
[----:B01----:R-:W-:Y:S01]  /*eac0*/  ENDCOLLECTIVE ;  /* 0x000000000000791b */ /* 0x003fe20003800000 */
.L_x_114:
[----:B------:R-:W-:Y:S02]  /*ead0*/  IMAD.MOV.U32 R13, RZ, RZ, R5 ;  /* 0x000000ffff0d7224 */ /* 0x000fe400078e0005 */
[----:B------:R-:W-:Y:S02]  /*eae0*/  IMAD.MOV.U32 R12, RZ, RZ, 0x2 ;  /* 0x00000002ff0c7424 */ /* 0x000fe400078e00ff */
[----:B------:R-:W-:-:S07]  /*eaf0*/  IMAD.MOV.U32 R3, RZ, RZ, R14 ;  /* 0x000000ffff037224 */ /* 0x000fce00078e000e */
[----:B------:R-:W-:Y:S05]  /*eb00*/  WARPSYNC.COLLECTIVE R15, `(.L_x_115) ;  /* 0x000000000f087348 */ /* 0x000fea0003c00000 */
[----:B------:R0:W1:Y:S02]  /*eb10*/  SHFL.IDX P6, R14, R13, R12, R11 ;  /* 0x0000000c0d0e7389 */ /* 0x00006400000c000b */
[----:B01----:R-:W-:Y:S01]  /*eb20*/  ENDCOLLECTIVE ;  /* 0x000000000000791b */ /* 0x003fe20003800000 */
.L_x_115:
[----:B------:R-:W-:-:S05]  /*eb30*/  @!P3 IADD3 R3, P4, R9, R3, RZ ;  /* 0x000000030903b210 */ /* 0x000fca0007f9e0ff */
[----:B------:R-:W-:-:S05]  /*eb40*/  @!P3 IMAD.X R2, RZ, RZ, R2, P4 ;  /* 0x000000ffff02b224 */ /* 0x000fca00020e0602 */
        /* <DEDUP_REMOVED lines=10> */
[----:B0-----:R-:W-:-:S05]  /*ebf0*/  VIADD R2, R0, 0x40 ;  /* 0x0000004000027836 */ /* 0x001fca0000000000 */
[----:B------:R-:W-:Y:S01]  /*ec00*/  ISETP.GE.AND P3, PT, R2, R4, PT ;  /* 0x000000040200720c */ /* 0x000fe20003f66270 */
[----:B------:R-:W-:-:S12]  /*ec10*/  IMAD.MOV.U32 R2, RZ, RZ, R14 ;  /* 0x000000ffff027224 */ /* 0x000fd800078e000e */
[----:B------:R-:W-:Y:S05]  /*ec20*/  WARPSYNC.COLLECTIVE R15, `(.L_x_116) ;  /* 0x000000000f087348 */ /* 0x000fea0003c00000 */
[----:B------:R0:W1:Y:S02]  /*ec30*/  SHFL.IDX P6, R14, R13, R12, R11 ;  /* 0x0000000c0d0e7389 */ /* 0x00006400000c000b */
[----:B01----:R-:W-:Y:S01]  /*ec40*/  ENDCOLLECTIVE ;  /* 0x000000000000791b */ /* 0x003fe20003800000 */
.L_x_116:
[----:B------:R-:W-:Y:S02]  /*ec50*/  IMAD.MOV.U32 R13, RZ, RZ, R5 ;  /* 0x000000ffff0d7224 */ /* 0x000fe400078e0005 */
[----:B------:R-:W-:Y:S02]  /*ec60*/  IMAD.MOV.U32 R12, RZ, RZ, 0x3 ;  /* 0x00000003ff0c7424 */ /* 0x000fe400078e00ff */
[----:B------:R-:W-:-:S07]  /*ec70*/  IMAD.MOV.U32 R3, RZ, RZ, R14 ;  /* 0x000000ffff037224 */ /* 0x000fce00078e000e */
[----:B------:R-:W-:Y:S05]  /*ec80*/  WARPSYNC.COLLECTIVE R15, `(.L_x_117) ;  /* 0x000000000f087348 */ /* 0x000fea0003c00000 */
[----:B------:R0:W1:Y:S02]  /*ec90*/  SHFL.IDX P6, R14, R13, R12, R11 ;  /* 0x0000000c0d0e7389 */ /* 0x00006400000c000b */
[----:B01----:R-:W-:Y:S01]  /*eca0*/  ENDCOLLECTIVE ;  /* 0x000000000000791b */ /* 0x003fe20003800000 */
.L_x_117:
[----:B------:R-:W-:-:S05]  /*ecb0*/  @!P3 IADD3 R3, P4, R9, R3, RZ ;  /* 0x000000030903b210 */ /* 0x000fca0007f9e0ff */
[----:B------:R-:W-:-:S05]  /*ecc0*/  @!P3 IMAD.X R2, RZ, RZ, R2, P4 ;  /* 0x000000ffff02b224 */ /* 0x000fca00020e0602 */
[----:B------:R-:W-:Y:S01]  /*ecd0*/  @!P3 LOP3.LUT R3, R3, R2, RZ, 0x3c, !PT ;  /* 0x000000020303b212 */ /* 0x000fe200078e3cff */
[----:B------:R-:W-:-:S03]  /*ece0*/  IMAD.MOV.U32 R13, RZ, RZ, R6 ;  /* 0x000000ffff0d7224 */ /* 0x000fc600078e0006 */
[----:B------:R-:W-:-:S04]  /*ecf0*/  @!P3 LOP3.LUT R2, R3, R2, RZ, 0x3c, !PT ;  /* 0x000000020302b212 */ /* 0x000fc800078e3cff */
[----:B------:R-:W-:Y:S01]  /*ed00*/  @!P3 LOP3.LUT R3, R3, R2, RZ, 0x3c, !PT ;  /* 0x000000020303b212 */ /* 0x000fe200078e3cff */
[----:B------:R-:W-:-:S07]  /*ed10*/  IMAD.MOV.U32 R5, RZ, RZ, R14 ;  /* 0x000000ffff057224 */ /* 0x000fce00078e000e */
[----:B------:R-:W-:Y:S05]  /*ed20*/  WARPSYNC.COLLECTIVE R15, `(.L_x_118) ;  /* 0x000000000f087348 */ /* 0x000fea0003c00000 */
[----:B------:R0:W1:Y:S02]  /*ed30*/  SHFL.IDX P6, R14, R13, R12, R11 ;  /* 0x0000000c0d0e7389 */ /* 0x00006400000c000b */
[----:B01----:R-:W-:Y:S01]  /*ed40*/  ENDCOLLECTIVE ;  /* 0x000000000000791b */ /* 0x003fe20003800000 */
.L_x_118:
[----:B------:R-:W-:Y:S01]  /*ed50*/  @!PT LDS RZ, [RZ] ;  /* 0x00000000fffff984 */ /* 0x000fe20000000800 */
[----:B------:R-:W-:Y:S01]  /*ed60*/  @!PT LDS RZ, [RZ] ;  /* 0x00000000fffff984 */ /* 0x000fe20000000800 */
[----:B------:R-:W-:Y:S01]  /*ed70*/  @!PT LDS RZ, [RZ] ;  /* 0x00000000fffff984 */ /* 0x000fe20000000800 */
[----:B------:R-:W-:Y:S04]  /*ed80*/  @!P3 LDGSTS.E.BYPASS.LTC128B.128 [R8+0x1f200], desc[UR48][R2.64], !P0 ;  /* 0x1f2000000208bfae */ /* 0x000fe8000c101d70 */
[----:B------:R-:W-:Y:S04]  /*ed90*/  @!P3 LDGSTS.E.BYPASS.LTC128B.128 [R8+0x21200], desc[UR48][R2.64+0x40], !P1 ;  /* 0x212000400208bfae */ /* 0x000fe8000c901d70 */
[----:B------:R0:W-:Y:S02]  /*eda0*/  @!P3 LDGSTS.E.BYPASS.LTC128B.128 [R8+0x23200], desc[UR48][R2.64+0x80], !P2 ;  /* 0x232000800208bfae */ /* 0x0001e4000d101d70 */
[----:B0-----:R-:W-:Y:S01]  /*edb0*/  IMAD.MOV.U32 R2, RZ, RZ, R14 ;  /* 0x000000ffff027224 */ /* 0x001fe200078e000e */
[----:B------:R-:W-:Y:S06]  /*edc0*/  BRA `(.L_x_119) ;  /* 0xffffffd400707947 */ /* 0x000fec000383ffff */
.L_x_57:
[----:B--2---:R-:W-:-:S04]  /*edd0*/  IMAD.U32 R3, RZ, RZ, UR41 ;  /* 0x00000029ff037e24 */ /* 0x004fc8000f8e00ff */
[----:B------:R2:W3:Y:S03]  /*ede0*/  SYNCS.PHASECHK.TRANS64.TRYWAIT P0, [R3+URZ+0x33420], R0 ;  /* 0x03342000030075a7 */ /* 0x0004e6000800017f */
[----:B---3--:R-:W-:Y:S05]  /*edf0*/  @!P0 NANOSLEEP.SYNCS 0x989680 ;  /* 0x009896800000895d */ /* 0x008fea0003900000 */
[----:B------:R-:W3:Y:S02]  /*ee00*/  @!P0 SYNCS.PHASECHK.TRANS64 P0, [R3+URZ+0x33420], R0 ;  /* 0x03342000030085a7 */ /* 0x000ee4000800007f */
[----:B---3--:R-:W-:Y:S05]  /*ee10*/  @!P0 BRA `(.L_x_57) ;  /* 0xfffffffc00ec8947 */ /* 0x008fea000383ffff */
[----:B------:R-:W-:Y:S05]  /*ee20*/  BRA `(.L_x_120) ;  /* 0xffffffd400b47947 */ /* 0x000fea000383ffff */
.L_x_63:
[----:B-1----:R1:W2:Y:S02]  /*ee30*/  SYNCS.PHASECHK.TRANS64.TRYWAIT P0, [R7+URZ+0x33480], R4 ;  /* 0x03348004070075a7 */ /* 0x0022a4000800017f */
[----:B--2---:R-:W-:Y:S05]  /*ee40*/  @!P0 NANOSLEEP.SYNCS 0x989680 ;  /* 0x009896800000895d */ /* 0x004fea0003900000 */
[----:B------:R-:W2:Y:S02]  /*ee50*/  @!P0 SYNCS.PHASECHK.TRANS64 P0, [R7+URZ+0x33480], R4 ;  /* 0x03348004070085a7 */ /* 0x000ea4000800007f */
[----:B--2---:R-:W-:Y:S05]  /*ee60*/  @!P0 BRA `(.L_x_63) ;  /* 0xfffffffc00f08947 */ /* 0x004fea000383ffff */
[----:B------:R-:W-:Y:S05]  /*ee70*/  BRA `(.L_x_121) ;  /* 0xffffffd8005c7947 */ /* 0x000fea000383ffff */
.L_x_70:
[----:B--2---:R2:W3:Y:S02]  /*ee80*/  SYNCS.PHASECHK.TRANS64.TRYWAIT P0, [R7+URZ+0x33440], R4 ;  /* 0x03344004070075a7 */ /* 0x0044e4000800017f */
[----:B---3--:R-:W-:Y:S05]  /*ee90*/  @!P0 NANOSLEEP.SYNCS 0x989680 ;  /* 0x009896800000895d */ /* 0x008fea0003900000 */
[----:B------:R-:W3:Y:S02]  /*eea0*/  @!P0 SYNCS.PHASECHK.TRANS64 P0, [R7+URZ+0x33440], R4 ;  /* 0x03344004070085a7 */ /* 0x000ee4000800007f */
[----:B---3--:R-:W-:Y:S05]  /*eeb0*/  @!P0 BRA `(.L_x_70) ;  /* 0xfffffffc00f08947 */ /* 0x008fea000383ffff */
[----:B------:R-:W-:Y:S05]  /*eec0*/  BRA `(.L_x_122) ;  /* 0xffffffdc00587947 */ /* 0x000fea000383ffff */
.L_x_78:
[----:B-1----:R1:W2:Y:S02]  /*eed0*/  SYNCS.PHASECHK.TRANS64.TRYWAIT P0, [R12+URZ+0x33470], R4 ;  /* 0x033470040c0075a7 */ /* 0x0022a4000800017f */
[----:B--2---:R-:W-:Y:S05]  /*eee0*/  @!P0 NANOSLEEP.SYNCS 0x989680 ;  /* 0x009896800000895d */ /* 0x004fea0003900000 */
[----:B------:R-:W2:Y:S02]  /*eef0*/  @!P0 SYNCS.PHASECHK.TRANS64 P0, [R12+URZ+0x33470], R4 ;  /* 0x033470040c0085a7 */ /* 0x000ea4000800007f */
[----:B--2---:R-:W-:Y:S05]  /*ef00*/  @!P0 BRA `(.L_x_78) ;  /* 0xfffffffc00f08947 */ /* 0x004fea000383ffff */
[----:B------:R-:W-:Y:S05]  /*ef10*/  BRA `(.L_x_123) ;  /* 0xffffffe0006c7947 */ /* 0x000fea000383ffff */
.L_x_80:
[----:B-1----:R1:W2:Y:S02]  /*ef20*/  SYNCS.PHASECHK.TRANS64.TRYWAIT P0, [R12+URZ+0x33460], R4 ;  /* 0x033460040c0075a7 */ /* 0x0022a4000800017f */
[----:B--2---:R-:W-:Y:S05]  /*ef30*/  @!P0 NANOSLEEP.SYNCS 0x989680 ;  /* 0x009896800000895d */ /* 0x004fea0003900000 */
[----:B------:R-:W2:Y:S02]  /*ef40*/  @!P0 SYNCS.PHASECHK.TRANS64 P0, [R12+URZ+0x33460], R4 ;  /* 0x033460040c0085a7 */ /* 0x000ea4000800007f */
[----:B--2---:R-:W-:Y:S05]  /*ef50*/  @!P0 BRA `(.L_x_80) ;  /* 0xfffffffc00f08947 */ /* 0x004fea000383ffff */
[----:B------:R-:W-:Y:S05]  /*ef60*/  BRA `(.L_x_124) ;  /* 0xffffffe000747947 */ /* 0x000fea000383ffff */
.L_x_85:
[----:B-1----:R1:W2:Y:S02]  /*ef70*/  SYNCS.PHASECHK.TRANS64.TRYWAIT P0, [R3+URZ+0x33470], R0 ;  /* 0x03347000030075a7 */ /* 0x0022a4000800017f */
[----:B--2---:R-:W-:Y:S05]  /*ef80*/  @!P0 NANOSLEEP.SYNCS 0x989680 ;  /* 0x009896800000895d */ /* 0x004fea0003900000 */
[----:B------:R-:W2:Y:S02]  /*ef90*/  @!P0 SYNCS.PHASECHK.TRANS64 P0, [R3+URZ+0x33470], R0 ;  /* 0x03347000030085a7 */ /* 0x000ea4000800007f */
[----:B--2---:R-:W-:Y:S05]  /*efa0*/  @!P0 BRA `(.L_x_85) ;  /* 0xfffffffc00f08947 */ /* 0x004fea000383ffff */
[----:B------:R-:W-:Y:S05]  /*efb0*/  BRA `(.L_x_125) ;  /* 0xffffffe800647947 */ /* 0x000fea000383ffff */
.L_x_87:
[----:B-1----:R1:W2:Y:S02]  /*efc0*/  SYNCS.PHASECHK.TRANS64.TRYWAIT P0, [R3+URZ+0x33460], R0 ;  /* 0x03346000030075a7 */ /* 0x0022a4000800017f */
[----:B--2---:R-:W-:Y:S05]  /*efd0*/  @!P0 NANOSLEEP.SYNCS 0x989680 ;  /* 0x009896800000895d */ /* 0x004fea0003900000 */
[----:B------:R-:W2:Y:S02]  /*efe0*/  @!P0 SYNCS.PHASECHK.TRANS64 P0, [R3+URZ+0x33460], R0 ;  /* 0x03346000030085a7 */ /* 0x000ea4000800007f */
[----:B--2---:R-:W-:Y:S05]  /*eff0*/  @!P0 BRA `(.L_x_87) ;  /* 0xfffffffc00f08947 */ /* 0x004fea000383ffff */
[----:B------:R-:W-:Y:S05]  /*f000*/  BRA `(.L_x_126) ;  /* 0xffffffe800687947 */ /* 0x000fea000383ffff */
.L_x_90:
[----:B0-----:R0:W1:Y:S02]  /*f010*/  SYNCS.PHASECHK.TRANS64.TRYWAIT P0, [R7+URZ+0x33420], R0 ;  /* 0x03342000070075a7 */ /* 0x001064000800017f */
[----:B-1----:R-:W-:Y:S05]  /*f020*/  @!P0 NANOSLEEP.SYNCS 0x989680 ;  /* 0x009896800000895d */ /* 0x002fea0003900000 */
[----:B------:R-:W1:Y:S02]  /*f030*/  @!P0 SYNCS.PHASECHK.TRANS64 P0, [R7+URZ+0x33420], R0 ;  /* 0x03342000070085a7 */ /* 0x000e64000800007f */
[----:B-1----:R-:W-:Y:S05]  /*f040*/  @!P0 BRA `(.L_x_90) ;  /* 0xfffffffc00f08947 */ /* 0x002fea000383ffff */
[----:B------:R-:W-:Y:S05]  /*f050*/  BRA `(.L_x_127) ;  /* 0xfffffff000607947 */ /* 0x000fea000383ffff */
.L_x_94:
[----:B0-----:R0:W1:Y:S02]  /*f060*/  SYNCS.PHASECHK.TRANS64.TRYWAIT P1, [R5+URZ], R4 ;  /* 0x00000004050075a7 */ /* 0x001064000802017f */
[----:B-1----:R-:W-:Y:S05]  /*f070*/  @!P1 NANOSLEEP.SYNCS 0x989680 ;  /* 0x009896800000995d */ /* 0x002fea0003900000 */
[----:B------:R-:W1:Y:S02]  /*f080*/  @!P1 SYNCS.PHASECHK.TRANS64 P1, [R5+URZ], R4 ;  /* 0x00000004050095a7 */ /* 0x000e64000802007f */
[----:B-1----:R-:W-:Y:S05]  /*f090*/  @!P1 BRA `(.L_x_94) ;  /* 0xfffffffc00f09947 */ /* 0x002fea000383ffff */
[----:B------:R-:W-:Y:S05]  /*f0a0*/  BRA `(.L_x_128) ;  /* 0xfffffff000b47947 */ /* 0x000fea000383ffff */
.L_x_95:
[----:B-1----:R1:W2:Y:S02]  /*f0b0*/  SYNCS.PHASECHK.TRANS64.TRYWAIT P1, [R3+URZ], R0 ;  /* 0x00000000030075a7 */ /* 0x0022a4000802017f */
[----:B--2---:R-:W-:Y:S05]  /*f0c0*/  @!P1 NANOSLEEP.SYNCS 0x989680 ;  /* 0x009896800000995d */ /* 0x004fea0003900000 */
[----:B------:R-:W2:Y:S02]  /*f0d0*/  @!P1 SYNCS.PHASECHK.TRANS64 P1, [R3+URZ], R0 ;  /* 0x00000000030095a7 */ /* 0x000ea4000802007f */
[----:B--2---:R-:W-:Y:S05]  /*f0e0*/  @!P1 BRA `(.L_x_95) ;  /* 0xfffffffc00f09947 */ /* 0x004fea000383ffff */
[----:B------:R-:W-:Y:S05]  /*f0f0*/  BRA `(.L_x_129) ;  /* 0xfffffff000a87947 */ /* 0x000fea000383ffff */
.L_x_97:
[----:B-1----:R1:W2:Y:S02]  /*f100*/  SYNCS.PHASECHK.TRANS64.TRYWAIT P1, [R3+URZ+0x33460], R4 ;  /* 0x03346004030075a7 */ /* 0x0022a4000802017f */
[----:B--2---:R-:W-:Y:S05]  /*f110*/  @!P1 NANOSLEEP.SYNCS 0x989680 ;  /* 0x009896800000995d */ /* 0x004fea0003900000 */
[----:B------:R-:W2:Y:S02]  /*f120*/  @!P1 SYNCS.PHASECHK.TRANS64 P1, [R3+URZ+0x33460], R4 ;  /* 0x03346004030095a7 */ /* 0x000ea4000802007f */
[----:B--2---:R-:W-:Y:S05]  /*f130*/  @!P1 BRA `(.L_x_97) ;  /* 0xfffffffc00f09947 */ /* 0x004fea000383ffff */
[----:B------:R-:W-:Y:S05]  /*f140*/  BRA `(.L_x_130) ;  /* 0xfffffff000a87947 */ /* 0x000fea000383ffff */
.L_x_99:
[----:B0-----:R0:W2:Y:S02]  /*f150*/  SYNCS.PHASECHK.TRANS64.TRYWAIT P1, [R5+URZ+0x33460], R0 ;  /* 0x03346000050075a7 */ /* 0x0010a4000802017f */
[----:B--2---:R-:W-:Y:S05]  /*f160*/  @!P1 NANOSLEEP.SYNCS 0x989680 ;  /* 0x009896800000995d */ /* 0x004fea0003900000 */
[----:B------:R-:W2:Y:S02]  /*f170*/  @!P1 SYNCS.PHASECHK.TRANS64 P1, [R5+URZ+0x33460], R0 ;  /* 0x03346000050095a7 */ /* 0x000ea4000802007f */
[----:B--2---:R-:W-:Y:S05]  /*f180*/  @!P1 BRA `(.L_x_99) ;  /* 0xfffffffc00f09947 */ /* 0x004fea000383ffff */
[----:B------:R-:W-:Y:S05]  /*f190*/  BRA `(.L_x_131) ;  /* 0xfffffff000a87947 */ /* 0x000fea000383ffff */
.L_x_101:
[----:B--2---:R2:W3:Y:S02]  /*f1a0*/  SYNCS.PHASECHK.TRANS64.TRYWAIT P0, [R3+URZ+0x33480], R4 ;  /* 0x03348004030075a7 */ /* 0x0044e4000800017f */
[----:B---3--:R-:W-:Y:S05]  /*f1b0*/  @!P0 NANOSLEEP.SYNCS 0x989680 ;  /* 0x009896800000895d */ /* 0x008fea0003900000 */
[----:B------:R-:W3:Y:S02]  /*f1c0*/  @!P0 SYNCS.PHASECHK.TRANS64 P0, [R3+URZ+0x33480], R4 ;  /* 0x03348004030085a7 */ /* 0x000ee4000800007f */
[----:B---3--:R-:W-:Y:S05]  /*f1d0*/  @!P0 BRA `(.L_x_101) ;  /* 0xfffffffc00f08947 */ /* 0x008fea000383ffff */
[----:B------:R-:W-:Y:S05]  /*f1e0*/  BRA `(.L_x_102) ;  /* 0xfffffff000a47947 */ /* 0x000fea000383ffff */
.L_x_132:
[----:B------:R-:W-:-:S00]  /*f1f0*/  BRA `(.L_x_132) ;  /* 0xfffffffc00fc7947 */ /* 0x000fc0000383ffff */
[----:B------:R-:W-:-:S00]  /*f200*/  NOP ;  /* 0x0000000000007918 */ /* 0x000fc00000000000 */
[----:B------:R-:W-:-:S00]  /*f210*/  NOP ;  /* 0x0000000000007918 */ /* 0x000fc00000000000 */
[----:B------:R-:W-:-:S00]  /*f220*/  NOP ;  /* 0x0000000000007918 */ /* 0x000fc00000000000 */
[----:B------:R-:W-:-:S00]  /*f230*/  NOP ;  /* 0x0000000000007918 */ /* 0x000fc00000000000 */
[----:B------:R-:W-:-:S00]  /*f240*/  NOP ;  /* 0x0000000000007918 */ /* 0x000fc00000000000 */
[----:B------:R-:W-:-:S00]  /*f250*/  NOP ;  /* 0x0000000000007918 */ /* 0x000fc00000000000 */
[----:B------:R-:W-:-:S00]  /*f260*/  NOP ;  /* 0x0000000000007918 */ /* 0x000fc00000000000 */
[----:B------:R-:W-:-:S00]  /*f270*/  NOP ;  /* 0x0000000000007918 */ /* 0x000fc00000000000 */
.L_x_2862:


//--------------------- .text._ZN7cutlass13device_kernelIN5flash11enable_sm90INS1_16FlashAttnFwdSm90INS1_25CollectiveMainloopFwdSm90ILi2EN4cute5tupleIJNS5_1CILi2EEENS7_ILi1EEES9_EEENS6_IJNS7_ILi128EEENS7_ILi160EEENS7_ILi192EEEEEELi192ENS_12float_e4m3_tEfNS_4arch4Sm90ELb0ELb0ELb0ELb0ELb0ELb0ELb0ELb1ELb1ELb1ELb0ELb0EEENS1_21CollectiveEpilogueFwdINS6_IJSB_SD_SC_EEESA_NS_10bfloat16_tESH_Li256ELb0ELb1ELb0ELb1EEENS1_29StaticPersistentTileSchedulerILb0EEEEEEEEEvNT_6ParamsE --------------------------
	.section	.text._ZN7cutlass13device_kernelIN5flash11enable_sm90INS1_16FlashAttnFwdSm90INS1_25CollectiveMainloopFwdSm90ILi2EN4cute5tupleIJNS5_1CILi2EEENS7_ILi1EEES9_EEENS6_IJNS7_ILi128EEENS7_ILi160EEENS7_ILi192EEEEEELi192ENS_12float_e4m3_tEfNS_4arch4Sm90ELb0ELb0ELb0ELb0ELb0ELb0ELb0ELb1ELb1ELb1ELb0ELb0EEENS1_21CollectiveEpilogueFwdINS6_IJSB_SD_SC_EEESA_NS_10bfloat16_tESH_Li256ELb0ELb1ELb0ELb1EEENS1_29StaticPersistentTileSchedulerILb0EEEEEEEEEvNT_6ParamsE,"ax",@progbits
	.align	128
.text._ZN7cutlass13device_kernelIN5flash11enable_sm90INS1_16FlashAttnFwdSm90INS1_25CollectiveMainloopFwdSm90ILi2EN4cute5tupleIJNS5_1CILi2EEENS7_ILi1EEES9_EEENS6_IJNS7_ILi128EEENS7_ILi160EEENS7_ILi192EEEEEELi192ENS_12float_e4m3_tEfNS_4arch4Sm90ELb0ELb0ELb0ELb0ELb0ELb0ELb0ELb1ELb1ELb1ELb0ELb0EEENS1_21CollectiveEpilogueFwdINS6_IJSB_SD_SC_EEESA_NS_10bfloat16_tESH_Li256ELb0ELb1ELb0ELb1EEENS1_29StaticPersistentTileSchedulerILb0EEEEEEEEEvNT_6ParamsE:
        .type           _ZN7cutlass13device_kernelIN5flash11enable_sm90INS1_16FlashAttnFwdSm90INS1_25CollectiveMainloopFwdSm90ILi2EN4cute5tupleIJNS5_1CILi2EEENS7_ILi1EEES9_EEENS6_IJNS7_ILi128EEENS7_ILi160EEENS7_ILi192EEEEEELi192ENS_12float_e4m3_tEfNS_4arch4Sm90ELb0ELb0ELb0ELb0ELb0ELb0ELb0ELb1ELb1ELb1ELb0ELb0EEENS1_21CollectiveEpilogueFwdINS6_IJSB_SD_SC_EEESA_NS_10bfloat16_tESH_Li256ELb0ELb1ELb0ELb1EEENS1_29StaticPersistentTileSchedulerILb0EEEEEEEEEvNT_6ParamsE,@function
        .size           _ZN7cutlass13device_kernelIN5flash11enable_sm90INS1_16FlashAttnFwdSm90INS1_25CollectiveMainloopFwdSm90ILi2EN4cute5tupleIJNS5_1CILi2EEENS7_ILi1EEES9_EEENS6_IJNS7_ILi128EEENS7_ILi160EEENS7_ILi192EEEEEELi192ENS_12float_e4m3_tEfNS_4arch4Sm90ELb0ELb0ELb0ELb0ELb0ELb0ELb0ELb1ELb1ELb1ELb0ELb0EEENS1_21CollectiveEpilogueFwdINS6_IJSB_SD_SC_EEESA_NS_10bfloat16_tESH_Li256ELb0ELb1ELb0ELb1EEENS1_29StaticPersistentTileSchedulerILb0EEEEEEEEEvNT_6ParamsE,(.L_x_2863 - _ZN7cutlass13device_kernelIN5flash11enable_sm90INS1_16FlashAttnFwdSm90INS1_25CollectiveMainloopFwdSm90ILi2EN4cute5tupleIJNS5_1CILi2EEENS7_ILi1EEES9_EEENS6_IJNS7_ILi128EEENS7_ILi160EEENS7_ILi192EEEEEELi192ENS_12float_e4m3_tEfNS_4arch4Sm90ELb0ELb0ELb0ELb0ELb0ELb0ELb0ELb1ELb1ELb1ELb0ELb0EEENS1_21CollectiveEpilogueFwdINS6_IJSB_SD_SC_EEESA_NS_10bfloat16_tESH_Li256ELb0ELb1ELb0ELb1EEENS1_29StaticPersistentTileSchedulerILb0EEEEEEEEEvNT_6ParamsE)
        .other          _ZN7cutlass13device_kernelIN5flash11enable_sm90INS1_16FlashAttnFwdSm90INS1_25CollectiveMainloopFwdSm90ILi2EN4cute5tupleIJNS5_1CILi2EEENS7_ILi1EEES9_EEENS6_IJNS7_ILi128EEENS7_ILi160EEENS7_ILi192EEEEEELi192ENS_12float_e4m3_tEfNS_4arch4Sm90ELb0ELb0ELb0ELb0ELb0ELb0ELb0ELb1ELb1ELb1ELb0ELb0EEENS1_21CollectiveEpilogueFwdINS6_IJSB_SD_SC_EEESA_NS_10bfloat16_tESH_Li256ELb0ELb1ELb0ELb1EEENS1_29StaticPersistentTileSchedulerILb0EEEEEEEEEvNT_6ParamsE,@"STO_CUDA_ENTRY STV_DEFAULT"
_ZN7cutlass13device_kernelIN5flash11enable_sm90INS1_16FlashAttnFwdSm90INS1_25CollectiveMainloopFwdSm90ILi2EN4cute5tupleIJNS5_1CILi2EEENS7_ILi1EEES9_EEENS6_IJNS7_ILi128EEENS7_ILi160EEENS7_ILi192EEEEEELi192ENS_12float_e4m3_tEfNS_4arch4Sm90ELb0ELb0ELb0ELb0ELb0ELb0ELb0ELb1ELb1ELb1ELb0ELb0EEENS1_21CollectiveEpilogueFwdINS6_IJSB_SD_SC_EEESA_NS_10bfloat16_tESH_Li256ELb0ELb1ELb0ELb1EEENS1_29StaticPersistentTileSchedulerILb0EEEEEEEEEvNT_6ParamsE:
        /* <DEDUP_REMOVED lines=18> */
.L_x_134:
[----:B------:R-:W-:Y:S05]  /*0120*/  BSYNC B0 ;  /* 0x0000000000007941 */ /* 0x000fea0003800000 */
.L_x_133:
        /* <DEDUP_REMOVED lines=41> */
.L_x_135:
[----:B0-----:R-:W0:Y:S01]  /*03c0*/  S2UR UR4, SR_CTAID.Y ;  /* 0x00000000000479c3 */ /* 0x001e220000002600 */
[----:B------:R-:W3:Y:S01]  /*03d0*/  SHFL.IDX PT, R4, R0, RZ, 0x1f ;  /* 0x00001fff00047589 */ /* 0x000ee200000e0000 */
[----:B------:R-:W-:Y:S01]  /*03e0*/  ULDC UR5, c[0x0][0x154] ;  /* 0x0000550000057ab9 */ /* 0x000fe20000000800 */
[----:B------:R-:W-:-:S05]  /*03f0*/  NOP ;  /* 0x0000000000007918 */ /* 0x000fca0000000000 */
[----:B------:R-:W5:Y:S08]  /*0400*/  S2UR UR50, SR_CTAID.X ;  /* 0x00000000003279c3 */ /* 0x000f700000002500 */
[----:B------:R-:W1:Y:S01]  /*0410*/  LDC R6, c[0x0][0x148] ;  /* 0x00005200ff067b82 */ /* 0x000e620000000800 */
[----:B0-----:R-:W-:Y:S02]  /*0420*/  I2FP.F32.U32 R3, UR4 ;  /* 0x0000000400037c45 */ /* 0x001fe40008201000 */
[----:B---3--:R-:W-:-:S03]  /*0430*/  ISETP.NE.AND P0, PT, R4, RZ, PT ;  /* 0x000000ff0400720c */ /* 0x008fc60003f05270 */
[----:B------:R-:W-:Y:S01]  /*0440*/  FMUL R5, R3, UR5 ;  /* 0x0000000503057c20 */ /* 0x000fe20008400000 */
[----:B------:R-:W-:Y:S02]  /*0450*/  SHF.R.S32.HI R3, RZ, 0x1f, R7 ;  /* 0x0000001fff037819 */ /* 0x000fe40000011407 */
[----:B-----5:R-:W-:-:S03]  /*0460*/  I2FP.F32.U32 R4, UR50 ;  /* 0x0000003200047c45 */ /* 0x020fc60008201000 */
[----:B------:R-:W0:Y:S02]  /*0470*/  F2I.U32.TRUNC.NTZ R5, R5 ;  /* 0x0000000500057305 */ /* 0x000e24000020f000 */
[----:B0-----:R-:W-:-:S04]  /*0480*/  IMAD.MOV R11, RZ, RZ, -R5 ;  /* 0x000000ffff0b7224 */ /* 0x001fc800078e0a05 */
[----:B-1----:R-:W-:Y:S01]  /*0490*/  IMAD R11, R6, R11, UR4 ;  /* 0x00000004060b7e24 */ /* 0x002fe2000f8e020b */
[----:B------:R-:W-:Y:S02]  /*04a0*/  ULDC UR4, c[0x0][0x150] ;  /* 0x0000540000047ab9 */ /* 0x000fe40000000800 */
[----:B------:R-:W-:Y:S01]  /*04b0*/  FMUL R8, R4, UR4 ;  /* 0x0000000404087c20 */ /* 0x000fe20008400000 */
[----:B------:R-:W-:Y:S06]  /*04c0*/  @P0 BRA `(.L_x_136) ;  /* 0x0000000000480947 */ /* 0x000fec0003800000 */
[----:B------:R-:W0:Y:S01]  /*04d0*/  S2UR UR5, SR_CgaCtaId ;  /* 0x00000000000579c3 */ /* 0x000e220000008800 */
[----:B------:R-:W-:Y:S01]  /*04e0*/  UMOV UR4, 0x400 ;  /* 0x0000040000047882 */ /* 0x000fe20000000000 */
[----:B------:R-:W-:Y:S01]  /*04f0*/  UMOV UR6, 0x80 ;  /* 0x0000008000067882 */ /* 0x000fe20000000000 */
[----:B------:R-:W-:Y:S01]  /*0500*/  UMOV UR9, 0x100 ;  /* 0x0000010000097882 */ /* 0x000fe20000000000 */
[----:B------:R-:W-:-:S04]  /*0510*/  UIADD3 UR6, -UR6, 0x100000, URZ ;  /* 0x0010000006067890 */ /* 0x000fc8000fffe13f */
[----:B------:R-:W-:Y:S02]  /*0520*/  USHF.L.U32 UR7, UR6, 0xb, URZ ;  /* 0x0000000b06077899 */ /* 0x000fe4000800063f */
[----:B------:R-:W-:Y:S01]  /*0530*/  USHF.L.U32 UR6, UR6, 0x1, URZ ;  /* 0x0000000106067899 */ /* 0x000fe2000800063f */
[----:B------:R-:W-:Y:S01]  /*0540*/  ELECT P0, URZ, PT ;  /* 0x00000000003f782f */ /* 0x000fe20003800000 */
[----:B0-----:R-:W-:Y:S02]  /*0550*/  ULEA UR8, UR5, UR4, 0x18 ;  /* 0x0000000405087291 */ /* 0x001fe4000f8ec03f */
[----:B------:R-:W-:-:S04]  /*0560*/  UIADD3 UR4, -UR9, 0x100000, URZ ;  /* 0x0010000009047890 */ /* 0x000fc8000fffe13f */
[----:B------:R-:W-:Y:S02]  /*0570*/  USHF.L.U32 UR5, UR4, 0xb, URZ ;  /* 0x0000000b04057899 */ /* 0x000fe4000800063f */
[----:B------:R-:W-:Y:S01]  /*0580*/  USHF.L.U32 UR4, UR4, 0x1, URZ ;  /* 0x0000000104047899 */ /* 0x000fe2000800063f */
[----:B------:R-:W0:Y:S03]  /*0590*/  FENCE.VIEW.ASYNC.S ;  /* 0x00000000000073c6 */ /* 0x000e260000000000 */
[----:B0-----:R0:W1:Y:S08]  /*05a0*/  SYNCS.EXCH.64 URZ, [UR8+0x33450], UR6 ;  /* 0x03345006083f75b2 */ /* 0x0010700008000100 */
[----:B------:R0:W3:Y:S01]  /*05b0*/  SYNCS.EXCH.64 URZ, [UR8+0x33460], UR4 ;  /* 0x03346004083f75b2 */ /* 0x0000e20008000100 */
[----:B------:R0:W0:Y:S01]  /*05c0*/  SYNCS.EXCH.64 URZ, [UR8+0x33458], UR6 ;  /* 0x03345806083f75b2 */ /* 0x0000220008000100 */
[----:B------:R0:W0:Y:S01]  /*05d0*/  SYNCS.EXCH.64 URZ, [UR8+0x33468], UR4 ;  /* 0x03346804083f75b2 */ /* 0x0000220008000100 */
[----:B------:R-:W-:Y:S01]  /*05e0*/  NOP ;  /* 0x0000000000007918 */ /* 0x000fe20000000000 */
.L_x_136:
[----:B------:R-:W5:Y:S01]  /*05f0*/  SHFL.IDX PT, R6, R0, RZ, 0x1f ;  /* 0x00001fff00067589 */ /* 0x000f6200000e0000 */
[----:B------:R-:W-:Y:S01]  /*0600*/  LEA.HI R3, R3, R7, RZ, 0x7 ;  /* 0x0000000703037211 */ /* 0x000fe200078f38ff */
[----:B------:R-:W0:Y:S01]  /*0610*/  LDC R9, c[0x0][0x144] ;  /* 0x00005100ff097b82 */ /* 0x000e220000000800 */
[----:B------:R-:W0:Y:S01]  /*0620*/  F2I.U32.TRUNC.NTZ R8, R8 ;  /* 0x0000000800087305 */ /* 0x000e22000020f000 */
[----:B------:R-:W-:Y:S01]  /*0630*/  NOP ;  /* 0x0000000000007918 */ /* 0x000fe20000000000 */
[----:B------:R-:W-:-:S05]  /*0640*/  LOP3.LUT R3, R3, 0xffffff80, RZ, 0xc0, !PT ;  /* 0xffffff8003037812 */ /* 0x000fca00078ec0ff */
[----:B------:R-:W-:Y:S01]  /*0650*/  IMAD.IADD R3, R7, 0x1, -R3 ;  /* 0x0000000107037824 */ /* 0x000fe200078e0a03 */
[----:B------:R-:W-:-:S04]  /*0660*/  SHF.R.S32.HI R7, RZ, 0x1f, R2 ;  /* 0x0000001fff077819 */ /* 0x000fc80000011402 */
[----:B------:R-:W-:Y:S02]  /*0670*/  SHF.R.S32.HI R4, RZ, 0x1f, R3 ;  /* 0x0000001fff047819 */ /* 0x000fe40000011403 */
[----:B------:R-:W-:Y:S02]  /*0680*/  LEA.HI R7, R7, R2, RZ, 0x2 ;  /* 0x0000000207077211 */ /* 0x000fe400078f10ff */
[----:B------:R-:W-:-:S04]  /*0690*/  LEA.HI R4, R4, R3, RZ, 0x3 ;  /* 0x0000000304047211 */ /* 0x000fc800078f18ff */
[--C-:B------:R-:W-:Y:S02]  /*06a0*/  SHF.R.S32.HI R5, RZ, 0x3, R4.reuse ;  /* 0x00000003ff057819 */ /* 0x100fe40000011404 */
[----:B-----5:R-:W-:Y:S02]  /*06b0*/  ISETP.NE.AND P0, PT, R6, RZ, PT ;  /* 0x000000ff0600720c */ /* 0x020fe40003f05270 */
[----:B------:R-:W-:-:S04]  /*06c0*/  SHF.R.S32.HI R4, RZ, 0x1f, R4 ;  /* 0x0000001fff047819 */ /* 0x000fc80000011404 */
[----:B------:R-:W-:-:S04]  /*06d0*/  LEA.HI R4, R4, R5, RZ, 0x2 ;  /* 0x0000000504047211 */ /* 0x000fc800078f10ff */
[----:B------:R-:W-:-:S03]  /*06e0*/  LOP3.LUT R4, R4, 0xfffffffc, RZ, 0xc0, !PT ;  /* 0xfffffffc04047812 */ /* 0x000fc600078ec0ff */
[----:B------:R-:W-:Y:S05]  /*06f0*/  @P0 BRA `(.L_x_137) ;  /* 0x0000000000480947 */ /* 0x000fea0003800000 */
[----:B0-----:R-:W0:Y:S01]  /*0700*/  S2UR UR5, SR_CgaCtaId ;  /* 0x00000000000579c3 */ /* 0x001e220000008800 */
        /* <DEDUP_REMOVED lines=12> */
[----:B0-----:R0:W0:Y:S08]  /*07d0*/  SYNCS.EXCH.64 URZ, [UR8+0x33470], UR6 ;  /* 0x03347006083f75b2 */ /* 0x0010300008000100 */
[----:B------:R0:W0:Y:S01]  /*07e0*/  SYNCS.EXCH.64 URZ, [UR8+0x33480], UR4 ;  /* 0x03348004083f75b2 */ /* 0x0000220008000100 */
[----:B------:R0:W0:Y:S01]  /*07f0*/  SYNCS.EXCH.64 URZ, [UR8+0x33478], UR6 ;  /* 0x03347806083f75b2 */ /* 0x0000220008000100 */
[----:B------:R0:W0:Y:S01]  /*0800*/  SYNCS.EXCH.64 URZ, [UR8+0x33488], UR4 ;  /* 0x03348804083f75b2 */ /* 0x0000220008000100 */
[----:B------:R-:W-:Y:S01]  /*0810*/  NOP ;  /* 0x0000000000007918 */ /* 0x000fe20000000000 */
.L_x_137:
[----:B------:R-:W5:Y:S01]  /*0820*/  SHFL.IDX PT, R12, R0, RZ, 0x1f ;  /* 0x00001fff000c7589 */ /* 0x000f6200000e0000 */
[----:B------:R-:W-:Y:S01]  /*0830*/  LOP3.LUT R7, R7, 0x3ffffffc, RZ, 0xc0, !PT ;  /* 0x3ffffffc07077812 */ /* 0x000fe200078ec0ff */
[----:B------:R-:W-:Y:S01]  /*0840*/  IMAD.IADD R4, R5, 0x1, -R4 ;  /* 0x0000000105047824 */ /* 0x000fe200078e0a04 */
[----:B------:R-:W-:Y:S01]  /*0850*/  SHF.R.S32.HI R5, RZ, 0x1f, R6 ;  /* 0x0000001fff057819 */ /* 0x000fe20000011406 */
[----:B------:R-:W1:Y:S01]  /*0860*/  LDC R10, c[0x0][0x140] ;  /* 0x00005000ff0a7b82 */ /* 0x000e620000000800 */
[----:B0-----:R-:W-:Y:S01]  /*0870*/  IMAD.MOV R8, RZ, RZ, -R8 ;  /* 0x000000ffff087224 */ /* 0x001fe200078e0a08 */
[----:B------:R-:W-:Y:S01]  /*0880*/  NOP ;  /* 0x0000000000007918 */ /* 0x000fe20000000000 */
[----:B------:R-:W-:Y:S01]  /*0890*/  IMAD.IADD R7, R2, 0x1, -R7 ;  /* 0x0000000102077824 */ /* 0x000fe200078e0a07 */
[----:B------:R-:W-:Y:S01]  /*08a0*/  LEA.HI R5, R5, R6, RZ, 0x2 ;  /* 0x0000000605057211 */ /* 0x000fe200078f10ff */
[----:B------:R-:W-:Y:S02]  /*08b0*/  IMAD R9, R9, R8, UR50 ;  /* 0x0000003209097e24 */ /* 0x000fe4000f8e0208 */
[----:B------:R-:W-:Y:S01]  /*08c0*/  IMAD R7, R7, 0x4, R4 ;  /* 0x0000000407077824 */ /* 0x000fe200078e0204 */
[----:B------:R-:W-:-:S04]  /*08d0*/  LOP3.LUT R5, R5, 0x3ffffffc, RZ, 0xc0, !PT ;  /* 0x3ffffffc05057812 */ /* 0x000fc800078ec0ff */
[----:B------:R-:W-:Y:S01]  /*08e0*/  LEA.HI R2, R7, R7, RZ, 0x1 ;  /* 0x0000000707027211 */ /* 0x000fe200078f08ff */
[----:B------:R-:W-:-:S03]  /*08f0*/  IMAD.IADD R5, R6, 0x1, -R5 ;  /* 0x0000000106057824 */ /* 0x000fc600078e0a05 */
[----:B------:R-:W-:Y:S01]  /*0900*/  LOP3.LUT R2, R2, 0xfffffffe, RZ, 0xc0, !PT ;  /* 0xfffffffe02027812 */ /* 0x000fe200078ec0ff */
[----:B------:R-:W-:Y:S01]  /*0910*/  IMAD R5, R5, 0x4, R4 ;  /* 0x0000000405057824 */ /* 0x000fe200078e0204 */
[----:B-----5:R-:W-:-:S03]  /*0920*/  ISETP.NE.AND P0, PT, R12, RZ, PT ;  /* 0x000000ff0c00720c */ /* 0x020fc60003f05270 */
[----:B------:R-:W-:-:S05]  /*0930*/  IMAD.IADD R2, R7, 0x1, -R2 ;  /* 0x0000000107027824 */ /* 0x000fca00078e0a02 */
[----:B------:R-:W-:Y:S02]  /*0940*/  ISETP.NE.AND P5, PT, R2, R9, PT ;  /* 0x000000090200720c */ /* 0x000fe40003fa5270 */
[----:B------:R-:W-:-:S04]  /*0950*/  LEA.HI R2, R5, R5, RZ, 0x1 ;  /* 0x0000000505027211 */ /* 0x000fc800078f08ff */
[----:B------:R-:W-:Y:S01]  /*0960*/  LOP3.LUT R2, R2, 0xfffffffe, RZ, 0xc0, !PT ;  /* 0xfffffffe02027812 */ /* 0x000fe200078ec0ff */
[----:B------:R-:W-:Y:S06]  /*0970*/  @P0 BRA `(.L_x_138) ;  /* 0x0000000000480947 */ /* 0x000fec0003800000 */
[----:B------:R-:W0:Y:S01]  /*0980*/  S2UR UR5, SR_CgaCtaId ;  /* 0x00000000000579c3 */ /* 0x000e220000008800 */
        /* <DEDUP_REMOVED lines=17> */
.L_x_138:
[----:B------:R-:W5:Y:S01]  /*0aa0*/  SHFL.IDX PT, R6, R0, RZ, 0x1f ;  /* 0x00001fff00067589 */ /* 0x000f6200000e0000 */
[----:B------:R-:W-:Y:S01]  /*0ab0*/  IMAD.IADD R2, R5, 0x1, -R2 ;  /* 0x0000000105027824 */ /* 0x000fe200078e0a02 */
[----:B------:R-:W-:Y:S01]  /*0ac0*/  LOP3.LUT P0, RZ, R3, 0x7, RZ, 0xc0, !PT ;  /* 0x0000000703ff7812 */ /* 0x000fe2000780c0ff */
[----:B------:R-:W-:Y:S01]  /*0ad0*/  IMAD.SHL.U32 R4, R5, 0x4, RZ ;  /* 0x0000000405047824 */ /* 0x000fe200078e00ff */
[----:B-1----:R-:W-:Y:S01]  /*0ae0*/  ISETP.EQ.U32.AND P1, PT, R10, 0x1, PT ;  /* 0x000000010a00780c */ /* 0x002fe20003f22070 */
[----:B------:R-:W-:Y:S01]  /*0af0*/  IMAD.SHL.U32 R16, R7, 0x4, RZ ;  /* 0x0000000407107824 */ /* 0x000fe200078e00ff */
[----:B------:R-:W-:Y:S01]  /*0b00*/  ISETP.NE.AND P2, PT, R2, R9, PT ;  /* 0x000000090200720c */ /* 0x000fe20003f45270 */
[----:B------:R-:W-:Y:S01]  /*0b10*/  NOP ;  /* 0x0000000000007918 */ /* 0x000fe20000000000 */
[----:B------:R-:W-:Y:S02]  /*0b20*/  LOP3.LUT R8, R5, 0xc, R4, 0x78, !PT ;  /* 0x0000000c05087812 */ /* 0x000fe400078e7804 */
[----:B------:R-:W-:-:S03]  /*0b30*/  LOP3.LUT R16, R7, 0xc, R16, 0x78, !PT ;  /* 0x0000000c07107812 */ /* 0x000fc600078e7810 */
[----:B------:R1:W-:Y:S01]  /*0b40*/  STL [R1+0xc], R8 ;  /* 0x00000c0801007387 */ /* 0x0003e20000100800 */
[C---:B------:R-:W-:Y:S02]  /*0b50*/  @P5 LEA.HI R2, R16.reuse, R16, RZ, 0x1 ;  /* 0x0000001010025211 */ /* 0x040fe400078f08ff */
[----:B------:R-:W-:Y:S02]  /*0b60*/  ISETP.LT.U32.AND P4, PT, R16, 0x2, !P0 ;  /* 0x000000021000780c */ /* 0x000fe40004781070 */
[----:B------:R-:W-:Y:S02]  /*0b70*/  @P5 SHF.R.S32.HI R2, RZ, 0x1, R2 ;  /* 0x00000001ff025819 */ /* 0x000fe40000011402 */
[----:B------:R-:W-:Y:S02]  /*0b80*/  @P2 LEA.HI R3, R8, R8, RZ, 0x1 ;  /* 0x0000000808032211 */ /* 0x000fe400078f08ff */
[----:B------:R-:W-:Y:S01]  /*0b90*/  @P5 ISETP.NE.AND P6, PT, R2, R11, PT ;  /* 0x0000000b0200520c */ /* 0x000fe20003fc5270 */
[----:B------:R-:W-:Y:S01]  /*0ba0*/  IMAD.MOV.U32 R2, RZ, RZ, 0x1 ;  /* 0x00000001ff027424 */ /* 0x000fe200078e00ff */
[----:B-----5:R-:W-:-:S02]  /*0bb0*/  ISETP.NE.AND P3, PT, R6, RZ, PT ;  /* 0x000000ff0600720c */ /* 0x020fc40003f65270 */
[----:B------:R-:W-:Y:S02]  /*0bc0*/  @P2 SHF.R.S32.HI R4, RZ, 0x1, R3 ;  /* 0x00000001ff042819 */ /* 0x000fe40000011403 */
[----:B------:R-:W-:Y:S02]  /*0bd0*/  SEL R3, RZ, 0x1, !P4 ;  /* 0x00000001ff037807 */ /* 0x000fe40006000000 */
[----:B------:R-:W-:Y:S02]  /*0be0*/  @P5 SEL R2, RZ, 0x1, P6 ;  /* 0x00000001ff025807 */ /* 0x000fe40003000000 */
[----:B------:R-:W-:Y:S01]  /*0bf0*/  @P2 ISETP.NE.AND P4, PT, R4, R11, PT ;  /* 0x0000000b0400220c */ /* 0x000fe20003f85270 */
[----:B------:R-:W-:Y:S01]  /*0c00*/  IMAD.MOV.U32 R4, RZ, RZ, 0x1 ;  /* 0x00000001ff047424 */ /* 0x000fe200078e00ff */
[----:B------:R-:W-:Y:S02]  /*0c10*/  ISETP.LT.U32.AND P0, PT, R8, 0x2, !P0 ;  /* 0x000000020800780c */ /* 0x000fe40004701070 */
[----:B------:R-:W-:-:S02]  /*0c20*/  LOP3.LUT R2, R2, R3, RZ, 0xc0, !PT ;  /* 0x0000000302027212 */ /* 0x000fc400078ec0ff */
[----:B------:R-:W-:Y:S02]  /*0c30*/  SEL R3, RZ, 0x1, !P0 ;  /* 0x00000001ff037807 */ /* 0x000fe40004000000 */
[----:B------:R-:W-:Y:S01]  /*0c40*/  @P2 SEL R4, RZ, 0x1, P4 ;  /* 0x00000001ff042807 */ /* 0x000fe20002000000 */
[----:B-1----:R-:W-:Y:S06]  /*0c50*/  @P3 BRA `(.L_x_139) ;  /* 0x0000000000483947 */ /* 0x002fec0003800000 */
        /* <DEDUP_REMOVED lines=17> */
[----:B-1----:R-:W-:Y:S01]  /*0d70*/  NOP ;  /* 0x0000000000007918 */ /* 0x002fe20000000000 */
.L_x_139:
[----:B------:R-:W-:Y:S01]  /*0d80*/  LOP3.LUT R3, R4, R3, RZ, 0xc0, !PT ;  /* 0x0000000304037212 */ /* 0x000fe200078ec0ff */
[----:B------:R-:W-:-:S04]  /*0d90*/  NOP ;  /* 0x0000000000007918 */ /* 0x000fc80000000000 */
[----:B------:R1:W-:Y:S01]  /*0da0*/  STL [R1+0x8], R3 ;  /* 0x0000080301007387 */ /* 0x0003e20000100800 */
[----:B------:R-:W-:Y:S05]  /*0db0*/  @!P1 BRA `(.L_x_140) ;  /* 0x0000000000089947 */ /* 0x000fea0003800000 */
[----:B0-234-:R-:W-:Y:S01]  /*0dc0*/  UCGABAR_ARV ;  /* 0x00000000000079c7 */ /* 0x01dfe20008000000 */
[----:B------:R-:W-:Y:S05]  /*0dd0*/  BRA `(.L_x_141) ;  /* 0x0000000000047947 */ /* 0x000fea0003800000 */
.L_x_140:
[----:B0-234-:R-:W-:Y:S01]  /*0de0*/  NOP ;  /* 0x0000000000007918 */ /* 0x01dfe20000000000 */
.L_x_141:
[----:B------:R-:W-:Y:S05]  /*0df0*/  @!P1 BRA `(.L_x_142) ;  /* 0x00000000000c9947 */ /* 0x000fea0003800000 */
[----:B------:R-:W-:Y:S01]  /*0e00*/  UCGABAR_WAIT ;  /* 0x0000000000007dc7 */ /* 0x000fe20008000000 */
[----:B------:R-:W-:Y:S01]  /*0e10*/  CCTL.IVALL ;  /* 0x00000000ff00798f */ /* 0x000fe20002000000 */
[----:B------:R-:W-:Y:S05]  /*0e20*/  BRA `(.L_x_143) ;  /* 0x0000000000047947 */ /* 0x000fea0003800000 */
.L_x_142:
[----:B------:R-:W-:Y:S06]  /*0e30*/  BAR.SYNC.DEFER_BLOCKING 0x0 ;  /* 0x0000000000007b1d */ /* 0x000fec0000010000 */
.L_x_143:
[----:B------:R-:W-:Y:S01]  /*0e40*/  PLOP3.LUT P0, PT, PT, PT, UP0, 0x80, 0x0 ;  /* 0x000000000000781c */ /* 0x000fe20003f0f008 */
[----:B------:R-:W-:Y:S01]  /*0e50*/  UMOV UR38, 0x1 ;  /* 0x0000000100267882 */ /* 0x000fe20000000000 */
[----:B------:R-:W-:Y:S01]  /*0e60*/  ULDC.64 UR48, c[0x0][0x208] ;  /* 0x0000820000307ab9 */ /* 0x000fe20000000a00 */
[----:B------:R-:W-:-:S10]  /*0e70*/  USEL UR38, UR38, 0x2, !UP0 ;  /* 0x0000000226267887 */ /* 0x000fd4000c000000 */
[----:B------:R-:W-:Y:S05]  /*0e80*/  @!P0 BRA `(.L_x_144) ;  /* 0x0000009800a08947 */ /* 0x000fea0003800000 */
.L_x_145:
[----:B------:R-:W-:-:S08]  /*0e90*/  NOP ;  /* 0x0000000000007918 */ /* 0x000fd00000000000 */
[----:B------:R-:W0:Y:S02]  /*0ea0*/  USETMAXREG.TRY_ALLOC.CTAPOOL UP0, 0xf0 ;  /* 0x000000f0000079c8 */ /* 0x000e240008000600 */
[----:B0-----:R-:W-:-:S13]  /*0eb0*/  PLOP3.LUT P0, PT, PT, PT, UP0, 0x80, 0x0 ;  /* 0x000000000000781c */ /* 0x001fda0003f0f008 */
[----:B------:R-:W-:Y:S05]  /*0ec0*/  @!P0 BRA `(.L_x_145) ;  /* 0xfffffffc00f08947 */ /* 0x000fea000383ffff */
[----:B-1----:R-:W0:Y:S01]  /*0ed0*/  S2R R3, SR_TID.X ;  /* 0x0000000000037919 */ /* 0x002e220000002100 */
        /* <DEDUP_REMOVED lines=16> */
[CC--:B------:R-:W-:Y:S02]  /*0fe0*/  LEA.HI R6, R3.reuse, R22.reuse, RZ, 0x5 ;  /* 0x0000001603067211 */ /* 0x0c0fe400078f28ff */
[----:B------:R-:W-:Y:S02]  /*0ff0*/  LOP3.LUT R5, R0, 0xffffff80, RZ, 0xc0, !PT ;  /* 0xffffff8000057812 */ /* 0x000fe400078ec0ff */
[CC--:B------:R-:W-:Y:S01]  /*1000*/  LEA.HI R4, R3.reuse, R22.reuse, RZ, 0x4 ;  /* 0x0000001603047211 */ /* 0x0c0fe200078f20ff */
[----:B------:R-:W-:Y:S01]  /*1010*/  IMAD.SHL.U32 R6, R6, 0x20, RZ ;  /* 0x0000002006067824 */ /* 0x000fe200078e00ff */
[CC--:B------:R-:W-:Y:S01]  /*1020*/  LEA.HI R7, R3.reuse, R22.reuse, RZ, 0x2 ;  /* 0x0000001603077211 */ /* 0x0c0fe200078f10ff */
[----:B------:R-:W-:Y:S01]  /*1030*/  IMAD.IADD R220, R22, 0x1, -R5 ;  /* 0x0000000116dc7824 */ /* 0x000fe200078e0a05 */
[----:B------:R-:W-:-:S02]  /*1040*/  LEA.HI R23, R3, R22, RZ, 0x3 ;  /* 0x0000001603177211 */ /* 0x000fc400078f18ff */
[----:B------:R-:W-:Y:S02]  /*1050*/  LOP3.LUT R13, R7, 0xfffffffc, RZ, 0xc0, !PT ;  /* 0xfffffffc070d7812 */ /* 0x000fe400078ec0ff */
[----:B------:R-:W-:Y:S02]  /*1060*/  SHF.R.S32.HI R5, RZ, 0x1f, R220 ;  /* 0x0000001fff057819 */ /* 0x000fe400000114dc */
[----:B------:R-:W-:Y:S01]  /*1070*/  LOP3.LUT R7, R4, 0x3fffff0, RZ, 0xc0, !PT ;  /* 0x03fffff004077812 */ /* 0x000fe200078ec0ff */
[C---:B------:R-:W-:Y:S01]  /*1080*/  IMAD.IADD R13, R22.reuse, 0x1, -R13 ;  /* 0x00000001160d7824 */ /* 0x040fe200078e0a0d */
[----:B------:R-:W-:Y:S02]  /*1090*/  LEA.HI R3, R5, R220, RZ, 0x2 ;  /* 0x000000dc05037211 */ /* 0x000fe400078f10ff */
[----:B------:R-:W-:Y:S01]  /*10a0*/  SHF.R.S32.HI R221, RZ, 0x7, R0 ;  /* 0x00000007ffdd7819 */ /* 0x000fe20000011400 */
[----:B------:R-:W-:Y:S01]  /*10b0*/  IMAD.IADD R7, R22, 0x1, -R7 ;  /* 0x0000000116077824 */ /* 0x000fe200078e0a07 */
[----:B------:R-:W-:-:S02]  /*10c0*/  SHF.R.S32.HI R8, RZ, 0x2, R3 ;  /* 0x00000002ff087819 */ /* 0x000fc40000011403 */
[----:B------:R-:W-:Y:S02]  /*10d0*/  SHF.R.S32.HI R11, RZ, 0x1f, R3 ;  /* 0x0000001fff0b7819 */ /* 0x000fe40000011403 */
[----:B------:R-:W-:Y:S02]  /*10e0*/  LOP3.LUT R6, R6, 0xfffffc00, RZ, 0xc0, !PT ;  /* 0xfffffc0006067812 */ /* 0x000fe400078ec0ff */
[----:B------:R-:W-:Y:S02]  /*10f0*/  LEA.HI R11, R11, R8, RZ, 0x3 ;  /* 0x000000080b0b7211 */ /* 0x000fe400078f18ff */
[----:B------:R-:W-:Y:S01]  /*1100*/  LOP3.LUT R15, R23, 0xfffffff8, RZ, 0xc0, !PT ;  /* 0xfffffff8170f7812 */ /* 0x000fe200078ec0ff */
[----:B------:R-:W-:Y:S01]  /*1110*/  IMAD R7, R7, 0x40, R6 ;  /* 0x0000004007077824 */ /* 0x000fe200078e0206 */
[----:B------:R-:W-:Y:S02]  /*1120*/  SHF.R.S32.HI R9, RZ, 0x4, R4 ;  /* 0x00000004ff097819 */ /* 0x000fe40000011404 */
[----:B------:R-:W-:Y:S01]  /*1130*/  LOP3.LUT R11, R11, 0xfffffff8, RZ, 0xc0, !PT ;  /* 0xfffffff80b0b7812 */ /* 0x000fe200078ec0ff */
[----:B------:R-:W-:Y:S01]  /*1140*/  IMAD.IADD R22, R22, 0x1, -R15 ;  /* 0x0000000116167824 */ /* 0x000fe200078e0a0f */
[----:B------:R-:W-:-:S02]  /*1150*/  LEA.HI R0, R0, R221, RZ, 0x1 ;  /* 0x000000dd00007211 */ /* 0x000fc400078f08ff */
[----:B------:R-:W-:Y:S01]  /*1160*/  LEA.HI R5, R5, R220, RZ, 0x5 ;  /* 0x000000dc05057211 */ /* 0x000fe200078f28ff */
[----:B------:R-:W-:Y:S01]  /*1170*/  IMAD.IADD R8, R8, 0x1, -R11 ;  /* 0x0000000108087824 */ /* 0x000fe200078e0a0b */
[----:B------:R-:W-:Y:S01]  /*1180*/  LEA.HI R4, R4, R9, RZ, 0x1 ;  /* 0x0000000904047211 */ /* 0x000fe200078f08ff */
[----:B------:R-:W-:Y:S01]  /*1190*/  IMAD.SHL.U32 R17, R22, 0x8, RZ ;  /* 0x0000000816117824 */ /* 0x000fe200078e00ff */
[----:B------:R-:W-:Y:S02]  /*11a0*/  LEA.HI R6, R13, R13, RZ, 0x1 ;  /* 0x0000000d0d067211 */ /* 0x000fe400078f08ff */
[----:B------:R-:W-:Y:S01]  /*11b0*/  LOP3.LUT R0, R0, 0x3fffffe, RZ, 0xc0, !PT ;  /* 0x03fffffe00007812 */ /* 0x000fe200078ec0ff */
[C---:B------:R-:W-:Y:S01]  /*11c0*/  VIADD R19, R17.reuse, 0x40 ;  /* 0x0000004011137836 */ /* 0x040fe20000000000 */
[----:B------:R-:W-:Y:S01]  /*11d0*/  SHF.R.S32.HI R5, RZ, 0x5, R5 ;  /* 0x00000005ff057819 */ /* 0x000fe20000011405 */
[----:B------:R-:W-:Y:S01]  /*11e0*/  VIADD R18, R17, 0x80 ;  /* 0x0000008011127836 */ /* 0x000fe20000000000 */
[----:B------:R-:W-:Y:S01]  /*11f0*/  LOP3.LUT R4, R4, 0x1ffffffe, RZ, 0xc0, !PT ;  /* 0x1ffffffe04047812 */ /* 0x000fe200078ec0ff */
[----:B------:R-:W-:Y:S01]  /*1200*/  IMAD.IADD R0, R221, 0x1, -R0 ;  /* 0x00000001dd007824 */ /* 0x000fe200078e0a00 */
[----:B------:R-:W-:Y:S01]  /*1210*/  LOP3.LUT R3, R3, 0x7ffffffc, RZ, 0xc0, !PT ;  /* 0x7ffffffc03037812 */ /* 0x000fe200078ec0ff */
[----:B------:R-:W-:Y:S01]  /*1220*/  IMAD R5, R5, 0x10, R8 ;  /* 0x0000001005057824 */ /* 0x000fe200078e0208 */
[----:B------:R-:W-:Y:S01]  /*1230*/  LOP3.LUT R6, R6, 0x1ffffffe, RZ, 0xc0, !PT ;  /* 0x1ffffffe06067812 */ /* 0x000fe200078ec0ff */
[----:B------:R-:W-:Y:S01]  /*1240*/  IMAD.IADD R4, R9, 0x1, -R4 ;  /* 0x0000000109047824 */ /* 0x000fe200078e0a04 */
[----:B------:R-:W-:Y:S01]  /*1250*/  SHF.R.S32.HI R23, RZ, 0x3, R23 ;  /* 0x00000003ff177819 */ /* 0x000fe20000011417 */
[----:B------:R-:W-:Y:S01]  /*1260*/  IMAD.IADD R3, R220, 0x1, -R3 ;  /* 0x00000001dc037824 */ /* 0x000fe200078e0a03 */
[----:B------:R-:W-:Y:S01]  /*1270*/  SHF.R.S32.HI R227, RZ, 0x1f, R19 ;  /* 0x0000001fffe37819 */ /* 0x000fe20000011413 */
[----:B------:R-:W-:Y:S01]  /*1280*/  IMAD.IADD R223, R13, 0x1, -R6 ;  /* 0x000000010ddf7824 */ /* 0x000fe200078e0a06 */
[----:B------:R-:W-:Y:S01]  /*1290*/  SHF.R.S32.HI R226, RZ, 0x1f, R18 ;  /* 0x0000001fffe27819 */ /* 0x000fe20000011412 */
[----:B------:R-:W-:-:S02]  /*12a0*/  IMAD R222, R0, 0x40, R5 ;  /* 0x0000004000de7824 */ /* 0x000fc400078e0205 */
[----:B------:R-:W-:Y:S02]  /*12b0*/  IMAD R224, R4, 0x8, R7 ;  /* 0x0000000804e07824 */ /* 0x000fe400078e0207 */
[----:B------:R-:W-:Y:S02]  /*12c0*/  IMAD R225, R3, R10, 0xa0 ;  /* 0x000000a003e17424 */ /* 0x000fe400078e020a */
[----:B------:R-:W-:-:S07]  /*12d0*/  IMAD R223, R223, 0x8, R222 ;  /* 0x00000008dfdf7824 */ /* 0x000fce00078e02de */
.L_x_178:
        /* <DEDUP_REMOVED lines=107> */
.L_x_146:
[----:B------:R-:W-:Y:S01]  /*1990*/  ULOP3.LUT UR4, UR45, 0x1, URZ, 0xc0, !UPT ;  /* 0x000000012d047892 */ /* 0x000fe2000f8ec03f */
[----:B------:R-:W-:-:S05]  /*19a0*/  IMAD.U32 R3, RZ, RZ, UR46 ;  /* 0x0000002eff037e24 */ /* 0x000fca000f8e00ff */
[----:B------:R-:W-:Y:S01]  /*19b0*/  IMAD.U32 R0, RZ, RZ, UR4 ;  /* 0x00000004ff007e24 */ /* 0x000fe2000f8e00ff */
[----:B------:R-:W-:-:S04]  /*19c0*/  ISETP.NE.AND P0, PT, R3, 0x3, PT ;  /* 0x000000030300780c */ /* 0x000fc80003f05270 */
[----:B------:R-:W-:-:S04]  /*19d0*/  SHF.L.U32 R0, R0, 0x1f, RZ ;  /* 0x0000001f00007819 */ /* 0x000fc800000006ff */
[----:B------:R-:W0:Y:S02]  /*19e0*/  SYNCS.PHASECHK.TRANS64.TRYWAIT P1, [UR39+0x33400], R0 ;  /* 0x03340000ff0075a7 */ /* 0x000e240008020167 */
[----:B0-----:R-:W-:Y:S05]  /*19f0*/  @!P1 BRA `(.L_x_147) ;  /* 0x000000cc00389947 */ /* 0x001fea0003800000 */
.L_x_248:
[----:B------:R-:W-:Y:S05]  /*1a00*/  @!P0 BRA `(.L_x_148) ;  /* 0x0000000000048947 */ /* 0x000fea0003800000 */
[----:B------:R-:W-:Y:S01]  /*1a10*/  BPT.TRAP 0x1 ;  /* 0x000000040000795c */ /* 0x000fe20000300000 */
.L_x_148:
[----:B0-----:R-:W-:Y:S02]  /*1a20*/  IMAD.U32 R3, RZ, RZ, UR52 ;  /* 0x00000034ff037e24 */ /* 0x001fe4000f8e00ff */
[----:B------:R-:W-:-:S03]  /*1a30*/  IMAD.U32 R0, RZ, RZ, UR44 ;  /* 0x0000002cff007e24 */ /* 0x000fc6000f8e00ff */
[----:B------:R-:W-:Y:S02]  /*1a40*/  LEA R3, R3, UR39, 0x3 ;  /* 0x0000002703037c11 */ /* 0x000fe4000f8e18ff */
[----:B------:R-:W-:-:S04]  /*1a50*/  SHF.L.U32 R0, R0, 0x1f, RZ ;  /* 0x0000001f00007819 */ /* 0x000fc800000006ff */
[----:B------:R0:W1:Y:S01]  /*1a60*/  SYNCS.PHASECHK.TRANS64.TRYWAIT P1, [R3+URZ+0x33430], R0 ;  /* 0x03343000030075a7 */ /* 0x000062000802017f */
[----:B------:R-:W-:Y:S05]  /*1a70*/  @!P0 BRA `(.L_x_149) ;  /* 0x0000000000048947 */ /* 0x000fea0003800000 */
[----:B------:R-:W-:Y:S01]  /*1a80*/  BPT.TRAP 0x1 ;  /* 0x000000040000795c */ /* 0x000fe20000300000 */
.L_x_149:
[----:B-1----:R-:W-:Y:S05]  /*1a90*/  @P1 BRA `(.L_x_150) ;  /* 0x0000000000081947 */ /* 0x002fea0003800000 */
[----:B------:R-:W1:Y:S02]  /*1aa0*/  SYNCS.PHASECHK.TRANS64.TRYWAIT P1, [R3+URZ+0x33430], R0 ;  /* 0x03343000030075a7 */ /* 0x000e64000802017f */
[----:B-1----:R-:W-:Y:S05]  /*1ab0*/  @!P1 BRA `(.L_x_151) ;  /* 0x000000cc00209947 */ /* 0x002fea0003800000 */
.L_x_150:
[----:B------:R-:W-:Y:S05]  /*1ac0*/  WARPSYNC.ALL ;  /* 0x0000000000007948 */ /* 0x000fea0003800000 */
[----:B------:R-:W-:Y:S01]  /*1ad0*/  UIADD3 UR4, UR39, 0x24200, URZ ;  /* 0x0002420027047890 */ /* 0x000fe2000fffe03f */
[----:B------:R-:W-:Y:S01]  /*1ae0*/  WARPGROUP.ARRIVE ;  /* 0x00000000000079c5 */ /* 0x000fe20000000000 */
[----:B------:R-:W-:Y:S02]  /*1af0*/  ULOP3.LUT UR28, UR47, 0x10000, URZ, 0xfc, !UPT ;  /* 0x000100002f1c7892 */ /* 0x000fe4000f8efc3f */
[----:B------:R-:W-:Y:S01]  /*1b00*/  USHF.R.U32.HI UR4, URZ, 0x4, UR4 ;  /* 0x000000043f047899 */ /* 0x000fe20008011604 */
[----:B------:R-:W-:Y:S01]  /*1b10*/  UMOV UR25, 0x80000020 ;  /* 0x8000002000197882 */ /* 0x000fe20000000000 */
[----:B------:R-:W-:-:S02]  /*1b20*/  UMOV UR27, 0x80000020 ;  /* 0x80000020001b7882 */ /* 0x000fc40000000000 */
[----:B------:R-:W-:Y:S01]  /*1b30*/  ULOP3.LUT UR4, UR4, 0x3fff, URZ, 0xc0, !UPT ;  /* 0x00003fff04047892 */ /* 0x000fe2000f8ec03f */
[----:B------:R-:W-:Y:S01]  /*1b40*/  UMOV UR24, UR28 ;  /* 0x0000001c00187c82 */ /* 0x000fe20008000000 */
[----:B------:R-:W-:Y:S02]  /*1b50*/  UMOV UR5, UR25 ;  /* 0x0000001900057c82 */ /* 0x000fe40008000000 */
[----:B------:R-:W-:Y:S01]  /*1b60*/  ULOP3.LUT UR47, UR4, 0x10000, URZ, 0xfc, !UPT ;  /* 0x00010000042f7892 */ /* 0x000fe2000f8efc3f */
[----:B------:R-:W-:Y:S02]  /*1b70*/  UMOV UR7, 0x80000020 ;  /* 0x8000002000077882 */ /* 0x000fe40000000000 */
[----:B------:R-:W-:Y:S01]  /*1b80*/  UMOV UR4, UR24 ;  /* 0x0000001800047c82 */ /* 0x000fe20008000000 */
[----:B------:R-:W-:Y:S01]  /*1b90*/  UIMAD UR30, UR52, 0x780, UR47 ;  /* 0x00000780341e78a4 */ /* 0x000fe2000f8e022f */
[----:B------:R-:W-:Y:S01]  /*1ba0*/  UMOV UR11, 0x80000020 ;  /* 0x80000020000b7882 */ /* 0x000fe20000000000 */
[----:B------:R-:W-:-:S02]  /*1bb0*/  UMOV UR15, 0x80000020 ;  /* 0x80000020000f7882 */ /* 0x000fc40000000000 */
[----:B------:R-:W-:Y:S02]  /*1bc0*/  UIADD3 UR6, UR30, 0x80, URZ ;  /* 0x000000801e067890 */ /* 0x000fe4000fffe03f */
[----:B------:R-:W-:Y:S02]  /*1bd0*/  UIADD3 UR8, UR30, 0x100, URZ ;  /* 0x000001001e087890 */ /* 0x000fe4000fffe03f */
[----:B------:R-:W-:Y:S01]  /*1be0*/  UMOV UR26, UR30 ;  /* 0x0000001e001a7c82 */ /* 0x000fe20008000000 */
[----:B------:R-:W-:Y:S01]  /*1bf0*/  UIADD3 UR9, UR30, 0x180, URZ ;  /* 0x000001801e097890 */ /* 0x000fe2000fffe03f */
[----:B------:R-:W-:Y:S01]  /*1c00*/  QGMMA.64x32x32.F32.E4M3.E4M3 R88, gdesc[UR24], RZ, !UPT, gsb0 ;  /* 0x00600000185879f3 */ /* 0x000fe2000c0008ff */
[----:B------:R-:W-:Y:S01]  /*1c10*/  UMOV UR26, UR6 ;  /* 0x00000006001a7c82 */ /* 0x000fe20008000000 */
[----:B------:R-:W-:Y:S01]  /*1c20*/  UMOV UR27, 0x80000020 ;  /* 0x80000020001b7882 */ /* 0x000fe20000000000 */
[----:B------:R-:W-:Y:S01]  /*1c30*/  UMOV UR6, UR8 ;  /* 0x0000000800067c82 */ /* 0x000fe20008000000 */
[----:B------:R-:W-:-:S02]  /*1c40*/  UIADD3 UR10, UR30, 0x200, URZ ;  /* 0x000002001e0a7890 */ /* 0x000fc4000fffe03f */
[----:B------:R-:W-:Y:S02]  /*1c50*/  UIADD3 UR12, UR30, 0x102, URZ ;  /* 0x000001021e0c7890 */ /* 0x000fe4000fffe03f */
[----:B------:R-:W-:Y:S02]  /*1c60*/  UIADD3 UR13, UR30, 0x182, URZ ;  /* 0x000001821e0d7890 */ /* 0x000fe4000fffe03f */
[----:B------:R-:W-:Y:S02]  /*1c70*/  UIADD3 UR14, UR30, 0x202, URZ ;  /* 0x000002021e0e7890 */ /* 0x000fe4000fffe03f */
[----:B------:R-:W-:Y:S01]  /*1c80*/  UIADD3 UR18, UR30, 0x382, URZ ;  /* 0x000003821e127890 */ /* 0x000fe2000fffe03f */
[----:B------:R-:W-:Y:S01]  /*1c90*/  UMOV UR19, 0x80000020 ;  /* 0x8000002000137882 */ /* 0x000fe20000000000 */
[----:B------:R-:W-:Y:S01]  /*1ca0*/  UIADD3 UR22, UR30, 0x600, URZ ;  /* 0x000006001e167890 */ /* 0x000fe2000fffe03f */
[----:B------:R-:W-:Y:S01]  /*1cb0*/  UMOV UR23, 0x80000020 ;  /* 0x8000002000177882 */ /* 0x000fe20000000000 */
[----:B------:R-:W-:Y:S01]  /*1cc0*/  UMOV UR31, 0x80000020 ;  /* 0x80000020001f7882 */ /* 0x000fe20000000000 */
[----:B------:R-:W-:-:S02]  /*1cd0*/  WARPGROUP.DEPBAR.LE gsb0, 0x0 ;  /* 0x00008000000079c5 */ /* 0x000fc40000010000 */
[----:B------:R-:W-:-:S06]  /*1ce0*/  WARPGROUP.ARRIVE ;  /* 0x00000000000079c5 */ /* 0x000fcc0000000000 */
[----:B------:R-:W-:Y:S01]  /*1cf0*/  QGMMA.64x32x32.F32.E4M3.E4M3 R72, gdesc[UR24], RZ, !UPT, gsb0 ;  /* 0x00600000184879f3 */ /* 0x000fe2000c0008ff */
[----:B------:R-:W-:Y:S01]  /*1d00*/  UMOV UR26, UR9 ;  /* 0x00000009001a7c82 */ /* 0x000fe20008000000 */
[----:B------:R-:W-:Y:S01]  /*1d10*/  UMOV UR27, 0x80000020 ;  /* 0x80000020001b7882 */ /* 0x000fe20000000000 */
[----:B------:R-:W-:Y:S02]  /*1d20*/  WARPGROUP.DEPBAR.LE gsb0, 0x0 ;  /* 0x00008000000079c5 */ /* 0x000fe40000010000 */
[----:B------:R-:W-:-:S06]  /*1d30*/  WARPGROUP.ARRIVE ;  /* 0x00000000000079c5 */ /* 0x000fcc0000000000 */
[----:B------:R-:W-:Y:S01]  /*1d40*/  QGMMA.64x32x32.F32.E4M3.E4M3 R56, gdesc[UR4], RZ, !UPT, gsb0 ;  /* 0x00600000043879f3 */ /* 0x000fe2000c0008ff */
[----:B------:R-:W-:Y:S02]  /*1d50*/  UIADD3 UR4, UR28, 0x2, URZ ;  /* 0x000000021c047890 */ /* 0x000fe4000fffe03f */
[----:B------:R-:W-:Y:S01]  /*1d60*/  UIADD3 UR6, UR30, 0x2, URZ ;  /* 0x000000021e067890 */ /* 0x000fe2000fffe03f */
[----:B------:R-:W-:Y:S01]  /*1d70*/  UMOV UR5, 0x80000020 ;  /* 0x8000002000057882 */ /* 0x000fe20000000000 */
[----:B------:R-:W-:Y:S01]  /*1d80*/  UMOV UR7, 0x80000020 ;  /* 0x8000002000077882 */ /* 0x000fe20000000000 */
[----:B------:R-:W-:Y:S02]  /*1d90*/  UMOV UR9, UR5 ;  /* 0x0000000500097c82 */ /* 0x000fe40008000000 */
[----:B------:R-:W-:Y:S01]  /*1da0*/  UMOV UR8, UR4 ;  /* 0x0000000400087c82 */ /* 0x000fe20008000000 */
        /* <DEDUP_REMOVED lines=12> */
[----:B------:R-:W-:Y:S01]  /*1e70*/  UMOV UR6, UR10 ;  /* 0x0000000a00067c82 */ /* 0x000fe20008000000 */
[----:B------:R-:W-:Y:S01]  /*1e80*/  UMOV UR7, 0x80000020 ;  /* 0x8000002000077882 */ /* 0x000fe20000000000 */
[----:B------:R-:W-:Y:S01]  /*1e90*/  UMOV UR10, UR12 ;  /* 0x0000000c000a7c82 */ /* 0x000fe20008000000 */
        /* <DEDUP_REMOVED lines=121> */
[----:B------:R-:W-:-:S03]  /*2630*/  UIADD3 UR6, UR30, 0x702, URZ ;  /* 0x000007021e067890 */ /* 0x000fc6000fffe03f */
        /* <DEDUP_REMOVED lines=18> */
[----:B------:R-:W-:Y:S05]  /*2760*/  @!P0 BRA `(.L_x_152) ;  /* 0x0000000000048947 */ /* 0x000fea0003800000 */
[----:B------:R-:W-:Y:S01]  /*2770*/  BPT.TRAP 0x1 ;  /* 0x000000040000795c */ /* 0x000fe20000300000 */
.L_x_152:
[----:B01----:R-:W-:Y:S01]  /*2780*/  VIADD R0, R225, UR51 ;  /* 0x00000033e1007c36 */ /* 0x003fe20008000000 */
[----:B------:R-:W-:Y:S01]  /*2790*/  P2R R105, PR, RZ, 0x1 ;  /* 0x00000001ff697803 */ /* 0x000fe20000000000 */
[----:B------:R-:W-:Y:S01]  /*27a0*/  IMAD.U32 R5, RZ, RZ, UR50 ;  /* 0x00000032ff057e24 */ /* 0x000fe2000f8e00ff */
[----:B------:R-:W-:-:S03]  /*27b0*/  UISETP.GE.AND UP0, UPT, UR51, 0xa1, UPT ;  /* 0x000000a13300788c */ /* 0x000fc6000bf06270 */
[----:B------:R-:W-:-:S05]  /*27c0*/  IMAD R4, R5, -0xa0, R0 ;  /* 0xffffff6005047824 */ /* 0x000fca00078e0200 */
[C---:B------:R-:W-:Y:S02]  /*27d0*/  ISETP.GT.AND P6, PT, R4.reuse, RZ, PT ;  /* 0x000000ff0400720c */ /* 0x040fe40003fc4270 */
[C---:B------:R-:W-:Y:S02]  /*27e0*/  ISETP.GT.AND P5, PT, R4.reuse, 0x1, PT ;  /* 0x000000010400780c */ /* 0x040fe40003fa4270 */
[----:B------:R-:W-:Y:S02]  /*27f0*/  ISETP.GT.AND P4, PT, R4, 0x8, PT ;  /* 0x000000080400780c */ /* 0x000fe40003f84270 */
[----:B------:R-:W-:Y:S02]  /*2800*/  FSEL R88, R88, -INF , P6 ;  /* 0xff80000058587808 */ /* 0x000fe40003000000 */
[----:B------:R-:W-:Y:S01]  /*2810*/  FSEL R6, R89, -INF , P5 ;  /* 0xff80000059067808 */ /* 0x000fe20002800000 */
[----:B------:R-:W-:Y:S01]  /*2820*/  IMAD.U32 R89, RZ, RZ, UR40 ;  /* 0x00000028ff597e24 */ /* 0x000fe2000f8e00ff */
[----:B------:R-:W-:-:S02]  /*2830*/  ISETP.GT.AND P3, PT, R4, 0x9, PT ;  /* 0x000000090400780c */ /* 0x000fc40003f64270 */
[----:B------:R-:W-:Y:S02]  /*2840*/  FSEL R92, R92, -INF , P4 ;  /* 0xff8000005c5c7808 */ /* 0x000fe40002000000 */
[----:B------:R-:W-:Y:S02]  /*2850*/  FMNMX.FTZ R5, R88, R6, !PT ;  /* 0x0000000658057209 */ /* 0x000fe40007810000 */
[----:B------:R-:W-:Y:S02]  /*2860*/  ISETP.GT.AND P1, PT, R4, 0x10, PT ;  /* 0x000000100400780c */ /* 0x000fe40003f24270 */
[----:B------:R-:W-:Y:S02]  /*2870*/  FSEL R8, R93, -INF , P3 ;  /* 0xff8000005d087808 */ /* 0x000fe40001800000 */
[----:B------:R-:W-:Y:S02]  /*2880*/  FMNMX.FTZ R5, R92, R5, !PT ;  /* 0x000000055c057209 */ /* 0x000fe40007810000 */
        /* <DEDUP_REMOVED lines=103> */
[----:B------:R-:W-:Y:S02]  /*2f00*/  ISETP.GT.AND P0, PT, R4, 0x79, PT ;  /* 0x000000790400780c */ /* 0x000fe40003f04270 */
[----:B------:R-:W-:Y:S02]  /*2f10*/  FSEL R52, R52, -INF , P6 ;  /* 0xff80000034347808 */ /* 0x000fe40003000000 */
[----:B------:R-:W-:Y:S02]  /*2f20*/  FMNMX.FTZ R7, R49, R0, !PT ;  /* 0x0000000031077209 */ /* 0x000fe40007810000 */
[----:B------:R-:W-:Y:S02]  /*2f30*/  FSEL R43, R43, -INF , P5 ;  /* 0xff8000002b2b7808 */ /* 0x000fe40002800000 */
[----:B------:R-:W-:Y:S02]  /*2f40*/  ISETP.GT.AND P5, PT, R4, 0x80, PT ;  /* 0x000000800400780c */ /* 0x000fe40003fa4270 */
[----:B------:R-:W-:-:S02]  /*2f50*/  FSEL R53, R53, -INF , P0 ;  /* 0xff80000035357808 */ /* 0x000fc40000000000 */
[----:B------:R-:W-:Y:S02]  /*2f60*/  FMNMX.FTZ R0, R52, R7, !PT ;  /* 0x0000000734007209 */ /* 0x000fe40007810000 */
        /* <DEDUP_REMOVED lines=12> */
[----:B------:R-:W-:Y:S02]  /*3030*/  FSEL R29, R29, -INF , P2 ;  /* 0xff8000001d1d7808 */ /* 0x000fe40001000000 */
[----:B------:R-:W-:Y:S02]  /*3040*/  FMNMX.FTZ R0, R28, R7, !PT ;  /* 0x000000071c007209 */ /* 0x000fe40007810000 */
[----:B------:R-:W-:Y:S02]  /*3050*/  ISETP.GT.AND P3, PT, R4, 0x90, PT ;  /* 0x000000900400780c */ /* 0x000fe40003f64270 */
[----:B------:R-:W-:Y:S02]  /*3060*/  FSEL R46, R46, -INF , P4 ;  /* 0xff8000002e2e7808 */ /* 0x000fe40002000000 */
[----:B------:R-:W-:-:S02]  /*3070*/  FSEL R32, R32, -INF , P3 ;  /* 0xff80000020207808 */ /* 0x000fc40001800000 */
[----:B------:R-:W-:Y:S02]  /*3080*/  FMNMX.FTZ R7, R29, R0, !PT ;  /* 0x000000001d077209 */ /* 0x000fe40007810000 */
[----:B------:R-:W-:Y:S02]  /*3090*/  ISETP.GT.AND P4, PT, R4, 0x91, PT ;  /* 0x000000910400780c */ /* 0x000fe40003f84270 */
[----:B------:R-:W-:Y:S02]  /*30a0*/  FMNMX.FTZ R0, R32, R7, !PT ;  /* 0x0000000720007209 */ /* 0x000fe40007810000 */
[----:B------:R-:W-:Y:S02]  /*30b0*/  FSEL R33, R33, -INF , P4 ;  /* 0xff80000021217808 */ /* 0x000fe40002000000 */
[----:B------:R-:W-:Y:S02]  /*30c0*/  ISETP.GT.AND P5, PT, R4, 0x98, PT ;  /* 0x000000980400780c */ /* 0x000fe40003fa4270 */
[----:B------:R-:W-:-:S02]  /*30d0*/  FMNMX.FTZ R7, R33, R0, !PT ;  /* 0x0000000021077209 */ /* 0x000fc40007810000 */
[----:B------:R-:W-:Y:S02]  /*30e0*/  FSEL R36, R36, -INF , P5 ;  /* 0xff80000024247808 */ /* 0x000fe40002800000 */
[----:B------:R-:W-:Y:S02]  /*30f0*/  ISETP.GT.AND P6, PT, R4, 0x99, PT ;  /* 0x000000990400780c */ /* 0x000fe40003fc4270 */
[----:B------:R-:W-:Y:S02]  /*3100*/  FMNMX.FTZ R0, R36, R7, !PT ;  /* 0x0000000724007209 */ /* 0x000fe40007810000 */
[----:B------:R-:W-:Y:S02]  /*3110*/  FSEL R37, R37, -INF , P6 ;  /* 0xff80000025257808 */ /* 0x000fe40003000000 */
[----:B------:R-:W-:Y:S02]  /*3120*/  P2R R13, PR, RZ, 0x4 ;  /* 0x00000004ff0d7803 */ /* 0x000fe40000000000 */
[----:B------:R-:W-:-:S02]  /*3130*/  FMNMX.FTZ R7, R37, R0, !PT ;  /* 0x0000000025077209 */ /* 0x000fc40007810000 */
[----:B------:R-:W-:Y:S02]  /*3140*/  P2R R11, PR, RZ, 0x8 ;  /* 0x00000008ff0b7803 */ /* 0x000fe40000000000 */
[----:B------:R-:W-:Y:S01]  /*3150*/  ISETP.GT.AND P2, PT, R4, 0x78, PT ;  /* 0x000000780400780c */ /* 0x000fe20003f44270 */
[----:B------:R-:W0:Y:S01]  /*3160*/  SHFL.BFLY PT, R0, R7, 0x2, 0x1f ;  /* 0x0c401f0007007f89 */ /* 0x000e2200000e0000 */
[----:B------:R-:W-:Y:S02]  /*3170*/  P2R R15, PR, RZ, 0x2 ;  /* 0x00000002ff0f7803 */ /* 0x000fe40000000000 */
[----:B------:R-:W-:Y:S02]  /*3180*/  FSEL R54, R54, -INF , P2 ;  /* 0xff80000036367808 */ /* 0x000fe40001000000 */
[----:B------:R-:W-:Y:S02]  /*3190*/  ISETP.NE.AND P2, PT, R13, RZ, PT ;  /* 0x000000ff0d00720c */ /* 0x000fe40003f45270 */
[----:B------:R-:W-:-:S02]  /*31a0*/  FMNMX.FTZ R13, R90, R91, !PT ;  /* 0x0000005b5a0d7209 */ /* 0x000fc40007810000 */
[C---:B------:R-:W-:Y:S02]  /*31b0*/  ISETP.GT.AND P1, PT, R4.reuse, 0x79, PT ;  /* 0x000000790400780c */ /* 0x040fe40003f24270 */
[----:B------:R-:W-:Y:S02]  /*31c0*/  P2R R21, PR, RZ, 0x1 ;  /* 0x00000001ff157803 */ /* 0x000fe40000000000 */
[----:B------:R-:W-:Y:S02]  /*31d0*/  FSEL R55, R55, -INF , P1 ;  /* 0xff80000037377808 */ /* 0x000fe40000800000 */
[----:B------:R-:W-:Y:S02]  /*31e0*/  ISETP.NE.AND P1, PT, R15, RZ, PT ;  /* 0x000000ff0f00720c */ /* 0x000fe40003f25270 */
[----:B------:R-:W-:Y:S02]  /*31f0*/  ISETP.GT.AND P0, PT, R4, 0x80, PT ;  /* 0x000000800400780c */ /* 0x000fe40003f04270 */
[----:B------:R-:W-:-:S02]  /*3200*/  FSEL R85, R39, -INF , P6 ;  /* 0xff80000027557808 */ /* 0x000fc40003000000 */
[----:B------:R-:W-:Y:S02]  /*3210*/  FSEL R26, R26, -INF , P0 ;  /* 0xff8000001a1a7808 */ /* 0x000fe40000000000 */
[----:B------:R-:W-:Y:S02]  /*3220*/  ISETP.NE.AND P0, PT, R21, RZ, PT ;  /* 0x000000ff1500720c */ /* 0x000fe40003f05270 */
[----:B0-----:R-:W-:Y:S02]  /*3230*/  FMNMX.FTZ R9, R7, R0, !PT ;  /* 0x0000000007097209 */ /* 0x001fe40007810000 */
[----:B------:R-:W-:Y:S02]  /*3240*/  FSEL R27, R27, -INF , P0 ;  /* 0xff8000001b1b7808 */ /* 0x000fe40000000000 */
[----:B------:R-:W-:Y:S01]  /*3250*/  ISETP.NE.AND P0, PT, R105, RZ, PT ;  /* 0x000000ff6900720c */ /* 0x000fe20003f05270 */
[----:B------:R-:W0:Y:S02]  /*3260*/  SHFL.BFLY PT, R0, R9, 0x1, 0x1f ;  /* 0x0c201f0009007f89 */ /* 0x000e2400000e0000 */
[----:B0-----:R-:W-:-:S04]  /*3270*/  FMNMX.FTZ R0, R9, R0, !PT ;  /* 0x0000000009007209 */ /* 0x001fc80007810000 */
        /* <DEDUP_REMOVED lines=23> */
[----:B------:R1:W-:Y:S01]  /*33f0*/  MUFU.EX2 R15, R60 ;  /* 0x0000003c000f7308 */ /* 0x0003e20000000800 */
[----:B------:R-:W-:-:S01]  /*3400*/  FFMA.FTZ R108, R108, UR40, -R89 ;  /* 0x000000286c6c7c23 */ /* 0x000fc20008010859 */
[----:B------:R-:W-:Y:S01]  /*3410*/  FMNMX.FTZ R21, R103, R14, !PT ;  /* 0x0000000e67157209 */ /* 0x000fe20007810000 */
[----:B------:R-:W-:-:S01]  /*3420*/  FFMA.FTZ R14, R104, UR40, -R89 ;  /* 0x00000028680e7c23 */ /* 0x000fc20008010859 */
[--C-:B------:R-:W-:Y:S01]  /*3430*/  FFMA.FTZ R110, R110, UR40, -R89.reuse ;  /* 0x000000286e6e7c23 */ /* 0x100fe20008010859 */
        /* <DEDUP_REMOVED lines=17> */
[----:B0-----:R-:W-:Y:S01]  /*3550*/  FMNMX.FTZ R56, R82, R57, !PT ;  /* 0x0000003952387209 */ /* 0x001fe20007810000 */
[----:B------:R-:W-:Y:S01]  /*3560*/  MUFU.EX2 R4, R4 ;  /* 0x0000000400047308 */ /* 0x000fe20000000800 */
[----:B------:R-:W-:-:S02]  /*3570*/  CS2R R118, SRZ ;  /* 0x0000000000767805 */ /* 0x000fc4000001ff00 */
[----:B------:R-:W-:Y:S02]  /*3580*/  CS2R R104, SRZ ;  /* 0x0000000000687805 */ /* 0x000fe4000001ff00 */
[----:B------:R-:W-:Y:S02]  /*3590*/  FMNMX.FTZ R57, R83, R56, !PT ;  /* 0x0000003853397209 */ /* 0x000fe40007810000 */
[----:B------:R-:W-:Y:S02]  /*35a0*/  CS2R R100, SRZ ;  /* 0x0000000000647805 */ /* 0x000fe4000001ff00 */
[----:B------:R-:W-:Y:S02]  /*35b0*/  CS2R R96, SRZ ;  /* 0x0000000000607805 */ /* 0x000fe4000001ff00 */
[----:B------:R-:W-:Y:S02]  /*35c0*/  CS2R R92, SRZ ;  /* 0x00000000005c7805 */ /* 0x000fe4000001ff00 */
[----:B------:R-:W-:Y:S01]  /*35d0*/  FMNMX.FTZ R56, R86, R57, !PT ;  /* 0x0000003956387209 */ /* 0x000fe20007810000 */
[----:B------:R-:W-:Y:S03]  /*35e0*/  MUFU.EX2 R7, R7 ;  /* 0x0000000700077308 */ /* 0x000fe60000000800 */
[----:B------:R-:W-:Y:S01]  /*35f0*/  FMNMX.FTZ R61, R87, R56, !PT ;  /* 0x00000038573d7209 */ /* 0x000fe20007810000 */
[--C-:B------:R-:W-:Y:S01]  /*3600*/  FFMA.FTZ R56, R84, UR40, -R89.reuse ;  /* 0x0000002854387c23 */ /* 0x100fe20008010859 */
[----:B------:R-:W-:-:S01]  /*3610*/  FFMA.FTZ R84, R72, UR40, -R89 ;  /* 0x0000002848547c23 */ /* 0x000fc20008010859 */
[----:B------:R-:W-:-:S02]  /*3620*/  FSEL R72, R30, -INF , P1 ;  /* 0xff8000001e487808 */ /* 0x000fc40000800000 */
[----:B-1----:R-:W-:Y:S01]  /*3630*/  FMNMX.FTZ R60, R58, R61, !PT ;  /* 0x0000003d3a3c7209 */ /* 0x002fe20007810000 */
[----:B------:R0:W-:Y:S03]  /*3640*/  MUFU.EX2 R30, R84 ;  /* 0x00000054001e7308 */ /* 0x0001e60000000800 */
[----:B------:R-:W-:-:S04]  /*3650*/  FMNMX.FTZ R61, R59, R60, !PT ;  /* 0x0000003c3b3d7209 */ /* 0x000fc80007810000 */
[----:B------:R-:W-:Y:S01]  /*3660*/  FMNMX.FTZ R60, R62, R61, !PT ;  /* 0x0000003d3e3c7209 */ /* 0x000fe20007810000 */
[----:B------:R-:W-:Y:S01]  /*3670*/  MUFU.EX2 R6, R6 ;  /* 0x0000000600067308 */ /* 0x000fe20000000800 */
[----:B0-----:R-:W-:Y:S02]  /*3680*/  FSEL R84, R38, -INF , P5 ;  /* 0xff80000026547808 */ /* 0x001fe40002800000 */
[----:B------:R-:W-:Y:S01]  /*3690*/  FMNMX.FTZ R65, R63, R60, !PT ;  /* 0x0000003c3f417209 */ /* 0x000fe20007810000 */
[----:B------:R-:W-:-:S01]  /*36a0*/  FFMA.FTZ R60, R112, UR40, -R89 ;  /* 0x00000028703c7c23 */ /* 0x000fc20008010859 */
[----:B------:R-:W-:Y:S02]  /*36b0*/  CS2R R112, SRZ ;  /* 0x0000000000707805 */ /* 0x000fe4000001ff00 */
[----:B------:R-:W-:Y:S01]  /*36c0*/  FMNMX.FTZ R64, R66, R65, !PT ;  /* 0x0000004142407209 */ /* 0x000fe20007810000 */
[----:B------:R-:W0:Y:S03]  /*36d0*/  MUFU.EX2 R9, R9 ;  /* 0x0000000900097308 */ /* 0x000e260000000800 */
[----:B------:R-:W-:-:S04]  /*36e0*/  FMNMX.FTZ R65, R67, R64, !PT ;  /* 0x0000004043417209 */ /* 0x000fc80007810000 */
[----:B------:R-:W-:Y:S01]  /*36f0*/  FMNMX.FTZ R64, R70, R65, !PT ;  /* 0x0000004146407209 */ /* 0x000fe20007810000 */
[----:B------:R-:W-:Y:S03]  /*3700*/  MUFU.EX2 R8, R8 ;  /* 0x0000000800087308 */ /* 0x000fe60000000800 */
[----:B------:R-:W-:Y:S01]  /*3710*/  FMNMX.FTZ R69, R71, R64, !PT ;  /* 0x0000004047457209 */ /* 0x000fe20007810000 */
[----:B------:R-:W-:Y:S01]  /*3720*/  FFMA.FTZ R64, R116, UR40, -R89 ;  /* 0x0000002874407c23 */ /* 0x000fe20008010859 */
[----:B------:R-:W-:Y:S02]  /*3730*/  CS2R R116, SRZ ;  /* 0x0000000000747805 */ /* 0x000fe4000001ff00 */
[----:B------:R-:W-:Y:S01]  /*3740*/  FMNMX.FTZ R68, R42, R69, !PT ;  /* 0x000000452a447209 */ /* 0x000fe20007810000 */
[----:B------:R-:W-:Y:S01]  /*3750*/  MUFU.EX2 R11, R11 ;  /* 0x0000000b000b7308 */ /* 0x000fe20000000800 */
[----:B0-----:R-:W-:-:S02]  /*3760*/  F2FP.SATFINITE.E4M3.F32.PACK_AB_MERGE_C R200, R9, R6, RZ ;  /* 0x0000000609c8723e */ /* 0x001fc400048070ff */
[----:B------:R-:W-:Y:S02]  /*3770*/  FMNMX.FTZ R69, R43, R68, !PT ;  /* 0x000000442b457209 */ /* 0x000fe40007810000 */
[----:B------:R-:W-:Y:S02]  /*3780*/  F2FP.SATFINITE.E4M3.F32.PACK_AB_MERGE_C R200, R7, R4, R200 ;  /* 0x0000000407c8723e */ /* 0x000fe400048070c8 */
[----:B------:R-:W-:Y:S01]  /*3790*/  FMNMX.FTZ R68, R46, R69, !PT ;  /* 0x000000452e447209 */ /* 0x000fe20007810000 */
[----:B------:R-:W0:Y:S03]  /*37a0*/  MUFU.EX2 R10, R10 ;  /* 0x0000000a000a7308 */ /* 0x000e260000000800 */
[----:B------:R-:W-:Y:S01]  /*37b0*/  FMNMX.FTZ R69, R47, R68, !PT ;  /* 0x000000442f457209 */ /* 0x000fe20007810000 */
[----:B------:R-:W-:-:S03]  /*37c0*/  FFMA.FTZ R68, R120, UR40, -R89 ;  /* 0x0000002878447c23 */ /* 0x000fc60008010859 */
[----:B------:R-:W-:Y:S01]  /*37d0*/  FMNMX.FTZ R80, R50, R69, !PT ;  /* 0x0000004532507209 */ /* 0x000fe20007810000 */
[----:B------:R-:W-:Y:S03]  /*37e0*/  MUFU.EX2 R12, R12 ;  /* 0x0000000c000c7308 */ /* 0x000fe60000000800 */
[----:B------:R-:W-:Y:S02]  /*37f0*/  FMNMX.FTZ R69, R51, R80, !PT ;  /* 0x0000005033457209 */ /* 0x000fe40007810000 */
[----:B------:R-:W-:Y:S02]  /*3800*/  FSEL R80, R34, -INF , P3 ;  /* 0xff80000022507808 */ /* 0x000fe40001800000 */
[----:B------:R-:W-:Y:S01]  /*3810*/  FMNMX.FTZ R76, R54, R69, !PT ;  /* 0x00000045364c7209 */ /* 0x000fe20007810000 */
[----:B------:R-:W-:Y:S01]  /*3820*/  MUFU.EX2 R14, R14 ;  /* 0x0000000e000e7308 */ /* 0x000fe20000000800 */
[----:B0-----:R-:W-:-:S02]  /*3830*/  F2FP.SATFINITE.E4M3.F32.PACK_AB_MERGE_C R202, R13, R10, RZ ;  /* 0x0000000a0dca723e */ /* 0x001fc400048070ff */
[----:B------:R-:W-:Y:S02]  /*3840*/  FMNMX.FTZ R77, R55, R76, !PT ;  /* 0x0000004c374d7209 */ /* 0x000fe40007810000 */
[----:B------:R-:W-:Y:S02]  /*3850*/  F2FP.SATFINITE.E4M3.F32.PACK_AB_MERGE_C R202, R11, R8, R202 ;  /* 0x000000080bca723e */ /* 0x000fe400048070ca */
[----:B------:R-:W-:Y:S01]  /*3860*/  FMNMX.FTZ R76, R26, R77, !PT ;  /* 0x0000004d1a4c7209 */ /* 0x000fe20007810000 */
[----:B------:R0:W-:Y:S03]  /*3870*/  MUFU.EX2 R69, R81 ;  /* 0x0000005100457308 */ /* 0x0001e60000000800 */
[----:B------:R-:W-:Y:S02]  /*3880*/  FMNMX.FTZ R77, R27, R76, !PT ;  /* 0x0000004c1b4d7209 */ /* 0x000fe40007810000 */
[----:B------:R-:W-:Y:S01]  /*3890*/  FSEL R76, R31, -INF , P2 ;  /* 0xff8000001f4c7808 */ /* 0x000fe20001000000 */
[----:B------:R-:W-:-:S01]  /*38a0*/  FFMA.FTZ R31, R40, UR40, -R89 ;  /* 0x00000028281f7c23 */ /* 0x000fc20008010859 */
[----:B------:R-:W-:Y:S01]  /*38b0*/  FMNMX.FTZ R5, R72, R77, !PT ;  /* 0x0000004d48057209 */ /* 0x000fe20007810000 */
[----:B------:R-:W-:-:S01]  /*38c0*/  FFMA.FTZ R40, R45, UR40, -R89 ;  /* 0x000000282d287c23 */ /* 0x000fc20008010859 */
[----:B0-----:R-:W-:Y:S01]  /*38d0*/  FSEL R81, R35, -INF , P4 ;  /* 0xff80000023517808 */ /* 0x001fe20002000000 */
[----:B------:R-:W-:-:S01]  /*38e0*/  FFMA.FTZ R35, R44, UR40, -R89 ;  /* 0x000000282c237c23 */ /* 0x000fc20008010859 */
[----:B------:R-:W-:Y:S01]  /*38f0*/  FMNMX.FTZ R5, R76, R5, !PT ;  /* 0x000000054c057209 */ /* 0x000fe20007810000 */
[----:B------:R-:W-:Y:S03]  /*3900*/  MUFU.EX2 R77, R88 ;  /* 0x00000058004d7308 */ /* 0x000fe60000000800 */
[----:B------:R-:W-:-:S04]  /*3910*/  FMNMX.FTZ R34, R80, R5, !PT ;  /* 0x0000000550227209 */ /* 0x000fc80007810000 */
[----:B------:R-:W-:Y:S01]  /*3920*/  FMNMX.FTZ R5, R81, R34, !PT ;  /* 0x0000002251057209 */ /* 0x000fe20007810000 */
[----:B------:R-:W-:-:S01]  /*3930*/  FFMA.FTZ R34, R41, UR40, -R89 ;  /* 0x0000002829227c23 */ /* 0x000fc20008010859 */
[----:B------:R-:W-:Y:S01]  /*3940*/  FFMA.FTZ R41, R52, UR40, -R89 ;  /* 0x0000002834297c23 */ /* 0x000fe20008010859 */
[----:B------:R0:W1:Y:S01]  /*3950*/  MUFU.EX2 R21, R106 ;  /* 0x0000006a00157308 */ /* 0x0000620000000800 */
[----:B------:R-:W-:-:S04]  /*3960*/  FMNMX.FTZ R38, R84, R5, !PT ;  /* 0x0000000554267209 */ /* 0x000fc80007810000 */
[----:B------:R-:W-:Y:S01]  /*3970*/  FMNMX.FTZ R5, R85, R38, !PT ;  /* 0x0000002655057209 */ /* 0x000fe20007810000 */
[----:B------:R-:W-:-:S02]  /*3980*/  FFMA.FTZ R38, R48, UR40, -R89 ;  /* 0x0000002830267c23 */ /* 0x000fc40008010859 */
[----:B------:R-:W-:Y:S01]  /*3990*/  MUFU.EX2 R20, R20 ;  /* 0x0000001400147308 */ /* 0x000fe20000000800 */
[----:B0-----:R-:W-:Y:S01]  /*39a0*/  CS2R R106, SRZ ;  /* 0x00000000006a7805 */ /* 0x001fe2000001ff00 */
[----:B------:R-:W0:Y:S06]  /*39b0*/  SHFL.BFLY PT, R44, R5, 0x2, 0x1f ;  /* 0x0c401f00052c7f89 */ /* 0x000e2c00000e0000 */
[----:B------:R2:W-:Y:S01]  /*39c0*/  MUFU.EX2 R57, R108 ;  /* 0x0000006c00397308 */ /* 0x0005e20000000800 */
[----:B-1----:R-:W-:-:S04]  /*39d0*/  F2FP.SATFINITE.E4M3.F32.PACK_AB_MERGE_C R204, R21, R14, RZ ;  /* 0x0000000e15cc723e */ /* 0x002fc800048070ff */
[----:B------:R-:W-:-:S03]  /*39e0*/  F2FP.SATFINITE.E4M3.F32.PACK_AB_MERGE_C R204, R15, R12, R204 ;  /* 0x0000000c0fcc723e */ /* 0x000fc600048070cc */
[----:B------:R-:W-:Y:S01]  /*39f0*/  MUFU.EX2 R56, R56 ;  /* 0x0000003800387308 */ /* 0x000fe20000000800 */
[----:B--2---:R-:W-:-:S07]  /*3a00*/  CS2R R108, SRZ ;  /* 0x00000000006c7805 */ /* 0x004fce000001ff00 */
[----:B------:R1:W2:Y:S01]  /*3a10*/  MUFU.EX2 R61, R110 ;  /* 0x0000006e003d7308 */ /* 0x0002a20000000800 */
[----:B0-----:R-:W-:-:S05]  /*3a20*/  FMNMX.FTZ R45, R5, R44, !PT ;  /* 0x0000002c052d7209 */ /* 0x001fca0007810000 */
[----:B------:R-:W0:Y:S02]  /*3a30*/  SHFL.BFLY PT, R48, R45, 0x1, 0x1f ;  /* 0x0c201f002d307f89 */ /* 0x000e2400000e0000 */
[----:B------:R-:W-:Y:S01]  /*3a40*/  MUFU.EX2 R44, R53 ;  /* 0x00000035002c7308 */ /* 0x000fe20000000800 */
[----:B-1----:R-:W-:-:S07]  /*3a50*/  CS2R R110, SRZ ;  /* 0x00000000006e7805 */ /* 0x002fce000001ff00 */
[----:B------:R-:W-:Y:S01]  /*3a60*/  MUFU.EX2 R60, R60 ;  /* 0x0000003c003c7308 */ /* 0x000fe20000000800 */
[----:B--2---:R-:W-:-:S04]  /*3a70*/  F2FP.SATFINITE.E4M3.F32.PACK_AB_MERGE_C R206, R61, R56, RZ ;  /* 0x000000383dce723e */ /* 0x004fc800048070ff */
[----:B------:R-:W-:-:S03]  /*3a80*/  F2FP.SATFINITE.E4M3.F32.PACK_AB_MERGE_C R206, R57, R20, R206 ;  /* 0x0000001439ce723e */ /* 0x000fc600048070ce */
[----:B------:R1:W-:Y:S01]  /*3a90*/  MUFU.EX2 R65, R114 ;  /* 0x0000007200417308 */ /* 0x0003e20000000800 */
[----:B0-----:R-:W-:Y:S01]  /*3aa0*/  FMNMX.FTZ R5, R45, R48, !PT ;  /* 0x000000302d057209 */ /* 0x001fe20007810000 */
[----:B------:R-:W-:-:S06]  /*3ab0*/  IMAD.U32 R48, RZ, RZ, UR40 ;  /* 0x00000028ff307e24 */ /* 0x000fcc000f8e00ff */
[----:B------:R-:W-:Y:S01]  /*3ac0*/  MUFU.EX2 R64, R64 ;  /* 0x0000004000407308 */ /* 0x000fe20000000800 */
[----:B-1----:R-:W-:Y:S02]  /*3ad0*/  CS2R R114, SRZ ;  /* 0x0000000000727805 */ /* 0x002fe4000001ff00 */
[C---:B------:R-:W-:Y:S01]  /*3ae0*/  FSETP.NEU.FTZ.AND P1, PT, R5.reuse, -INF , PT ;  /* 0xff8000000500780b */ /* 0x040fe20003f3d000 */
[----:B------:R-:W-:-:S05]  /*3af0*/  FFMA.FTZ R45, R5, R48, -8 ;  /* 0xc1000000052d7423 */ /* 0x000fca0000010030 */
[----:B------:R-:W-:Y:S01]  /*3b00*/  FSEL R89, R45, RZ, P1 ;  /* 0x000000ff2d597208 */ /* 0x000fe20000800000 */
[----:B------:R-:W-:Y:S01]  /*3b10*/  MUFU.EX2 R73, R73 ;  /* 0x0000004900497308 */ /* 0x000fe20000000800 */
[----:B------:R-:W-:-:S03]  /*3b20*/  ISETP.NE.AND P1, PT, R2, RZ, PT ;  /* 0x000000ff0200720c */ /* 0x000fc60003f25270 */
        /* <DEDUP_REMOVED lines=14> */
[----:B------:R-:W0:Y:S01]  /*3c10*/  MUFU.EX2 R48, R48 ;  /* 0x0000003000307308 */ /* 0x000e220000000800 */
[----:B------:R-:W-:-:S01]  /*3c20*/  FADD.FTZ R67, R4, R7 ;  /* 0x0000000704437221 */ /* 0x000fc20000010000 */
[--C-:B------:R-:W-:Y:S01]  /*3c30*/  FFMA.FTZ R75, R82, UR40, -R89.reuse ;  /* 0x00000028524b7c23 */ /* 0x100fe20008010859 */
[----:B------:R-:W-:-:S01]  /*3c40*/  FFMA.FTZ R103, R103, UR40, -R89 ;  /* 0x0000002867677c23 */ /* 0x000fc20008010859 */
[--C-:B------:R-:W-:Y:S01]  /*3c50*/  FFMA.FTZ R82, R62, UR40, -R89.reuse ;  /* 0x000000283e527c23 */ /* 0x100fe20008010859 */
[----:B------:R-:W-:-:S01]  /*3c60*/  FFMA.FTZ R62, R66, UR40, -R89 ;  /* 0x00000028423e7c23 */ /* 0x000fc20008010859 */
[----:B------:R-:W-:Y:S01]  /*3c70*/  FADD.FTZ R66, R6, R67 ;  /* 0x0000004306427221 */ /* 0x000fe20000010000 */
[----:B------:R-:W-:Y:S01]  /*3c80*/  @P1 VIADD R3, R3, 0x33440 ;  /* 0x0003344003031836 */ /* 0x000fe20000000000 */
[----:B------:R-:W1:Y:S01]  /*3c90*/  MUFU.EX2 R94, R94 ;  /* 0x0000005e005e7308 */ /* 0x000e620000000800 */
[----:B------:R-:W-:-:S01]  /*3ca0*/  FFMA.FTZ R79, R79, UR40, -R89 ;  /* 0x000000284f4f7c23 */ /* 0x000fc20008010859 */
[----:B------:R-:W-:Y:S01]  /*3cb0*/  FADD.FTZ R67, R9, R66 ;  /* 0x0000004209437221 */ /* 0x000fe20000010000 */
[----:B------:R-:W-:-:S01]  /*3cc0*/  FFMA.FTZ R86, R86, UR40, -R89 ;  /* 0x0000002856567c23 */ /* 0x000fc20008010859 */
[----:B------:R-:W-:Y:S01]  /*3cd0*/  @P1 PRMT R3, R16, 0x654, R3 ;  /* 0x0000065410031816 */ /* 0x000fe20000000003 */
[----:B------:R-:W-:-:S01]  /*3ce0*/  FFMA.FTZ R87, R87, UR40, -R89 ;  /* 0x0000002857577c23 */ /* 0x000fc20008010859 */
[----:B------:R-:W-:Y:S01]  /*3cf0*/  FADD.FTZ R66, R8, R67 ;  /* 0x0000004308427221 */ /* 0x000fe20000010000 */
[----:B------:R-:W-:-:S01]  /*3d00*/  FFMA.FTZ R58, R58, UR40, -R89 ;  /* 0x000000283a3a7c23 */ /* 0x000fc20008010859 */
[----:B------:R-:W2:Y:S01]  /*3d10*/  MUFU.EX2 R95, R95 ;  /* 0x0000005f005f7308 */ /* 0x000ea20000000800 */
[----:B0-----:R-:W-:-:S01]  /*3d20*/  FADD.FTZ R91, R45, R48 ;  /* 0x000000302d5b7221 */ /* 0x001fc20000010000 */
[----:B------:R0:W-:Y:S01]  /*3d30*/  @P1 SYNCS.ARRIVE.TRANS64.RED.A1T0 RZ, [R3+URZ], RZ ;  /* 0x000000ff03ff19a7 */ /* 0x0001e2000810043f */
[----:B------:R-:W-:-:S01]  /*3d40*/  FFMA.FTZ R59, R59, UR40, -R89 ;  /* 0x000000283b3b7c23 */ /* 0x000fc20008010859 */
[--C-:B------:R-:W-:Y:S01]  /*3d50*/  FFMA.FTZ R70, R70, UR40, -R89.reuse ;  /* 0x0000002846467c23 */ /* 0x100fe20008010859 */
[----:B------:R-:W-:-:S01]  /*3d60*/  FFMA.FTZ R71, R71, UR40, -R89 ;  /* 0x0000002847477c23 */ /* 0x000fc20008010859 */
[--C-:B------:R-:W-:Y:S01]  /*3d70*/  FFMA.FTZ R42, R42, UR40, -R89.reuse ;  /* 0x000000282a2a7c23 */ /* 0x100fe20008010859 */
[----:B------:R-:W-:-:S01]  /*3d80*/  FFMA.FTZ R43, R43, UR40, -R89 ;  /* 0x000000282b2b7c23 */ /* 0x000fc20008010859 */
[----:B------:R-:W3:Y:S01]  /*3d90*/  MUFU.EX2 R49, R49 ;  /* 0x0000003100317308 */ /* 0x000ee20000000800 */
[----:B-1----:R-:W-:-:S01]  /*3da0*/  FADD.FTZ R90, R94, R91 ;  /* 0x0000005b5e5a7221 */ /* 0x002fc20000010000 */
[----:B------:R-:W-:Y:S01]  /*3db0*/  FADD.FTZ R91, R11, R66 ;  /* 0x000000420b5b7221 */ /* 0x000fe20000010000 */
[----:B------:R-:W-:-:S01]  /*3dc0*/  FFMA.FTZ R46, R46, UR40, -R89 ;  /* 0x000000282e2e7c23 */ /* 0x000fc20008010859 */
[--C-:B------:R-:W-:Y:S01]  /*3dd0*/  FFMA.FTZ R47, R47, UR40, -R89.reuse ;  /* 0x000000282f2f7c23 */ /* 0x100fe20008010859 */
[----:B------:R-:W-:-:S01]  /*3de0*/  FFMA.FTZ R50, R50, UR40, -R89 ;  /* 0x0000002832327c23 */ /* 0x000fc20008010859 */
[----:B------:R-:W-:Y:S01]  /*3df0*/  FADD.FTZ R66, R10, R91 ;  /* 0x0000005b0a427221 */ /* 0x000fe20000010000 */
[----:B------:R-:W-:-:S01]  /*3e00*/  FFMA.FTZ R51, R51, UR40, -R89 ;  /* 0x0000002833337c23 */ /* 0x000fc20008010859 */
[----:B------:R-:W1:Y:S01]  /*3e10*/  MUFU.EX2 R52, R52 ;  /* 0x0000003400347308 */ /* 0x000e620000000800 */
[----:B--2---:R-:W-:-:S01]  /*3e20*/  FADD.FTZ R90, R95, R90 ;  /* 0x0000005a5f5a7221 */ /* 0x004fc20000010000 */
[----:B0-----:R-:W-:Y:S01]  /*3e30*/  FADD.FTZ R3, R13, R66 ;  /* 0x000000420d037221 */ /* 0x001fe20000010000 */
[----:B------:R-:W-:-:S01]  /*3e40*/  FFMA.FTZ R54, R54, UR40, -R89 ;  /* 0x0000002836367c23 */ /* 0x000fc20008010859 */
[--C-:B------:R-:W-:Y:S01]  /*3e50*/  FFMA.FTZ R55, R55, UR40, -R89.reuse ;  /* 0x0000002837377c23 */ /* 0x100fe20008010859 */
[----:B------:R-:W-:-:S01]  /*3e60*/  FFMA.FTZ R26, R26, UR40, -R89 ;  /* 0x000000281a1a7c23 */ /* 0x000fc20008010859 */
[----:B------:R-:W-:Y:S01]  /*3e70*/  FADD.FTZ R66, R12, R3 ;  /* 0x000000030c427221 */ /* 0x000fe20000010000 */
[----:B------:R-:W-:-:S01]  /*3e80*/  FFMA.FTZ R27, R27, UR40, -R89 ;  /* 0x000000281b1b7c23 */ /* 0x000fc20008010859 */
[----:B------:R-:W0:Y:S01]  /*3e90*/  MUFU.EX2 R102, R102 ;  /* 0x0000006600667308 */ /* 0x000e220000000800 */
[----:B---3--:R-:W-:-:S01]  /*3ea0*/  FADD.FTZ R67, R49, R90 ;  /* 0x0000005a31437221 */ /* 0x008fc20000010000 */
[--C-:B------:R-:W-:Y:S01]  /*3eb0*/  FFMA.FTZ R72, R72, UR40, -R89.reuse ;  /* 0x0000002848487c23 */ /* 0x100fe20008010859 */
[----:B------:R-:W-:-:S01]  /*3ec0*/  FFMA.FTZ R76, R76, UR40, -R89 ;  /* 0x000000284c4c7c23 */ /* 0x000fc20008010859 */
[--C-:B------:R-:W-:Y:S01]  /*3ed0*/  FFMA.FTZ R80, R80, UR40, -R89.reuse ;  /* 0x0000002850507c23 */ /* 0x100fe20008010859 */
[----:B------:R-:W-:-:S01]  /*3ee0*/  FFMA.FTZ R81, R81, UR40, -R89 ;  /* 0x0000002851517c23 */ /* 0x000fc20008010859 */
[--C-:B------:R-:W-:Y:S01]  /*3ef0*/  FFMA.FTZ R84, R84, UR40, -R89.reuse ;  /* 0x0000002854547c23 */ /* 0x100fe20008010859 */
[----:B------:R-:W-:-:S01]  /*3f00*/  FFMA.FTZ R85, R85, UR40, -R89 ;  /* 0x0000002855557c23 */ /* 0x000fc20008010859 */
[----:B------:R-:W2:Y:S01]  /*3f10*/  MUFU.EX2 R103, R103 ;  /* 0x0000006700677308 */ /* 0x000ea20000000800 */
[----:B-1----:R-:W-:-:S01]  /*3f20*/  FADD.FTZ R67, R52, R67 ;  /* 0x0000004334437221 */ /* 0x002fc20000010000 */
[----:B------:R-:W-:-:S02]  /*3f30*/  PLOP3.LUT P1, PT, PT, PT, UP0, 0x80, 0x0 ;  /* 0x000000000000781c */ /* 0x000fc40003f2f008 */
[----:B------:R-:W-:Y:S02]  /*3f40*/  CS2R R98, SRZ ;  /* 0x0000000000627805 */ /* 0x000fe4000001ff00 */
[----:B------:R-:W-:Y:S02]  /*3f50*/  F2FP.SATFINITE.E4M3.F32.PACK_AB_MERGE_C R94, R95, R94, RZ ;  /* 0x0000005e5f5e723e */ /* 0x000fe400048070ff */
[----:B------:R-:W1:Y:S01]  /*3f60*/  MUFU.EX2 R53, R53 ;  /* 0x0000003500357308 */ /* 0x000e620000000800 */
[----:B0-----:R-:W-:-:S01]  /*3f70*/  FADD.FTZ R90, R102, R67 ;  /* 0x00000043665a7221 */ /* 0x001fc20000010000 */
[----:B------:R-:W-:Y:S01]  /*3f80*/  FADD.FTZ R67, R15, R66 ;  /* 0x000000420f437221 */ /* 0x000fe20000010000 */
[----:B------:R-:W-:Y:S02]  /*3f90*/  F2FP.SATFINITE.E4M3.F32.PACK_AB_MERGE_C R201, R48, R45, R94 ;  /* 0x0000002d30c9723e */ /* 0x000fe4000480705e */
[----:B------:R-:W-:Y:S01]  /*3fa0*/  CS2R R94, SRZ ;  /* 0x00000000005e7805 */ /* 0x000fe2000001ff00 */
[----:B------:R-:W-:-:S02]  /*3fb0*/  FADD.FTZ R66, R14, R67 ;  /* 0x000000430e427221 */ /* 0x000fc40000010000 */
[----:B------:R-:W0:Y:S01]  /*3fc0*/  MUFU.EX2 R74, R74 ;  /* 0x0000004a004a7308 */ /* 0x000e220000000800 */
[----:B--2---:R-:W-:-:S01]  /*3fd0*/  FADD.FTZ R90, R103, R90 ;  /* 0x0000005a675a7221 */ /* 0x004fc20000010000 */
[----:B------:R-:W-:-:S04]  /*3fe0*/  F2FP.SATFINITE.E4M3.F32.PACK_AB_MERGE_C R102, R103, R102, RZ ;  /* 0x000000666766723e */ /* 0x000fc800048070ff */
[----:B------:R-:W-:Y:S02]  /*3ff0*/  F2FP.SATFINITE.E4M3.F32.PACK_AB_MERGE_C R203, R52, R49, R102 ;  /* 0x0000003134cb723e */ /* 0x000fe40004807066 */
[----:B------:R-:W-:Y:S01]  /*4000*/  CS2R R102, SRZ ;  /* 0x0000000000667805 */ /* 0x000fe2000001ff00 */
[----:B------:R-:W2:Y:S01]  /*4010*/  MUFU.EX2 R88, R88 ;  /* 0x0000005800587308 */ /* 0x000ea20000000800 */
[----:B-1----:R-:W-:-:S01]  /*4020*/  FADD.FTZ R3, R53, R90 ;  /* 0x0000005a35037221 */ /* 0x002fc20000010000 */
[----:B------:R-:W-:-:S06]  /*4030*/  CS2R R48, SRZ ;  /* 0x0000000000307805 */ /* 0x000fcc000001ff00 */
[----:B------:R-:W1:Y:S01]  /*4040*/  MUFU.EX2 R79, R79 ;  /* 0x0000004f004f7308 */ /* 0x000e620000000800 */
[----:B0-----:R-:W-:-:S07]  /*4050*/  FADD.FTZ R3, R74, R3 ;  /* 0x000000034a037221 */ /* 0x001fce0000010000 */
[----:B------:R-:W0:Y:S01]  /*4060*/  MUFU.EX2 R75, R75 ;  /* 0x0000004b004b7308 */ /* 0x000e220000000800 */
[----:B--2---:R-:W-:-:S01]  /*4070*/  FADD.FTZ R90, R88, R3 ;  /* 0x00000003585a7221 */ /* 0x004fc20000010000 */
[----:B------:R-:W-:-:S04]  /*4080*/  FADD.FTZ R3, R21, R66 ;  /* 0x0000004215037221 */ /* 0x000fc80000010000 */
[----:B------:R-:W-:Y:S02]  /*4090*/  FADD.FTZ R66, R20, R3 ;  /* 0x0000000314427221 */ /* 0x000fe40000010000 */
[----:B------:R-:W2:Y:S01]  /*40a0*/  MUFU.EX2 R78, R78 ;  /* 0x0000004e004e7308 */ /* 0x000ea20000000800 */
[----:B-1----:R-:W-:-:S01]  /*40b0*/  FADD.FTZ R90, R79, R90 ;  /* 0x0000005a4f5a7221 */ /* 0x002fc20000010000 */
[----:B------:R-:W-:Y:S01]  /*40c0*/  FADD.FTZ R67, R57, R66 ;  /* 0x0000004239437221 */ /* 0x000fe20000010000 */
[----:B------:R-:W-:Y:S02]  /*40d0*/  F2FP.SATFINITE.E4M3.F32.PACK_AB_MERGE_C R79, R79, R88, RZ ;  /* 0x000000584f4f723e */ /* 0x000fe400048070ff */
[----:B------:R-:W-:Y:S01]  /*40e0*/  CS2R R88, SRZ ;  /* 0x0000000000587805 */ /* 0x000fe2000001ff00 */
[----:B------:R-:W-:-:S01]  /*40f0*/  FADD.FTZ R66, R56, R67 ;  /* 0x0000004338427221 */ /* 0x000fc20000010000 */
[----:B------:R-:W-:Y:S01]  /*4100*/  F2FP.SATFINITE.E4M3.F32.PACK_AB_MERGE_C R205, R74, R53, R79 ;  /* 0x000000354acd723e */ /* 0x000fe2000480704f */
[----:B------:R-:W1:Y:S01]  /*4110*/  MUFU.EX2 R86, R86 ;  /* 0x0000005600567308 */ /* 0x000e620000000800 */
[----:B0-----:R-:W-:-:S01]  /*4120*/  FADD.FTZ R3, R75, R90 ;  /* 0x0000005a4b037221 */ /* 0x001fc20000010000 */
[----:B------:R-:W-:-:S02]  /*4130*/  CS2R R56, SRZ ;  /* 0x0000000000387805 */ /* 0x000fc4000001ff00 */
[----:B------:R-:W-:-:S04]  /*4140*/  CS2R R52, SRZ ;  /* 0x0000000000347805 */ /* 0x000fc8000001ff00 */
[----:B------:R-:W0:Y:S01]  /*4150*/  MUFU.EX2 R87, R87 ;  /* 0x0000005700577308 */ /* 0x000e220000000800 */
[----:B--2---:R-:W-:-:S07]  /*4160*/  FADD.FTZ R3, R78, R3 ;  /* 0x000000034e037221 */ /* 0x004fce0000010000 */
[----:B------:R-:W2:Y:S01]  /*4170*/  MUFU.EX2 R58, R58 ;  /* 0x0000003a003a7308 */ /* 0x000ea20000000800 */
[----:B-1----:R-:W-:-:S01]  /*4180*/  FADD.FTZ R90, R86, R3 ;  /* 0x00000003565a7221 */ /* 0x002fc20000010000 */
[----:B------:R-:W-:Y:S01]  /*4190*/  FADD.FTZ R3, R61, R66 ;  /* 0x000000423d037221 */ /* 0x000fe20000010000 */
[----:B------:R-:W-:-:S03]  /*41a0*/  CS2R R66, SRZ ;  /* 0x0000000000427805 */ /* 0x000fc6000001ff00 */
[----:B------:R-:W-:Y:S02]  /*41b0*/  FADD.FTZ R6, R60, R3 ;  /* 0x000000033c067221 */ /* 0x000fe40000010000 */
[----:B------:R-:W1:Y:S01]  /*41c0*/  MUFU.EX2 R59, R59 ;  /* 0x0000003b003b7308 */ /* 0x000e620000000800 */
[----:B0-----:R-:W-:-:S01]  /*41d0*/  FADD.FTZ R9, R87, R90 ;  /* 0x0000005a57097221 */ /* 0x001fc20000010000 */
[----:B------:R-:W-:Y:S01]  /*41e0*/  FADD.FTZ R3, R65, R6 ;  /* 0x0000000641037221 */ /* 0x000fe20000010000 */
[----:B------:R-:W-:Y:S02]  /*41f0*/  F2FP.SATFINITE.E4M3.F32.PACK_AB_MERGE_C R86, R87, R86, RZ ;  /* 0x000000565756723e */ /* 0x000fe400048070ff */
[----:B------:R-:W-:Y:S01]  /*4200*/  CS2R R90, SRZ ;  /* 0x00000000005a7805 */ /* 0x000fe2000001ff00 */
[----:B------:R-:W-:-:S01]  /*4210*/  FADD.FTZ R6, R64, R3 ;  /* 0x0000000340067221 */ /* 0x000fc20000010000 */
[----:B------:R-:W-:Y:S01]  /*4220*/  F2FP.SATFINITE.E4M3.F32.PACK_AB_MERGE_C R64, R73, R64, RZ ;  /* 0x000000404940723e */ /* 0x000fe200048070ff */
[----:B------:R-:W0:Y:S01]  /*4230*/  MUFU.EX2 R82, R82 ;  /* 0x0000005200527308 */ /* 0x000e220000000800 */
[----:B--2---:R-:W-:-:S01]  /*4240*/  FADD.FTZ R10, R58, R9 ;  /* 0x000000093a0a7221 */ /* 0x004fc20000010000 */
[----:B------:R-:W-:Y:S01]  /*4250*/  FADD.FTZ R73, R73, R6 ;  /* 0x0000000649497221 */ /* 0x000fe20000010000 */
[----:B------:R-:W-:-:S02]  /*4260*/  F2FP.SATFINITE.E4M3.F32.PACK_AB_MERGE_C R208, R65, R60, R64 ;  /* 0x0000003c41d0723e */ /* 0x000fc40004807040 */
[----:B------:R-:W-:Y:S02]  /*4270*/  CS2R R64, SRZ ;  /* 0x0000000000407805 */ /* 0x000fe4000001ff00 */
[----:B------:R-:W-:Y:S02]  /*4280*/  F2FP.SATFINITE.E4M3.F32.PACK_AB_MERGE_C R207, R78, R75, R86 ;  /* 0x0000004b4ecf723e */ /* 0x000fe40004807056 */
[----:B------:R-:W-:Y:S02]  /*4290*/  CS2R R86, SRZ ;  /* 0x0000000000567805 */ /* 0x000fe4000001ff00 */
[----:B------:R-:W-:Y:S01]  /*42a0*/  CS2R R78, SRZ ;  /* 0x00000000004e7805 */ /* 0x000fe2000001ff00 */
[----:B------:R-:W2:Y:S01]  /*42b0*/  MUFU.EX2 R83, R83 ;  /* 0x0000005300537308 */ /* 0x000ea20000000800 */
[----:B-1----:R-:W-:-:S01]  /*42c0*/  FADD.FTZ R9, R59, R10 ;  /* 0x0000000a3b097221 */ /* 0x002fc20000010000 */
[----:B------:R-:W-:Y:S02]  /*42d0*/  CS2R R74, SRZ ;  /* 0x00000000004a7805 */ /* 0x000fe4000001ff00 */
[----:B------:R-:W-:-:S04]  /*42e0*/  CS2R R60, SRZ ;  /* 0x00000000003c7805 */ /* 0x000fc8000001ff00 */
[----:B------:R-:W1:Y:S01]  /*42f0*/  MUFU.EX2 R68, R68 ;  /* 0x0000004400447308 */ /* 0x000e620000000800 */
[----:B0-----:R-:W-:-:S07]  /*4300*/  FADD.FTZ R10, R82, R9 ;  /* 0x00000009520a7221 */ /* 0x001fce0000010000 */
        /* <DEDUP_REMOVED lines=9> */
[----:B0-----:R-:W-:-:S01]  /*43a0*/  FADD.FTZ R10, R62, R3 ;  /* 0x000000033e0a7221 */ /* 0x001fc20000010000 */
[----:B------:R-:W-:-:S04]  /*43b0*/  FADD.FTZ R3, R69, R6 ;  /* 0x0000000645037221 */ /* 0x000fc80000010000 */
[----:B------:R-:W-:Y:S01]  /*43c0*/  FADD.FTZ R6, R30, R3 ;  /* 0x000000031e067221 */ /* 0x000fe20000010000 */
[----:B------:R-:W-:Y:S01]  /*43d0*/  F2FP.SATFINITE.E4M3.F32.PACK_AB_MERGE_C R30, R77, R30, RZ ;  /* 0x0000001e4d1e723e */ /* 0x000fe200048070ff */
[----:B------:R-:W0:Y:S01]  /*43e0*/  MUFU.EX2 R71, R71 ;  /* 0x0000004700477308 */ /* 0x000e220000000800 */
[----:B--2---:R-:W-:-:S01]  /*43f0*/  FADD.FTZ R9, R63, R10 ;  /* 0x0000000a3f097221 */ /* 0x004fc20000010000 */
[----:B------:R-:W-:Y:S01]  /*4400*/  FADD.FTZ R6, R77, R6 ;  /* 0x000000064d067221 */ /* 0x000fe20000010000 */
[----:B------:R-:W-:Y:S02]  /*4410*/  F2FP.SATFINITE.E4M3.F32.PACK_AB_MERGE_C R210, R69, R68, R30 ;  /* 0x0000004445d2723e */ /* 0x000fe4000480701e */
[----:B------:R-:W-:-:S03]  /*4420*/  CS2R R68, SRZ ;  /* 0x0000000000447805 */ /* 0x000fc6000001ff00 */
[----:B------:R-:W2:Y:S01]  /*4430*/  MUFU.EX2 R31, R31 ;  /* 0x0000001f001f7308 */ /* 0x000ea20000000800 */
[----:B-1----:R-:W-:-:S07]  /*4440*/  FADD.FTZ R4, R70, R9 ;  /* 0x0000000946047221 */ /* 0x002fce0000010000 */
[----:B------:R-:W1:Y:S01]  /*4450*/  MUFU.EX2 R42, R42 ;  /* 0x0000002a002a7308 */ /* 0x000e620000000800 */
[C---:B0-----:R-:W-:Y:S01]  /*4460*/  F2FP.SATFINITE.E4M3.F32.PACK_AB_MERGE_C R70, R71.reuse, R70, RZ ;  /* 0x000000464746723e */ /* 0x041fe200048070ff */
[----:B------:R-:W-:-:S03]  /*4470*/  FADD.FTZ R71, R71, R4 ;  /* 0x0000000447477221 */ /* 0x000fc60000010000 */
[----:B------:R-:W-:Y:S02]  /*4480*/  F2FP.SATFINITE.E4M3.F32.PACK_AB_MERGE_C R211, R63, R62, R70 ;  /* 0x0000003e3fd3723e */ /* 0x000fe40004807046 */
[----:B------:R-:W-:Y:S01]  /*4490*/  CS2R R62, SRZ ;  /* 0x00000000003e7805 */ /* 0x000fe2000001ff00 */
[----:B------:R-:W0:Y:S01]  /*44a0*/  MUFU.EX2 R34, R34 ;  /* 0x0000002200227308 */ /* 0x000e220000000800 */
[----:B--2---:R-:W-:-:S07]  /*44b0*/  FADD.FTZ R3, R31, R6 ;  /* 0x000000061f037221 */ /* 0x004fce0000010000 */
[----:B------:R-:W2:Y:S01]  /*44c0*/  MUFU.EX2 R43, R43 ;  /* 0x0000002b002b7308 */ /* 0x000ea20000000800 */
[----:B-1----:R-:W-:-:S01]  /*44d0*/  FADD.FTZ R4, R42, R71 ;  /* 0x000000472a047221 */ /* 0x002fc20000010000 */
[----:B------:R-:W-:-:S06]  /*44e0*/  CS2R R70, SRZ ;  /* 0x0000000000467805 */ /* 0x000fcc000001ff00 */
        /* <DEDUP_REMOVED lines=14> */
[C---:B-1----:R-:W-:Y:S01]  /*45d0*/  F2FP.SATFINITE.E4M3.F32.PACK_AB_MERGE_C R46, R47.reuse, R46, RZ ;  /* 0x0000002e2f2e723e */ /* 0x042fe200048070ff */
[----:B------:R-:W-:Y:S01]  /*45e0*/  FADD.FTZ R47, R47, R4 ;  /* 0x000000042f2f7221 */ /* 0x000fe20000010000 */
[----:B------:R-:W-:Y:S02]  /*45f0*/  CS2R R30, SRZ ;  /* 0x00000000001e7805 */ /* 0x000fe4000001ff00 */
[----:B------:R-:W-:Y:S02]  /*4600*/  F2FP.SATFINITE.E4M3.F32.PACK_AB_MERGE_C R213, R43, R42, R46 ;  /* 0x0000002a2bd5723e */ /* 0x000fe4000480702e */
[----:B------:R-:W-:Y:S01]  /*4610*/  CS2R R42, SRZ ;  /* 0x00000000002a7805 */ /* 0x000fe2000001ff00 */
[----:B------:R-:W1:Y:S01]  /*4620*/  MUFU.EX2 R39, R39 ;  /* 0x0000002700277308 */ /* 0x000e620000000800 */
[----:B0-----:R-:W-:-:S07]  /*4630*/  FADD.FTZ R4, R38, R9 ;  /* 0x0000000926047221 */ /* 0x001fce0000010000 */
[----:B------:R-:W0:Y:S01]  /*4640*/  MUFU.EX2 R51, R51 ;  /* 0x0000003300337308 */ /* 0x000e220000000800 */
[----:B--2---:R-:W-:-:S01]  /*4650*/  FADD.FTZ R6, R50, R47 ;  /* 0x0000002f32067221 */ /* 0x004fc20000010000 */
[----:B------:R-:W-:-:S06]  /*4660*/  CS2R R46, SRZ ;  /* 0x00000000002e7805 */ /* 0x000fcc000001ff00 */
[----:B------:R-:W2:Y:S01]  /*4670*/  MUFU.EX2 R41, R41 ;  /* 0x0000002900297308 */ /* 0x000ea20000000800 */
[----:B-1----:R-:W-:-:S07]  /*4680*/  FADD.FTZ R4, R39, R4 ;  /* 0x0000000427047221 */ /* 0x002fce0000010000 */
[----:B------:R-:W1:Y:S01]  /*4690*/  MUFU.EX2 R54, R54 ;  /* 0x0000003600367308 */ /* 0x000e620000000800 */
[----:B0-----:R-:W-:-:S07]  /*46a0*/  FADD.FTZ R7, R51, R6 ;  /* 0x0000000633077221 */ /* 0x001fce0000010000 */
[----:B------:R-:W0:Y:S01]  /*46b0*/  MUFU.EX2 R55, R55 ;  /* 0x0000003700377308 */ /* 0x000e220000000800 */
[----:B--2---:R-:W-:Y:S01]  /*46c0*/  F2FP.SATFINITE.E4M3.F32.PACK_AB_MERGE_C R8, R44, R41, RZ ;  /* 0x000000292c08723e */ /* 0x004fe200048070ff */
[----:B------:R-:W-:-:S03]  /*46d0*/  FADD.FTZ R41, R41, R4 ;  /* 0x0000000429297221 */ /* 0x000fc60000010000 */
[----:B------:R-:W-:Y:S01]  /*46e0*/  F2FP.SATFINITE.E4M3.F32.PACK_AB_MERGE_C R214, R39, R38, R8 ;  /* 0x0000002627d6723e */ /* 0x000fe20004807008 */
[----:B------:R-:W-:-:S01]  /*46f0*/  FADD.FTZ R41, R44, R41 ;  /* 0x000000292c297221 */ /* 0x000fc20000010000 */
[----:B------:R-:W-:Y:S01]  /*4700*/  CS2R R44, SRZ ;  /* 0x00000000002c7805 */ /* 0x000fe2000001ff00 */
[----:B------:R-:W-:Y:S01]  /*4710*/  MUFU.EX2 R28, R28 ;  /* 0x0000001c001c7308 */ /* 0x000fe20000000800 */
[----:B-1----:R-:W-:-:S01]  /*4720*/  FADD.FTZ R4, R54, R7 ;  /* 0x0000000736047221 */ /* 0x002fc20000010000 */
[----:B------:R-:W-:-:S06]  /*4730*/  CS2R R38, SRZ ;  /* 0x0000000000267805 */ /* 0x000fcc000001ff00 */
[----:B------:R-:W1:Y:S01]  /*4740*/  MUFU.EX2 R29, R29 ;  /* 0x0000001d001d7308 */ /* 0x000e620000000800 */
[C---:B0-----:R-:W-:Y:S01]  /*4750*/  F2FP.SATFINITE.E4M3.F32.PACK_AB_MERGE_C R54, R55.reuse, R54, RZ ;  /* 0x000000363736723e */ /* 0x041fe200048070ff */
[----:B------:R-:W-:-:S03]  /*4760*/  FADD.FTZ R55, R55, R4 ;  /* 0x0000000437377221 */ /* 0x000fc60000010000 */
[----:B------:R-:W-:Y:S02]  /*4770*/  F2FP.SATFINITE.E4M3.F32.PACK_AB_MERGE_C R215, R51, R50, R54 ;  /* 0x0000003233d7723e */ /* 0x000fe40004807036 */
[----:B------:R-:W-:Y:S01]  /*4780*/  CS2R R50, SRZ ;  /* 0x0000000000327805 */ /* 0x000fe2000001ff00 */
[----:B------:R-:W0:Y:S08]  /*4790*/  MUFU.EX2 R24, R24 ;  /* 0x0000001800187308 */ /* 0x000e300000000800 */
[----:B------:R-:W2:Y:S01]  /*47a0*/  MUFU.EX2 R26, R26 ;  /* 0x0000001a001a7308 */ /* 0x000ea20000000800 */
[----:B-1----:R-:W-:-:S07]  /*47b0*/  F2FP.SATFINITE.E4M3.F32.PACK_AB_MERGE_C R7, R29, R28, RZ ;  /* 0x0000001c1d07723e */ /* 0x002fce00048070ff */
[----:B------:R-:W1:Y:S01]  /*47c0*/  MUFU.EX2 R25, R25 ;  /* 0x0000001900197308 */ /* 0x000e620000000800 */
[----:B0-----:R-:W-:-:S01]  /*47d0*/  FADD.FTZ R4, R24, R41 ;  /* 0x0000002918047221 */ /* 0x001fc20000010000 */
[----:B------:R-:W-:-:S06]  /*47e0*/  CS2R R40, SRZ ;  /* 0x0000000000287805 */ /* 0x000fcc000001ff00 */
[----:B------:R-:W0:Y:S01]  /*47f0*/  MUFU.EX2 R27, R27 ;  /* 0x0000001b001b7308 */ /* 0x000e220000000800 */
[----:B--2---:R-:W-:-:S01]  /*4800*/  FADD.FTZ R6, R26, R55 ;  /* 0x000000371a067221 */ /* 0x004fc20000010000 */
[----:B------:R-:W-:-:S06]  /*4810*/  CS2R R54, SRZ ;  /* 0x0000000000367805 */ /* 0x000fcc000001ff00 */
[----:B------:R-:W2:Y:S01]  /*4820*/  MUFU.EX2 R72, R72 ;  /* 0x0000004800487308 */ /* 0x000ea20000000800 */
[C---:B-1----:R-:W-:Y:S01]  /*4830*/  F2FP.SATFINITE.E4M3.F32.PACK_AB_MERGE_C R216, R25.reuse, R24, R7 ;  /* 0x0000001819d8723e */ /* 0x042fe20004807007 */
[----:B------:R-:W-:-:S04]  /*4840*/  FADD.FTZ R25, R25, R4 ;  /* 0x0000000419197221 */ /* 0x000fc80000010000 */
[----:B------:R-:W-:Y:S01]  /*4850*/  FADD.FTZ R28, R28, R25 ;  /* 0x000000191c1c7221 */ /* 0x000fe20000010000 */
[----:B------:R-:W-:Y:S01]  /*4860*/  CS2R R24, SRZ ;  /* 0x0000000000187805 */ /* 0x000fe2000001ff00 */
[----:B------:R1:W3:Y:S01]  /*4870*/  MUFU.EX2 R3, R76 ;  /* 0x0000004c00037308 */ /* 0x0002e20000000800 */
[----:B0-----:R-:W-:-:S01]  /*4880*/  FADD.FTZ R7, R27, R6 ;  /* 0x000000061b077221 */ /* 0x001fc20000010000 */
[----:B------:R-:W-:-:S06]  /*4890*/  FADD.FTZ R29, R29, R28 ;  /* 0x0000001c1d1d7221 */ /* 0x000fcc0000010000 */
[----:B------:R-:W-:Y:S01]  /*48a0*/  MUFU.EX2 R36, R36 ;  /* 0x0000002400247308 */ /* 0x000fe20000000800 */
[----:B--2---:R-:W-:-:S01]  /*48b0*/  FADD.FTZ R4, R72, R7 ;  /* 0x0000000748047221 */ /* 0x004fc20000010000 */
[----:B-1----:R-:W-:-:S06]  /*48c0*/  CS2R R76, SRZ ;  /* 0x00000000004c7805 */ /* 0x002fcc000001ff00 */
[----:B------:R-:W0:Y:S01]  /*48d0*/  MUFU.EX2 R37, R37 ;  /* 0x0000002500257308 */ /* 0x000e220000000800 */
[C---:B---3--:R-:W-:Y:S01]  /*48e0*/  F2FP.SATFINITE.E4M3.F32.PACK_AB_MERGE_C R72, R3.reuse, R72, RZ ;  /* 0x000000480348723e */ /* 0x048fe200048070ff */
[----:B------:R-:W-:-:S03]  /*48f0*/  FADD.FTZ R3, R3, R4 ;  /* 0x0000000403037221 */ /* 0x000fc60000010000 */
[----:B------:R-:W-:Y:S02]  /*4900*/  F2FP.SATFINITE.E4M3.F32.PACK_AB_MERGE_C R217, R27, R26, R72 ;  /* 0x0000001a1bd9723e */ /* 0x000fe40004807048 */
[----:B------:R-:W-:Y:S02]  /*4910*/  CS2R R72, SRZ ;  /* 0x0000000000487805 */ /* 0x000fe4000001ff00 */
[----:B------:R-:W-:Y:S01]  /*4920*/  CS2R R26, SRZ ;  /* 0x00000000001a7805 */ /* 0x000fe2000001ff00 */
[----:B------:R-:W1:Y:S08]  /*4930*/  MUFU.EX2 R32, R32 ;  /* 0x0000002000207308 */ /* 0x000e700000000800 */
[----:B------:R-:W2:Y:S01]  /*4940*/  MUFU.EX2 R80, R80 ;  /* 0x0000005000507308 */ /* 0x000ea20000000800 */
[----:B0-----:R-:W-:-:S07]  /*4950*/  F2FP.SATFINITE.E4M3.F32.PACK_AB_MERGE_C R7, R37, R36, RZ ;  /* 0x000000242507723e */ /* 0x001fce00048070ff */
[----:B------:R-:W0:Y:S01]  /*4960*/  MUFU.EX2 R33, R33 ;  /* 0x0000002100217308 */ /* 0x000e220000000800 */
[----:B-1----:R-:W-:-:S01]  /*4970*/  FADD.FTZ R4, R32, R29 ;  /* 0x0000001d20047221 */ /* 0x002fc20000010000 */
[----:B------:R-:W-:-:S06]  /*4980*/  CS2R R28, SRZ ;  /* 0x00000000001c7805 */ /* 0x000fcc000001ff00 */
[----:B------:R-:W1:Y:S01]  /*4990*/  MUFU.EX2 R81, R81 ;  /* 0x0000005100517308 */ /* 0x000e620000000800 */
[----:B--2---:R-:W-:-:S07]  /*49a0*/  FADD.FTZ R6, R80, R3 ;  /* 0x0000000350067221 */ /* 0x004fce0000010000 */
[----:B------:R-:W-:Y:S01]  /*49b0*/  MUFU.EX2 R84, R84 ;  /* 0x0000005400547308 */ /* 0x000fe20000000800 */
[C---:B0-----:R-:W-:Y:S01]  /*49c0*/  F2FP.SATFINITE.E4M3.F32.PACK_AB_MERGE_C R218, R33.reuse, R32, R7 ;  /* 0x0000002021da723e */ /* 0x041fe20004807007 */
[----:B------:R-:W-:-:S04]  /*49d0*/  FADD.FTZ R33, R33, R4 ;  /* 0x0000000421217221 */ /* 0x000fc80000010000 */
[----:B------:R-:W-:Y:S01]  /*49e0*/  FADD.FTZ R4, R36, R33 ;  /* 0x0000002124047221 */ /* 0x000fe20000010000 */
[----:B------:R-:W-:Y:S01]  /*49f0*/  CS2R R32, SRZ ;  /* 0x0000000000207805 */ /* 0x000fe2000001ff00 */
[----:B------:R-:W0:Y:S01]  /*4a00*/  MUFU.EX2 R85, R85 ;  /* 0x0000005500557308 */ /* 0x000e220000000800 */
[----:B-1----:R-:W-:-:S01]  /*4a10*/  FADD.FTZ R3, R81, R6 ;  /* 0x0000000651037221 */ /* 0x002fc20000010000 */
[----:B------:R-:W-:Y:S01]  /*4a20*/  FADD.FTZ R4, R37, R4 ;  /* 0x0000000425047221 */ /* 0x000fe20000010000 */
[----:B------:R-:W-:Y:S02]  /*4a30*/  CS2R R36, SRZ ;  /* 0x0000000000247805 */ /* 0x000fe4000001ff00 */
[----:B0-----:R-:W-:Y:S01]  /*4a40*/  F2FP.SATFINITE.E4M3.F32.PACK_AB_MERGE_C R6, R85, R84, RZ ;  /* 0x000000545506723e */ /* 0x001fe200048070ff */
[----:B------:R-:W-:-:S03]  /*4a50*/  FADD.FTZ R84, R84, R3 ;  /* 0x0000000354547221 */ /* 0x000fc60000010000 */
[----:B------:R-:W-:Y:S01]  /*4a60*/  F2FP.SATFINITE.E4M3.F32.PACK_AB_MERGE_C R219, R81, R80, R6 ;  /* 0x0000005051db723e */ /* 0x000fe20004807006 */
[----:B------:R-:W-:-:S01]  /*4a70*/  FADD.FTZ R3, R85, R84 ;  /* 0x0000005455037221 */ /* 0x000fc20000010000 */
[----:B------:R-:W-:Y:S02]  /*4a80*/  CS2R R84, SRZ ;  /* 0x0000000000547805 */ /* 0x000fe4000001ff00 */
[----:B------:R-:W-:Y:S01]  /*4a90*/  CS2R R80, SRZ ;  /* 0x0000000000507805 */ /* 0x000fe2000001ff00 */
[----:B------:R-:W-:Y:S06]  /*4aa0*/  @!P1 BRA `(.L_x_153) ;  /* 0x0000002c00cc9947 */ /* 0x000fec0003800000 */
[----:B------:R-:W-:Y:S01]  /*4ab0*/  IMAD.MOV.U32 R6, RZ, RZ, R5 ;  /* 0x000000ffff067224 */ /* 0x000fe200078e0005 */
[----:B------:R-:W-:Y:S01]  /*4ac0*/  UIADD3 UR50, UR50, -0x2, URZ ;  /* 0xfffffffe32327890 */ /* 0x000fe2000fffe03f */
[----:B------:R-:W-:Y:S01]  /*4ad0*/  IMAD.MOV.U32 R7, RZ, RZ, R0 ;  /* 0x000000ffff077224 */ /* 0x000fe200078e0000 */
[----:B------:R-:W-:Y:S01]  /*4ae0*/  UMOV UR53, UR44 ;  /* 0x0000002c00357c82 */ /* 0x000fe20008000000 */
[----:B------:R-:W-:Y:S01]  /*4af0*/  IMAD.MOV.U32 R119, RZ, RZ, RZ ;  /* 0x000000ffff777224 */ /* 0x000fe200078e00ff */
[----:B------:R-:W-:-:S08]  /*4b00*/  UMOV UR51, UR52 ;  /* 0x0000003400337c82 */ /* 0x000fd00008000000 */
.L_x_164:
[----:B------:R-:W-:Y:S01]  /*4b10*/  ISETP.NE.AND P2, PT, RZ, UR37, PT ;  /* 0x00000025ff007c0c */ /* 0x000fe2000bf45270 */
[----:B------:R-:W-:-:S04]  /*4b20*/  UISETP.NE.AND UP0, UPT, UR51, 0x1, UPT ;  /* 0x000000013300788c */ /* 0x000fc8000bf05270 */
[----:B------:R-:W-:-:S04]  /*4b30*/  USEL UR44, URZ, 0x1, UP0 ;  /* 0x000000013f2c7887 */ /* 0x000fc80008000000 */
[----:B------:R-:W-:-:S04]  /*4b40*/  ULOP3.LUT UR44, UR53, UR44, URZ, 0x3c, !UPT ;  /* 0x0000002c352c7292 */ /* 0x000fc8000f8e3c3f */
[----:B------:R-:W-:Y:S08]  /*4b50*/  @P2 BRA `(.L_x_154) ;  /* 0x0000000000382947 */ /* 0x000ff00003800000 */
[----:B------:R-:W-:Y:S05]  /*4b60*/  @!P0 BRA `(.L_x_155) ;  /* 0x0000000000048947 */ /* 0x000fea0003800000 */
[----:B------:R-:W-:Y:S01]  /*4b70*/  BPT.TRAP 0x1 ;  /* 0x000000040000795c */ /* 0x000fe20000300000 */
.L_x_155:
        /* <DEDUP_REMOVED lines=9> */
.L_x_156:
[----:B-1----:R-:W-:Y:S05]  /*4c10*/  @P1 BRA `(.L_x_154) ;  /* 0x0000000000081947 */ /* 0x002fea0003800000 */
[----:B------:R-:W1:Y:S02]  /*4c20*/  SYNCS.PHASECHK.TRANS64.TRYWAIT P1, [UR6+0x33430], R0 ;  /* 0x03343000ff0075a7 */ /* 0x000e640008020146 */
[----:B-1----:R-:W-:Y:S05]  /*4c30*/  @!P1 BRA `(.L_x_157) ;  /* 0x0000009800d49947 */ /* 0x002fea0003800000 */
.L_x_154:
[----:B-1----:R-:W1:Y:S01]  /*4c40*/  S2R R5, SR_TID.X ;  /* 0x0000000000057919 */ /* 0x002e620000002100 */
[----:B------:R-:W-:Y:S01]  /*4c50*/  UIADD3 UR52, UR51, 0x1, URZ ;  /* 0x0000000133347890 */ /* 0x000fe2000fffe03f */
[----:B------:R-:W-:Y:S01]  /*4c60*/  UMOV UR27, 0x80000020 ;  /* 0x80000020001b7882 */ /* 0x000fe20000000000 */
[----:B------:R-:W-:Y:S02]  /*4c70*/  UMOV UR28, UR24 ;  /* 0x00000018001c7c82 */ /* 0x000fe40008000000 */
[----:B------:R-:W-:Y:S01]  /*4c80*/  UISETP.NE.AND UP0, UPT, UR52, 0x2, UPT ;  /* 0x000000023400788c */ /* 0x000fe2000bf05270 */
[----:B------:R-:W-:Y:S01]  /*4c90*/  UMOV UR29, UR25 ;  /* 0x00000019001d7c82 */ /* 0x000fe20008000000 */
[----:B------:R-:W-:Y:S02]  /*4ca0*/  UMOV UR31, 0x80000020 ;  /* 0x80000020001f7882 */ /* 0x000fe40000000000 */
[----:B------:R-:W-:Y:S01]  /*4cb0*/  USEL UR52, UR52, URZ, UP0 ;  /* 0x0000003f34347287 */ /* 0x000fe20008000000 */
[----:B------:R-:W-:Y:S01]  /*4cc0*/  UMOV UR32, UR24 ;  /* 0x0000001800207c82 */ /* 0x000fe20008000000 */
[----:B------:R-:W-:-:S02]  /*4cd0*/  UMOV UR33, UR25 ;  /* 0x0000001900217c82 */ /* 0x000fc40008000000 */
[----:B------:R-:W-:Y:S01]  /*4ce0*/  UIMAD UR54, UR52, 0x780, UR47 ;  /* 0x00000780343678a4 */ /* 0x000fe2000f8e022f */
[----:B------:R-:W-:Y:S01]  /*4cf0*/  UMOV UR35, 0x80000020 ;  /* 0x8000002000237882 */ /* 0x000fe20000000000 */
[----:B------:R-:W-:Y:S02]  /*4d00*/  UMOV UR7, 0x80000020 ;  /* 0x8000002000077882 */ /* 0x000fe40000000000 */
[----:B------:R-:W-:Y:S02]  /*4d10*/  UIADD3 UR30, UR54, 0x80, URZ ;  /* 0x00000080361e7890 */ /* 0x000fe4000fffe03f */
[----:B------:R-:W-:Y:S02]  /*4d20*/  UIADD3 UR34, UR54, 0x100, URZ ;  /* 0x0000010036227890 */ /* 0x000fe4000fffe03f */
[----:B------:R-:W-:Y:S01]  /*4d30*/  UMOV UR26, UR54 ;  /* 0x00000036001a7c82 */ /* 0x000fe20008000000 */
[----:B------:R-:W-:Y:S02]  /*4d40*/  UIADD3 UR6, UR54, 0x200, URZ ;  /* 0x0000020036067890 */ /* 0x000fe4000fffe03f */
[----:B------:R-:W-:Y:S01]  /*4d50*/  UIADD3 UR10, UR54, 0x202, URZ ;  /* 0x00000202360a7890 */ /* 0x000fe2000fffe03f */
[----:B------:R-:W-:Y:S01]  /*4d60*/  UMOV UR11, 0x80000020 ;  /* 0x80000020000b7882 */ /* 0x000fe20000000000 */
[----:B------:R-:W-:Y:S01]  /*4d70*/  UIADD3 UR14, UR54, 0x282, URZ ;  /* 0x00000282360e7890 */ /* 0x000fe2000fffe03f */
[----:B------:R-:W-:Y:S01]  /*4d80*/  UMOV UR15, 0x80000020 ;  /* 0x80000020000f7882 */ /* 0x000fe20000000000 */
[----:B------:R-:W-:Y:S01]  /*4d90*/  UIADD3 UR18, UR54, 0x500, URZ ;  /* 0x0000050036127890 */ /* 0x000fe2000fffe03f */
[----:B-1----:R-:W-:Y:S01]  /*4da0*/  SHF.R.U32.HI R5, RZ, 0x7, R5 ;  /* 0x00000007ff057819 */ /* 0x002fe20000011605 */
[----:B------:R-:W-:Y:S01]  /*4db0*/  UMOV UR19, 0x80000020 ;  /* 0x8000002000137882 */ /* 0x000fe20000000000 */
[----:B------:R-:W-:Y:S01]  /*4dc0*/  UIADD3 UR22, UR54, 0x502, URZ ;  /* 0x0000050236167890 */ /* 0x000fe2000fffe03f */
[----:B------:R-:W-:-:S02]  /*4dd0*/  UMOV UR23, 0x80000020 ;  /* 0x8000002000177882 */ /* 0x000fc40000000000 */
[----:B0-----:R-:W-:-:S05]  /*4de0*/  VIADD R0, R5, 0x8 ;  /* 0x0000000805007836 */ /* 0x001fca0000000000 */
[----:B------:R0:W-:Y:S06]  /*4df0*/  BAR.SYNC.DEFER_BLOCKING R0, 0x100 ;  /* 0x000400000000751d */ /* 0x0001ec0000010000 */
[----:B------:R-:W-:-:S06]  /*4e00*/  WARPGROUP.ARRIVE ;  /* 0x00000000000079c5 */ /* 0x000fcc0000000000 */
[----:B------:R-:W-:Y:S01]  /*4e10*/  QGMMA.64x32x32.F32.E4M3.E4M3 R184, gdesc[UR24], RZ, !UPT, gsb0 ;  /* 0x0060000018b879f3 */ /* 0x000fe2000c0008ff */
[----:B------:R-:W-:Y:S01]  /*4e20*/  UIADD3 UR26, UR54, 0x180, URZ ;  /* 0x00000180361a7890 */ /* 0x000fe2000fffe03f */
        /* <DEDUP_REMOVED lines=160> */
.L_x_159:
[----:B------:R-:W-:Y:S01]  /*5830*/  ULEA UR6, UR51, UR39, 0x3 ;  /* 0x0000002733067291 */ /* 0x000fe2000f8e183f */
[----:B------:R-:W-:-:S05]  /*5840*/  IMAD.U32 R0, RZ, RZ, UR53 ;  /* 0x00000035ff007e24 */ /* 0x000fca000f8e00ff */
[----:B------:R-:W-:-:S04]  /*5850*/  SHF.L.U32 R0, R0, 0x1f, RZ ;  /* 0x0000001f00007819 */ /* 0x000fc800000006ff */
[----:B------:R0:W1:Y:S01]  /*5860*/  SYNCS.PHASECHK.TRANS64.TRYWAIT P1, [UR6+0x33450], R0 ;  /* 0x03345000ff0075a7 */ /* 0x0000620008020146 */
[----:B------:R-:W-:Y:S05]  /*5870*/  @!P0 BRA `(.L_x_160) ;  /* 0x0000000000048947 */ /* 0x000fea0003800000 */
[----:B------:R-:W-:Y:S01]  /*5880*/  BPT.TRAP 0x1 ;  /* 0x000000040000795c */ /* 0x000fe20000300000 */
.L_x_160:
[----:B-1----:R-:W-:Y:S05]  /*5890*/  @P1 BRA `(.L_x_158) ;  /* 0x0000000000081947 */ /* 0x002fea0003800000 */
[----:B------:R-:W1:Y:S02]  /*58a0*/  SYNCS.PHASECHK.TRANS64.TRYWAIT P1, [UR6+0x33450], R0 ;  /* 0x03345000ff0075a7 */ /* 0x000e640008020146 */
[----:B-1----:R-:W-:Y:S05]  /*58b0*/  @!P1 BRA `(.L_x_161) ;  /* 0x0000008c00cc9947 */ /* 0x002fea0003800000 */
.L_x_158:
[----:B------:R-:W-:Y:S01]  /*58c0*/  UIADD3 UR6, UR39, 0x200, URZ ;  /* 0x0000020027067890 */ /* 0x000fe2000fffe03f */
[----:B------:R-:W-:Y:S01]  /*58d0*/  WARPGROUP.ARRIVE ;  /* 0x00000000000079c5 */ /* 0x000fe20000000000 */
[----:B------:R-:W-:-:S05]  /*58e0*/  UMOV UR7, 0xc0000010 ;  /* 0xc000001000077882 */ /* 0x000fca0000000000 */
[----:B-1----:R-:W1:Y:S01]  /*58f0*/  S2R R5, SR_TID.X ;  /* 0x0000000000057919 */ /* 0x002e620000002100 */
        /* <DEDUP_REMOVED lines=8> */
[----:B-1----:R-:W-:-:S04]  /*5980*/  SHF.R.U32.HI R5, RZ, 0x7, R5 ;  /* 0x00000007ff057819 */ /* 0x002fc80000011605 */
[----:B0-----:R-:W-:Y:S01]  /*5990*/  IADD3 R0, -R5, 0xb, RZ ;  /* 0x0000000b05007810 */ /* 0x001fe20007ffe1ff */
[----:B------:R-:W-:Y:S02]  /*59a0*/  WARPGROUP.DEPBAR.LE gsb0, 0x0 ;  /* 0x00008000000079c5 */ /* 0x000fe40000010000 */
[----:B------:R-:W-:-:S10]  /*59b0*/  WARPGROUP.ARRIVE ;  /* 0x00000000000079c5 */ /* 0x000fd40000000000 */
        /* <DEDUP_REMOVED lines=15> */
[----:B------:R-:W-:Y:S03]  /*5ab0*/  QGMMA.64x192x32.F32.E4M3.E4M3 R24, R216, gdesc[UR4], R24, gsb0 ;  /* 0x02e00004d8187df3 */ /* 0x000fe60008000818 */
[----:B------:R-:W-:Y:S02]  /*5ac0*/  WARPGROUP.DEPBAR.LE gsb0, 0x0 ;  /* 0x00008000000079c5 */ /* 0x000fe40000010000 */
[----:B------:R0:W-:Y:S06]  /*5ad0*/  BAR.ARV R0, 0x100 ;  /* 0x000400000000751d */ /* 0x0001ec0000002000 */
[----:B------:R-:W-:Y:S05]  /*5ae0*/  @!P0 BRA `(.L_x_162) ;  /* 0x0000000000048947 */ /* 0x000fea0003800000 */
[----:B------:R-:W-:Y:S01]  /*5af0*/  BPT.TRAP 0x1 ;  /* 0x000000040000795c */ /* 0x000fe20000300000 */
.L_x_162:
[----:B0-----:R-:W-:Y:S01]  /*5b00*/  FMNMX.FTZ R0, R184, R7, !PT ;  /* 0x00000007b8007209 */ /* 0x001fe20007810000 */
[----:B------:R-:W-:Y:S01]  /*5b10*/  IMAD.U32 R13, RZ, RZ, UR40 ;  /* 0x00000028ff0d7e24 */ /* 0x000fe2000f8e00ff */
        /* <DEDUP_REMOVED lines=79> */
[----:B------:R-:W-:Y:S01]  /*6010*/  ISETP.NE.AND P1, PT, R2, RZ, PT ;  /* 0x000000ff0200720c */ /* 0x000fe20003f25270 */
[----:B------:R-:W0:Y:S04]  /*6020*/  SHFL.BFLY PT, R0, R9, 0x2, 0x1f ;  /* 0x0c401f0009007f89 */ /* 0x000e2800000e0000 */
[----:B------:R-:W1:Y:S01]  /*6030*/  SHFL.BFLY PT, R5, R8, 0x2, 0x1f ;  /* 0x0c401f0008057f89 */ /* 0x000e6200000e0000 */
[----:B0-----:R-:W-:-:S02]  /*6040*/  FMNMX.FTZ R10, R9, R0, !PT ;  /* 0x00000000090a7209 */ /* 0x001fc40007810000 */
        /* <DEDUP_REMOVED lines=9> */
[--C-:B------:R-:W-:Y:S01]  /*60e0*/  FFMA.FTZ R169, R172, UR40, -R8.reuse ;  /* 0x00000028aca97c23 */ /* 0x100fe20008010808 */
[----:B------:R-:W-:-:S01]  /*60f0*/  FFMA.FTZ R10, R184, UR40, -R8 ;  /* 0x00000028b80a7c23 */ /* 0x000fc20008010808 */
[--C-:B------:R-:W-:Y:S01]  /*6100*/  FFMA.FTZ R172, R173, UR40, -R8.reuse ;  /* 0x00000028adac7c23 */ /* 0x100fe20008010808 */
[----:B------:R-:W-:-:S01]  /*6110*/  FFMA.FTZ R173, R176, UR40, -R8 ;  /* 0x00000028b0ad7c23 */ /* 0x000fc20008010808 */
[----:B------:R-:W-:Y:S02]  /*6120*/  IMAD.U32 R184, RZ, RZ, UR40 ;  /* 0x00000028ffb87e24 */ /* 0x000fe4000f8e00ff */
        /* <DEDUP_REMOVED lines=87> */
[----:B------:R-:W-:Y:S01]  /*66a0*/  @P1 LEA R193, R193, UR39, 0x3 ;  /* 0x00000027c1c11c11 */ /* 0x000fe2000f8e18ff */
        /* <DEDUP_REMOVED lines=126> */
[----:B------:R-:W-:-:S05]  /*6e90*/  @P1 VIADD R3, R193, 0x33440 ;  /* 0x00033440c1031836 */ /* 0x000fca0000000000 */
[----:B------:R-:W-:Y:S01]  /*6ea0*/  @P1 PRMT R3, R16, 0x654, R3 ;  /* 0x0000065410031816 */ /* 0x000fe20000000003 */
[----:B------:R-:W1:Y:S01]  /*6eb0*/  MUFU.EX2 R123, R123 ;  /* 0x0000007b007b7308 */ /* 0x000e620000000800 */
[----:B0-----:R-:W-:-:S02]  /*6ec0*/  FADD.FTZ R192, R122, R191 ;  /* 0x000000bf7ac07221 */ /* 0x001fc40000010000 */
[----:B------:R0:W-:Y:S05]  /*6ed0*/  @P1 SYNCS.ARRIVE.TRANS64.RED.A1T0 RZ, [R3+URZ], RZ ;  /* 0x000000ff03ff19a7 */ /* 0x0001ea000810043f */
[----:B------:R-:W3:Y:S01]  /*6ee0*/  MUFU.EX2 R124, R124 ;  /* 0x0000007c007c7308 */ /* 0x000ee20000000800 */
[----:B--2---:R-:W-:-:S07]  /*6ef0*/  FADD.FTZ R191, R121, R4 ;  /* 0x0000000479bf7221 */ /* 0x004fce0000010000 */
[----:B------:R-:W2:Y:S01]  /*6f00*/  MUFU.EX2 R126, R126 ;  /* 0x0000007e007e7308 */ /* 0x000ea20000000800 */
[----:B-1----:R-:W-:-:S07]  /*6f10*/  FADD.FTZ R193, R123, R192 ;  /* 0x000000c07bc17221 */ /* 0x002fce0000010000 */
[----:B------:R-:W0:Y:S01]  /*6f20*/  MUFU.EX2 R125, R125 ;  /* 0x0000007d007d7308 */ /* 0x000e220000000800 */
[----:B---3--:R-:W-:-:S07]  /*6f30*/  FADD.FTZ R4, R124, R191 ;  /* 0x000000bf7c047221 */ /* 0x008fce0000010000 */
[----:B------:R-:W1:Y:S01]  /*6f40*/  MUFU.EX2 R127, R127 ;  /* 0x0000007f007f7308 */ /* 0x000e620000000800 */
[----:B--2---:R-:W-:-:S07]  /*6f50*/  FADD.FTZ R192, R126, R193 ;  /* 0x000000c17ec07221 */ /* 0x004fce0000010000 */
[----:B------:R-:W2:Y:S01]  /*6f60*/  MUFU.EX2 R128, R128 ;  /* 0x0000008000807308 */ /* 0x000ea20000000800 */
[----:B0-----:R-:W-:-:S07]  /*6f70*/  FADD.FTZ R3, R125, R4 ;  /* 0x000000047d037221 */ /* 0x001fce0000010000 */
[----:B------:R-:W-:Y:S01]  /*6f80*/  MUFU.EX2 R130, R130 ;  /* 0x0000008200827308 */ /* 0x000fe20000000800 */
[----:B-1----:R-:W-:-:S07]  /*6f90*/  FADD.FTZ R135, R127, R192 ;  /* 0x000000c07f877221 */ /* 0x002fce0000010000 */
[----:B------:R-:W0:Y:S01]  /*6fa0*/  MUFU.EX2 R129, R129 ;  /* 0x0000008100817308 */ /* 0x000e220000000800 */
[----:B--2---:R-:W-:-:S07]  /*6fb0*/  FADD.FTZ R4, R128, R3 ;  /* 0x0000000380047221 */ /* 0x004fce0000010000 */
[----:B------:R-:W-:Y:S08]  /*6fc0*/  MUFU.EX2 R131, R131 ;  /* 0x0000008300837308 */ /* 0x000ff00000000800 */
[----:B------:R-:W1:Y:S01]  /*6fd0*/  MUFU.EX2 R132, R132 ;  /* 0x0000008400847308 */ /* 0x000e620000000800 */
[----:B0-----:R-:W-:-:S07]  /*6fe0*/  FADD.FTZ R3, R129, R4 ;  /* 0x0000000481037221 */ /* 0x001fce0000010000 */
[----:B------:R0:W2:Y:S08]  /*6ff0*/  MUFU.EX2 R195, R134 ;  /* 0x0000008600c37308 */ /* 0x0000b00000000800 */
[----:B------:R-:W3:Y:S01]  /*7000*/  MUFU.EX2 R133, R133 ;  /* 0x0000008500857308 */ /* 0x000ee20000000800 */
[----:B0-----:R-:W-:-:S01]  /*7010*/  FADD.FTZ R134, R130, R135 ;  /* 0x0000008782867221 */ /* 0x001fc20000010000 */
[----:B-1----:R-:W-:-:S03]  /*7020*/  FADD.FTZ R4, R132, R3 ;  /* 0x0000000384047221 */ /* 0x002fc60000010000 */
[----:B------:R-:W-:-:S03]  /*7030*/  FADD.FTZ R134, R131, R134 ;  /* 0x0000008683867221 */ /* 0x000fc60000010000 */
[----:B------:R-:W0:Y:S01]  /*7040*/  MUFU.EX2 R8, R8 ;  /* 0x0000000800087308 */ /* 0x000e220000000800 */
[----:B--2---:R-:W-:-:S01]  /*7050*/  FADD.FTZ R134, R195, R134 ;  /* 0x00000086c3867221 */ /* 0x004fc20000010000 */
[----:B---3--:R-:W-:-:S03]  /*7060*/  FADD.FTZ R4, R133, R4 ;  /* 0x0000000485047221 */ /* 0x008fc60000010000 */
[----:B0-----:R-:W-:Y:S01]  /*7070*/  FADD.FTZ R3, R8, R134 ;  /* 0x0000008608037221 */ /* 0x001fe20000010000 */
[----:B------:R-:W-:Y:S06]  /*7080*/  @!P0 BRA `(.L_x_163) ;  /* 0x0000000000048947 */ /* 0x000fec0003800000 */
[----:B------:R-:W-:Y:S01]  /*7090*/  BPT.TRAP 0x1 ;  /* 0x000000040000795c */ /* 0x000fe20000300000 */
.L_x_163:
        /* <DEDUP_REMOVED lines=148> */
.L_x_153:
[----:B------:R-:W-:Y:S06]  /*79e0*/  BAR.ARV 0x8, 0x180 ;  /* 0x0206000000007b1d */ /* 0x000fec0000002000 */
[----:B------:R-:W-:Y:S05]  /*79f0*/  @!P0 BRA `(.L_x_165) ;  /* 0x0000000000048947 */ /* 0x000fea0003800000 */
[----:B------:R-:W-:Y:S01]  /*7a00*/  BPT.TRAP 0x1 ;  /* 0x000000040000795c */ /* 0x000fe20000300000 */
.L_x_165:
[----:B------:R-:W-:Y:S01]  /*7a10*/  ULEA UR4, UR52, UR39, 0x3 ;  /* 0x0000002734047291 */ /* 0x000fe2000f8e183f */
[----:B------:R-:W-:-:S05]  /*7a20*/  IMAD.U32 R6, RZ, RZ, UR44 ;  /* 0x0000002cff067e24 */ /* 0x000fca000f8e00ff */
[----:B------:R-:W-:-:S04]  /*7a30*/  SHF.L.U32 R6, R6, 0x1f, RZ ;  /* 0x0000001f06067819 */ /* 0x000fc800000006ff */
[----:B------:R0:W1:Y:S01]  /*7a40*/  SYNCS.PHASECHK.TRANS64.TRYWAIT P1, [UR4+0x33450], R6 ;  /* 0x03345006ff0075a7 */ /* 0x0000620008020144 */
[----:B------:R-:W-:Y:S05]  /*7a50*/  @!P0 BRA `(.L_x_166) ;  /* 0x0000000000048947 */ /* 0x000fea0003800000 */
[----:B------:R-:W-:Y:S01]  /*7a60*/  BPT.TRAP 0x1 ;  /* 0x000000040000795c */ /* 0x000fe20000300000 */
.L_x_166:
[----:B-1----:R-:W-:Y:S05]  /*7a70*/  @P1 BRA `(.L_x_167) ;  /* 0x0000000000081947 */ /* 0x002fea0003800000 */
[----:B------:R-:W1:Y:S02]  /*7a80*/  SYNCS.PHASECHK.TRANS64.TRYWAIT P1, [UR4+0x33450], R6 ;  /* 0x03345006ff0075a7 */ /* 0x000e640008020144 */
[----:B-1----:R-:W-:Y:S05]  /*7a90*/  @!P1 BRA `(.L_x_168) ;  /* 0x0000006c006c9947 */ /* 0x002fea0003800000 */
.L_x_167:
        /* <DEDUP_REMOVED lines=89> */
.L_x_169:
        /* <DEDUP_REMOVED lines=32> */
[----:B0-----:R-:W-:-:S02]  /*8230*/  IMAD.SHL.U32 R0, R121, 0x4, RZ ;  /* 0x0000000479007824 */ /* 0x001fc400078e00ff */
[-C--:B------:R-:W-:Y:S01]  /*8240*/  FMUL.FTZ R34, R59, R120.reuse ;  /* 0x000000783b227220 */ /* 0x080fe20000410000 */
[----:B------:R-:W-:Y:S01]  /*8250*/  F2FP.BF16.F32.PACK_AB R5, R28, R5 ;  /* 0x000000051c05723e */ /* 0x000fe200000010ff */
[-C--:B------:R-:W-:Y:S01]  /*8260*/  FMUL.FTZ R35, R66, R120.reuse ;  /* 0x0000007842237220 */ /* 0x080fe20000410000 */
[-C--:B------:R-:W-:Y:S01]  /*8270*/  FMUL.FTZ R25, R48, R9.reuse ;  /* 0x0000000930197220 */ /* 0x080fe20000410000 */
[----:B------:R-:W-:Y:S01]  /*8280*/  LOP3.LUT R0, R0, 0xc, RZ, 0xc0, !PT ;  /* 0x0000000c00007812 */ /* 0x000fe200078ec0ff */
[----:B------:R-:W-:Y:S01]  /*8290*/  FMUL.FTZ R27, R58, R120 ;  /* 0x000000783a1b7220 */ /* 0x000fe20000410000 */
[----:B------:R-:W-:Y:S01]  /*82a0*/  F2FP.BF16.F32.PACK_AB R28, R63, R34 ;  /* 0x000000223f1c723e */ /* 0x000fe200000010ff */
[-C--:B------:R-:W-:Y:S01]  /*82b0*/  FMUL.FTZ R48, R76, R9.reuse ;  /* 0x000000094c307220 */ /* 0x080fe20000410000 */
[----:B------:R-:W-:Y:S01]  /*82c0*/  IADD3 R6, P0, R0, UR6, RZ ;  /* 0x0000000600067c10 */ /* 0x000fe2000ff1e0ff */
[-C--:B------:R-:W-:Y:S01]  /*82d0*/  FMUL.FTZ R24, R49, R9.reuse ;  /* 0x0000000931187220 */ /* 0x080fe20000410000 */
[-C--:B------:R-:W-:Y:S01]  /*82e0*/  FMUL.FTZ R58, R83, R120.reuse ;  /* 0x00000078533a7220 */ /* 0x080fe20000410000 */
[----:B------:R-:W-:Y:S01]  /*82f0*/  FMUL.FTZ R59, R90, R120 ;  /* 0x000000785a3b7220 */ /* 0x000fe20000410000 */
[----:B------:R-:W-:Y:S01]  /*8300*/  FMUL.FTZ R33, R56, R9 ;  /* 0x0000000938217220 */ /* 0x000fe20000410000 */
[----:B------:R-:W-:-:S02]  /*8310*/  IMAD.X R7, RZ, RZ, UR7, P0 ;  /* 0x00000007ff077e24 */ /* 0x000fc400080e06ff */
[----:B------:R-:W-:Y:S01]  /*8320*/  FMUL.FTZ R32, R57, R9 ;  /* 0x0000000939207220 */ /* 0x000fe20000410000 */
[----:B------:R-:W-:Y:S01]  /*8330*/  LOP3.LUT P0, R34, R121, 0x3, RZ, 0xc0, !PT ;  /* 0x0000000379227812 */ /* 0x000fe2000780c0ff */
[----:B------:R-:W-:Y:S01]  /*8340*/  UMOV UR6, UR39 ;  /* 0x0000002700067c82 */ /* 0x000fe20008000000 */
[----:B-1----:R-:W-:Y:S01]  /*8350*/  UMOV UR7, UR5 ;  /* 0x0000000500077c82 */ /* 0x002fe20008000000 */
[----:B------:R-:W-:Y:S01]  /*8360*/  F2FP.BF16.F32.PACK_AB R76, R70, R35 ;  /* 0x00000023464c723e */ /* 0x000fe200000010ff */
[----:B------:R0:W2:Y:S01]  /*8370*/  LDG.E.CONSTANT R0, desc[UR48][R6.64] ;  /* 0x0000003006007981 */ /* 0x0000a2000c1e9900 */
[----:B------:R-:W-:Y:S01]  /*8380*/  ISETP.EQ.OR P0, PT, R34, 0x3, !P0 ;  /* 0x000000032200780c */ /* 0x000fe20004702670 */
[-C--:B------:R-:W-:Y:S01]  /*8390*/  FMUL.FTZ R40, R65, R9.reuse ;  /* 0x0000000941287220 */ /* 0x080fe20000410000 */
[-C--:B------:R-:W-:Y:S01]  /*83a0*/  FMUL.FTZ R49, R72, R9.reuse ;  /* 0x0000000948317220 */ /* 0x080fe20000410000 */
        /* <DEDUP_REMOVED lines=23> */
[----:B------:R-:W-:Y:S01]  /*8520*/  FMUL.FTZ R9, R26, R120 ;  /* 0x000000781a097220 */ /* 0x000fe20000410000 */
[----:B------:R-:W-:Y:S01]  /*8530*/  F2FP.BF16.F32.PACK_AB R36, R87, R58 ;  /* 0x0000003a5724723e */ /* 0x000fe200000010ff */
[----:B------:R-:W-:Y:S01]  /*8540*/  FMUL.FTZ R54, R54, R120 ;  /* 0x0000007836367220 */ /* 0x000fe20000410000 */
[----:B------:R-:W-:Y:S01]  /*8550*/  F2FP.BF16.F32.PACK_AB R94, R94, R59 ;  /* 0x0000003b5e5e723e */ /* 0x000fe200000010ff */
[----:B------:R-:W-:Y:S01]  /*8560*/  IMAD.WIDE R58, R224, 0x2, R34 ;  /* 0x00000002e03a7825 */ /* 0x000fe200078e0222 */
[----:B------:R-:W-:-:S03]  /*8570*/  F2FP.BF16.F32.PACK_AB R8, R29, R8 ;  /* 0x000000081d08723e */ /* 0x000fc600000010ff */
[-C--:B0-----:R-:W-:Y:S01]  /*8580*/  FMUL.FTZ R6, R43, R120.reuse ;  /* 0x000000782b067220 */ /* 0x081fe20000410000 */
[-C--:B------:R-:W-:Y:S01]  /*8590*/  FMUL.FTZ R7, R50, R120.reuse ;  /* 0x0000007832077220 */ /* 0x080fe20000410000 */
[-C--:B------:R-:W-:Y:S01]  /*85a0*/  FMUL.FTZ R55, R55, R120.reuse ;  /* 0x0000007837377220 */ /* 0x080fe20000410000 */
[-C--:B------:R-:W-:Y:S01]  /*85b0*/  FMUL.FTZ R26, R51, R120.reuse ;  /* 0x00000078331a7220 */ /* 0x080fe20000410000 */
[-C--:B------:R-:W-:Y:S01]  /*85c0*/  FMUL.FTZ R62, R62, R120.reuse ;  /* 0x000000783e3e7220 */ /* 0x080fe20000410000 */
[-C--:B------:R-:W-:Y:S01]  /*85d0*/  FMUL.FTZ R21, R42, R120.reuse ;  /* 0x000000782a157220 */ /* 0x080fe20000410000 */
[-C--:B------:R-:W-:Y:S01]  /*85e0*/  FMUL.FTZ R43, R74, R120.reuse ;  /* 0x000000784a2b7220 */ /* 0x080fe20000410000 */
[----:B------:R-:W-:Y:S01]  /*85f0*/  F2FP.BF16.F32.PACK_AB R9, R30, R9 ;  /* 0x000000091e09723e */ /* 0x000fe200000010ff */
[----:B------:R-:W-:Y:S01]  /*8600*/  FMUL.FTZ R71, R71, R120 ;  /* 0x0000007847477220 */ /* 0x000fe20000410000 */
[----:B------:R-:W-:Y:S01]  /*8610*/  F2FP.BF16.F32.PACK_AB R24, R53, R24 ;  /* 0x000000183518723e */ /* 0x000fe200000010ff */
        /* <DEDUP_REMOVED lines=8> */
[----:B------:R-:W-:Y:S01]  /*86a0*/  IADD3 R53, P4, R58, 0x8060, RZ ;  /* 0x000080603a357810 */ /* 0x000fe20007f9e0ff */
[----:B------:R-:W-:Y:S01]  /*86b0*/  FMUL.FTZ R86, R86, R120 ;  /* 0x0000007856567220 */ /* 0x000fe20000410000 */
[----:B------:R-:W-:Y:S01]  /*86c0*/  SEL R85, R5, R8, P0 ;  /* 0x0000000805557207 */ /* 0x000fe20000000000 */
[-C--:B------:R-:W-:Y:S01]  /*86d0*/  FMUL.FTZ R31, R31, R120.reuse ;  /* 0x000000781f1f7220 */ /* 0x080fe20000410000 */
[----:B------:R-:W-:Y:S01]  /*86e0*/  SEL R60, R8, R5, P0 ;  /* 0x00000005083c7207 */ /* 0x000fe20000000000 */
[----:B------:R-:W-:Y:S01]  /*86f0*/  IMAD R5, R23, 0x40, R17 ;  /* 0x0000004017057824 */ /* 0x000fe200078e0211 */
[----:B------:R-:W-:Y:S01]  /*8700*/  F2FP.BF16.F32.PACK_AB R73, R100, R73 ;  /* 0x000000496449723e */ /* 0x000fe200000010ff */
[----:B------:R-:W-:Y:S01]  /*8710*/  FMUL.FTZ R51, R82, R120 ;  /* 0x0000007852337220 */ /* 0x000fe20000410000 */
[----:B------:R-:W-:Y:S01]  /*8720*/  F2FP.BF16.F32.PACK_AB R80, R101, R80 ;  /* 0x000000506550723e */ /* 0x000fe200000010ff */
[-C--:B------:R-:W-:Y:S01]  /*8730*/  FMUL.FTZ R38, R38, R120.reuse ;  /* 0x0000007826267220 */ /* 0x080fe20000410000 */
        /* <DEDUP_REMOVED lines=16> */
[----:B------:R-:W-:Y:S01]  /*8840*/  LOP3.LUT R52, R53, 0x380, RZ, 0xc0, !PT ;  /* 0x0000038035347812 */ /* 0x000fe200078ec0ff */
[----:B------:R-:W-:Y:S01]  /*8850*/  FMUL.FTZ R67, R98, R120 ;  /* 0x0000007862437220 */ /* 0x000fe20000410000 */
[----:B------:R-:W-:Y:S01]  /*8860*/  F2FP.BF16.F32.PACK_AB R29, R71, R42 ;  /* 0x0000002a471d723e */ /* 0x000fe200000010ff */
[----:B------:R-:W-:Y:S01]  /*8870*/  IMAD.WIDE R34, R5, 0x2, R34 ;  /* 0x0000000205227825 */ /* 0x000fe200078e0222 */
[----:B------:R-:W-:-:S03]  /*8880*/  F2FP.BF16.F32.PACK_AB R81, R103, R74 ;  /* 0x0000004a6751723e */ /* 0x000fc600000010ff */
[-C--:B------:R-:W-:Y:S01]  /*8890*/  FMUL.FTZ R78, R78, R120.reuse ;  /* 0x000000784e4e7220 */ /* 0x080fe20000410000 */
[----:B------:R-:W-:Y:S01]  /*88a0*/  F2FP.BF16.F32.PACK_AB R108, R108, R89 ;  /* 0x000000596c6c723e */ /* 0x000fe200000010ff */
[-C--:B------:R-:W-:Y:S01]  /*88b0*/  FMUL.FTZ R111, R111, R120.reuse ;  /* 0x000000786f6f7220 */ /* 0x080fe20000410000 */
[----:B------:R-:W-:Y:S01]  /*88c0*/  F2FP.BF16.F32.PACK_AB R110, R110, R75 ;  /* 0x0000004b6e6e723e */ /* 0x000fe200000010ff */
[----:B------:R-:W-:Y:S01]  /*88d0*/  FMUL.FTZ R95, R95, R120 ;  /* 0x000000785f5f7220 */ /* 0x000fe20000410000 */
[----:B------:R-:W-:Y:S01]  /*88e0*/  SEL R103, R73, R80, P0 ;  /* 0x0000005049677207 */ /* 0x000fe20000000000 */
[-C--:B------:R-:W-:Y:S01]  /*88f0*/  FMUL.FTZ R118, R118, R120.reuse ;  /* 0x0000007876767220 */ /* 0x080fe20000410000 */
[----:B------:R-:W-:Y:S01]  /*8900*/  SEL R70, R80, R73, P0 ;  /* 0x0000004950467207 */ /* 0x000fe20000000000 */
[----:B------:R-:W-:Y:S01]  /*8910*/  FMUL.FTZ R119, R119, R120 ;  /* 0x0000007877777220 */ /* 0x000fe20000410000 */
[----:B------:R-:W-:Y:S01]  /*8920*/  SEL R107, R116, R117, P0 ;  /* 0x00000075746b7207 */ /* 0x000fe20000000000 */
[----:B------:R-:W-:Y:S01]  /*8930*/  ULDC.64 UR8, c[0x0][0xb90] ;  /* 0x0002e40000087ab9 */ /* 0x000fe20000000a00 */
[----:B------:R-:W-:-:S02]  /*8940*/  SEL R71, R117, R116, P0 ;  /* 0x0000007475477207 */ /* 0x000fc40000000000 */
[----:B------:R-:W-:Y:S02]  /*8950*/  F2FP.BF16.F32.PACK_AB R12, R37, R12 ;  /* 0x0000000c250c723e */ /* 0x000fe400000010ff */
[----:B------:R-:W-:Y:S01]  /*8960*/  F2FP.BF16.F32.PACK_AB R32, R61, R32 ;  /* 0x000000203d20723e */ /* 0x000fe200000010ff */
[----:B------:R-:W-:Y:S01]  /*8970*/  FMUL.FTZ R83, R114, R120 ;  /* 0x0000007872537220 */ /* 0x000fe20000410000 */
[----:B------:R-:W-:Y:S01]  /*8980*/  SEL R89, R15, R20, P0 ;  /* 0x000000140f597207 */ /* 0x000fe20000000000 */
[----:B------:R-:W-:Y:S01]  /*8990*/  UIADD3 UR4, UR4, 0x33460, URZ ;  /* 0x0003346004047890 */ /* 0x000fe2000fffe03f */
[----:B------:R-:W-:Y:S01]  /*89a0*/  SEL R62, R20, R15, P0 ;  /* 0x0000000f143e7207 */ /* 0x000fe20000000000 */
[----:B------:R-:W-:Y:S01]  /*89b0*/  UIADD3 UR5, -UR42, URZ, URZ ;  /* 0x0000003f2a057290 */ /* 0x000fe2000fffe13f */
[----:B------:R-:W-:Y:S01]  /*89c0*/  SEL R91, R25, R24, P0 ;  /* 0x00000018195b7207 */ /* 0x000fe20000000000 */
[----:B------:R-:W-:Y:S01]  /*89d0*/  ULDC UR6, c[0x0][0xc44] ;  /* 0x0003110000067ab9 */ /* 0x000fe20000000800 */
[----:B------:R-:W-:-:S02]  /*89e0*/  SEL R63, R24, R25, P0 ;  /* 0x00000019183f7207 */ /* 0x000fc40000000000 */
[----:B------:R-:W-:Y:S02]  /*89f0*/  SEL R115, R7, R26, P0 ;  /* 0x0000001a07737207 */ /* 0x000fe40000000000 */
[----:B------:R-:W-:Y:S02]  /*8a00*/  SEL R73, R26, R7, P0 ;  /* 0x000000071a497207 */ /* 0x000fe40000000000 */
[----:B------:R-:W-:Y:S02]  /*8a10*/  SEL R117, R27, R28, P0 ;  /* 0x0000001c1b757207 */ /* 0x000fe40000000000 */
[----:B------:R-:W-:Y:S02]  /*8a20*/  SEL R75, R28, R27, P0 ;  /* 0x0000001b1c4b7207 */ /* 0x000fe40000000000 */
[----:B------:R-:W-:Y:S02]  /*8a30*/  LOP3.LUT R5, R58, 0x380, RZ, 0xc0, !PT ;  /* 0x000003803a057812 */ /* 0x000fe400078ec0ff */
[----:B------:R-:W-:-:S02]  /*8a40*/  F2FP.BF16.F32.PACK_AB R57, R84, R57 ;  /* 0x000000395439723e */ /* 0x000fc400000010ff */
[----:B------:R-:W-:Y:S02]  /*8a50*/  F2FP.BF16.F32.PACK_AB R51, R86, R51 ;  /* 0x000000335633723e */ /* 0x000fe400000010ff */
[----:B------:R-:W-:Y:S02]  /*8a60*/  F2FP.BF16.F32.PACK_AB R109, R109, R88 ;  /* 0x000000586d6d723e */ /* 0x000fe400000010ff */
[----:B------:R-:W-:Y:S02]  /*8a70*/  SHF.R.U64 R52, R52, 0x3, RZ ;  /* 0x0000000334347819 */ /* 0x000fe400000012ff */
[C---:B------:R-:W-:Y:S02]  /*8a80*/  IADD3 R28, P3, R58.reuse, 0x8040, RZ ;  /* 0x000080403a1c7810 */ /* 0x040fe40007f7e0ff */
[C---:B------:R-:W-:Y:S02]  /*8a90*/  IADD3 R26, P6, R58.reuse, 0x8020, RZ ;  /* 0x000080203a1a7810 */ /* 0x040fe40007fde0ff */
[----:B------:R-:W-:-:S02]  /*8aa0*/  IADD3 R24, P5, R58, 0x8000, RZ ;  /* 0x000080003a187810 */ /* 0x000fc40007fbe0ff */
[----:B------:R-:W-:Y:S02]  /*8ab0*/  IADD3 R20, P2, R58, 0x4060, RZ ;  /* 0x000040603a147810 */ /* 0x000fe40007f5e0ff */
[----:B------:R-:W-:Y:S02]  /*8ac0*/  F2FP.BF16.F32.PACK_AB R10, R31, R10 ;  /* 0x0000000a1f0a723e */ /* 0x000fe400000010ff */
[----:B------:R-:W-:Y:S02]  /*8ad0*/  F2FP.BF16.F32.PACK_AB R13, R38, R13 ;  /* 0x0000000d260d723e */ /* 0x000fe400000010ff */
[----:B------:R-:W-:Y:S02]  /*8ae0*/  F2FP.BF16.F32.PACK_AB R14, R39, R14 ;  /* 0x0000000e270e723e */ /* 0x000fe400000010ff */
[----:B------:R-:W-:Y:S02]  /*8af0*/  F2FP.BF16.F32.PACK_AB R21, R46, R21 ;  /* 0x000000152e15723e */ /* 0x000fe400000010ff */
[----:B------:R-:W-:-:S02]  /*8b00*/  F2FP.BF16.F32.PACK_AB R6, R47, R6 ;  /* 0x000000062f06723e */ /* 0x000fc400000010ff */
[----:B------:R-:W-:Y:S02]  /*8b10*/  F2FP.BF16.F32.PACK_AB R40, R69, R40 ;  /* 0x000000284528723e */ /* 0x000fe400000010ff */
[----:B------:R-:W-:Y:S02]  /*8b20*/  F2FP.BF16.F32.PACK_AB R50, R79, R50 ;  /* 0x000000324f32723e */ /* 0x000fe400000010ff */
[----:B------:R-:W-:Y:S02]  /*8b30*/  F2FP.BF16.F32.PACK_AB R102, R102, R67 ;  /* 0x000000436666723e */ /* 0x000fe400000010ff */
[----:B------:R-:W-:Y:S01]  /*8b40*/  SHF.R.U64 R5, R5, 0x3, RZ ;  /* 0x0000000305057819 */ /* 0x000fe200000012ff */
[--C-:B------:R-:W-:Y:S01]  /*8b50*/  IMAD.X R55, RZ, RZ, R59.reuse, P6 ;  /* 0x000000ffff377224 */ /* 0x100fe200030e063b */
[----:B------:R-:W-:Y:S01]  /*8b60*/  F2FP.BF16.F32.PACK_AB R48, R48, R49 ;  /* 0x000000313030723e */ /* 0x000fe200000010ff */
[----:B------:R-:W-:Y:S01]  /*8b70*/  IMAD.X R49, RZ, RZ, R59, P2 ;  /* 0x000000ffff317224 */ /* 0x000fe200010e063b */
[----:B------:R-:W-:-:S02]  /*8b80*/  F2FP.BF16.F32.PACK_AB R43, R78, R43 ;  /* 0x0000002b4e2b723e */ /* 0x000fc400000010ff */
[----:B------:R-:W-:Y:S02]  /*8b90*/  F2FP.BF16.F32.PACK_AB R31, R93, R72 ;  /* 0x000000485d1f723e */ /* 0x000fe400000010ff */
[----:B------:R-:W-:Y:S02]  /*8ba0*/  F2FP.BF16.F32.PACK_AB R39, R111, R82 ;  /* 0x000000526f27723e */ /* 0x000fe400000010ff */
[----:B------:R-:W-:Y:S02]  /*8bb0*/  SEL R99, R57, R30, P0 ;  /* 0x0000001e39637207 */ /* 0x000fe40000000000 */
[----:B------:R-:W-:Y:S01]  /*8bc0*/  SEL R67, R30, R57, P0 ;  /* 0x000000391e437207 */ /* 0x000fe20000000000 */
[----:B------:R-:W-:Y:S01]  /*8bd0*/  IMAD.X R57, RZ, RZ, R59, P3 ;  /* 0x000000ffff397224 */ /* 0x000fe200018e063b */
[----:B------:R-:W-:Y:S02]  /*8be0*/  SEL R105, R108, R109, P0 ;  /* 0x0000006d6c697207 */ /* 0x000fe40000000000 */
[----:B------:R-:W-:-:S02]  /*8bf0*/  SEL R69, R109, R108, P0 ;  /* 0x0000006c6d457207 */ /* 0x000fc40000000000 */
[----:B------:R-:W-:Y:S02]  /*8c00*/  SEL R123, R51, R36, P0 ;  /* 0x00000024337b7207 */ /* 0x000fe40000000000 */
[----:B------:R-:W-:Y:S01]  /*8c10*/  SEL R79, R36, R51, P0 ;  /* 0x00000033244f7207 */ /* 0x000fe20000000000 */
[--C-:B------:R-:W-:Y:S01]  /*8c20*/  IMAD.X R51, RZ, RZ, R59.reuse, P5 ;  /* 0x000000ffff337224 */ /* 0x100fe200028e063b */
[----:B------:R-:W-:Y:S01]  /*8c30*/  LOP3.LUT R52, R52, R53, RZ, 0x3c, !PT ;  /* 0x0000003534347212 */ /* 0x000fe200078e3cff */
[----:B------:R-:W-:Y:S01]  /*8c40*/  IMAD.X R53, RZ, RZ, R59, P4 ;  /* 0x000000ffff357224 */ /* 0x000fe200020e063b */
[----:B------:R-:W-:Y:S02]  /*8c50*/  SEL R87, R11, R12, P0 ;  /* 0x0000000c0b577207 */ /* 0x000fe40000000000 */
[----:B------:R-:W-:Y:S02]  /*8c60*/  SEL R61, R12, R11, P0 ;  /* 0x0000000b0c3d7207 */ /* 0x000fe40000000000 */
[----:B------:R-:W-:-:S02]  /*8c70*/  SEL R109, R9, R10, P0 ;  /* 0x0000000a096d7207 */ /* 0x000fc40000000000 */
[----:B------:R-:W-:Y:S02]  /*8c80*/  SEL R78, R10, R9, P0 ;  /* 0x000000090a4e7207 */ /* 0x000fe40000000000 */
[----:B------:R-:W-:Y:S02]  /*8c90*/  SEL R111, R13, R14, P0 ;  /* 0x0000000e0d6f7207 */ /* 0x000fe40000000000 */
[----:B------:R-:W-:Y:S02]  /*8ca0*/  SEL R74, R14, R13, P0 ;  /* 0x0000000d0e4a7207 */ /* 0x000fe40000000000 */
[----:B------:R-:W-:Y:S02]  /*8cb0*/  SEL R113, R21, R6, P0 ;  /* 0x0000000615717207 */ /* 0x000fe40000000000 */
[----:B------:R-:W-:Y:S02]  /*8cc0*/  SEL R72, R6, R21, P0 ;  /* 0x0000001506487207 */ /* 0x000fe40000000000 */
[----:B------:R-:W-:-:S02]  /*8cd0*/  IADD3 R6, P1, R58, 0x20, RZ ;  /* 0x000000203a067810 */ /* 0x000fc40007f3e0ff */
[C---:B------:R-:W-:Y:S02]  /*8ce0*/  IADD3 R14, P4, R58.reuse, 0x4040, RZ ;  /* 0x000040403a0e7810 */ /* 0x040fe40007f9e0ff */
[C---:B------:R-:W-:Y:S02]  /*8cf0*/  IADD3 R12, P3, R58.reuse, 0x4020, RZ ;  /* 0x000040203a0c7810 */ /* 0x040fe40007f7e0ff */
[C---:B------:R-:W-:Y:S02]  /*8d00*/  IADD3 R10, P6, R58.reuse, 0x4000, RZ ;  /* 0x000040003a0a7810 */ /* 0x040fe40007fde0ff */
[C---:B------:R-:W-:Y:S02]  /*8d10*/  IADD3 R7, P5, R58.reuse, 0x60, RZ ;  /* 0x000000603a077810 */ /* 0x040fe40007fbe0ff */
[----:B------:R-:W-:Y:S02]  /*8d20*/  IADD3 R8, P2, R58, 0x40, RZ ;  /* 0x000000403a087810 */ /* 0x000fe40007f5e0ff */
[----:B------:R-:W-:-:S02]  /*8d30*/  LOP3.LUT R58, R5, R58, RZ, 0x3c, !PT ;  /* 0x0000003a053a7212 */ /* 0x000fc400078e3cff */
[----:B------:R-:W-:Y:S02]  /*8d40*/  LOP3.LUT R5, R20, 0x380, RZ, 0xc0, !PT ;  /* 0x0000038014057812 */ /* 0x000fe400078ec0ff */
[----:B------:R-:W-:Y:S02]  /*8d50*/  F2FP.BF16.F32.PACK_AB R77, R77, R56 ;  /* 0x000000384d4d723e */ /* 0x000fe400000010ff */
[----:B------:R-:W-:Y:S02]  /*8d60*/  SHF.R.U64 R5, R5, 0x3, RZ ;  /* 0x0000000305057819 */ /* 0x000fe400000012ff */
[----:B------:R-:W-:Y:S02]  /*8d70*/  F2FP.BF16.F32.PACK_AB R92, R92, R65 ;  /* 0x000000415c5c723e */ /* 0x000fe400000010ff */
[----:B------:R-:W-:Y:S02]  /*8d80*/  SEL R97, R48, R77, P0 ;  /* 0x0000004d30617207 */ /* 0x000fe40000000000 */
[----:B------:R-:W-:-:S02]  /*8d90*/  SEL R65, R77, R48, P0 ;  /* 0x000000304d417207 */ /* 0x000fc40000000000 */
[----:B------:R-:W-:Y:S02]  /*8da0*/  LOP3.LUT R48, R5, R20, RZ, 0x3c, !PT ;  /* 0x0000001405307212 */ /* 0x000fe400078e3cff */
[----:B------:R-:W-:-:S04]  /*8db0*/  LOP3.LUT R5, R6, 0x380, RZ, 0xc0, !PT ;  /* 0x0000038006057812 */ /* 0x000fc800078ec0ff */
[----:B------:R-:W-:-:S04]  /*8dc0*/  SHF.R.U64 R5, R5, 0x3, RZ ;  /* 0x0000000305057819 */ /* 0x000fc800000012ff */
[----:B------:R-:W-:Y:S02]  /*8dd0*/  LOP3.LUT R46, R5, R6, RZ, 0x3c, !PT ;  /* 0x00000006052e7212 */ /* 0x000fe400078e3cff */
[----:B------:R-:W-:Y:S02]  /*8de0*/  LOP3.LUT R5, R8, 0x380, RZ, 0xc0, !PT ;  /* 0x0000038008057812 */ /* 0x000fe400078ec0ff */
[----:B------:R-:W-:Y:S02]  /*8df0*/  LOP3.LUT R9, R24, 0x380, RZ, 0xc0, !PT ;  /* 0x0000038018097812 */ /* 0x000fe400078ec0ff */
[----:B------:R-:W-:Y:S02]  /*8e00*/  F2FP.BF16.F32.PACK_AB R41, R68, R41 ;  /* 0x000000294429723e */ /* 0x000fe400000010ff */
[----:B------:R-:W-:Y:S02]  /*8e10*/  SEL R121, R43, R50, P0 ;  /* 0x000000322b797207 */ /* 0x000fe40000000000 */
[----:B------:R-:W-:Y:S01]  /*8e20*/  SEL R77, R50, R43, P0 ;  /* 0x0000002b324d7207 */ /* 0x000fe20000000000 */
[----:B------:R-:W-:Y:S01]  /*8e30*/  IMAD.X R43, RZ, RZ, R59, P3 ;  /* 0x000000ffff2b7224 */ /* 0x000fe200018e063b */
[----:B------:R-:W-:-:S02]  /*8e40*/  SHF.R.U64 R5, R5, 0x3, RZ ;  /* 0x0000000305057819 */ /* 0x000fc400000012ff */
[----:B------:R-:W-:Y:S02]  /*8e50*/  SEL R101, R92, R31, P0 ;  /* 0x0000001f5c657207 */ /* 0x000fe40000000000 */
[----:B------:R-:W-:Y:S02]  /*8e60*/  SEL R68, R31, R92, P0 ;  /* 0x0000005c1f447207 */ /* 0x000fe40000000000 */
[----:B------:R-:W-:Y:S02]  /*8e70*/  SHF.R.U64 R9, R9, 0x3, RZ ;  /* 0x0000000309097819 */ /* 0x000fe400000012ff */
[----:B------:R-:W-:Y:S02]  /*8e80*/  IADD3 R31, P3, R34, 0x2000, RZ ;  /* 0x00002000221f7810 */ /* 0x000fe40007f7e0ff */
[----:B------:R-:W-:Y:S02]  /*8e90*/  LOP3.LUT R36, R5, R8, RZ, 0x3c, !PT ;  /* 0x0000000805247212 */ /* 0x000fe400078e3cff */
[----:B------:R-:W-:Y:S01]  /*8ea0*/  LOP3.LUT R50, R9, R24, RZ, 0x3c, !PT ;  /* 0x0000001809327212 */ /* 0x000fe200078e3cff */
[----:B------:R-:W0:Y:S01]  /*8eb0*/  LDC R5, c[0x0][0xbe8] ;  /* 0x0002fa00ff057b82 */ /* 0x000e220000000800 */
[----:B------:R-:W-:-:S02]  /*8ec0*/  LOP3.LUT R30, R31, 0x380, RZ, 0xc0, !PT ;  /* 0x000003801f1e7812 */ /* 0x000fc400078ec0ff */
[----:B------:R-:W-:Y:S02]  /*8ed0*/  LOP3.LUT R9, R10, 0x380, RZ, 0xc0, !PT ;  /* 0x000003800a097812 */ /* 0x000fe400078ec0ff */
[----:B------:R-:W-:Y:S02]  /*8ee0*/  SHF.R.U64 R30, R30, 0x3, RZ ;  /* 0x000000031e1e7819 */ /* 0x000fe400000012ff */
[----:B------:R-:W-:Y:S02]  /*8ef0*/  SHF.R.U64 R9, R9, 0x3, RZ ;  /* 0x0000000309097819 */ /* 0x000fe400000012ff */
[----:B------:R-:W-:Y:S02]  /*8f00*/  F2FP.BF16.F32.PACK_AB R37, R95, R66 ;  /* 0x000000425f25723e */ /* 0x000fe400000010ff */
[----:B------:R-:W-:Y:S02]  /*8f10*/  SEL R95, R41, R40, P0 ;  /* 0x00000028295f7207 */ /* 0x000fe40000000000 */
[----:B------:R-:W-:-:S02]  /*8f20*/  SEL R66, R40, R41, P0 ;  /* 0x0000002928427207 */ /* 0x000fc40000000000 */
[----:B------:R-:W-:Y:S01]  /*8f30*/  LOP3.LUT R30, R30, R31, RZ, 0x3c, !PT ;  /* 0x0000001f1e1e7212 */ /* 0x000fe200078e3cff */
[----:B------:R-:W-:Y:S01]  /*8f40*/  IMAD.X R31, RZ, RZ, R35, P3 ;  /* 0x000000ffff1f7224 */ /* 0x000fe200018e0623 */
[----:B------:R-:W-:Y:S02]  /*8f50*/  LOP3.LUT R40, R9, R10, RZ, 0x3c, !PT ;  /* 0x0000000a09287212 */ /* 0x000fe400078e3cff */
[----:B------:R-:W-:-:S04]  /*8f60*/  IADD3 R9, P3, R34, 0x8000, RZ ;  /* 0x0000800022097810 */ /* 0x000fc80007f7e0ff */
[----:B------:R-:W-:-:S04]  /*8f70*/  LOP3.LUT R8, R9, 0x380, RZ, 0xc0, !PT ;  /* 0x0000038009087812 */ /* 0x000fc800078ec0ff */
[----:B------:R-:W-:Y:S02]  /*8f80*/  SHF.R.U64 R8, R8, 0x3, RZ ;  /* 0x0000000308087819 */ /* 0x000fe400000012ff */
[----:B------:R-:W-:Y:S02]  /*8f90*/  LOP3.LUT R11, R26, 0x380, RZ, 0xc0, !PT ;  /* 0x000003801a0b7812 */ /* 0x000fe400078ec0ff */
[----:B------:R-:W-:Y:S01]  /*8fa0*/  LOP3.LUT R8, R8, R9, RZ, 0x3c, !PT ;  /* 0x0000000908087212 */ /* 0x000fe200078e3cff */
[----:B------:R-:W-:Y:S01]  /*8fb0*/  IMAD.X R9, RZ, RZ, R35, P3 ;  /* 0x000000ffff097224 */ /* 0x000fe200018e0623 */
[----:B0-----:R-:W-:Y:S01]  /*8fc0*/  ISETP.NE.AND P3, PT, R5, 0x1, PT ;  /* 0x000000010500780c */ /* 0x001fe20003f65270 */
[--C-:B------:R-:W-:Y:S01]  /*8fd0*/  IMAD.X R47, RZ, RZ, R59.reuse, P1 ;  /* 0x000000ffff2f7224 */ /* 0x100fe200008e063b */
[----:B------:R-:W-:Y:S01]  /*8fe0*/  SEL R125, R94, R37, P0 ;  /* 0x000000255e7d7207 */ /* 0x000fe20000000000 */
[--C-:B------:R-:W-:Y:S01]  /*8ff0*/  IMAD.X R45, RZ, RZ, R59.reuse, P4 ;  /* 0x000000ffff2d7224 */ /* 0x100fe200020e063b */
[----:B------:R-:W-:Y:S01]  /*9000*/  SEL R80, R37, R94, P0 ;  /* 0x0000005e25507207 */ /* 0x000fe20000000000 */
[--C-:B------:R-:W-:Y:S01]  /*9010*/  IMAD.X R41, RZ, RZ, R59.reuse, P6 ;  /* 0x000000ffff297224 */ /* 0x100fe200030e063b */
[----:B------:R-:W-:Y:S01]  /*9020*/  SEL R129, R110, R39, P0 ;  /* 0x000000276e817207 */ /* 0x000fe20000000000 */
[--C-:B------:R-:W-:Y:S01]  /*9030*/  IMAD.X R37, RZ, RZ, R59.reuse, P2 ;  /* 0x000000ffff257224 */ /* 0x100fe200010e063b */
[----:B------:R-:W-:Y:S01]  /*9040*/  SEL R82, R39, R110, P0 ;  /* 0x0000006e27527207 */ /* 0x000fe20000000000 */
[----:B------:R-:W-:Y:S01]  /*9050*/  IMAD.X R39, RZ, RZ, R59, P5 ;  /* 0x000000ffff277224 */ /* 0x000fe200028e063b */
[----:B------:R-:W-:-:S02]  /*9060*/  SHF.R.U64 R11, R11, 0x3, RZ ;  /* 0x000000030b0b7819 */ /* 0x000fc400000012ff */
[----:B------:R-:W-:Y:S02]  /*9070*/  MOV R114, R58 ;  /* 0x0000003a00727202 */ /* 0x000fe40000000f00 */
[----:B------:R-:W0:Y:S01]  /*9080*/  LDC R59, c[0x0][0xc38] ;  /* 0x00030e00ff3b7b82 */ /* 0x000e220000000800 */
[----:B------:R-:W-:Y:S02]  /*9090*/  LOP3.LUT R54, R11, R26, RZ, 0x3c, !PT ;  /* 0x0000001a0b367212 */ /* 0x000fe400078e3cff */
[----:B------:R-:W-:Y:S02]  /*90a0*/  LOP3.LUT R11, R12, 0x380, RZ, 0xc0, !PT ;  /* 0x000003800c0b7812 */ /* 0x000fe400078ec0ff */
[----:B------:R-:W-:Y:S02]  /*90b0*/  MOV R110, R36 ;  /* 0x00000024006e7202 */ /* 0x000fe40000000f00 */
[----:B------:R-:W-:Y:S01]  /*90c0*/  SHF.R.U64 R11, R11, 0x3, RZ ;  /* 0x000000030b0b7819 */ /* 0x000fe200000012ff */
[----:B------:R-:W1:Y:S01]  /*90d0*/  @P3 LDC R36, c[0x0][0xbec] ;  /* 0x0002fb00ff243b82 */ /* 0x000e620000000800 */
[----:B------:R-:W-:Y:S01]  /*90e0*/  LOP3.LUT R13, R28, 0x380, RZ, 0xc0, !PT ;  /* 0x000003801c0d7812 */ /* 0x000fe200078ec0ff */
[----:B------:R-:W-:Y:S01]  /*90f0*/  UPRMT UR4, UR36, 0x654, UR4 ;  /* 0x0000065424047896 */ /* 0x000fe20008000004 */
[----:B------:R-:W-:-:S02]  /*9100*/  LOP3.LUT R42, R11, R12, RZ, 0x3c, !PT ;  /* 0x0000000c0b2a7212 */ /* 0x000fc400078e3cff */
[----:B------:R-:W-:Y:S02]  /*9110*/  MOV R106, R40 ;  /* 0x00000028006a7202 */ /* 0x000fe40000000f00 */
[----:B--2---:R-:W-:Y:S01]  /*9120*/  LOP3.LUT R41, R0, 0x2, RZ, 0x3c, !PT ;  /* 0x0000000200297812 */ /* 0x004fe200078e3cff */
[----:B------:R-:W2:Y:S01]  /*9130*/  @P3 LDC R37, c[0x0][0xbf0] ;  /* 0x0002fc00ff253b82 */ /* 0x000ea20000000800 */
[----:B------:R-:W-:Y:S01]  /*9140*/  SHF.R.U64 R13, R13, 0x3, RZ ;  /* 0x000000030d0d7819 */ /* 0x000fe200000012ff */
[----:B------:R-:W-:Y:S01]  /*9150*/  SHFL.IDX PT, R85, R85, R0, 0x1c1f ;  /* 0x001c1f0055557589 */ /* 0x000fe200000e0000 */
[----:B------:R-:W-:Y:S02]  /*9160*/  MOV R104, R42 ;  /* 0x0000002a00687202 */ /* 0x000fe40000000f00 */
[----:B------:R-:W-:Y:S01]  /*9170*/  MOV R53, R52 ;  /* 0x0000003400357202 */ /* 0x000fe20000000f00 */
[----:B------:R-:W-:Y:S01]  /*9180*/  SHFL.IDX PT, R87, R87, R0, 0x1c1f ;  /* 0x001c1f0057577589 */ /* 0x000fe200000e0000 */
[----:B------:R-:W-:Y:S01]  /*9190*/  LOP3.LUT R56, R13, R28, RZ, 0x3c, !PT ;  /* 0x0000001c0d387212 */ /* 0x000fe200078e3cff */
[----:B------:R-:W-:Y:S01]  /*91a0*/  IMAD R52, RZ, RZ, -UR43 ;  /* 0x8000002bff347e24 */ /* 0x000fe2000f8e02ff */
[----:B------:R-:W-:Y:S01]  /*91b0*/  UIMAD UR11, UR6, UR5, UR43 ;  /* 0x00000005060b72a4 */ /* 0x000fe2000f8e022b */
[----:B------:R-:W-:Y:S01]  /*91c0*/  SHFL.IDX PT, R109, R109, R0, 0x1c1f ;  /* 0x001c1f006d6d7589 */ /* 0x000fe200000e0000 */
[----:B------:R-:W-:Y:S03]  /*91d0*/  SYNCS.ARRIVE.TRANS64.RED.A1T0 RZ, [UR4], RZ ;  /* 0x000000ffffff79a7 */ /* 0x000fe60008100404 */
[----:B------:R-:W3:Y:S04]  /*91e0*/  SHFL.IDX PT, R60, R60, R41, 0x1c1f ;  /* 0x001c1f293c3c7589 */ /* 0x000ee800000e0000 */
[----:B------:R-:W-:Y:S04]  /*91f0*/  SHFL.IDX PT, R42, R61, R41, 0x1c1f ;  /* 0x001c1f293d2a7589 */ /* 0x000fe800000e0000 */
[----:B------:R-:W4:Y:S04]  /*9200*/  SHFL.IDX PT, R78, R78, R41, 0x1c1f ;  /* 0x001c1f294e4e7589 */ /* 0x000f2800000e0000 */
[----:B------:R-:W-:Y:S04]  /*9210*/  SHFL.IDX PT, R111, R111, R0, 0x1c1f ;  /* 0x001c1f006f6f7589 */ /* 0x000fe800000e0000 */
[----:B------:R-:W4:Y:S04]  /*9220*/  SHFL.IDX PT, R74, R74, R41, 0x1c1f ;  /* 0x001c1f294a4a7589 */ /* 0x000f2800000e0000 */
[----:B------:R-:W-:Y:S04]  /*9230*/  SHFL.IDX PT, R89, R89, R0, 0x1c1f ;  /* 0x001c1f0059597589 */ /* 0x000fe800000e0000 */
[----:B------:R-:W-:Y:S04]  /*9240*/  SHFL.IDX PT, R113, R113, R0, 0x1c1f ;  /* 0x001c1f0071717589 */ /* 0x000fe800000e0000 */
[----:B------:R-:W4:Y:S04]  /*9250*/  SHFL.IDX PT, R62, R62, R41, 0x1c1f ;  /* 0x001c1f293e3e7589 */ /* 0x000f2800000e0000 */
[----:B------:R-:W4:Y:S01]  /*9260*/  SHFL.IDX PT, R72, R72, R41, 0x1c1f ;  /* 0x001c1f2948487589 */ /* 0x000f2200000e0000 */
[----:B0-----:R-:W-:Y:S01]  /*9270*/  IMAD R52, R59, R52, UR41 ;  /* 0x000000293b347e24 */ /* 0x001fe2000f8e0234 */
[----:B------:R-:W-:Y:S01]  /*9280*/  MOV R84, R56 ;  /* 0x0000003800547202 */ /* 0x000fe20000000f00 */
[----:B------:R-:W-:Y:S01]  /*9290*/  USHF.R.S32.HI UR10, URZ, 0x1f, UR11 ;  /* 0x0000001f3f0a7899 */ /* 0x000fe2000801140b */
[----:B------:R-:W-:Y:S01]  /*92a0*/  SHFL.IDX PT, R115, R115, R0, 0x1c1f ;  /* 0x001c1f0073737589 */ /* 0x000fe200000e0000 */
[----:B------:R-:W-:Y:S01]  /*92b0*/  MOV R86, R48 ;  /* 0x0000003000567202 */ /* 0x000fe20000000f00 */
[----:B------:R-:W-:-:S02]  /*92c0*/  IMAD R49, R52, 0x80, R223 ;  /* 0x0000008034317824 */ /* 0x000fc400078e02df */
[----:B------:R-:W0:Y:S01]  /*92d0*/  SHFL.IDX PT, R56, R73, R41, 0x1c1f ;  /* 0x001c1f2949387589 */ /* 0x000e2200000e0000 */
[----:B------:R-:W-:Y:S01]  /*92e0*/  F2FP.BF16.F32.PACK_AB R83, R118, R83 ;  /* 0x000000537653723e */ /* 0x000fe200000010ff */
[----:B------:R-:W-:Y:S01]  /*92f0*/  UIMAD UR5, UR10, UR8, URZ ;  /* 0x000000080a0572a4 */ /* 0x000fe2000f8e023f */
[----:B------:R-:W-:Y:S02]  /*9300*/  F2FP.BF16.F32.PACK_AB R90, R119, R90 ;  /* 0x0000005a775a723e */ /* 0x000fe400000010ff */
[----:B------:R-:W-:Y:S02]  /*9310*/  SEL R93, R33, R32, P0 ;  /* 0x00000020215d7207 */ /* 0x000fe40000000000 */
[----:B------:R-:W-:Y:S02]  /*9320*/  SEL R64, R32, R33, P0 ;  /* 0x0000002120407207 */ /* 0x000fe40000000000 */
[----:B------:R-:W-:Y:S02]  /*9330*/  SEL R119, R76, R29, P0 ;  /* 0x0000001d4c777207 */ /* 0x000fe40000000000 */
[----:B------:R-:W-:-:S02]  /*9340*/  LOP3.LUT R6, R7, 0x380, RZ, 0xc0, !PT ;  /* 0x0000038007067812 */ /* 0x000fc400078ec0ff */
[----:B------:R-:W-:Y:S01]  /*9350*/  SEL R76, R29, R76, P0 ;  /* 0x0000004c1d4c7207 */ /* 0x000fe20000000000 */
[----:B-1----:R-:W-:Y:S01]  /*9360*/  @P3 IMAD.HI.U32 R36, R49, R36, RZ ;  /* 0x0000002431243227 */ /* 0x002fe200078e00ff */
[----:B------:R-:W-:Y:S01]  /*9370*/  LOP3.LUT R13, R14, 0x380, RZ, 0xc0, !PT ;  /* 0x000003800e0d7812 */ /* 0x000fe200078ec0ff */
[----:B------:R-:W-:Y:S01]  /*9380*/  USHF.R.S32.HI UR12, URZ, 0x1f, UR42 ;  /* 0x0000001f3f0c7899 */ /* 0x000fe2000801142a */
[----:B------:R-:W-:Y:S01]  /*9390*/  MOV R54, R54 ;  /* 0x0000003600367202 */ /* 0x000fe20000000f00 */
[----:B------:R-:W-:Y:S01]  /*93a0*/  SHFL.IDX PT, R91, R91, R0, 0x1c1f ;  /* 0x001c1f005b5b7589 */ /* 0x000fe200000e0000 */
[----:B------:R-:W-:Y:S01]  /*93b0*/  SEL R127, R102, R81, P0 ;  /* 0x00000051667f7207 */ /* 0x000fe20000000000 */
[----:B------:R-:W-:Y:S01]  /*93c0*/  UIMAD.WIDE.U32 UR6, UR11, UR8, URZ ;  /* 0x000000080b0672a5 */ /* 0x000fe2000f8e003f */
[----:B------:R-:W-:Y:S01]  /*93d0*/  SEL R131, R83, R90, P0 ;  /* 0x0000005a53837207 */ /* 0x000fe20000000000 */
[----:B------:R-:W-:Y:S01]  /*93e0*/  UIMAD UR5, UR11, UR9, UR5 ;  /* 0x000000090b0572a4 */ /* 0x000fe2000f8e0205 */
[----:B------:R-:W-:-:S02]  /*93f0*/  MOV R55, R50 ;  /* 0x0000003200377202 */ /* 0x000fc40000000f00 */
[----:B------:R-:W-:Y:S01]  /*9400*/  SHF.R.U64 R6, R6, 0x3, RZ ;  /* 0x0000000306067819 */ /* 0x000fe200000012ff */
[----:B------:R-:W1:Y:S01]  /*9410*/  SHFL.IDX PT, R50, R63, R41, 0x1c1f ;  /* 0x001c1f293f327589 */ /* 0x000e6200000e0000 */
[----:B------:R-:W-:Y:S01]  /*9420*/  ULDC.64 UR8, c[0x0][0xb98] ;  /* 0x0002e60000087ab9 */ /* 0x000fe20000000a00 */
[----:B------:R-:W-:Y:S01]  /*9430*/  SHF.R.U64 R13, R13, 0x3, RZ ;  /* 0x000000030d0d7819 */ /* 0x000fe200000012ff */
[----:B------:R-:W-:Y:S01]  /*9440*/  IMAD.MOV.U32 R57, RZ, RZ, R49 ;  /* 0x000000ffff397224 */ /* 0x000fe200078e0031 */
[----:B------:R-:W-:Y:S01]  /*9450*/  SHFL.IDX PT, R93, R93, R0, 0x1c1f ;  /* 0x001c1f005d5d7589 */ /* 0x000fe200000e0000 */
[----:B------:R-:W-:Y:S01]  /*9460*/  UIMAD UR4, UR12, UR8, URZ ;  /* 0x000000080c0472a4 */ /* 0x000fe2000f8e023f */
[----:B------:R-:W-:Y:S02]  /*9470*/  SEL R81, R81, R102, P0 ;  /* 0x0000006651517207 */ /* 0x000fe40000000000 */
[----:B------:R-:W-:Y:S01]  /*9480*/  SHFL.IDX PT, R117, R117, R0, 0x1c1f ;  /* 0x001c1f0075757589 */ /* 0x000fe200000e0000 */
[----:B------:R-:W-:-:S03]  /*9490*/  SEL R83, R90, R83, P0 ;  /* 0x000000535a537207 */ /* 0x000fc60000000000 */
[----:B------:R-:W1:Y:S01]  /*94a0*/  SHFL.IDX PT, R64, R64, R41, 0x1c1f ;  /* 0x001c1f2940407589 */ /* 0x000e6200000e0000 */
[----:B------:R-:W-:-:S03]  /*94b0*/  LOP3.LUT R38, R6, R7, RZ, 0x3c, !PT ;  /* 0x0000000706267212 */ /* 0x000fc600078e3cff */
[----:B------:R-:W1:Y:S01]  /*94c0*/  SHFL.IDX PT, R92, R75, R41, 0x1c1f ;  /* 0x001c1f294b5c7589 */ /* 0x000e6200000e0000 */
[C---:B------:R-:W-:Y:S02]  /*94d0*/  IADD3 R21, P1, R34.reuse, 0x6000, RZ ;  /* 0x0000600022157810 */ /* 0x040fe40007f3e0ff */
[----:B--2---:R-:W-:Y:S01]  /*94e0*/  @P3 SHF.R.U32.HI R57, RZ, R37, R36 ;  /* 0x00000025ff393219 */ /* 0x004fe20000011624 */
[----:B------:R-:W-:Y:S01]  /*94f0*/  SHFL.IDX PT, R95, R95, R0, 0x1c1f ;  /* 0x001c1f005f5f7589 */ /* 0x000fe200000e0000 */
[----:B------:R-:W-:-:S03]  /*9500*/  IADD3 R33, P4, R34, 0x1000, RZ ;  /* 0x0000100022217810 */ /* 0x000fc60007f9e0ff */
[----:B------:R-:W-:Y:S01]  /*9510*/  SHFL.IDX PT, R119, R119, R0, 0x1c1f ;  /* 0x001c1f0077777589 */ /* 0x000fe200000e0000 */
[----:B------:R-:W-:-:S03]  /*9520*/  LOP3.LUT R44, R13, R14, RZ, 0x3c, !PT ;  /* 0x0000000e0d2c7212 */ /* 0x000fc600078e3cff */
[----:B------:R-:W2:Y:S04]  /*9530*/  SHFL.IDX PT, R66, R66, R41, 0x1c1f ;  /* 0x001c1f2942427589 */ /* 0x000ea800000e0000 */
[----:B------:R-:W2:Y:S01]  /*9540*/  SHFL.IDX PT, R76, R76, R41, 0x1c1f ;  /* 0x001c1f294c4c7589 */ /* 0x000ea200000e0000 */
[----:B------:R-:W-:-:S03]  /*9550*/  LOP3.LUT R20, R21, 0x380, RZ, 0xc0, !PT ;  /* 0x0000038015147812 */ /* 0x000fc600078ec0ff */
[----:B------:R-:W-:Y:S01]  /*9560*/  SHFL.IDX PT, R97, R97, R0, 0x1c1f ;  /* 0x001c1f0061617589 */ /* 0x000fe200000e0000 */
[----:B------:R-:W-:-:S03]  /*9570*/  MOV R108, R38 ;  /* 0x00000026006c7202 */ /* 0x000fc60000000f00 */
[----:B------:R-:W-:Y:S01]  /*9580*/  SHFL.IDX PT, R99, R99, R0, 0x1c1f ;  /* 0x001c1f0063637589 */ /* 0x000fe200000e0000 */
[----:B------:R-:W-:-:S03]  /*9590*/  UIADD3 UR5, UR7, UR5, URZ ;  /* 0x0000000507057290 */ /* 0x000fc6000fffe03f */
        /* <DEDUP_REMOVED lines=11> */
[----:B------:R-:W2:Y:S01]  /*9650*/  SHFL.IDX PT, R0, R65, R41, 0x1c1f ;  /* 0x001c1f2941007589 */ /* 0x000ea200000e0000 */
[----:B---3--:R-:W-:Y:S01]  /*9660*/  SEL R36, R85, R60, P0 ;  /* 0x0000003c55247207 */ /* 0x008fe20000000000 */
[----:B------:R-:W-:Y:S01]  /*9670*/  IMAD.MOV R48, RZ, RZ, -R57 ;  /* 0x000000ffff307224 */ /* 0x000fe200078e0a39 */
[----:B------:R-:W-:Y:S01]  /*9680*/  SEL R38, R60, R85, P0 ;  /* 0x000000553c267207 */ /* 0x000fe20000000000 */
[----:B------:R-:W3:Y:S01]  /*9690*/  SHFL.IDX PT, R94, R77, R41, 0x1c1f ;  /* 0x001c1f294d5e7589 */ /* 0x000ee200000e0000 */
[----:B----4-:R-:W-:Y:S01]  /*96a0*/  SEL R37, R109, R78, P0 ;  /* 0x0000004e6d257207 */ /* 0x010fe20000000000 */
[----:B------:R-:W-:Y:S01]  /*96b0*/  UIMAD UR7, UR42, UR9, UR4 ;  /* 0x000000092a0772a4 */ /* 0x000fe2000f8e0204 */
[----:B------:R-:W-:Y:S01]  /*96c0*/  SEL R39, R78, R109, P0 ;  /* 0x0000006d4e277207 */ /* 0x000fe20000000000 */
[----:B------:R-:W-:Y:S01]  /*96d0*/  BAR.SYNC.DEFER_BLOCKING 0x1, 0x100 ;  /* 0x0044000000007b1d */ /* 0x000fe20000010000 */
[----:B------:R-:W-:Y:S02]  /*96e0*/  SEL R40, R87, R42, P0 ;  /* 0x0000002a57287207 */ /* 0x000fe40000000000 */
[----:B------:R-:W-:-:S02]  /*96f0*/  MOV R112, R46 ;  /* 0x0000002e00707202 */ /* 0x000fc40000000f00 */
[----:B------:R-:W-:Y:S01]  /*9700*/  MOV R102, R44 ;  /* 0x0000002c00667202 */ /* 0x000fe20000000f00 */
[----:B------:R-:W-:Y:S01]  /*9710*/  UMOV UR4, UR6 ;  /* 0x0000000600047c82 */ /* 0x000fe20008000000 */
[----:B------:R-:W-:Y:S01]  /*9720*/  SEL R42, R42, R87, P0 ;  /* 0x000000572a2a7207 */ /* 0x000fe20000000000 */
[----:B------:R-:W4:Y:S01]  /*9730*/  SHFL.IDX PT, R58, R67, R41, 0x1c1f ;  /* 0x001c1f29433a7589 */ /* 0x000f2200000e0000 */
[----:B------:R-:W-:-:S03]  /*9740*/  SEL R43, R74, R111, P0 ;  /* 0x0000006f4a2b7207 */ /* 0x000fc60000000000 */
[----:B------:R-:W-:Y:S01]  /*9750*/  SHFL.IDX PT, R68, R68, R41, 0x1c1f ;  /* 0x001c1f2944447589 */ /* 0x000fe200000e0000 */
[----:B------:R-:W-:-:S03]  /*9760*/  SEL R44, R89, R62, P0 ;  /* 0x0000003e592c7207 */ /* 0x000fc60000000000 */
[----:B------:R-:W-:Y:S01]  /*9770*/  SHFL.IDX PT, R70, R70, R41, 0x1c1f ;  /* 0x001c1f2946467589 */ /* 0x000fe200000e0000 */
[----:B------:R-:W-:-:S03]  /*9780*/  SEL R46, R62, R89, P0 ;  /* 0x000000593e2e7207 */ /* 0x000fc60000000000 */
[----:B------:R-:W-:Y:S01]  /*9790*/  SHFL.IDX PT, R88, R69, R41, 0x1c1f ;  /* 0x001c1f2945587589 */ /* 0x000fe200000e0000 */
[----:B------:R-:W-:-:S03]  /*97a0*/  SEL R45, R113, R72, P0 ;  /* 0x00000048712d7207 */ /* 0x000fc60000000000 */
[----:B------:R-:W-:Y:S01]  /*97b0*/  SHFL.IDX PT, R90, R71, R41, 0x1c1f ;  /* 0x001c1f29475a7589 */ /* 0x000fe200000e0000 */
[----:B------:R-:W-:-:S03]  /*97c0*/  SEL R47, R72, R113, P0 ;  /* 0x00000071482f7207 */ /* 0x000fc60000000000 */
[----:B------:R-:W4:Y:S01]  /*97d0*/  SHFL.IDX PT, R96, R79, R41, 0x1c1f ;  /* 0x001c1f294f607589 */ /* 0x000f2200000e0000 */
[----:B------:R-:W-:-:S03]  /*97e0*/  SHF.R.U64 R20, R20, 0x3, RZ ;  /* 0x0000000314147819 */ /* 0x000fc600000012ff */
[----:B------:R-:W4:Y:S01]  /*97f0*/  SHFL.IDX PT, R80, R80, R41, 0x1c1f ;  /* 0x001c1f2950507589 */ /* 0x000f2200000e0000 */
[----:B------:R-:W-:-:S03]  /*9800*/  UIMAD.WIDE.U32 UR4, UR42, UR8, UR4 ;  /* 0x000000082a0472a5 */ /* 0x000fc6000f8e0004 */
[----:B------:R-:W4:Y:S04]  /*9810*/  SHFL.IDX PT, R98, R81, R41, 0x1c1f ;  /* 0x001c1f2951627589 */ /* 0x000f2800000e0000 */
[----:B------:R-:W4:Y:S04]  /*9820*/  SHFL.IDX PT, R82, R82, R41, 0x1c1f ;  /* 0x001c1f2952527589 */ /* 0x000f2800000e0000 */
[----:B------:R0:W4:Y:S01]  /*9830*/  SHFL.IDX PT, R100, R83, R41, 0x1c1f ;  /* 0x001c1f2953647589 */ /* 0x00012200000e0000 */
[----:B------:R-:W-:Y:S01]  /*9840*/  SHF.R.U64 R32, R32, 0x3, RZ ;  /* 0x0000000320207819 */ /* 0x000fe200000012ff */
[----:B------:R-:W-:-:S02]  /*9850*/  IMAD R59, R5, R48, R49 ;  /* 0x00000030053b7224 */ /* 0x000fc400078e0231 */
[----:B------:R-:W-:Y:S01]  /*9860*/  STSM.16.M88.4 [R114], R36 ;  /* 0x0000002472007844 */ /* 0x000fe20000000200 */
[----:B------:R-:W-:Y:S01]  /*9870*/  IADD3 R27, P2, R34, 0x5000, RZ ;  /* 0x00005000221b7810 */ /* 0x000fe20007f5e0ff */
[----:B------:R-:W-:Y:S01]  /*9880*/  ULDC.64 UR8, c[0x0][0xae8] ;  /* 0x0002ba0000087ab9 */ /* 0x000fe20000000a00 */
[----:B0-----:R-:W-:Y:S02]  /*9890*/  SEL R41, R111, R74, P0 ;  /* 0x0000004a6f297207 */ /* 0x001fe40000000000 */
[----:B------:R-:W-:Y:S01]  /*98a0*/  LOP3.LUT R20, R20, R21, RZ, 0x3c, !PT ;  /* 0x0000001514147212 */ /* 0x000fe200078e3cff */
[--C-:B------:R-:W-:Y:S02]  /*98b0*/  IMAD.X R21, RZ, RZ, R35.reuse, P1 ;  /* 0x000000ffff157224 */ /* 0x100fe400008e0623 */
[----:B------:R-:W-:Y:S01]  /*98c0*/  STSM.16.M88.4 [R112], R40 ;  /* 0x0000002870007844 */ /* 0x000fe20000000200 */
[----:B------:R-:W-:Y:S01]  /*98d0*/  LOP3.LUT R32, R32, R33, RZ, 0x3c, !PT ;  /* 0x0000002120207212 */ /* 0x000fe200078e3cff */
[----:B------:R-:W-:Y:S01]  /*98e0*/  IMAD.X R33, RZ, RZ, R35, P4 ;  /* 0x000000ffff217224 */ /* 0x000fe200020e0623 */
[----:B------:R-:W-:Y:S01]  /*98f0*/  SEL R49, R115, R56, P0 ;  /* 0x0000003873317207 */ /* 0x000fe20000000000 */
[----:B------:R0:W-:Y:S01]  /*9900*/  STSM.16.M88.4 [R110], R44 ;  /* 0x0000002c6e007844 */ /* 0x0001e20000000200 */
[----:B------:R-:W-:-:S02]  /*9910*/  SEL R51, R56, R115, P0 ;  /* 0x0000007338337207 */ /* 0x000fc40000000000 */
[----:B------:R-:W-:Y:S02]  /*9920*/  IADD3 R56, P1, R57, UR4, RZ ;  /* 0x0000000439387c10 */ /* 0x000fe4000ff3e0ff */
[C---:B------:R-:W-:Y:S02]  /*9930*/  IADD3 R29, P6, R34.reuse, 0x3000, RZ ;  /* 0x00003000221d7810 */ /* 0x040fe40007fde0ff */
[C---:B------:R-:W-:Y:S02]  /*9940*/  IADD3 R25, P5, R34.reuse, 0x4000, RZ ;  /* 0x0000400022197810 */ /* 0x040fe40007fbe0ff */
[----:B------:R-:W-:Y:S02]  /*9950*/  IADD3 R15, P4, R34, 0x7000, RZ ;  /* 0x00007000220f7810 */ /* 0x000fe40007f9e0ff */
[----:B------:R-:W-:Y:S01]  /*9960*/  LOP3.LUT R26, R27, 0x380, RZ, 0xc0, !PT ;  /* 0x000003801b1a7812 */ /* 0x000fe200078ec0ff */
[----:B0-----:R-:W-:Y:S01]  /*9970*/  IMAD.U32 R46, RZ, RZ, UR7 ;  /* 0x00000007ff2e7e24 */ /* 0x001fe2000f8e00ff */
[----:B------:R-:W-:Y:S01]  /*9980*/  SHF.R.S32.HI R45, RZ, 0x1f, R57 ;  /* 0x0000001fff2d7819 */ /* 0x000fe20000011439 */
[----:B------:R-:W-:Y:S01]  /*9990*/  ULDC.64 UR6, c[0x0][0xb88] ;  /* 0x0002e20000067ab9 */ /* 0x000fe20000000a00 */
[----:B------:R-:W-:-:S02]  /*99a0*/  SHF.R.S32.HI R44, RZ, 0x1f, R59 ;  /* 0x0000001fff2c7819 */ /* 0x000fc4000001143b */
[----:B------:R-:W-:Y:S01]  /*99b0*/  IADD3.X R57, R45, UR5, R46, P1, !PT ;  /* 0x000000052d397c10 */ /* 0x000fe20008ffe42e */
[----:B------:R-:W-:Y:S01]  /*99c0*/  ULDC.64 UR4, c[0x0][0xb50] ;  /* 0x0002d40000047ab9 */ /* 0x000fe20000000a00 */
[----:B------:R-:W-:Y:S01]  /*99d0*/  LOP3.LUT R28, R29, 0x380, RZ, 0xc0, !PT ;  /* 0x000003801d1c7812 */ /* 0x000fe200078ec0ff */
[----:B------:R-:W-:Y:S01]  /*99e0*/  IMAD R44, R44, UR6, RZ ;  /* 0x000000062c2c7c24 */ /* 0x000fe2000f8e02ff */
[----:B------:R-:W-:Y:S02]  /*99f0*/  LOP3.LUT R24, R25, 0x380, RZ, 0xc0, !PT ;  /* 0x0000038019187812 */ /* 0x000fe400078ec0ff */
[----:B------:R-:W-:Y:S02]  /*9a00*/  LOP3.LUT R14, R15, 0x380, RZ, 0xc0, !PT ;  /* 0x000003800f0e7812 */ /* 0x000fe400078ec0ff */
[----:B------:R-:W-:Y:S02]  /*9a10*/  SHF.R.U64 R26, R26, 0x3, RZ ;  /* 0x000000031a1a7819 */ /* 0x000fe400000012ff */
[----:B-1----:R-:W-:-:S02]  /*9a20*/  SEL R48, R91, R50, P0 ;  /* 0x000000325b307207 */ /* 0x002fc40000000000 */
[----:B------:R-:W-:Y:S01]  /*9a30*/  SEL R50, R50, R91, P0 ;  /* 0x0000005b32327207 */ /* 0x000fe20000000000 */
[C---:B------:R-:W-:Y:S01]  /*9a40*/  IMAD R61, R59.reuse, UR7, R44 ;  /* 0x000000073b3d7c24 */ /* 0x040fe2000f8e022c */
[----:B------:R-:W-:Y:S01]  /*9a50*/  LOP3.LUT R7, R34, 0x380, RZ, 0xc0, !PT ;  /* 0x0000038022077812 */ /* 0x000fe200078ec0ff */
[----:B------:R-:W-:Y:S01]  /*9a60*/  IMAD.WIDE.U32 R56, R59, UR6, R56 ;  /* 0x000000063b387c25 */ /* 0x000fe2000f8e0038 */
[----:B------:R-:W-:Y:S01]  /*9a70*/  SEL R36, R93, R64, P0 ;  /* 0x000000405d247207 */ /* 0x000fe20000000000 */
[----:B------:R-:W-:Y:S01]  /*9a80*/  ULDC UR6, c[0x0][0xa88] ;  /* 0x0002a20000067ab9 */ /* 0x000fe20000000800 */
[----:B------:R-:W-:Y:S02]  /*9a90*/  SEL R38, R64, R93, P0 ;  /* 0x0000005d40267207 */ /* 0x000fe40000000000 */
[----:B------:R-:W-:Y:S02]  /*9aa0*/  SEL R37, R117, R92, P0 ;  /* 0x0000005c75257207 */ /* 0x000fe40000000000 */
[----:B------:R-:W-:Y:S01]  /*9ab0*/  SEL R39, R92, R117, P0 ;  /* 0x000000755c277207 */ /* 0x000fe20000000000 */
[----:B------:R-:W-:Y:S01]  /*9ac0*/  IMAD R59, R52, 0x80, R222 ;  /* 0x00000080343b7824 */ /* 0x000fe200078e02de */
[----:B------:R-:W-:-:S02]  /*9ad0*/  SHF.R.U64 R28, R28, 0x3, RZ ;  /* 0x000000031c1c7819 */ /* 0x000fc400000012ff */
[----:B------:R-:W-:Y:S02]  /*9ae0*/  SHF.R.U64 R24, R24, 0x3, RZ ;  /* 0x0000000318187819 */ /* 0x000fe400000012ff */
[----:B------:R-:W-:Y:S02]  /*9af0*/  SHF.R.U64 R14, R14, 0x3, RZ ;  /* 0x000000030e0e7819 */ /* 0x000fe400000012ff */
[----:B--2---:R-:W-:Y:S02]  /*9b00*/  SEL R40, R95, R66, P0 ;  /* 0x000000425f287207 */ /* 0x004fe40000000000 */
[----:B------:R-:W-:Y:S02]  /*9b10*/  SEL R42, R66, R95, P0 ;  /* 0x0000005f422a7207 */ /* 0x000fe40000000000 */
[----:B------:R-:W-:Y:S02]  /*9b20*/  SEL R41, R119, R76, P0 ;  /* 0x0000004c77297207 */ /* 0x000fe40000000000 */
[----:B------:R-:W-:-:S02]  /*9b30*/  SEL R43, R76, R119, P0 ;  /* 0x000000774c2b7207 */ /* 0x000fc40000000000 */
[----:B------:R-:W-:Y:S01]  /*9b40*/  LOP3.LUT R26, R26, R27, RZ, 0x3c, !PT ;  /* 0x0000001b1a1a7212 */ /* 0x000fe200078e3cff */
[--C-:B------:R-:W-:Y:S01]  /*9b50*/  IMAD.X R27, RZ, RZ, R35.reuse, P2 ;  /* 0x000000ffff1b7224 */ /* 0x100fe200010e0623 */
[----:B------:R-:W-:Y:S01]  /*9b60*/  IADD3 R133, P2, R34, 0xb000, RZ ;  /* 0x0000b00022857810 */ /* 0x000fe20007f5e0ff */
[----:B------:R-:W-:Y:S01]  /*9b70*/  STSM.16.M88.4 [R108], R48 ;  /* 0x000000306c007844 */ /* 0x000fe20000000200 */
[----:B------:R-:W-:Y:S02]  /*9b80*/  SHF.R.U64 R7, R7, 0x3, RZ ;  /* 0x0000000307077819 */ /* 0x000fe400000012ff */
[----:B------:R-:W-:Y:S01]  /*9b90*/  SEL R44, R97, R0, P0 ;  /* 0x00000000612c7207 */ /* 0x000fe20000000000 */
[----:B------:R0:W-:Y:S01]  /*9ba0*/  STSM.16.M88.4 [R106], R36 ;  /* 0x000000246a007844 */ /* 0x0001e20000000200 */
[----:B------:R-:W-:Y:S01]  /*9bb0*/  SEL R46, R0, R97, P0 ;  /* 0x00000061002e7207 */ /* 0x000fe20000000000 */
[----:B------:R-:W-:Y:S01]  /*9bc0*/  IMAD R0, R5, UR6, RZ ;  /* 0x0000000605007c24 */ /* 0x000fe2000f8e02ff */
[----:B------:R-:W-:Y:S01]  /*9bd0*/  LOP3.LUT R28, R28, R29, RZ, 0x3c, !PT ;  /* 0x0000001d1c1c7212 */ /* 0x000fe200078e3cff */
[--C-:B------:R-:W-:Y:S01]  /*9be0*/  IMAD.X R29, RZ, RZ, R35.reuse, P6 ;  /* 0x000000ffff1d7224 */ /* 0x100fe200030e0623 */
[----:B------:R-:W-:Y:S01]  /*9bf0*/  LOP3.LUT R24, R24, R25, RZ, 0x3c, !PT ;  /* 0x0000001918187212 */ /* 0x000fe200078e3cff */
[--C-:B------:R-:W-:Y:S01]  /*9c00*/  IMAD.X R25, RZ, RZ, R35.reuse, P5 ;  /* 0x000000ffff197224 */ /* 0x100fe200028e0623 */
[----:B------:R-:W-:Y:S01]  /*9c10*/  LOP3.LUT R14, R14, R15, RZ, 0x3c, !PT ;  /* 0x0000000f0e0e7212 */ /* 0x000fe200078e3cff */
[----:B------:R-:W-:Y:S01]  /*9c20*/  IMAD.X R15, RZ, RZ, R35, P4 ;  /* 0x000000ffff0f7224 */ /* 0x000fe200020e0623 */
[----:B------:R1:W-:Y:S01]  /*9c30*/  STSM.16.M88.4 [R104], R40 ;  /* 0x0000002868007844 */ /* 0x0003e20000000200 */
[----:B---3--:R-:W-:-:S02]  /*9c40*/  SEL R45, R121, R94, P0 ;  /* 0x0000005e792d7207 */ /* 0x008fc40000000000 */
[----:B------:R-:W-:Y:S02]  /*9c50*/  SEL R47, R94, R121, P0 ;  /* 0x000000795e2f7207 */ /* 0x000fe40000000000 */
[----:B------:R-:W-:Y:S01]  /*9c60*/  LOP3.LUT P1, RZ, R220, 0x3, RZ, 0xc0, !PT ;  /* 0x00000003dcff7812 */ /* 0x000fe2000782c0ff */
[----:B0-----:R-:W-:Y:S01]  /*9c70*/  VIADD R37, R59, 0x8 ;  /* 0x000000083b257836 */ /* 0x001fe20000000000 */
[C---:B------:R-:W-:Y:S01]  /*9c80*/  IADD3 R11, P6, R34.reuse, 0x9000, RZ ;  /* 0x00009000220b7810 */ /* 0x040fe20007fde0ff */
[----:B------:R-:W-:Y:S01]  /*9c90*/  IMAD.IADD R39, R57, 0x1, R61 ;  /* 0x0000000139277824 */ /* 0x000fe200078e023d */
[----:B------:R-:W-:Y:S02]  /*9ca0*/  IADD3 R13, P5, R34, 0xa000, RZ ;  /* 0x0000a000220d7810 */ /* 0x000fe40007fbe0ff */
[----:B------:R-:W-:Y:S01]  /*9cb0*/  LOP3.LUT R34, R7, R34, RZ, 0x3c, !PT ;  /* 0x0000002207227212 */ /* 0x000fe200078e3cff */
[----:B------:R-:W-:Y:S01]  /*9cc0*/  IMAD.X R7, RZ, RZ, R35, P2 ;  /* 0x000000ffff077224 */ /* 0x000fe200010e0623 */
[----:B-1----:R-:W-:Y:S01]  /*9cd0*/  LEA R40, P4, R56, UR4, 0x2 ;  /* 0x0000000438287c11 */ /* 0x002fe2000f8810ff */
[----:B------:R0:W-:Y:S01]  /*9ce0*/  STSM.16.M88.4 [R102], R44 ;  /* 0x0000002c66007844 */ /* 0x0001e20000000200 */
[----:B------:R-:W-:-:S02]  /*9cf0*/  ISETP.GE.OR P2, PT, R59, R0, P1 ;  /* 0x000000003b00720c */ /* 0x000fc40000f46670 */
[----:B------:R-:W-:Y:S02]  /*9d00*/  ISETP.GE.OR P1, PT, R37, R0, P1 ;  /* 0x000000002500720c */ /* 0x000fe40000f26670 */
[----:B------:R-:W-:Y:S02]  /*9d10*/  LEA.HI.X R56, R56, UR5, R39, 0x2, P4 ;  /* 0x0000000538387c11 */ /* 0x000fe4000a0f1427 */
[----:B----4-:R-:W-:Y:S02]  /*9d20*/  SEL R36, R99, R58, P0 ;  /* 0x0000003a63247207 */ /* 0x010fe40000000000 */
[----:B------:R-:W-:Y:S02]  /*9d30*/  SEL R38, R58, R99, P0 ;  /* 0x000000633a267207 */ /* 0x000fe40000000000 */
[----:B------:R-:W-:Y:S02]  /*9d40*/  SEL R37, R123, R96, P0 ;  /* 0x000000607b257207 */ /* 0x000fe40000000000 */
[----:B------:R-:W-:-:S02]  /*9d50*/  SEL R39, R96, R123, P0 ;  /* 0x0000007b60277207 */ /* 0x000fc40000000000 */
[----:B0-----:R-:W-:Y:S02]  /*9d60*/  SEL R44, R101, R68, P0 ;  /* 0x00000044652c7207 */ /* 0x001fe40000000000 */
[----:B------:R-:W-:Y:S02]  /*9d70*/  SEL R46, R68, R101, P0 ;  /* 0x00000065442e7207 */ /* 0x000fe40000000000 */
[----:B------:R-:W-:Y:S02]  /*9d80*/  SEL R45, R125, R80, P0 ;  /* 0x000000507d2d7207 */ /* 0x000fe40000000000 */
[----:B------:R-:W-:Y:S02]  /*9d90*/  SEL R47, R80, R125, P0 ;  /* 0x0000007d502f7207 */ /* 0x000fe40000000000 */
[----:B------:R-:W-:Y:S01]  /*9da0*/  SEL R68, R103, R70, P0 ;  /* 0x0000004667447207 */ /* 0x000fe20000000000 */
[----:B------:R-:W-:Y:S01]  /*9db0*/  SHFL.IDX PT, R60, R40, RZ, 0x1c1f ;  /* 0x001c1fff283c7589 */ /* 0x000fe200000e0000 */
[----:B------:R-:W-:-:S02]  /*9dc0*/  SEL R70, R70, R103, P0 ;  /* 0x0000006746467207 */ /* 0x000fc40000000000 */
[----:B------:R-:W-:Y:S01]  /*9dd0*/  SEL R69, R127, R98, P0 ;  /* 0x000000627f457207 */ /* 0x000fe20000000000 */
[----:B------:R0:W-:Y:S01]  /*9de0*/  SHFL.IDX PT, R62, R40, 0x1, 0x1c1f ;  /* 0x003c1f00283e7f89 */ /* 0x0001e200000e0000 */
[----:B------:R-:W-:Y:S02]  /*9df0*/  SEL R71, R98, R127, P0 ;  /* 0x0000007f62477207 */ /* 0x000fe40000000000 */
[----:B------:R-:W-:Y:S02]  /*9e00*/  SEL R72, R105, R88, P0 ;  /* 0x0000005869487207 */ /* 0x000fe40000000000 */
[----:B------:R-:W-:Y:S02]  /*9e10*/  SEL R74, R88, R105, P0 ;  /* 0x00000069584a7207 */ /* 0x000fe40000000000 */
[----:B------:R-:W-:Y:S02]  /*9e20*/  SEL R73, R129, R82, P0 ;  /* 0x0000005281497207 */ /* 0x000fe40000000000 */
[----:B------:R-:W-:Y:S01]  /*9e30*/  SEL R75, R82, R129, P0 ;  /* 0x00000081524b7207 */ /* 0x000fe20000000000 */
[----:B------:R-:W-:Y:S01]  /*9e40*/  STSM.16.M88.4 [R86], R36 ;  /* 0x0000002456007844 */ /* 0x000fe20000000200 */
[----:B------:R-:W-:-:S02]  /*9e50*/  SEL R41, R131, R100, P0 ;  /* 0x0000006483297207 */ /* 0x000fc40000000000 */
        /* <DEDUP_REMOVED lines=9> */
[----:B------:R-:W1:Y:S01]  /*9ef0*/  SHFL.IDX PT, R63, R56, 0x1, 0x1c1f ;  /* 0x003c1f00383f7f89 */ /* 0x000e6200000e0000 */
[----:B------:R-:W-:-:S03]  /*9f00*/  LOP3.LUT R10, R11, 0x380, RZ, 0xc0, !PT ;  /* 0x000003800b0a7812 */ /* 0x000fc600078ec0ff */
[----:B0-----:R-:W-:Y:S04]  /*9f10*/  @!P2 ST.E desc[UR48][R60.64], R4 ;  /* 0x000000043c00a985 */ /* 0x001fe8000c101930 */
[----:B-1----:R0:W-:Y:S04]  /*9f20*/  @!P1 ST.E desc[UR48][R62.64], R3 ;  /* 0x000000033e009985 */ /* 0x0021e8000c101930 */
[----:B------:R1:W5:Y:S04]  /*9f30*/  LD.E.128 R56, desc[UR48][R32.64] ;  /* 0x0000003020387980 */ /* 0x000368000c101d00 */
[----:B------:R2:W5:Y:S01]  /*9f40*/  LD.E.128 R48, desc[UR48][R30.64] ;  /* 0x000000301e307980 */ /* 0x000562000c101d00 */
[----:B------:R-:W-:Y:S01]  /*9f50*/  SHF.R.U64 R10, R10, 0x3, RZ ;  /* 0x000000030a0a7819 */ /* 0x000fe200000012ff */
[----:B------:R-:W-:Y:S01]  /*9f60*/  UIMAD UR6, UR10, UR8, URZ ;  /* 0x000000080a0672a4 */ /* 0x000fe2000f8e023f */
[----:B0-----:R-:W-:Y:S01]  /*9f70*/  IMAD R3, R22, 0x20, R23 ;  /* 0x0000002016037824 */ /* 0x001fe200078e0217 */
[----:B------:R-:W-:Y:S01]  /*9f80*/  UIMAD.WIDE.U32 UR4, UR11, UR8, URZ ;  /* 0x000000080b0472a5 */ /* 0x000fe2000f8e003f */
[----:B-1----:R-:W0:Y:S01]  /*9f90*/  @P3 LDC R33, c[0x0][0xbec] ;  /* 0x0002fb00ff213b82 */ /* 0x002e220000000800 */
[----:B------:R-:W-:Y:S01]  /*9fa0*/  LOP3.LUT R6, R133, 0x380, RZ, 0xc0, !PT ;  /* 0x0000038085067812 */ /* 0x000fe200078ec0ff */
[----:B------:R-:W5:Y:S01]  /*9fb0*/  LD.E.128 R84, desc[UR48][R8.64] ;  /* 0x0000003008547980 */ /* 0x000f62000c101d00 */
[----:B------:R-:W-:-:S03]  /*9fc0*/  LOP3.LUT R12, R13, 0x380, RZ, 0xc0, !PT ;  /* 0x000003800d0c7812 */ /* 0x000fc600078ec0ff */
[----:B------:R-:W5:Y:S02]  /*9fd0*/  LD.E.128 R64, desc[UR48][R34.64] ;  /* 0x0000003022407980 */ /* 0x000f64000c101d00 */
[----:B--2---:R-:W1:Y:S01]  /*9fe0*/  @P3 LDC R31, c[0x0][0xbf0] ;  /* 0x0002fc00ff1f3b82 */ /* 0x004e620000000800 */
[----:B------:R-:W-:Y:S01]  /*9ff0*/  LOP3.LUT R10, R10, R11, RZ, 0x3c, !PT ;  /* 0x0000000b0a0a7212 */ /* 0x000fe200078e3cff */
[----:B------:R-:W-:Y:S01]  /*a000*/  IMAD.X R11, RZ, RZ, R35, P6 ;  /* 0x000000ffff0b7224 */ /* 0x000fe200030e0623 */
[----:B------:R-:W-:Y:S01]  /*a010*/  UIMAD UR6, UR11, UR9, UR6 ;  /* 0x000000090b0672a4 */ /* 0x000fe2000f8e0206 */
[----:B------:R-:W5:Y:S02]  /*a020*/  LD.E.128 R36, desc[UR48][R28.64] ;  /* 0x000000301c247980 */ /* 0x000f64000c101d00 */
[----:B------:R-:W-:Y:S02]  /*a030*/  ULDC.64 UR8, c[0x0][0xaf0] ;  /* 0x0002bc0000087ab9 */ /* 0x000fe40000000a00 */
[----:B------:R2:W5:Y:S01]  /*a040*/  LD.E.128 R80, desc[UR48][R10.64] ;  /* 0x000000300a507980 */ /* 0x000562000c101d00 */
[----:B------:R-:W-:-:S02]  /*a050*/  UIMAD UR7, UR12, UR8, URZ ;  /* 0x000000080c0772a4 */ /* 0x000fc4000f8e023f */
[----:B------:R-:W-:Y:S01]  /*a060*/  UIADD3 UR5, UR5, UR6, URZ ;  /* 0x0000000605057290 */ /* 0x000fe2000fffe03f */
[----:B------:R-:W5:Y:S04]  /*a070*/  LD.E.128 R76, desc[UR48][R24.64] ;  /* 0x00000030184c7980 */ /* 0x000f68000c101d00 */
[----:B------:R-:W5:Y:S01]  /*a080*/  LD.E.128 R68, desc[UR48][R26.64] ;  /* 0x000000301a447980 */ /* 0x000f62000c101d00 */
[----:B--2---:R-:W-:Y:S01]  /*a090*/  IMAD R10, R52, 0x80, R3 ;  /* 0x00000080340a7824 */ /* 0x004fe200078e0203 */
[----:B------:R-:W-:Y:S02]  /*a0a0*/  SHF.R.U64 R6, R6, 0x3, RZ ;  /* 0x0000000306067819 */ /* 0x000fe400000012ff */
[----:B------:R-:W5:Y:S01]  /*a0b0*/  LD.E.128 R44, desc[UR48][R20.64] ;  /* 0x00000030142c7980 */ /* 0x000f62000c101d00 */
[----:B0-----:R-:W-:Y:S01]  /*a0c0*/  @P3 IMAD.HI.U32 R4, R10, R33, RZ ;  /* 0x000000210a043227 */ /* 0x001fe200078e00ff */
[----:B------:R-:W-:-:S02]  /*a0d0*/  UIMAD UR7, UR42, UR9, UR7 ;  /* 0x000000092a0772a4 */ /* 0x000fc4000f8e0207 */
[----:B------:R-:W5:Y:S01]  /*a0e0*/  LD.E.128 R40, desc[UR48][R14.64] ;  /* 0x000000300e287980 */ /* 0x000f62000c101d00 */
[----:B------:R-:W-:Y:S01]  /*a0f0*/  UIMAD.WIDE.U32 UR42, UR42, UR8, UR4 ;  /* 0x000000082a2a72a5 */ /* 0x000fe2000f8e0004 */
[----:B------:R-:W-:Y:S01]  /*a100*/  IMAD.MOV.U32 R3, RZ, RZ, R10 ;  /* 0x000000ffff037224 */ /* 0x000fe200078e000a */
[----:B-1----:R-:W-:Y:S01]  /*a110*/  @P3 SHF.R.U32.HI R3, RZ, R31, R4 ;  /* 0x0000001fff033219 */ /* 0x002fe20000011604 */
[----:B------:R-:W-:Y:S01]  /*a120*/  UIADD3 UR39, UR39, 0x33420, URZ ;  /* 0x0003342027277890 */ /* 0x000fe2000fffe03f */
[----:B------:R-:W-:Y:S01]  /*a130*/  SHF.R.U64 R12, R12, 0x3, RZ ;  /* 0x000000030c0c7819 */ /* 0x000fe200000012ff */
[----:B------:R-:W-:Y:S01]  /*a140*/  UIADD3 UR4, UR43, UR7, URZ ;  /* 0x000000072b047290 */ /* 0x000fe2000fffe03f */
[----:B------:R-:W-:Y:S01]  /*a150*/  LOP3.LUT R6, R6, R133, RZ, 0x3c, !PT ;  /* 0x0000008506067212 */ /* 0x000fe200078e3cff */
[--C-:B------:R-:W-:Y:S01]  /*a160*/  IMAD.MOV R8, RZ, RZ, -R3.reuse ;  /* 0x000000ffff087224 */ /* 0x100fe200078e0a03 */
[----:B------:R-:W-:Y:S01]  /*a170*/  SHF.R.S32.HI R4, RZ, 0x1f, R3 ;  /* 0x0000001fff047819 */ /* 0x000fe20000011403 */
[----:B------:R-:W-:Y:S01]  /*a180*/  ULDC.64 UR6, c[0x0][0xae0] ;  /* 0x0002b80000067ab9 */ /* 0x000fe20000000a00 */
[----:B------:R-:W-:Y:S01]  /*a190*/  LOP3.LUT R12, R12, R13, RZ, 0x3c, !PT ;  /* 0x0000000d0c0c7212 */ /* 0x000fe200078e3cff */
[----:B------:R-:W-:Y:S01]  /*a1a0*/  IMAD.X R13, RZ, RZ, R35, P5 ;  /* 0x000000ffff0d7224 */ /* 0x000fe200028e0623 */
[----:B------:R0:W5:Y:S01]  /*a1b0*/  LD.E.128 R60, desc[UR48][R6.64] ;  /* 0x00000030063c7980 */ /* 0x000162000c101d00 */
[----:B------:R-:W-:Y:S01]  /*a1c0*/  IMAD R4, R4, UR6, RZ ;  /* 0x0000000604047c24 */ /* 0x000fe2000f8e02ff */
[----:B------:R-:W-:Y:S01]  /*a1d0*/  UIADD3 UR52, UR52, 0x1, URZ ;  /* 0x0000000134347890 */ /* 0x000fe2000fffe03f */
[----:B------:R-:W-:Y:S01]  /*a1e0*/  IMAD R5, R5, R8, R10 ;  /* 0x0000000805057224 */ /* 0x000fe200078e020a */
[----:B------:R1:W5:Y:S01]  /*a1f0*/  LD.E.128 R72, desc[UR48][R12.64] ;  /* 0x000000300c487980 */ /* 0x000362000c101d00 */
[----:B------:R-:W-:Y:S01]  /*a200*/  IMAD R9, R3, UR7, R4 ;  /* 0x0000000703097c24 */ /* 0x000fe2000f8e0204 */
[----:B------:R-:W-:Y:S01]  /*a210*/  ULDC.64 UR8, c[0x0][0xa80] ;  /* 0x0002a00000087ab9 */ /* 0x000fe20000000a00 */
[----:B------:R-:W-:Y:S01]  /*a220*/  @!PT LDS RZ, [RZ] ;  /* 0x00000000fffff984 */ /* 0x000fe20000000800 */
[----:B------:R-:W-:Y:S01]  /*a230*/  @!PT LDS RZ, [RZ] ;  /* 0x00000000fffff984 */ /* 0x000fe20000000800 */
[----:B------:R-:W-:Y:S01]  /*a240*/  @!PT LDS RZ, [RZ] ;  /* 0x00000000fffff984 */ /* 0x000fe20000000800 */
[----:B------:R-:W-:Y:S01]  /*a250*/  @!PT LDS RZ, [RZ] ;  /* 0x00000000fffff984 */ /* 0x000fe20000000800 */
[----:B------:R2:W-:Y:S06]  /*a260*/  MEMBAR.ALL.CTA ;  /* 0x0000000000007992 */ /* 0x0005ec0000008000 */
[----:B--2---:R-:W2:Y:S01]  /*a270*/  FENCE.VIEW.ASYNC.S ;  /* 0x00000000000073c6 */ /* 0x004ea20000000000 */
[----:B0-----:R-:W-:-:S02]  /*a280*/  IMAD.U32 R7, RZ, RZ, UR43 ;  /* 0x0000002bff077e24 */ /* 0x001fc4000f8e00ff */
[----:B------:R-:W-:Y:S02]  /*a290*/  IMAD.U32 R6, RZ, RZ, UR42 ;  /* 0x0000002aff067e24 */ /* 0x000fe4000f8e00ff */
[----:B------:R-:W-:Y:S02]  /*a2a0*/  IMAD.U32 R7, RZ, RZ, UR4 ;  /* 0x00000004ff077e24 */ /* 0x000fe4000f8e00ff */
[----:B------:R-:W-:Y:S01]  /*a2b0*/  IMAD.WIDE.U32 R6, R3, UR6, R6 ;  /* 0x0000000603067c25 */ /* 0x000fe2000f8e0006 */
[----:B------:R-:W-:Y:S01]  /*a2c0*/  SHF.R.S32.HI R3, RZ, 0x1f, R5 ;  /* 0x0000001fff037819 */ /* 0x000fe20000011405 */
[----:B------:R-:W-:Y:S02]  /*a2d0*/  ULDC.64 UR6, c[0x0][0xad8] ;  /* 0x0002b60000067ab9 */ /* 0x000fe40000000a00 */
[----:B------:R-:W-:Y:S02]  /*a2e0*/  IMAD.IADD R7, R7, 0x1, R9 ;  /* 0x0000000107077824 */ /* 0x000fe400078e0209 */
[----:B------:R-:W-:-:S02]  /*a2f0*/  IMAD R4, R3, UR6, RZ ;  /* 0x0000000603047c24 */ /* 0x000fc4000f8e02ff */
[----:B------:R-:W-:Y:S02]  /*a300*/  IMAD R15, R52, 0x80, R23 ;  /* 0x00000080340f7824 */ /* 0x000fe400078e0217 */
[C---:B------:R-:W-:Y:S01]  /*a310*/  IMAD R9, R5.reuse, UR7, R4 ;  /* 0x0000000705097c24 */ /* 0x040fe2000f8e0204 */
[----:B------:R-:W-:Y:S01]  /*a320*/  ULDC UR4, c[0x0][0xc] ;  /* 0x0000030000047ab9 */ /* 0x000fe20000000800 */
[----:B------:R-:W-:Y:S01]  /*a330*/  IMAD.WIDE.U32 R4, R5, UR6, R6 ;  /* 0x0000000605047c25 */ /* 0x000fe2000f8e0006 */
[----:B------:R-:W-:Y:S01]  /*a340*/  ISETP.GE.AND P2, PT, R15, R0, PT ;  /* 0x000000000f00720c */ /* 0x000fe20003f46270 */
[----:B------:R-:W-:Y:S01]  /*a350*/  UMOV UR5, 0x1 ;  /* 0x0000000100057882 */ /* 0x000fe20000000000 */
[----:B------:R-:W-:Y:S01]  /*a360*/  UIADD3 UR41, UR4, UR41, URZ ;  /* 0x0000002904297290 */ /* 0x000fe2000fffe03f */
[----:B------:R-:W-:Y:S01]  /*a370*/  IMAD.IADD R5, R5, 0x1, R9 ;  /* 0x0000000105057824 */ /* 0x000fe200078e0209 */
[----:B------:R-:W-:Y:S01]  /*a380*/  UPRMT UR4, URZ, 0x654, UR39 ;  /* 0x000006543f047896 */ /* 0x000fe20008000027 */
[C---:B-1----:R-:W-:Y:S01]  /*a390*/  LEA R12, P1, R4.reuse, UR8, 0x1 ;  /* 0x00000008040c7c11 */ /* 0x042fe2000f8208ff */
[----:B------:R-:W-:Y:S01]  /*a3a0*/  UPRMT UR39, UR5, 0x654, UR39 ;  /* 0x0000065405277896 */ /* 0x000fe20008000027 */
[----:B------:R-:W-:Y:S01]  /*a3b0*/  VIADD R3, R15, 0x20 ;  /* 0x000000200f037836 */ /* 0x000fe20000000000 */
[----:B------:R-:W-:Y:S01]  /*a3c0*/  UISETP.NE.AND UP0, UPT, UR52, 0x2, UPT ;  /* 0x000000023400788c */ /* 0x000fe2000bf05270 */
[----:B------:R-:W-:-:S03]  /*a3d0*/  LEA.HI.X R13, R4, UR9, R5, 0x1, P1 ;  /* 0x00000009040d7c11 */ /* 0x000fc600088f0c05 */
[----:B------:R-:W-:Y:S01]  /*a3e0*/  USEL UR5, URZ, 0x1, UP0 ;  /* 0x000000013f057887 */ /* 0x000fe20008000000 */
[-C--:B------:R-:W-:Y:S01]  /*a3f0*/  ISETP.GE.AND P0, PT, R3, R0.reuse, PT ;  /* 0x000000000300720c */ /* 0x080fe20003f06270 */
[----:B------:R-:W-:Y:S01]  /*a400*/  VIADD R3, R15, 0x40 ;  /* 0x000000400f037836 */ /* 0x000fe20000000000 */
[----:B--2---:R-:W-:Y:S01]  /*a410*/  SYNCS.ARRIVE.TRANS64.RED.A1T0 RZ, [UR4], RZ ;  /* 0x000000ffffff79a7 */ /* 0x004fe20008100404 */
[----:B------:R-:W-:Y:S01]  /*a420*/  USEL UR52, UR52, URZ, UP0 ;  /* 0x0000003f34347287 */ /* 0x000fe20008000000 */
[----:B------:R0:W1:Y:S01]  /*a430*/  SHFL.IDX PT, R6, R12, RZ, 0x181f ;  /* 0x00181fff0c067589 */ /* 0x00006200000e0000 */
[----:B------:R-:W-:Y:S01]  /*a440*/  ULOP3.LUT UR44, UR44, UR5, URZ, 0x3c, !UPT ;  /* 0x000000052c2c7292 */ /* 0x000fe2000f8e3c3f */
[----:B------:R-:W-:Y:S02]  /*a450*/  BSSY B0, `(.L_x_170) ;  /* 0x0000011000007945 */ /* 0x000fe40003800000 */
[----:B------:R0:W2:Y:S01]  /*a460*/  SHFL.IDX PT, R7, R13, RZ, 0x181f ;  /* 0x00181fff0d077589 */ /* 0x0000a200000e0000 */
[----:B------:R-:W-:Y:S01]  /*a470*/  SYNCS.ARRIVE.TRANS64.RED.A1T0 RZ, [UR39], RZ ;  /* 0x000000ffffff79a7 */ /* 0x000fe20008100427 */
[----:B------:R-:W-:Y:S01]  /*a480*/  ISETP.GE.AND P1, PT, R3, R0, PT ;  /* 0x000000000300720c */ /* 0x000fe20003f26270 */
[----:B------:R-:W-:-:S12]  /*a490*/  @P2 BRA `(.L_x_171) ;  /* 0x0000000000302947 */ /* 0x000fd80003800000 */
[----:B------:R-:W-:Y:S02]  /*a4a0*/  ULDC UR4, c[0x0][0xac8] ;  /* 0x0002b20000047ab9 */ /* 0x000fe40000000800 */
[----:B------:R-:W-:Y:S02]  /*a4b0*/  ISETP.GE.AND P3, PT, R19, UR4, PT ;  /* 0x0000000413007c0c */ /* 0x000fe4000bf66270 */
[----:B------:R-:W-:Y:S02]  /*a4c0*/  ISETP.GE.AND P4, PT, R18, UR4, PT ;  /* 0x0000000412007c0c */ /* 0x000fe4000bf86270 */
[----:B------:R-:W-:-:S09]  /*a4d0*/  ISETP.GE.AND P2, PT, R17, UR4, PT ;  /* 0x0000000411007c0c */ /* 0x000fd2000bf46270 */
[-C--:B-1----:R-:W-:Y:S02]  /*a4e0*/  @!P3 LEA R8, P5, R19, R6.reuse, 0x1 ;  /* 0x000000061308b211 */ /* 0x082fe400078a08ff */
[C---:B------:R-:W-:Y:S02]  /*a4f0*/  @!P4 LEA R10, P6, R18.reuse, R6, 0x1 ;  /* 0x00000006120ac211 */ /* 0x040fe400078c08ff */
[----:B--2---:R-:W-:Y:S01]  /*a500*/  @!P2 IMAD.WIDE R4, R17, 0x2, R6 ;  /* 0x000000021104a825 */ /* 0x004fe200078e0206 */
[-C--:B------:R-:W-:Y:S02]  /*a510*/  @!P3 LEA.HI.X R9, R19, R7.reuse, R227, 0x1, P5 ;  /* 0x000000071309b211 */ /* 0x080fe400028f0ce3 */
[----:B------:R-:W-:Y:S02]  /*a520*/  @!P4 LEA.HI.X R11, R18, R7, R226, 0x1, P6 ;  /* 0x00000007120bc211 */ /* 0x000fe400030f0ce2 */
[----:B-----5:R3:W-:Y:S04]  /*a530*/  @!P2 ST.E.128 desc[UR48][R4.64], R64 ;  /* 0x000000400400a985 */ /* 0x0207e8000c101d30 */
[----:B------:R3:W-:Y:S04]  /*a540*/  @!P3 ST.E.128 desc[UR48][R8.64], R76 ;  /* 0x0000004c0800b985 */ /* 0x0007e8000c101d30 */
[----:B------:R3:W-:Y:S02]  /*a550*/  @!P4 ST.E.128 desc[UR48][R10.64], R84 ;  /* 0x000000540a00c985 */ /* 0x0007e4000c101d30 */
.L_x_171:
[----:B------:R-:W-:Y:S05]  /*a560*/  BSYNC B0 ;  /* 0x0000000000007941 */ /* 0x000fea0003800000 */
.L_x_170:
        /* <DEDUP_REMOVED lines=8> */
[-C--:B-1-3--:R-:W-:Y:S02]  /*a5f0*/  @!P4 LEA R8, P0, R19, R6.reuse, 0x1 ;  /* 0x000000061308c211 */ /* 0x08afe400078008ff */
[C---:B------:R-:W-:Y:S02]  /*a600*/  @!P5 LEA R10, P2, R18.reuse, R6, 0x1 ;  /* 0x00000006120ad211 */ /* 0x040fe400078408ff */
[----:B----4-:R-:W-:Y:S01]  /*a610*/  @!P3 IMAD.WIDE R4, R17, 0x2, R6 ;  /* 0x000000021104b825 */ /* 0x010fe200078e0206 */
[-C--:B------:R-:W-:Y:S02]  /*a620*/  @!P4 LEA.HI.X R9, R19, R7.reuse, R227, 0x1, P0 ;  /* 0x000000071309c211 */ /* 0x080fe400000f0ce3 */
[----:B------:R-:W-:Y:S02]  /*a630*/  @!P5 LEA.HI.X R11, R18, R7, R226, 0x1, P2 ;  /* 0x00000007120bd211 */ /* 0x000fe400010f0ce2 */
[----:B-----5:R1:W-:Y:S04]  /*a640*/  @!P3 ST.E.128 desc[UR48][R4.64], R56 ;  /* 0x000000380400b985 */ /* 0x0203e8000c101d30 */
[----:B------:R1:W-:Y:S04]  /*a650*/  @!P4 ST.E.128 desc[UR48][R8.64], R68 ;  /* 0x000000440800c985 */ /* 0x0003e8000c101d30 */
[----:B------:R1:W-:Y:S02]  /*a660*/  @!P5 ST.E.128 desc[UR48][R10.64], R80 ;  /* 0x000000500a00d985 */ /* 0x0003e4000c101d30 */
.L_x_173:
[----:B------:R-:W-:Y:S05]  /*a670*/  BSYNC B0 ;  /* 0x0000000000007941 */ /* 0x000fea0003800000 */
.L_x_172:
        /* <DEDUP_REMOVED lines=10> */
[----:B0-----:R-:W-:Y:S01]  /*a720*/  @!P2 IMAD.WIDE R4, R17, 0x2, R6 ;  /* 0x000000021104a825 */ /* 0x001fe200078e0206 */
[-C--:B------:R-:W-:Y:S02]  /*a730*/  @!P3 LEA.HI.X R9, R19, R7.reuse, R227, 0x1, P0 ;  /* 0x000000071309b211 */ /* 0x080fe400000f0ce3 */
[----:B------:R-:W-:Y:S02]  /*a740*/  @!P4 LEA.HI.X R11, R18, R7, R226, 0x1, P1 ;  /* 0x00000007120bc211 */ /* 0x000fe400008f0ce2 */
[----:B-----5:R0:W-:Y:S04]  /*a750*/  @!P2 ST.E.128 desc[UR48][R4.64], R48 ;  /* 0x000000300400a985 */ /* 0x0201e8000c101d30 */
[----:B------:R0:W-:Y:S04]  /*a760*/  @!P3 ST.E.128 desc[UR48][R8.64], R44 ;  /* 0x0000002c0800b985 */ /* 0x0001e8000c101d30 */
[----:B------:R0:W-:Y:S02]  /*a770*/  @!P4 ST.E.128 desc[UR48][R10.64], R72 ;  /* 0x000000480a00c985 */ /* 0x0001e4000c101d30 */
.L_x_175:
[----:B------:R-:W-:Y:S05]  /*a780*/  BSYNC B0 ;  /* 0x0000000000007941 */ /* 0x000fea0003800000 */
.L_x_174:
        /* <DEDUP_REMOVED lines=11> */
[-C--:B0--3--:R-:W-:Y:S02]  /*a840*/  @!P3 LEA R8, P0, R19, R6.reuse, 0x1 ;  /* 0x000000061308b211 */ /* 0x089fe400078008ff */
[C---:B------:R-:W-:Y:S02]  /*a850*/  @!P4 LEA R10, P1, R18.reuse, R6, 0x1 ;  /* 0x00000006120ac211 */ /* 0x040fe400078208ff */
[----:B------:R-:W-:Y:S01]  /*a860*/  @!P2 IMAD.WIDE R4, R17, 0x2, R6 ;  /* 0x000000021104a825 */ /* 0x000fe200078e0206 */
[-C--:B------:R-:W-:Y:S02]  /*a870*/  @!P3 LEA.HI.X R9, R19, R7.reuse, R227, 0x1, P0 ;  /* 0x000000071309b211 */ /* 0x080fe400000f0ce3 */
[----:B------:R-:W-:Y:S02]  /*a880*/  @!P4 LEA.HI.X R11, R18, R7, R226, 0x1, P1 ;  /* 0x00000007120bc211 */ /* 0x000fe400008f0ce2 */
[----:B-----5:R1:W-:Y:S04]  /*a890*/  @!P2 ST.E.128 desc[UR48][R4.64], R36 ;  /* 0x000000240400a985 */ /* 0x0203e8000c101d30 */
[----:B------:R1:W-:Y:S04]  /*a8a0*/  @!P3 ST.E.128 desc[UR48][R8.64], R40 ;  /* 0x000000280800b985 */ /* 0x0003e8000c101d30 */
[----:B------:R1:W-:Y:S02]  /*a8b0*/  @!P4 ST.E.128 desc[UR48][R10.64], R60 ;  /* 0x0000003c0a00c985 */ /* 0x0003e4000c101d30 */
.L_x_177:
[----:B------:R-:W-:Y:S05]  /*a8c0*/  BSYNC B0 ;  /* 0x0000000000007941 */ /* 0x000fea0003800000 */
.L_x_176:
[----:B------:R-:W2:Y:S02]  /*a8d0*/  LDC R0, c[0x0][0xc34] ;  /* 0x00030d00ff007b82 */ /* 0x000ea40000000800 */
[----:B--2---:R-:W-:-:S13]  /*a8e0*/  ISETP.LE.AND P0, PT, R0, UR41, PT ;  /* 0x0000002900007c0c */ /* 0x004fda000bf03270 */
[----:B------:R-:W-:Y:S05]  /*a8f0*/  @!P0 BRA `(.L_x_178) ;  /* 0xffffff6800788947 */ /* 0x000fea000383ffff */
[----:B------:R-:W-:Y:S05]  /*a900*/  EXIT ;  /* 0x000000000000794d */ /* 0x000fea0003800000 */
.L_x_144:
[----:B------:R-:W-:-:S08]  /*a910*/  NOP ;  /* 0x0000000000007918 */ /* 0x000fd00000000000 */
[----:B-1----:R-:W0:-:S00]  /*a920*/  USETMAXREG.DEALLOC.CTAPOOL 0x18 ;  /* 0x00000018000079c8 */ /* 0x002e0000080e0500 */
[----:B0-----:R-:W0:Y:S01]  /*a930*/  LDC R2, c[0x0][0xc34] ;  /* 0x00030d00ff027b82 */ /* 0x001e220000000800 */
[----:B------:R-:W-:Y:S01]  /*a940*/  UMOV UR46, 0x1 ;  /* 0x00000001002e7882 */ /* 0x000fe20000000000 */
[----:B------:R-:W-:Y:S02]  /*a950*/  IMAD.MOV.U32 R18, RZ, RZ, RZ ;  /* 0x000000ffff127224 */ /* 0x000fe400078e00ff */
[----:B------:R-:W-:Y:S01]  /*a960*/  IMAD.MOV.U32 R19, RZ, RZ, 0x1 ;  /* 0x00000001ff137424 */ /* 0x000fe200078e00ff */
[----:B0-----:R-:W-:-:S13]  /*a970*/  ISETP.LE.AND P0, PT, R2, UR50, PT ;  /* 0x0000003202007c0c */ /* 0x001fda000bf03270 */
[----:B------:R-:W-:Y:S05]  /*a980*/  @P0 BRA `(.L_x_179) ;  /* 0x0000003800780947 */ /* 0x000fea0003800000 */
[----:B------:R-:W0:Y:S01]  /*a990*/  S2R R7, SR_TID.X ;  /* 0x0000000000077919 */ /* 0x000e220000002100 */
[----:B------:R-:W1:Y:S01]  /*a9a0*/  S2UR UR4, SR_CgaCtaId ;  /* 0x00000000000479c3 */ /* 0x000e620000008800 */
[----:B------:R-:W-:Y:S01]  /*a9b0*/  UMOV UR41, 0x400 ;  /* 0x0000040000297882 */ /* 0x000fe20000000000 */
[----:B------:R-:W-:Y:S01]  /*a9c0*/  LOP3.LUT R17, R17, 0xfffffffe, RZ, 0xc0, !PT ;  /* 0xfffffffe11117812 */ /* 0x000fe200078ec0ff */
[----:B------:R-:W-:Y:S01]  /*a9d0*/  IMAD.MOV.U32 R18, RZ, RZ, RZ ;  /* 0x000000ffff127224 */ /* 0x000fe200078e00ff */
[----:B------:R-:W-:Y:S01]  /*a9e0*/  ULDC.64 UR52, c[0x0][0x198] ;  /* 0x0000660000347ab9 */ /* 0x000fe20000000a00 */
[----:B------:R-:W-:Y:S01]  /*a9f0*/  IMAD.MOV.U32 R19, RZ, RZ, 0x1 ;  /* 0x00000001ff137424 */ /* 0x000fe200078e00ff */
        /* <DEDUP_REMOVED lines=9> */
[C---:B------:R-:W-:Y:S01]  /*aa90*/  IMAD.SHL.U32 R6, R7.reuse, 0x4, RZ ;  /* 0x0000000407067824 */ /* 0x040fe200078e00ff */
[----:B------:R-:W-:Y:S01]  /*aaa0*/  LOP3.LUT R0, R2, 0x180, RZ, 0xc0, !PT ;  /* 0x0000018002007812 */ /* 0x000fe200078ec0ff */
[C---:B------:R-:W-:Y:S01]  /*aab0*/  IMAD.SHL.U32 R8, R7.reuse, 0x2, RZ ;  /* 0x0000000207087824 */ /* 0x040fe200078e00ff */
[----:B------:R-:W-:Y:S01]  /*aac0*/  LOP3.LUT P0, RZ, R7, 0x1f, RZ, 0xc0, !PT ;  /* 0x0000001f07ff7812 */ /* 0x000fe2000780c0ff */
[----:B------:R-:W-:Y:S01]  /*aad0*/  IMAD.SHL.U32 R4, R10, 0x10, RZ ;  /* 0x000000100a047824 */ /* 0x000fe200078e00ff */
[----:B------:R-:W-:-:S02]  /*aae0*/  LOP3.LUT R0, R0, 0x30, R3, 0xf8, !PT ;  /* 0x0000003000007812 */ /* 0x000fc400078ef803 */
[----:B------:R-:W-:Y:S02]  /*aaf0*/  ISETP.NE.AND P1, PT, R10, RZ, PT ;  /* 0x000000ff0a00720c */ /* 0x000fe40003f25270 */
[----:B------:R-:W-:Y:S01]  /*ab00*/  LOP3.LUT R5, R0, 0x30, R5, 0x78, !PT ;  /* 0x0000003000057812 */ /* 0x000fe200078e7805 */
[----:B------:R-:W-:Y:S01]  /*ab10*/  IMAD.SHL.U32 R0, R7, 0x20, RZ ;  /* 0x0000002007007824 */ /* 0x000fe200078e00ff */
[----:B------:R-:W-:Y:S02]  /*ab20*/  LOP3.LUT R4, R4, 0x600, RZ, 0xc0, !PT ;  /* 0x0000060004047812 */ /* 0x000fe400078ec0ff */
[----:B------:R-:W-:Y:S02]  /*ab30*/  ISETP.NE.OR P0, PT, R10, RZ, !P0 ;  /* 0x000000ff0a00720c */ /* 0x000fe40004705670 */
[----:B------:R-:W-:-:S04]  /*ab40*/  LOP3.LUT R3, R0, 0x80, RZ, 0xc0, !PT ;  /* 0x0000008000037812 */ /* 0x000fc800078ec0ff */
[----:B------:R-:W-:Y:S02]  /*ab50*/  LOP3.LUT R3, R3, 0x10, R7, 0xf8, !PT ;  /* 0x0000001003037812 */ /* 0x000fe400078ef807 */
[----:B------:R-:W-:Y:S02]  /*ab60*/  @P1 LOP3.LUT R17, R17, 0x1, RZ, 0xfc, !PT ;  /* 0x0000000111111812 */ /* 0x000fe400078efcff */
[----:B------:R-:W-:Y:S01]  /*ab70*/  LOP3.LUT R6, R3, 0x10, R6, 0x78, !PT ;  /* 0x0000001003067812 */ /* 0x000fe200078e7806 */
[----:B------:R-:W-:Y:S01]  /*ab80*/  IMAD.SHL.U32 R3, R7, 0x10, RZ ;  /* 0x0000001007037824 */ /* 0x000fe200078e00ff */
[----:B------:R-:W-:-:S04]  /*ab90*/  LOP3.LUT R17, R17, 0xfffffffd, RZ, 0xc0, !PT ;  /* 0xfffffffd11117812 */ /* 0x000fc800078ec0ff */
[----:B------:R-:W-:Y:S02]  /*aba0*/  LOP3.LUT R7, R3, 0x1b0, RZ, 0xc0, !PT ;  /* 0x000001b003077812 */ /* 0x000fe400078ec0ff */
[C---:B------:R-:W-:Y:S02]  /*abb0*/  LOP3.LUT R9, R4.reuse, 0x40, R3, 0xf8, !PT ;  /* 0x0000004004097812 */ /* 0x040fe400078ef803 */
[----:B------:R-:W-:Y:S02]  /*abc0*/  LOP3.LUT R8, R7, 0x30, R8, 0x78, !PT ;  /* 0x0000003007087812 */ /* 0x000fe400078e7808 */
[----:B------:R-:W-:Y:S02]  /*abd0*/  LOP3.LUT R7, R4, 0x60, R0, 0xf8, !PT ;  /* 0x0000006004077812 */ /* 0x000fe400078ef800 */
[----:B------:R-:W-:Y:S02]  /*abe0*/  LOP3.LUT R4, R5, 0x640, R2, 0xf8, !PT ;  /* 0x0000064005047812 */ /* 0x000fe400078ef802 */
[----:B------:R-:W-:-:S02]  /*abf0*/  LOP3.LUT R7, R7, 0x100, R0, 0xf8, !PT ;  /* 0x0000010007077812 */ /* 0x000fc400078ef800 */
[----:B------:R-:W-:Y:S01]  /*ac00*/  LOP3.LUT R8, R9, R8, RZ, 0xfc, !PT ;  /* 0x0000000809087212 */ /* 0x000fe200078efcff */
[----:B------:R0:W-:Y:S01]  /*ac10*/  STL [R1+0x14], R4 ;  /* 0x0000140401007387 */ /* 0x0001e20000100800 */
[----:B------:R-:W-:Y:S02]  /*ac20*/  LOP3.LUT R2, R7, R6, RZ, 0xfc, !PT ;  /* 0x0000000607027212 */ /* 0x000fe400078efcff */
[----:B------:R-:W-:-:S03]  /*ac30*/  @P0 LOP3.LUT R17, R17, 0x2, RZ, 0xfc, !PT ;  /* 0x0000000211110812 */ /* 0x000fc600078efcff */
[----:B------:R1:W-:Y:S01]  /*ac40*/  STL [R1+0x10], R2 ;  /* 0x0000100201007387 */ /* 0x0003e20000100800 */
[----:B0-----:R-:W-:Y:S02]  /*ac50*/  SHF.R.U32.HI R4, RZ, 0x2, R10 ;  /* 0x00000002ff047819 */ /* 0x001fe4000001160a */
[----:B-1----:R-:W-:Y:S02]  /*ac60*/  LOP3.LUT R2, R3, 0x30, RZ, 0xc0, !PT ;  /* 0x0000003003027812 */ /* 0x002fe400078ec0ff */
[----:B------:R-:W-:Y:S01]  /*ac70*/  LOP3.LUT R3, R4, 0x60, R0, 0xf8, !PT ;  /* 0x0000006004037812 */ /* 0x000fe200078ef800 */
[----:B------:R-:W-:Y:S01]  /*ac80*/  VIADD R0, R8, UR41 ;  /* 0x0000002908007c36 */ /* 0x000fe20008000000 */
[----:B------:R-:W-:-:S04]  /*ac90*/  LOP3.LUT R3, R2, 0x40, RZ, 0xfc, !PT ;  /* 0x0000004002037812 */ /* 0x000fc800078efcff */
[----:B------:R0:W-:Y:S02]  /*aca0*/  STL [R1+0x18], R0 ;  /* 0x0000180001007387 */ /* 0x0001e40000100800 */
[----:B0-----:R-:W-:-:S07]  /*acb0*/  LOP3.LUT R0, R2, 0x80, RZ, 0xfc, !PT ;  /* 0x0000008002007812 */ /* 0x001fce00078efcff */
.L_x_234:
        /* <DEDUP_REMOVED lines=29> */
[----:B0-----:R-:W-:Y:S11]  /*ae90*/  @!P0 BRA `(.L_x_180) ;  /* 0x0000000000408947 */ /* 0x001ff60003800000 */
        /* <DEDUP_REMOVED lines=16> */
.L_x_180:
[----:B------:R-:W-:Y:S01]  /*afa0*/  UIADD3 UR4, UR41, 0xf200, URZ ;  /* 0x0000f20029047890 */ /* 0x000fe2000fffe03f */
[----:B------:R-:W-:-:S05]  /*afb0*/  LOP3.LUT R17, R17, 0xfffffffb, RZ, 0xc0, !PT ;  /* 0xfffffffb11117812 */ /* 0x000fca00078ec0ff */
[----:B------:R-:W-:-:S05]  /*afc0*/  IMAD.U32 R16, RZ, RZ, UR4 ;  /* 0x00000004ff107e24 */ /* 0x000fca000f8e00ff */
[----:B------:R-:W-:-:S13]  /*afd0*/  LOP3.LUT P0, RZ, R16, 0x1bf, RZ, 0xc0, !PT ;  /* 0x000001bf10ff7812 */ /* 0x000fda000780c0ff */
[----:B------:R-:W-:Y:S01]  /*afe0*/  @P0 LOP3.LUT R17, R17, 0x4, RZ, 0xfc, !PT ;  /* 0x0000000411110812 */ /* 0x000fe200078efcff */
[----:B------:R-:W-:Y:S06]  /*aff0*/  @!P0 BRA `(.L_x_181) ;  /* 0x0000000000408947 */ /* 0x000fec0003800000 */
        /* <DEDUP_REMOVED lines=16> */
.L_x_181:
        /* <DEDUP_REMOVED lines=20> */
.L_x_182:
        /* <DEDUP_REMOVED lines=18> */
.L_x_183:
[----:B------:R-:W-:Y:S01]  /*b360*/  ULDC.64 UR4, c[0x0][0x9f8] ;  /* 0x00027e0000047ab9 */ /* 0x000fe20000000a00 */
[----:B------:R-:W-:Y:S01]  /*b370*/  IMAD.U32 R0, RZ, RZ, UR44 ;  /* 0x0000002cff007e24 */ /* 0x000fe2000f8e00ff */
[----:B------:R-:W-:-:S04]  /*b380*/  UISETP.NE.U32.AND UP0, UPT, UR4, URZ, UPT ;  /* 0x0000003f0400728c */ /* 0x000fc8000bf05070 */
[----:B------:R-:W-:-:S06]  /*b390*/  UISETP.NE.AND.EX UP0, UPT, UR5, URZ, UPT, UP0 ;  /* 0x0000003f0500728c */ /* 0x000fcc000bf05300 */
[----:B------:R-:W-:-:S05]  /*b3a0*/  PLOP3.LUT P0, PT, PT, PT, UP0, 0x80, 0x0 ;  /* 0x000000000000781c */ /* 0x000fca0003f0f008 */
[----:B------:R-:W-:Y:S02]  /*b3b0*/  @UP0 ULDC.64 UR4, c[0x0][0x9f8] ;  /* 0x00027e0000040ab9 */ /* 0x000fe40000000a00 */
[----:B------:R-:W-:-:S06]  /*b3c0*/  @UP0 UIMAD.WIDE UR4, UR44, 0x4, UR4 ;  /* 0x000000042c0408a5 */ /* 0x000fcc000f8e0204 */
[----:B------:R-:W-:Y:S02]  /*b3d0*/  IMAD.U32 R2, RZ, RZ, UR4 ;  /* 0x00000004ff027e24 */ /* 0x000fe4000f8e00ff */
[----:B------:R-:W-:-:S05]  /*b3e0*/  IMAD.U32 R3, RZ, RZ, UR5 ;  /* 0x00000005ff037e24 */ /* 0x000fca000f8e00ff */
[----:B------:R0:W2:Y:S01]  /*b3f0*/  @P0 LDG.E R0, desc[UR48][R2.64] ;  /* 0x0000003002000981 */ /* 0x0000a2000c1e1900 */
[----:B------:R-:W-:Y:S01]  /*b400*/  UMOV UR4, 0xffffffff ;  /* 0xffffffff00047882 */ /* 0x000fe20000000000 */
[----:B------:R-:W-:Y:S01]  /*b410*/  LOP3.LUT R17, R17, 0xfffffffb, RZ, 0xc0, !PT ;  /* 0xfffffffb11117812 */ /* 0x000fe200078ec0ff */
[----:B------:R-:W1:Y:S01]  /*b420*/  S2R R16, SR_TID.X ;  /* 0x0000000000107919 */ /* 0x000e620000002100 */
[----:B0-----:R-:W0:Y:S02]  /*b430*/  LDC.64 R2, c[0x0][0x418] ;  /* 0x00010600ff027b82 */ /* 0x001e240000000a00 */
[----:B0-----:R-:W-:Y:S02]  /*b440*/  ISETP.NE.U32.AND P0, PT, R2, RZ, PT ;  /* 0x000000ff0200720c */ /* 0x001fe40003f05070 */
[----:B-1----:R-:W-:Y:S02]  /*b450*/  SHF.R.U32.HI R5, RZ, 0x5, R16 ;  /* 0x00000005ff057819 */ /* 0x002fe40000011610 */
[----:B------:R-:W-:-:S02]  /*b460*/  ISETP.NE.AND.EX P1, PT, R3, RZ, PT, P0 ;  /* 0x000000ff0300720c */ /* 0x000fc40003f25300 */
[----:B------:R-:W-:-:S11]  /*b470*/  LOP3.LUT R5, R5, 0x3, RZ, 0xc0, !PT ;  /* 0x0000000305057812 */ /* 0x000fd600078ec0ff */
[----:B------:R-:W-:Y:S02]  /*b480*/  @P1 LOP3.LUT R17, R17, 0x4, RZ, 0xfc, !PT ;  /* 0x0000000411111812 */ /* 0x000fe400078efcff */
[----:B--2---:R-:W-:Y:S01]  /*b490*/  SHF.R.S32.HI R9, RZ, 0x1f, R0 ;  /* 0x0000001fff097819 */ /* 0x004fe20000011400 */
[----:B------:R0:W-:Y:S01]  /*b4a0*/  STL [R1], R0 ;  /* 0x0000000001007387 */ /* 0x0001e20000100800 */
[----:B------:R-:W-:-:S03]  /*b4b0*/  SEL R16, R0, RZ, !P1 ;  /* 0x000000ff00107207 */ /* 0x000fc60004800000 */
[----:B------:R0:W-:Y:S01]  /*b4c0*/  STL [R1+0x4], R9 ;  /* 0x0000040901007387 */ /* 0x0001e20000100800 */
[----:B------:R-:W-:Y:S05]  /*b4d0*/  BRA.DIV UR4, `(.L_x_184) ;  /* 0x0000003204f47947 */ /* 0x000fea000b800000 */
[----:B------:R1:W2:Y:S02]  /*b4e0*/  SHFL.IDX PT, R14, R5, RZ, 0x1f ;  /* 0x00001fff050e7589 */ /* 0x0002a400000e0000 */
.L_x_250:
[----:B--2---:R-:W-:Y:S02]  /*b4f0*/  ISETP.NE.AND P0, PT, R14, RZ, PT ;  /* 0x000000ff0e00720c */ /* 0x004fe40003f05270 */
[----:B------:R-:W-:Y:S02]  /*b500*/  PLOP3.LUT P2, PT, PT, PT, PT, 0x8, 0x0 ;  /* 0x000000000000781c */ /* 0x000fe40003f4e170 */
[----:B------:R-:W-:-:S11]  /*b510*/  LOP3.LUT R17, R17, 0xfffffff7, RZ, 0xc0, !PT ;  /* 0xfffffff711117812 */ /* 0x000fd600078ec0ff */
[----:B------:R-:W-:Y:S01]  /*b520*/  @P2 LOP3.LUT R17, R17, 0x8, RZ, 0xfc, !PT ;  /* 0x0000000811112812 */ /* 0x000fe200078efcff */
[----:B------:R-:W-:Y:S06]  /*b530*/  @P0 BRA `(.L_x_185) ;  /* 0x0000000400e80947 */ /* 0x000fec0003800000 */
[----:B------:R-:W-:-:S06]  /*b540*/  UIADD3 UR4, UR39, -0x1, URZ ;  /* 0xffffffff27047890 */ /* 0x000fcc000fffe03f */
[----:B------:R-:W-:Y:S01]  /*b550*/  IMAD.U32 R6, RZ, RZ, UR4 ;  /* 0x00000004ff067e24 */ /* 0x000fe2000f8e00ff */
[----:B------:R-:W-:-:S03]  /*b560*/  UMOV UR4, 0xffffffff ;  /* 0xffffffff00047882 */ /* 0x000fc60000000000 */
[----:B------:R-:W-:Y:S05]  /*b570*/  BRA.DIV UR4, `(.L_x_186) ;  /* 0x0000003204ec7947 */ /* 0x000fea000b800000 */
[----:B------:R-:W-:-:S13]  /*b580*/  ELECT P6, URZ, PT ;  /* 0x00000000003f782f */ /* 0x000fda00038c0000 */
.L_x_253:
[----:B------:R-:W-:Y:S05]  /*b590*/  @!P6 BRA `(.L_x_185) ;  /* 0x0000000400d0e947 */ /* 0x000fea0003800000 */
[----:B------:R-:W-:Y:S05]  /*b5a0*/  @!P1 BRA `(.L_x_187) ;  /* 0x0000000000449947 */ /* 0x000fea0003800000 */
[----:B------:R-:W2:Y:S01]  /*b5b0*/  LDC R8, c[0x0][0x43c] ;  /* 0x00010f00ff087b82 */ /* 0x000ea20000000800 */
[----:B------:R-:W-:Y:S01]  /*b5c0*/  ULDC.64 UR4, c[0x0][0x428] ;  /* 0x00010a0000047ab9 */ /* 0x000fe20000000a00 */
[----:B--2---:R-:W-:-:S13]  /*b5d0*/  ISETP.NE.AND P0, PT, R8, 0x1, PT ;  /* 0x000000010800780c */ /* 0x004fda0003f05270 */
[----:B-1----:R-:W1:Y:S02]  /*b5e0*/  @P0 LDC.64 R4, c[0x0][0x440] ;  /* 0x00011000ff040b82 */ /* 0x002e640000000a00 */
[----:B-1----:R-:W-:-:S04]  /*b5f0*/  @P0 IMAD.HI.U32 R7, R6, R4, RZ ;  /* 0x0000000406070227 */ /* 0x002fc800078e00ff */
[----:B------:R-:W-:Y:S01]  /*b600*/  IMAD.MOV.U32 R4, RZ, RZ, R6 ;  /* 0x000000ffff047224 */ /* 0x000fe200078e0006 */
[----:B------:R-:W-:Y:S01]  /*b610*/  @P0 SHF.R.U32.HI R4, RZ, R5, R7 ;  /* 0x00000005ff040219 */ /* 0x000fe20000011607 */
[----:B------:R-:W-:-:S04]  /*b620*/  IMAD R7, R9, UR4, RZ ;  /* 0x0000000409077c24 */ /* 0x000fc8000f8e02ff */
[----:B------:R-:W-:Y:S02]  /*b630*/  IMAD.MOV R5, RZ, RZ, -R4 ;  /* 0x000000ffff057224 */ /* 0x000fe400078e0a04 */
[----:B------:R-:W-:Y:S02]  /*b640*/  IMAD R7, R0, UR5, R7 ;  /* 0x0000000500077c24 */ /* 0x000fe4000f8e0207 */
[----:B------:R-:W-:Y:S01]  /*b650*/  IMAD R6, R8, R5, R6 ;  /* 0x0000000508067224 */ /* 0x000fe200078e0206 */
[----:B------:R-:W-:-:S03]  /*b660*/  SHF.R.S32.HI R5, RZ, 0x1f, R4 ;  /* 0x0000001fff057819 */ /* 0x000fc60000011404 */
[----:B------:R-:W-:-:S04]  /*b670*/  IMAD.WIDE.U32 R4, R0, UR4, R4 ;  /* 0x0000000400047c25 */ /* 0x000fc8000f8e0004 */
[----:B------:R-:W-:Y:S01]  /*b680*/  IMAD.IADD R7, R5, 0x1, R7 ;  /* 0x0000000105077824 */ /* 0x000fe200078e0207 */
[----:B------:R-:W-:-:S04]  /*b690*/  LEA R2, P0, R4, R2, 0x2 ;  /* 0x0000000204027211 */ /* 0x000fc800078010ff */
[----:B------:R-:W-:-:S05]  /*b6a0*/  LEA.HI.X R3, R4, R3, R7, 0x2, P0 ;  /* 0x0000000304037211 */ /* 0x000fca00000f1407 */
[----:B0-----:R2:W5:Y:S04]  /*b6b0*/  LDG.E R0, desc[UR48][R2.64] ;  /* 0x0000003002007981 */ /* 0x001568000c1e1900 */
.L_x_187:
[----:B------:R-:W-:Y:S02]  /*b6c0*/  LEA R4, R18, UR41, 0x3 ;  /* 0x0000002912047c11 */ /* 0x000fe4000f8e18ff */
[----:B--2---:R-:W-:-:S04]  /*b6d0*/  SHF.L.U32 R3, R19, 0x1f, RZ ;  /* 0x0000001f13037819 */ /* 0x004fc800000006ff */
[----:B------:R-:W2:Y:S02]  /*b6e0*/  SYNCS.PHASECHK.TRANS64.TRYWAIT P0, [R4+URZ+0x33480], R3 ;  /* 0x03348003040075a7 */ /* 0x000ea4000800017f */
[----:B--2---:R-:W-:Y:S05]  /*b6f0*/  @!P0 BRA `(.L_x_188) ;  /* 0x0000003000ac8947 */ /* 0x004fea0003800000 */
.L_x_254:
[----:B------:R-:W3:Y:S01]  /*b700*/  S2R R2, SR_TID.X ;  /* 0x0000000000027919 */ /* 0x000ee20000002100 */
[----:B------:R-:W-:Y:S01]  /*b710*/  UPRMT UR4, UR47, 0x9910, URZ ;  /* 0x000099102f047896 */ /* 0x000fe2000800003f */
[----:B---3--:R-:W-:-:S04]  /*b720*/  LOP3.LUT R2, R2, 0x7f, RZ, 0xc0, !PT ;  /* 0x0000007f02027812 */ /* 0x008fc800078ec0ff */
[----:B------:R-:W-:-:S13]  /*b730*/  ISETP.NE.AND P0, PT, R2, RZ, PT ;  /* 0x000000ff0200720c */ /* 0x000fda0003f05270 */
[----:B------:R-:W-:-:S04]  /*b740*/  @!P0 IMAD.MOV.U32 R2, RZ, RZ, 0x7800 ;  /* 0x00007800ff028424 */ /* 0x000fc800078e00ff */
[----:B------:R3:W-:Y:S02]  /*b750*/  @!P0 SYNCS.ARRIVE.TRANS64 RZ, [R4+URZ+0x33470], R2 ;  /* 0x0334700204ff89a7 */ /* 0x0007e4000800003f */
[----:B---3--:R-:W-:-:S05]  /*b760*/  IMAD.U32 R2, RZ, RZ, UR4 ;  /* 0x00000004ff027e24 */ /* 0x008fca000f8e00ff */
[----:B------:R-:W-:-:S13]  /*b770*/  ISETP.NE.AND P1, PT, R2, 0x2, PT ;  /* 0x000000020200780c */ /* 0x000fda0003f25270 */
[----:B------:R-:W-:Y:S05]  /*b780*/  @P1 BRA `(.L_x_189) ;  /* 0x0000000000041947 */ /* 0x000fea0003800000 */
[----:B------:R-:W-:Y:S01]  /*b790*/  BPT.TRAP 0x1 ;  /* 0x000000040000795c */ /* 0x000fe20000300000 */
.L_x_189:
[----:B------:R-:W-:-:S13]  /*b7a0*/  LOP3.LUT P0, RZ, R17, 0x2, RZ, 0xc0, !PT ;  /* 0x0000000211ff7812 */ /* 0x000fda000780c0ff */
[----:B------:R-:W-:Y:S05]  /*b7b0*/  @P0 BRA `(.L_x_190) ;  /* 0x0000000000040947 */ /* 0x000fea0003800000 */
[----:B------:R-:W-:Y:S01]  /*b7c0*/  BPT.TRAP 0x1 ;  /* 0x000000040000795c */ /* 0x000fe20000300000 */
.L_x_190:
[----:B------:R-:W3:Y:S01]  /*b7d0*/  S2R R2, SR_CgaCtaId ;  /* 0x0000000000027919 */ /* 0x000ee20000008800 */
[----:B------:R-:W-:Y:S01]  /*b7e0*/  R2UR UR33, R4 ;  /* 0x00000000042172ca */ /* 0x000fe200000e0000 */
[----:B------:R-:W-:Y:S01]  /*b7f0*/  UIADD3 UR4, UP0, UR52, 0x470, URZ ;  /* 0x0000047034047890 */ /* 0x000fe2000ff1e03f */
[----:B-----5:R-:W-:Y:S01]  /*b800*/  R2UR UR37, R0 ;  /* 0x00000000002572ca */ /* 0x020fe200000e0000 */
[----:B-1----:R-:W1:Y:S01]  /*b810*/  S2R R5, SR_CgaCtaId ;  /* 0x0000000000057919 */ /* 0x002e620000008800 */
[----:B------:R-:W-:Y:S01]  /*b820*/  UMOV UR6, 0x30000 ;  /* 0x0003000000067882 */ /* 0x000fe20000000000 */
[----:B------:R-:W-:Y:S01]  /*b830*/  UIADD3.X UR5, URZ, UR53, URZ, UP0, !UPT ;  /* 0x000000353f057290 */ /* 0x000fe200087fe43f */
[----:B------:R-:W-:Y:S01]  /*b840*/  UMOV UR14, 0x0 ;  /* 0x00000000000e7882 */ /* 0x000fe20000000000 */
[----:B------:R-:W-:Y:S01]  /*b850*/  UMOV UR15, 0x14f00000 ;  /* 0x14f00000000f7882 */ /* 0x000fe20000000000 */
[----:B------:R-:W-:Y:S01]  /*b860*/  UMOV UR34, URZ ;  /* 0x0000003f00227c82 */ /* 0x000fe20008000000 */
[----:B------:R-:W-:Y:S01]  /*b870*/  UMOV UR18, 0x40 ;  /* 0x0000004000127882 */ /* 0x000fe20000000000 */
[----:B------:R-:W-:Y:S01]  /*b880*/  UMOV UR20, UR36 ;  /* 0x0000002400147c82 */ /* 0x000fe20008000000 */
[----:B------:R-:W-:-:S02]  /*b890*/  UMOV UR10, 0x80 ;  /* 0x00000080000a7882 */ /* 0x000fc40000000000 */
[----:B------:R-:W-:Y:S02]  /*b8a0*/  UIADD3 UR33, UR33, 0x33470, URZ ;  /* 0x0003347021217890 */ /* 0x000fe4000fffe03f */
[----:B------:R-:W-:Y:S01]  /*b8b0*/  UMOV UR21, UR37 ;  /* 0x0000002500157c82 */ /* 0x000fe20008000000 */
[----:B------:R-:W-:Y:S01]  /*b8c0*/  UMOV UR12, UR36 ;  /* 0x00000024000c7c82 */ /* 0x000fe20008000000 */
[----:B------:R-:W-:-:S03]  /*b8d0*/  UMOV UR13, UR37 ;  /* 0x00000025000d7c82 */ /* 0x000fc60008000000 */
[----:B------:R-:W-:Y:S01]  /*b8e0*/  UMOV UR17, UR33 ;  /* 0x0000002100117c82 */ /* 0x000fe20008000000 */
[----:B------:R-:W-:Y:S01]  /*b8f0*/  UMOV UR9, UR33 ;  /* 0x0000002100097c82 */ /* 0x000fe20008000000 */
[----:B---3--:R-:W-:Y:S02]  /*b900*/  LOP3.LUT R2, R2, 0x1, RZ, 0xc0, !PT ;  /* 0x0000000102027812 */ /* 0x008fe400078ec0ff */
[----:B-1----:R-:W-:-:S03]  /*b910*/  LOP3.LUT R5, R5, 0x1, RZ, 0xc0, !PT ;  /* 0x0000000105057812 */ /* 0x002fc600078ec0ff */
[----:B------:R-:W-:-:S04]  /*b920*/  IMAD R2, R2, 0x1400, RZ ;  /* 0x0000140002027824 */ /* 0x000fc800078e02ff */
[----:B------:R-:W-:Y:S02]  /*b930*/  IMAD R2, R18, 0x7800, R2 ;  /* 0x0000780012027824 */ /* 0x000fe400078e0202 */
[----:B------:R-:W-:Y:S02]  /*b940*/  IMAD R5, R5, 0x50, RZ ;  /* 0x0000005005057824 */ /* 0x000fe400078e02ff */
[----:B------:R-:W-:Y:S02]  /*b950*/  VIADD R2, R2, UR41 ;  /* 0x0000002902027c36 */ /* 0x000fe40008000000 */
[----:B------:R-:W-:-:S03]  /*b960*/  IMAD R6, R6, 0xa0, R5 ;  /* 0x000000a006067824 */ /* 0x000fc600078e0205 */
[----:B------:R-:W-:Y:S02]  /*b970*/  R2UR UR8, R2 ;  /* 0x00000000020872ca */ /* 0x000fe400000e0000 */
[----:B------:R-:W-:-:S11]  /*b980*/  R2UR UR35, R6 ;  /* 0x00000000062372ca */ /* 0x000fd600000e0000 */
[----:B------:R-:W-:Y:S02]  /*b990*/  UIADD3 UR32, UR8, 0xf200, URZ ;  /* 0x0000f20008207890 */ /* 0x000fe4000fffe03f */
[----:B------:R-:W-:Y:S02]  /*b9a0*/  UIADD3 UR16, UR8, 0x11a00, URZ ;  /* 0x00011a0008107890 */ /* 0x000fe4000fffe03f */
[----:B------:R-:W-:Y:S01]  /*b9b0*/  UIADD3 UR8, UR8, 0x14200, URZ ;  /* 0x0001420008087890 */ /* 0x000fe2000fffe03f */
[----:B------:R-:W-:Y:S01]  /*b9c0*/  UMOV UR19, UR35 ;  /* 0x0000002300137c82 */ /* 0x000fe20008000000 */
[----:B------:R-:W-:-:S03]  /*b9d0*/  UMOV UR11, UR35 ;  /* 0x00000023000b7c82 */ /* 0x000fc60008000000 */
[----:B------:R1:W-:Y:S02]  /*b9e0*/  UTMALDG.4D.MULTICAST [UR32], [UR4], UR6, desc[UR14] ;  /* 0x00000e20040073b4 */ /* 0x0003e40008019806 */
[----:B------:R1:W-:Y:S02]  /*b9f0*/  UTMALDG.4D.MULTICAST [UR16], [UR4], UR6, desc[UR14] ;  /* 0x00000e10040073b4 */ /* 0x0003e40008019806 */
[----:B------:R1:W-:Y:S01]  /*ba00*/  UTMALDG.4D.MULTICAST [UR8], [UR4], UR6, desc[UR14] ;  /* 0x00000e08040073b4 */ /* 0x0003e20008019806 */
[----:B------:R-:W3:Y:S02]  /*ba10*/  SYNCS.PHASECHK.TRANS64.TRYWAIT P0, [R4+URZ+0x33440], R3 ;  /* 0x03344003040075a7 */ /* 0x000ee4000800017f */
[----:B-1-3--:R-:W-:Y:S05]  /*ba20*/  @!P0 BRA `(.L_x_191) ;  /* 0x0000002c00f48947 */ /* 0x00afea0003800000 */
.L_x_255:
[----:B------:R-:W3:Y:S02]  /*ba30*/  S2R R5, SR_TID.X ;  /* 0x0000000000057919 */ /* 0x000ee40000002100 */
[----:B---3--:R-:W-:-:S04]  /*ba40*/  LOP3.LUT R5, R5, 0x7f, RZ, 0xc0, !PT ;  /* 0x0000007f05057812 */ /* 0x008fc800078ec0ff */
[----:B------:R-:W-:-:S13]  /*ba50*/  ISETP.NE.AND P0, PT, R5, RZ, PT ;  /* 0x000000ff0500720c */ /* 0x000fda0003f05270 */
[----:B-12---:R-:W-:-:S04]  /*ba60*/  @!P0 IMAD.MOV.U32 R3, RZ, RZ, 0x7800 ;  /* 0x00007800ff038424 */ /* 0x006fc800078e00ff */
[----:B------:R1:W-:Y:S01]  /*ba70*/  @!P0 SYNCS.ARRIVE.TRANS64 RZ, [R4+URZ+0x33430], R3 ;  /* 0x0334300304ff89a7 */ /* 0x0003e2000800003f */
[----:B------:R-:W-:Y:S05]  /*ba80*/  @P1 BRA `(.L_x_192) ;  /* 0x0000000000041947 */ /* 0x000fea0003800000 */
[----:B------:R-:W-:Y:S01]  /*ba90*/  BPT.TRAP 0x1 ;  /* 0x000000040000795c */ /* 0x000fe20000300000 */
.L_x_192:
[----:B------:R-:W-:-:S13]  /*baa0*/  LOP3.LUT P0, RZ, R17, 0x2, RZ, 0xc0, !PT ;  /* 0x0000000211ff7812 */ /* 0x000fda000780c0ff */
[----:B------:R-:W-:Y:S05]  /*bab0*/  @P0 BRA `(.L_x_193) ;  /* 0x0000000000040947 */ /* 0x000fea0003800000 */
[----:B------:R-:W-:Y:S01]  /*bac0*/  BPT.TRAP 0x1 ;  /* 0x000000040000795c */ /* 0x000fe20000300000 */
.L_x_193:
[----:B------:R-:W-:Y:S01]  /*bad0*/  R2UR UR8, R2 ;  /* 0x00000000020872ca */ /* 0x000fe200000e0000 */
[----:B------:R-:W-:Y:S01]  /*bae0*/  UIADD3 UR4, UP0, UR52, 0x370, URZ ;  /* 0x0000037034047890 */ /* 0x000fe2000ff1e03f */
[----:B------:R-:W-:Y:S01]  /*baf0*/  R2UR UR25, R4 ;  /* 0x00000000041972ca */ /* 0x000fe200000e0000 */
[----:B------:R-:W-:Y:S01]  /*bb00*/  UMOV UR14, 0x30000 ;  /* 0x00030000000e7882 */ /* 0x000fe20000000000 */
[----:B------:R-:W-:Y:S01]  /*bb10*/  R2UR UR27, R6 ;  /* 0x00000000061b72ca */ /* 0x000fe200000e0000 */
[----:B------:R-:W-:Y:S01]  /*bb20*/  UIADD3.X UR5, URZ, UR53, URZ, UP0, !UPT ;  /* 0x000000353f057290 */ /* 0x000fe200087fe43f */
[----:B------:R-:W-:Y:S01]  /*bb30*/  R2UR UR29, R0 ;  /* 0x00000000001d72ca */ /* 0x000fe200000e0000 */
[----:B------:R-:W-:Y:S01]  /*bb40*/  UMOV UR6, 0x0 ;  /* 0x0000000000067882 */ /* 0x000fe20000000000 */
[----:B------:R-:W-:Y:S01]  /*bb50*/  UMOV UR7, 0x14f00000 ;  /* 0x14f0000000077882 */ /* 0x000fe20000000000 */
[----:B------:R-:W-:Y:S01]  /*bb60*/  UMOV UR26, URZ ;  /* 0x0000003f001a7c82 */ /* 0x000fe20008000000 */
[----:B------:R-:W-:Y:S01]  /*bb70*/  UMOV UR28, UR36 ;  /* 0x00000024001c7c82 */ /* 0x000fe20008000000 */
[----:B------:R-:W-:Y:S01]  /*bb80*/  UMOV UR18, 0x40 ;  /* 0x0000004000127882 */ /* 0x000fe20000000000 */
[----:B------:R-:W-:Y:S01]  /*bb90*/  UMOV UR20, UR36 ;  /* 0x0000002400147c82 */ /* 0x000fe20008000000 */
[----:B------:R-:W-:Y:S01]  /*bba0*/  UIADD3 UR24, UR8, 0x24200, URZ ;  /* 0x0002420008187890 */ /* 0x000fe2000fffe03f */
[----:B------:R-:W-:Y:S01]  /*bbb0*/  PLOP3.LUT P0, PT, PT, PT, PT, 0x80, 0x0 ;  /* 0x000000000000781c */ /* 0x000fe20003f0f070 */
[----:B------:R-:W-:Y:S01]  /*bbc0*/  UIADD3 UR25, UR25, 0x33430, URZ ;  /* 0x0003343019197890 */ /* 0x000fe2000fffe03f */
[----:B------:R-:W-:Y:S01]  /*bbd0*/  LOP3.LUT R17, R17, 0xfffffff7, RZ, 0xc0, !PT ;  /* 0xfffffff711117812 */ /* 0x000fe200078ec0ff */
[----:B------:R-:W-:Y:S01]  /*bbe0*/  UIADD3 UR16, UR8, 0x26a00, URZ ;  /* 0x00026a0008107890 */ /* 0x000fe2000fffe03f */
[----:B------:R-:W-:Y:S01]  /*bbf0*/  IMAD.MOV.U32 R16, RZ, RZ, R0 ;  /* 0x000000ffff107224 */ /* 0x000fe200078e0000 */
        /* <DEDUP_REMOVED lines=8> */
[----:B------:R2:W-:Y:S01]  /*bc80*/  UTMALDG.4D.MULTICAST [UR24], [UR4], UR14, desc[UR6] ;  /* 0x00000618040073b4 */ /* 0x0005e2000801980e */
[----:B------:R-:W-:Y:S01]  /*bc90*/  UMOV UR9, UR25 ;  /* 0x0000001900097c82 */ /* 0x000fe20008000000 */
[----:B------:R-:W-:Y:S01]  /*bca0*/  @P0 LOP3.LUT R17, R17, 0x8, RZ, 0xfc, !PT ;  /* 0x0000000811110812 */ /* 0x000fe200078efcff */
[----:B------:R2:W-:Y:S01]  /*bcb0*/  UTMALDG.4D.MULTICAST [UR16], [UR4], UR14, desc[UR6] ;  /* 0x00000610040073b4 */ /* 0x0005e2000801980e */
[----:B------:R2:W-:Y:S02]  /*bcc0*/  UTMALDG.4D.MULTICAST [UR8], [UR4], UR14, desc[UR6] ;  /* 0x00000608040073b4 */ /* 0x0005e4000801980e */
[----:B--2---:R-:W-:-:S03]  /*bcd0*/  NOP ;  /* 0x0000000000007918 */ /* 0x004fc60000000000 */
.L_x_185:
[----:B------:R-:W-:Y:S05]  /*bce0*/  WARPSYNC.ALL ;  /* 0x0000000000007948 */ /* 0x000fea0003800000 */
[----:B------:R-:W-:Y:S01]  /*bcf0*/  UIADD3 UR4, UR41, 0x1e200, URZ ;  /* 0x0001e20029047890 */ /* 0x000fe2000fffe03f */
        /* <DEDUP_REMOVED lines=8> */
[----:B-1----:R-:W-:Y:S02]  /*bd80*/  IMAD.U32 R4, RZ, RZ, UR6 ;  /* 0x00000006ff047e24 */ /* 0x002fe4000f8e00ff */
[----:B------:R-:W1:Y:S01]  /*bd90*/  LDC.64 R2, c[0x4][R2] ;  /* 0x0100000002027b82 */ /* 0x000e620000000a00 */
        /* <DEDUP_REMOVED lines=9> */
[----:B01----:R-:W-:Y:S05]  /*be30*/  CALL.ABS.NOINC R2 ;  /* 0x0000000002007343 */ /* 0x003fea0003c00000 */
.L_x_194:
[----:B------:R-:W2:Y:S01]  /*be40*/  S2R R2, SR_TID.X ;  /* 0x0000000000027919 */ /* 0x000ea20000002100 */
[----:B------:R-:W3:Y:S01]  /*be50*/  LDC R7, c[0x0][0x448] ;  /* 0x00011200ff077b82 */ /* 0x000ee20000000800 */
[----:B0-----:R-:W-:Y:S01]  /*be60*/  IMAD R0, RZ, RZ, -UR45 ;  /* 0x8000002dff007e24 */ /* 0x001fe2000f8e02ff */
[----:B------:R-:W-:Y:S01]  /*be70*/  USHF.R.S32.HI UR4, URZ, 0x1f, UR36 ;  /* 0x0000001f3f047899 */ /* 0x000fe20008011424 */
[----:B-1----:R-:W0:Y:S01]  /*be80*/  S2R R5, SR_TID.X ;  /* 0x0000000000057919 */ /* 0x002e220000002100 */
[----:B------:R-:W-:Y:S01]  /*be90*/  ULDC.64 UR8, c[0x0][0x2d8] ;  /* 0x0000b60000087ab9 */ /* 0x000fe20000000a00 */
[----:B------:R-:W-:Y:S01]  /*bea0*/  USHF.R.S32.HI UR7, URZ, 0x1f, UR44 ;  /* 0x0000001f3f077899 */ /* 0x000fe2000801142c */
[----:B------:R-:W1:Y:S02]  /*beb0*/  S2R R10, SR_TID.X ;  /* 0x00000000000a7919 */ /* 0x000e640000002100 */
[----:B------:R-:W4:Y:S01]  /*bec0*/  LDC R3, c[0x0][0xc38] ;  /* 0x00030e00ff037b82 */ /* 0x000f220000000800 */
[----:B------:R-:W-:-:S02]  /*bed0*/  UIMAD UR6, UR4, UR8, URZ ;  /* 0x00000008040672a4 */ /* 0x000fc4000f8e023f */
[----:B------:R-:W-:Y:S01]  /*bee0*/  UIMAD.WIDE.U32 UR4, UR36, UR8, URZ ;  /* 0x00000008240472a5 */ /* 0x000fe2000f8e003f */
[----:B------:R-:W1:Y:S01]  /*bef0*/  S2R R8, SR_TID.X ;  /* 0x0000000000087919 */ /* 0x000e620000002100 */
[----:B------:R-:W-:-:S03]  /*bf00*/  UIMAD UR6, UR36, UR9, UR6 ;  /* 0x00000009240672a4 */ /* 0x000fc6000f8e0206 */
[----:B------:R-:W-:Y:S01]  /*bf10*/  ULDC.64 UR8, c[0x0][0x2e0] ;  /* 0x0000b80000087ab9 */ /* 0x000fe20000000a00 */
[----:B------:R-:W-:Y:S02]  /*bf20*/  UIADD3 UR5, UR5, UR6, URZ ;  /* 0x0000000605057290 */ /* 0x000fe4000fffe03f */
[----:B------:R-:W-:Y:S02]  /*bf30*/  UIMAD UR6, UR7, UR8, URZ ;  /* 0x00000008070672a4 */ /* 0x000fe4000f8e023f */
[----:B------:R-:W-:Y:S02]  /*bf40*/  UIMAD.WIDE.U32 UR4, UR44, UR8, UR4 ;  /* 0x000000082c0472a5 */ /* 0x000fe4000f8e0004 */
[----:B------:R-:W-:Y:S01]  /*bf50*/  UIMAD UR6, UR44, UR9, UR6 ;  /* 0x000000092c0672a4 */ /* 0x000fe2000f8e0206 */
[----:B---3--:R-:W-:-:S03]  /*bf60*/  ISETP.NE.AND P0, PT, R7, 0x1, PT ;  /* 0x000000010700780c */ /* 0x008fc60003f05270 */
[----:B------:R-:W-:Y:S01]  /*bf70*/  UIADD3 UR5, UR5, UR6, URZ ;  /* 0x0000000605057290 */ /* 0x000fe2000fffe03f */
[----:B--2---:R-:W-:Y:S01]  /*bf80*/  LOP3.LUT R2, R2, 0x7f, RZ, 0xc0, !PT ;  /* 0x0000007f02027812 */ /* 0x004fe200078ec0ff */
[----:B----4-:R-:W-:-:S03]  /*bf90*/  IMAD R0, R3, R0, UR50 ;  /* 0x0000003203007e24 */ /* 0x010fc6000f8e0200 */
[----:B------:R-:W-:Y:S01]  /*bfa0*/  SHF.R.U32.HI R2, RZ, 0x2, R2 ;  /* 0x00000002ff027819 */ /* 0x000fe20000011602 */
[----:B0-----:R-:W-:-:S04]  /*bfb0*/  IMAD.SHL.U32 R5, R5, 0x20, RZ ;  /* 0x0000002005057824 */ /* 0x001fc800078e00ff */
[----:B------:R-:W0:Y:S01]  /*bfc0*/  @P0 LDC R4, c[0x0][0x44c] ;  /* 0x00011300ff040b82 */ /* 0x000e220000000800 */
[----:B------:R-:W-:Y:S02]  /*bfd0*/  IMAD.SHL.U32 R0, R0, 0x80, RZ ;  /* 0x0000008000007824 */ /* 0x000fe400078e00ff */
[----:B-1----:R-:W-:Y:S01]  /*bfe0*/  IMAD.SHL.U32 R10, R10, 0x10, RZ ;  /* 0x000000100a0a7824 */ /* 0x002fe200078e00ff */
[----:B------:R-:W-:Y:S01]  /*bff0*/  LOP3.LUT R5, R2, 0x60, R5, 0xf8, !PT ;  /* 0x0000006002057812 */ /* 0x000fe200078ef805 */
[----:B------:R-:W-:-:S03]  /*c000*/  IMAD.SHL.U32 R9, R8, 0x10, RZ ;  /* 0x0000001008097824 */ /* 0x000fc600078e00ff */
[----:B------:R-:W1:Y:S01]  /*c010*/  @P0 LDC R2, c[0x0][0x450] ;  /* 0x00011400ff020b82 */ /* 0x000e620000000800 */
[----:B------:R-:W-:Y:S02]  /*c020*/  LOP3.LUT R3, R5, R0, RZ, 0xfc, !PT ;  /* 0x0000000005037212 */ /* 0x000fe400078efcff */
[----:B------:R-:W-:Y:S02]  /*c030*/  LOP3.LUT R10, R10, 0x30, RZ, 0xc0, !PT ;  /* 0x000000300a0a7812 */ /* 0x000fe400078ec0ff */
[----:B------:R-:W-:Y:S01]  /*c040*/  LOP3.LUT R9, R9, 0x30, RZ, 0xc0, !PT ;  /* 0x0000003009097812 */ /* 0x000fe200078ec0ff */
        /* <DEDUP_REMOVED lines=8> */
[----:B------:R-:W0:Y:S02]  /*c0d0*/  LDC.64 R2, c[0x0][0x2d0] ;  /* 0x0000b400ff027b82 */ /* 0x000e240000000a00 */
[----:B0-----:R-:W-:-:S04]  /*c0e0*/  IMAD R5, R5, R2, RZ ;  /* 0x0000000205057224 */ /* 0x001fc800078e02ff */
[C---:B------:R-:W-:Y:S02]  /*c0f0*/  IMAD R5, R6.reuse, R3, R5 ;  /* 0x0000000306057224 */ /* 0x040fe400078e0205 */
[----:B------:R-:W-:Y:S01]  /*c100*/  IMAD.WIDE.U32 R2, R6, R2, UR4 ;  /* 0x0000000406027e25 */ /* 0x000fe2000f8e0002 */
[----:B------:R-:W-:-:S03]  /*c110*/  ULDC.64 UR4, c[0x0][0x2c8] ;  /* 0x0000b20000047ab9 */ /* 0x000fc60000000a00 */
[----:B------:R-:W-:Y:S01]  /*c120*/  IMAD.IADD R3, R3, 0x1, R5 ;  /* 0x0000000103037824 */ /* 0x000fe200078e0205 */
[----:B------:R-:W-:Y:S01]  /*c130*/  SHF.R.S32.HI R5, RZ, 0x1f, R4 ;  /* 0x0000001fff057819 */ /* 0x000fe20000011404 */
[----:B------:R-:W-:-:S04]  /*c140*/  IMAD.WIDE.U32 R2, R4, UR4, R2 ;  /* 0x0000000404027c25 */ /* 0x000fc8000f8e0002 */
[----:B------:R-:W-:-:S04]  /*c150*/  IMAD R5, R5, UR4, RZ ;  /* 0x0000000405057c24 */ /* 0x000fc8000f8e02ff */
[----:B------:R-:W-:Y:S01]  /*c160*/  IMAD R5, R4, UR5, R5 ;  /* 0x0000000504057c24 */ /* 0x000fe2000f8e0205 */
[----:B------:R-:W-:Y:S02]  /*c170*/  ULDC.64 UR4, c[0x0][0x280] ;  /* 0x0000a00000047ab9 */ /* 0x000fe40000000a00 */
[----:B------:R-:W-:Y:S01]  /*c180*/  IADD3 R4, P0, R2, UR4, RZ ;  /* 0x0000000402047c10 */ /* 0x000fe2000ff1e0ff */
[----:B------:R-:W-:Y:S02]  /*c190*/  ULDC UR4, c[0x0][0x2b8] ;  /* 0x0000ae0000047ab9 */ /* 0x000fe40000000800 */
[----:B------:R-:W-:Y:S02]  /*c1a0*/  ISETP.GE.AND P1, PT, R10, UR4, PT ;  /* 0x000000040a007c0c */ /* 0x000fe4000bf26270 */
[----:B------:R-:W-:Y:S02]  /*c1b0*/  LOP3.LUT R10, R8, 0x7f, RZ, 0xc0, !PT ;  /* 0x0000007f080a7812 */ /* 0x000fe400078ec0ff */
[----:B------:R0:W5:Y:S01]  /*c1c0*/  LDL R8, [R1+0x18] ;  /* 0x0000180001087983 */ /* 0x0001620000100800 */
[----:B------:R-:W-:-:S02]  /*c1d0*/  IADD3.X R3, R3, UR5, R5, P0, !PT ;  /* 0x0000000503037c10 */ /* 0x000fc400087fe405 */
[----:B------:R-:W-:Y:S02]  /*c1e0*/  ISETP.GE.AND P3, PT, R9, UR4, PT ;  /* 0x0000000409007c0c */ /* 0x000fe4000bf66270 */
[----:B------:R-:W-:Y:S01]  /*c1f0*/  ISETP.GE.AND P0, PT, R11, UR4, PT ;  /* 0x000000040b007c0c */ /* 0x000fe2000bf06270 */
[----:B------:R-:W-:Y:S01]  /*c200*/  UMOV UR4, 0xffffffff ;  /* 0xffffffff00047882 */ /* 0x000fe20000000000 */
[----:B------:R-:W-:Y:S02]  /*c210*/  SHF.R.U32.HI R10, RZ, 0x2, R10 ;  /* 0x00000002ff0a7819 */ /* 0x000fe4000001160a */
[----:B0-----:R-:W-:Y:S09]  /*c220*/  BRA.DIV UR4, `(.L_x_195) ;  /* 0x0000002a04087947 */ /* 0x001ff2000b800000 */
[----:B------:R-:W0:Y:S01]  /*c230*/  SHFL.IDX PT, R6, R4, RZ, 0x1c1f ;  /* 0x001c1fff04067589 */ /* 0x000e2200000e0000 */
[----:B------:R-:W-:Y:S01]  /*c240*/  ULDC UR4, c[0x0][0x288] ;  /* 0x0000a20000047ab9 */ /* 0x000fe20000000800 */
[----:B------:R-:W-:Y:S02]  /*c250*/  IMAD.IADD R0, R10, 0x1, R0 ;  /* 0x000000010a007824 */ /* 0x000fe400078e0200 */
[----:B------:R-:W1:Y:S01]  /*c260*/  SHFL.IDX PT, R5, R3, RZ, 0x1c1f ;  /* 0x001c1fff03057589 */ /* 0x000e6200000e0000 */
[----:B------:R-:W-:-:S05]  /*c270*/  IMAD R2, R7, UR4, RZ ;  /* 0x0000000407027c24 */ /* 0x000fca000f8e02ff */
[----:B------:R-:W-:-:S13]  /*c280*/  ISETP.GE.AND P2, PT, R0, R2, PT ;  /* 0x000000020000720c */ /* 0x000fda0003f46270 */
[----:B0-----:R-:W-:-:S05]  /*c290*/  @!P2 IADD3 R6, P4, R9, R6, RZ ;  /* 0x000000060906a210 */ /* 0x001fca0007f9e0ff */
[----:B-1----:R-:W-:-:S04]  /*c2a0*/  @!P2 IMAD.X R5, RZ, RZ, R5, P4 ;  /* 0x000000ffff05a224 */ /* 0x002fc800020e0605 */
[----:B------:R-:W-:Y:S02]  /*c2b0*/  @!P2 IMAD.MOV.U32 R7, RZ, RZ, R5 ;  /* 0x000000ffff07a224 */ /* 0x000fe400078e0005 */
[----:B------:R-:W-:-:S03]  /*c2c0*/  VIADD R5, R0, 0x20 ;  /* 0x0000002000057836 */ /* 0x000fc60000000000 */
[----:B------:R-:W-:Y:S01]  /*c2d0*/  @!PT LDS RZ, [RZ] ;  /* 0x00000000fffff984 */ /* 0x000fe20000000800 */
[----:B-----5:R-:W-:Y:S04]  /*c2e0*/  @!P2 LDGSTS.E.BYPASS.LTC128B.128 [R8+0x1e200], desc[UR48][R6.64], !P3 ;  /* 0x1e2000000608afae */ /* 0x020fe8000d901d70 */
[----:B------:R-:W-:Y:S04]  /*c2f0*/  @!P2 LDGSTS.E.BYPASS.LTC128B.128 [R8+0x20200], desc[UR48][R6.64+0x40], !P0 ;  /* 0x202000400608afae */ /* 0x000fe8000c101d70 */
[----:B------:R0:W-:Y:S01]  /*c300*/  @!P2 LDGSTS.E.BYPASS.LTC128B.128 [R8+0x22200], desc[UR48][R6.64+0x80], !P1 ;  /* 0x222000800608afae */ /* 0x0001e2000c901d70 */
[----:B------:R-:W-:-:S03]  /*c310*/  ISETP.GE.AND P2, PT, R5, R2, PT ;  /* 0x000000020500720c */ /* 0x000fc60003f46270 */
[----:B------:R-:W-:Y:S04]  /*c320*/  SHFL.IDX PT, R5, R3, 0x1, 0x1c1f ;  /* 0x003c1f0003057f89 */ /* 0x000fe800000e0000 */
[----:B0-----:R-:W0:Y:S06]  /*c330*/  SHFL.IDX PT, R6, R4, 0x1, 0x1c1f ;  /* 0x003c1f0004067f89 */ /* 0x001e2c00000e0000 */
[----:B0-----:R-:W-:-:S05]  /*c340*/  @!P2 IADD3 R6, P4, R9, R6, RZ ;  /* 0x000000060906a210 */ /* 0x001fca0007f9e0ff */
[----:B------:R-:W-:-:S04]  /*c350*/  @!P2 IMAD.X R5, RZ, RZ, R5, P4 ;  /* 0x000000ffff05a224 */ /* 0x000fc800020e0605 */
[----:B------:R-:W-:Y:S02]  /*c360*/  @!P2 IMAD.MOV.U32 R7, RZ, RZ, R5 ;  /* 0x000000ffff07a224 */ /* 0x000fe400078e0005 */
[----:B------:R-:W-:-:S03]  /*c370*/  VIADD R5, R0, 0x40 ;  /* 0x0000004000057836 */ /* 0x000fc60000000000 */
[----:B------:R-:W-:Y:S04]  /*c380*/  @!P2 LDGSTS.E.BYPASS.LTC128B.128 [R8+0x1ea00], desc[UR48][R6.64], !P3 ;  /* 0x1ea000000608afae */ /* 0x000fe8000d901d70 */
[----:B------:R-:W-:Y:S04]  /*c390*/  @!P2 LDGSTS.E.BYPASS.LTC128B.128 [R8+0x20a00], desc[UR48][R6.64+0x40], !P0 ;  /* 0x20a000400608afae */ /* 0x000fe8000c101d70 */
[----:B------:R0:W-:Y:S01]  /*c3a0*/  @!P2 LDGSTS.E.BYPASS.LTC128B.128 [R8+0x22a00], desc[UR48][R6.64+0x80], !P1 ;  /* 0x22a000800608afae */ /* 0x0001e2000c901d70 */
[----:B------:R-:W-:-:S03]  /*c3b0*/  ISETP.GE.AND P2, PT, R5, R2, PT ;  /* 0x000000020500720c */ /* 0x000fc60003f46270 */
[----:B------:R-:W-:Y:S04]  /*c3c0*/  SHFL.IDX PT, R5, R3, 0x2, 0x1c1f ;  /* 0x005c1f0003057f89 */ /* 0x000fe800000e0000 */
[----:B------:R-:W-:Y:S04]  /*c3d0*/  SHFL.IDX PT, R3, R3, 0x3, 0x1c1f ;  /* 0x007c1f0003037f89 */ /* 0x000fe800000e0000 */
[----:B0-----:R-:W0:Y:S04]  /*c3e0*/  SHFL.IDX PT, R6, R4, 0x2, 0x1c1f ;  /* 0x005c1f0004067f89 */ /* 0x001e2800000e0000 */
[----:B------:R-:W1:Y:S01]  /*c3f0*/  SHFL.IDX PT, R4, R4, 0x3, 0x1c1f ;  /* 0x007c1f0004047f89 */ /* 0x000e6200000e0000 */
[----:B0-----:R-:W-:-:S05]  /*c400*/  @!P2 IADD3 R6, P4, R9, R6, RZ ;  /* 0x000000060906a210 */ /* 0x001fca0007f9e0ff */
[----:B------:R-:W-:-:S04]  /*c410*/  @!P2 IMAD.X R5, RZ, RZ, R5, P4 ;  /* 0x000000ffff05a224 */ /* 0x000fc800020e0605 */
[----:B------:R-:W-:-:S05]  /*c420*/  @!P2 IMAD.MOV.U32 R7, RZ, RZ, R5 ;  /* 0x000000ffff07a224 */ /* 0x000fca00078e0005 */
[----:B------:R0:W-:Y:S04]  /*c430*/  @!P2 LDGSTS.E.BYPASS.LTC128B.128 [R8+0x1f200], desc[UR48][R6.64], !P3 ;  /* 0x1f2000000608afae */ /* 0x0001e8000d901d70 */
[----:B------:R0:W-:Y:S04]  /*c440*/  @!P2 LDGSTS.E.BYPASS.LTC128B.128 [R8+0x21200], desc[UR48][R6.64+0x40], !P0 ;  /* 0x212000400608afae */ /* 0x0001e8000c101d70 */
[----:B-1----:R0:W-:Y:S02]  /*c450*/  @!P2 LDGSTS.E.BYPASS.LTC128B.128 [R8+0x23200], desc[UR48][R6.64+0x80], !P1 ;  /* 0x232000800608afae */ /* 0x0021e4000c901d70 */
.L_x_264:
[----:B------:R-:W-:Y:S01]  /*c460*/  VIADD R0, R0, 0x60 ;  /* 0x0000006000007836 */ /* 0x000fe20000000000 */
[----:B------:R-:W-:Y:S04]  /*c470*/  BSSY B0, `(.L_x_196) ;  /* 0x000000b000007945 */ /* 0x000fe80003800000 */
[----:B------:R-:W-:-:S13]  /*c480*/  ISETP.GE.AND P2, PT, R0, R2, PT ;  /* 0x000000020000720c */ /* 0x000fda0003f46270 */
[----:B------:R-:W-:Y:S05]  /*c490*/  @P2 BRA `(.L_x_197) ;  /* 0x0000000000202947 */ /* 0x000fea0003800000 */
[----:B------:R-:W-:-:S05]  /*c4a0*/  IADD3 R2, P2, R9, R4, RZ ;  /* 0x0000000409027210 */ /* 0x000fca0007f5e0ff */
[----:B------:R-:W-:-:S05]  /*c4b0*/  IMAD.X R3, RZ, RZ, R3, P2 ;  /* 0x000000ffff037224 */ /* 0x000fca00010e0603 */
[----:B------:R-:W-:Y:S01]  /*c4c0*/  @!PT LDS RZ, [RZ] ;  /* 0x00000000fffff984 */ /* 0x000fe20000000800 */
[----:B------:R-:W-:Y:S01]  /*c4d0*/  @!PT LDS RZ, [RZ] ;  /* 0x00000000fffff984 */ /* 0x000fe20000000800 */
[----:B------:R-:W-:Y:S01]  /*c4e0*/  @!PT LDS RZ, [RZ] ;  /* 0x00000000fffff984 */ /* 0x000fe20000000800 */
[----:B------:R1:W-:Y:S04]  /*c4f0*/  LDGSTS.E.BYPASS.LTC128B.128 [R8+0x1fa00], desc[UR48][R2.64], !P3 ;  /* 0x1fa0000002087fae */ /* 0x0003e8000d901d70 */
[----:B------:R1:W-:Y:S04]  /*c500*/  LDGSTS.E.BYPASS.LTC128B.128 [R8+0x21a00], desc[UR48][R2.64+0x40], !P0 ;  /* 0x21a0004002087fae */ /* 0x0003e8000c101d70 */
[----:B------:R1:W-:Y:S02]  /*c510*/  LDGSTS.E.BYPASS.LTC128B.128 [R8+0x23a00], desc[UR48][R2.64+0x80], !P1 ;  /* 0x23a0008002087fae */ /* 0x0003e4000c901d70 */
.L_x_197:
[----:B------:R-:W-:Y:S05]  /*c520*/  BSYNC B0 ;  /* 0x0000000000007941 */ /* 0x000fea0003800000 */
.L_x_196:
        /* <DEDUP_REMOVED lines=8> */
[----:B------:R-:W2:Y:S02]  /*c5b0*/  SYNCS.PHASECHK.TRANS64.TRYWAIT P0, [UR41+0x33420], R0 ;  /* 0x03342000ff0075a7 */ /* 0x000ea40008000169 */
[----:B--2---:R-:W-:Y:S05]  /*c5c0*/  @!P0 BRA `(.L_x_198) ;  /* 0x0000002800688947 */ /* 0x004fea0003800000 */
.L_x_265:
[----:B------:R-:W-:-:S06]  /*c5d0*/  UISETP.GE.AND UP0, UPT, UR40, 0xa1, UPT ;  /* 0x000000a12800788c */ /* 0x000fcc000bf06270 */
[----:B------:R-:W-:-:S13]  /*c5e0*/  PLOP3.LUT P0, PT, PT, PT, UP0, 0x80, 0x0 ;  /* 0x000000000000781c */ /* 0x000fda0003f0f008 */
[----:B------:R-:W-:Y:S05]  /*c5f0*/  @!P0 BRA `(.L_x_199) ;  /* 0x0000001400188947 */ /* 0x000fea0003800000 */
[----:B------:R-:W-:Y:S01]  /*c600*/  UIADD3 UR4, UR39, -0x2, URZ ;  /* 0xfffffffe27047890 */ /* 0x000fe2000fffe03f */
[----:B-1----:R-:W-:Y:S02]  /*c610*/  IMAD.MOV.U32 R0, RZ, RZ, R19 ;  /* 0x000000ffff007224 */ /* 0x002fe400078e0013 */
[----:B------:R-:W-:-:S03]  /*c620*/  IMAD.MOV.U32 R3, RZ, RZ, R18 ;  /* 0x000000ffff037224 */ /* 0x000fc600078e0012 */
[----:B------:R-:W-:-:S07]  /*c630*/  IMAD.U32 R2, RZ, RZ, UR4 ;  /* 0x00000004ff027e24 */ /* 0x000fce000f8e00ff */
.L_x_226:
[----:B------:R-:W-:Y:S01]  /*c640*/  LOP3.LUT P1, RZ, R17, 0x8, RZ, 0xc0, !PT ;  /* 0x0000000811ff7812 */ /* 0x000fe2000782c0ff */
[----:B------:R-:W-:Y:S01]  /*c650*/  VIADD R18, R3, 0x1 ;  /* 0x0000000103127836 */ /* 0x000fe20000000000 */
[----:B------:R-:W-:Y:S04]  /*c660*/  BSSY B0, `(.L_x_200) ;  /* 0x00000b4000007945 */ /* 0x000fe80003800000 */
[----:B------:R-:W-:-:S04]  /*c670*/  ISETP.NE.AND P0, PT, R18, 0x2, PT ;  /* 0x000000021200780c */ /* 0x000fc80003f05270 */
[----:B------:R-:W-:Y:S02]  /*c680*/  SEL R19, RZ, 0x1, P0 ;  /* 0x00000001ff137807 */ /* 0x000fe40000000000 */
[----:B------:R-:W-:Y:S02]  /*c690*/  SEL R18, R18, RZ, P0 ;  /* 0x000000ff12127207 */ /* 0x000fe40000000000 */
[----:B------:R-:W-:Y:S01]  /*c6a0*/  LOP3.LUT R19, R0, R19, RZ, 0x3c, !PT ;  /* 0x0000001300137212 */ /* 0x000fe200078e3cff */
[----:B0-----:R-:W-:Y:S06]  /*c6b0*/  @!P1 BRA `(.L_x_201) ;  /* 0x0000000800b89947 */ /* 0x001fec0003800000 */
        /* <DEDUP_REMOVED lines=23> */
.L_x_202:
[----:B0-----:R-:W-:Y:S01]  /*c830*/  LEA R6, R18, UR41, 0x3 ;  /* 0x0000002912067c11 */ /* 0x001fe2000f8e18ff */
[----:B------:R-:W-:Y:S01]  /*c840*/  BSSY B1, `(.L_x_203) ;  /* 0x0000004000017945 */ /* 0x000fe20003800000 */
[----:B------:R-:W-:-:S04]  /*c850*/  SHF.L.U32 R5, R19, 0x1f, RZ ;  /* 0x0000001f13057819 */ /* 0x000fc800000006ff */
[----:B------:R-:W0:Y:S02]  /*c860*/  SYNCS.PHASECHK.TRANS64.TRYWAIT P0, [R6+URZ+0x33480], R5 ;  /* 0x03348005060075a7 */ /* 0x000e24000800017f */
[----:B0-----:R-:W-:Y:S05]  /*c870*/  @!P0 BRA `(.L_x_204) ;  /* 0x0000002400d48947 */ /* 0x001fea0003800000 */
.L_x_266:
[----:B------:R-:W-:Y:S05]  /*c880*/  BSYNC B1 ;  /* 0x0000000000017941 */ /* 0x000fea0003800000 */
.L_x_203:
[----:B------:R-:W1:Y:S01]  /*c890*/  S2R R4, SR_TID.X ;  /* 0x0000000000047919 */ /* 0x000e620000002100 */
[----:B------:R-:W-:Y:S01]  /*c8a0*/  UPRMT UR4, UR47, 0x9910, URZ ;  /* 0x000099102f047896 */ /* 0x000fe2000800003f */
[----:B-1----:R-:W-:-:S04]  /*c8b0*/  LOP3.LUT R4, R4, 0x7f, RZ, 0xc0, !PT ;  /* 0x0000007f04047812 */ /* 0x002fc800078ec0ff */
[----:B------:R-:W-:-:S13]  /*c8c0*/  ISETP.NE.AND P0, PT, R4, RZ, PT ;  /* 0x000000ff0400720c */ /* 0x000fda0003f05270 */
[----:B------:R-:W-:-:S04]  /*c8d0*/  @!P0 IMAD.MOV.U32 R4, RZ, RZ, 0x7800 ;  /* 0x00007800ff048424 */ /* 0x000fc800078e00ff */
[----:B------:R1:W-:Y:S02]  /*c8e0*/  @!P0 SYNCS.ARRIVE.TRANS64 RZ, [R6+URZ+0x33470], R4 ;  /* 0x0334700406ff89a7 */ /* 0x0003e4000800003f */
[----:B-1----:R-:W-:-:S05]  /*c8f0*/  IMAD.U32 R4, RZ, RZ, UR4 ;  /* 0x00000004ff047e24 */ /* 0x002fca000f8e00ff */
[----:B------:R-:W-:-:S13]  /*c900*/  ISETP.NE.AND P1, PT, R4, 0x2, PT ;  /* 0x000000020400780c */ /* 0x000fda0003f25270 */
[----:B------:R-:W-:Y:S05]  /*c910*/  @P1 BRA `(.L_x_205) ;  /* 0x0000000000041947 */ /* 0x000fea0003800000 */
[----:B------:R-:W-:Y:S01]  /*c920*/  BPT.TRAP 0x1 ;  /* 0x000000040000795c */ /* 0x000fe20000300000 */
.L_x_205:
[----:B------:R-:W-:Y:S01]  /*c930*/  LOP3.LUT P0, RZ, R17, 0x2, RZ, 0xc0, !PT ;  /* 0x0000000211ff7812 */ /* 0x000fe2000780c0ff */
[----:B------:R-:W-:-:S12]  /*c940*/  BSSY B1, `(.L_x_206) ;  /* 0x0000003000017945 */ /* 0x000fd80003800000 */
[----:B------:R-:W-:Y:S05]  /*c950*/  @P0 BRA `(.L_x_207) ;  /* 0x0000000000040947 */ /* 0x000fea0003800000 */
[----:B------:R-:W-:Y:S01]  /*c960*/  BPT.TRAP 0x1 ;  /* 0x000000040000795c */ /* 0x000fe20000300000 */
.L_x_207:
[----:B------:R-:W-:Y:S05]  /*c970*/  BSYNC B1 ;  /* 0x0000000000017941 */ /* 0x000fea0003800000 */
.L_x_206:
[----:B------:R-:W1:Y:S01]  /*c980*/  S2R R4, SR_CgaCtaId ;  /* 0x0000000000047919 */ /* 0x000e620000008800 */
[----:B------:R-:W-:Y:S01]  /*c990*/  IMAD.MOV.U32 R12, RZ, RZ, RZ ;  /* 0x000000ffff0c7224 */ /* 0x000fe200078e00ff */
[----:B------:R-:W-:Y:S01]  /*c9a0*/  UIADD3 UR4, UP0, UR52, 0x470, URZ ;  /* 0x0000047034047890 */ /* 0x000fe2000ff1e03f */
[----:B------:R-:W-:Y:S01]  /*c9b0*/  PLOP3.LUT P0, PT, PT, PT, PT, 0x80, 0x0 ;  /* 0x000000000000781c */ /* 0x000fe20003f0f070 */
[----:B------:R-:W2:Y:S01]  /*c9c0*/  S2R R7, SR_CgaCtaId ;  /* 0x0000000000077919 */ /* 0x000ea20000008800 */
[----:B------:R-:W-:Y:S01]  /*c9d0*/  UMOV UR6, 0x30000 ;  /* 0x0003000000067882 */ /* 0x000fe20000000000 */
[----:B------:R-:W-:Y:S01]  /*c9e0*/  R2UR UR10, R12 ;  /* 0x000000000c0a72ca */ /* 0x000fe200000e0000 */
[----:B------:R-:W-:Y:S01]  /*c9f0*/  UIADD3.X UR5, URZ, UR53, URZ, UP0, !UPT ;  /* 0x000000353f057290 */ /* 0x000fe200087fe43f */
[----:B------:R-:W-:Y:S01]  /*ca00*/  UMOV UR14, 0x0 ;  /* 0x00000000000e7882 */ /* 0x000fe20000000000 */
[----:B------:R-:W-:Y:S01]  /*ca10*/  UMOV UR15, 0x14f00000 ;  /* 0x14f00000000f7882 */ /* 0x000fe20000000000 */
[----:B-1----:R-:W-:-:S02]  /*ca20*/  LOP3.LUT R4, R4, 0x1, RZ, 0xc0, !PT ;  /* 0x0000000104047812 */ /* 0x002fc400078ec0ff */
[----:B--2---:R-:W-:-:S03]  /*ca30*/  LOP3.LUT R7, R7, 0x1, RZ, 0xc0, !PT ;  /* 0x0000000107077812 */ /* 0x004fc600078ec0ff */
[----:B------:R-:W-:-:S04]  /*ca40*/  IMAD R4, R4, 0x1400, RZ ;  /* 0x0000140004047824 */ /* 0x000fc800078e02ff */
[----:B------:R-:W-:Y:S02]  /*ca50*/  IMAD R4, R18, 0x7800, R4 ;  /* 0x0000780012047824 */ /* 0x000fe400078e0204 */
[----:B------:R-:W-:Y:S02]  /*ca60*/  IMAD R7, R7, 0x50, RZ ;  /* 0x0000005007077824 */ /* 0x000fe400078e02ff */
[----:B------:R-:W-:Y:S02]  /*ca70*/  VIADD R4, R4, UR41 ;  /* 0x0000002904047c36 */ /* 0x000fe40008000000 */
[----:B------:R-:W-:Y:S02]  /*ca80*/  IMAD R8, R8, 0xa0, R7 ;  /* 0x000000a008087824 */ /* 0x000fe400078e0207 */
[----:B------:R-:W-:Y:S02]  /*ca90*/  VIADD R7, R6, 0x33470 ;  /* 0x0003347006077836 */ /* 0x000fe40000000000 */
[----:B------:R-:W-:-:S07]  /*caa0*/  VIADD R9, R4, 0xf200 ;  /* 0x0000f20004097836 */ /* 0x000fce0000000000 */
.L_x_208:
        /* <DEDUP_REMOVED lines=8> */
[----:B------:R1:W-:Y:S02]  /*cb30*/  UTMALDG.4D.MULTICAST [UR8], [UR4], UR6, desc[UR14] ;  /* 0x00000e08040073b4 */ /* 0x0003e40008019806 */
[----:B-1----:R-:W-:Y:S05]  /*cb40*/  @P0 BRA.U.ANY `(.L_x_208) ;  /* 0xfffffffd00d80947 */ /* 0x002fea000393ffff */
[----:B------:R-:W-:Y:S01]  /*cb50*/  IMAD.MOV.U32 R11, RZ, RZ, 0x40 ;  /* 0x00000040ff0b7424 */ /* 0x000fe200078e00ff */
[----:B------:R-:W-:Y:S01]  /*cb60*/  PLOP3.LUT P0, PT, PT, PT, PT, 0x80, 0x0 ;  /* 0x000000000000781c */ /* 0x000fe20003f0f070 */
[----:B------:R-:W-:Y:S01]  /*cb70*/  VIADD R9, R4, 0x11a00 ;  /* 0x00011a0004097836 */ /* 0x000fe20000000000 */
[----:B------:R-:W-:Y:S01]  /*cb80*/  UMOV UR6, 0x30000 ;  /* 0x0003000000067882 */ /* 0x000fe20000000000 */
[----:B------:R-:W-:Y:S01]  /*cb90*/  UMOV UR14, 0x0 ;  /* 0x00000000000e7882 */ /* 0x000fe20000000000 */
[----:B------:R-:W-:Y:S01]  /*cba0*/  R2UR UR10, R11 ;  /* 0x000000000b0a72ca */ /* 0x000fe200000e0000 */
[----:B------:R-:W-:-:S14]  /*cbb0*/  UMOV UR15, 0x14f00000 ;  /* 0x14f00000000f7882 */ /* 0x000fdc0000000000 */
.L_x_209:
        /* <DEDUP_REMOVED lines=17> */
.L_x_210:
        /* <DEDUP_REMOVED lines=10> */
[----:B------:R-:W1:Y:S01]  /*cd70*/  SYNCS.PHASECHK.TRANS64.TRYWAIT P0, [R6+URZ+0x33440], R5 ;  /* 0x03344005060075a7 */ /* 0x000e62000800017f */
[----:B------:R-:W-:Y:S04]  /*cd80*/  BSSY B1, `(.L_x_211) ;  /* 0x0000002000017945 */ /* 0x000fe80003800000 */
[----:B-1----:R-:W-:Y:S05]  /*cd90*/  @!P0 BRA `(.L_x_212) ;  /* 0x0000002000a08947 */ /* 0x002fea0003800000 */
.L_x_267:
[----:B------:R-:W-:Y:S05]  /*cda0*/  BSYNC B1 ;  /* 0x0000000000017941 */ /* 0x000fea0003800000 */
.L_x_211:
[----:B------:R-:W2:Y:S02]  /*cdb0*/  S2R R7, SR_TID.X ;  /* 0x0000000000077919 */ /* 0x000ea40000002100 */
[----:B--2---:R-:W-:-:S04]  /*cdc0*/  LOP3.LUT R7, R7, 0x7f, RZ, 0xc0, !PT ;  /* 0x0000007f07077812 */ /* 0x004fc800078ec0ff */
[----:B------:R-:W-:-:S13]  /*cdd0*/  ISETP.NE.AND P0, PT, R7, RZ, PT ;  /* 0x000000ff0700720c */ /* 0x000fda0003f05270 */
[----:B01----:R-:W-:-:S04]  /*cde0*/  @!P0 IMAD.MOV.U32 R5, RZ, RZ, 0x7800 ;  /* 0x00007800ff058424 */ /* 0x003fc800078e00ff */
[----:B------:R0:W-:Y:S01]  /*cdf0*/  @!P0 SYNCS.ARRIVE.TRANS64 RZ, [R6+URZ+0x33430], R5 ;  /* 0x0334300506ff89a7 */ /* 0x0001e2000800003f */
[----:B------:R-:W-:Y:S05]  /*ce00*/  @P1 BRA `(.L_x_213) ;  /* 0x0000000000041947 */ /* 0x000fea0003800000 */
[----:B------:R-:W-:Y:S01]  /*ce10*/  BPT.TRAP 0x1 ;  /* 0x000000040000795c */ /* 0x000fe20000300000 */
.L_x_213:
[----:B------:R-:W-:Y:S01]  /*ce20*/  LOP3.LUT P0, RZ, R17, 0x2, RZ, 0xc0, !PT ;  /* 0x0000000211ff7812 */ /* 0x000fe2000780c0ff */
[----:B------:R-:W-:-:S12]  /*ce30*/  BSSY B1, `(.L_x_214) ;  /* 0x0000003000017945 */ /* 0x000fd80003800000 */
[----:B------:R-:W-:Y:S05]  /*ce40*/  @P0 BRA `(.L_x_215) ;  /* 0x0000000000040947 */ /* 0x000fea0003800000 */
[----:B------:R-:W-:Y:S01]  /*ce50*/  BPT.TRAP 0x1 ;  /* 0x000000040000795c */ /* 0x000fe20000300000 */
.L_x_215:
[----:B------:R-:W-:Y:S05]  /*ce60*/  BSYNC B1 ;  /* 0x0000000000017941 */ /* 0x000fea0003800000 */
.L_x_214:
[----:B------:R-:W-:Y:S01]  /*ce70*/  R2UR UR10, R12 ;  /* 0x000000000c0a72ca */ /* 0x000fe200000e0000 */
[----:B------:R-:W-:Y:S01]  /*ce80*/  UIADD3 UR4, UP0, UR52, 0x370, URZ ;  /* 0x0000037034047890 */ /* 0x000fe2000ff1e03f */
[----:B------:R-:W-:Y:S01]  /*ce90*/  PLOP3.LUT P0, PT, PT, PT, PT, 0x80, 0x0 ;  /* 0x000000000000781c */ /* 0x000fe20003f0f070 */
[----:B0-----:R-:W-:Y:S01]  /*cea0*/  VIADD R6, R6, 0x33430 ;  /* 0x0003343006067836 */ /* 0x001fe20000000000 */
[----:B------:R-:W-:Y:S01]  /*ceb0*/  UMOV UR6, 0x30000 ;  /* 0x0003000000067882 */ /* 0x000fe20000000000 */
[----:B------:R-:W-:Y:S01]  /*cec0*/  VIADD R5, R4, 0x24200 ;  /* 0x0002420004057836 */ /* 0x000fe20000000000 */
[----:B------:R-:W-:Y:S01]  /*ced0*/  UIADD3.X UR5, URZ, UR53, URZ, UP0, !UPT ;  /* 0x000000353f057290 */ /* 0x000fe200087fe43f */
[----:B------:R-:W-:Y:S01]  /*cee0*/  UMOV UR14, 0x0 ;  /* 0x00000000000e7882 */ /* 0x000fe20000000000 */
[----:B------:R-:W-:-:S10]  /*cef0*/  UMOV UR15, 0x14f00000 ;  /* 0x14f00000000f7882 */ /* 0x000fd40000000000 */
.L_x_216:
        /* <DEDUP_REMOVED lines=9> */
[----:B0-----:R-:W-:Y:S05]  /*cf90*/  @P0 BRA.U.ANY `(.L_x_216) ;  /* 0xfffffffd00d80947 */ /* 0x001fea000393ffff */
[----:B------:R-:W-:Y:S01]  /*cfa0*/  R2UR UR10, R11 ;  /* 0x000000000b0a72ca */ /* 0x000fe200000e0000 */
[----:B------:R-:W-:Y:S01]  /*cfb0*/  VIADD R5, R4, 0x26a00 ;  /* 0x00026a0004057836 */ /* 0x000fe20000000000 */
[----:B------:R-:W-:Y:S01]  /*cfc0*/  PLOP3.LUT P0, PT, PT, PT, PT, 0x80, 0x0 ;  /* 0x000000000000781c */ /* 0x000fe20003f0f070 */
[----:B------:R-:W-:Y:S01]  /*cfd0*/  UMOV UR6, 0x30000 ;  /* 0x0003000000067882 */ /* 0x000fe20000000000 */
[----:B------:R-:W-:Y:S01]  /*cfe0*/  UMOV UR14, 0x0 ;  /* 0x00000000000e7882 */ /* 0x000fe20000000000 */
[----:B------:R-:W-:-:S10]  /*cff0*/  UMOV UR15, 0x14f00000 ;  /* 0x14f00000000f7882 */ /* 0x000fd40000000000 */
.L_x_217:
        /* <DEDUP_REMOVED lines=16> */
.L_x_218:
        /* <DEDUP_REMOVED lines=10> */
.L_x_201:
[----:B------:R-:W-:Y:S05]  /*d1a0*/  BSYNC B0 ;  /* 0x0000000000007941 */ /* 0x000fea0003800000 */
.L_x_200:
[----:B------:R-:W-:-:S05]  /*d1b0*/  IMAD.U32 R4, RZ, RZ, UR42 ;  /* 0x0000002aff047e24 */ /* 0x000fca000f8e00ff */
[----:B------:R-:W-:-:S13]  /*d1c0*/  ISETP.NE.AND P0, PT, R4, 0x3, PT ;  /* 0x000000030400780c */ /* 0x000fda0003f05270 */
[----:B------:R-:W-:Y:S05]  /*d1d0*/  @!P0 BRA `(.L_x_219) ;  /* 0x0000000000048947 */ /* 0x000fea0003800000 */
[----:B------:R-:W-:Y:S01]  /*d1e0*/  BPT.TRAP 0x1 ;  /* 0x000000040000795c */ /* 0x000fe20000300000 */
.L_x_219:
        /* <DEDUP_REMOVED lines=8> */
.L_x_268:
[----:B------:R-:W-:Y:S05]  /*d270*/  BSYNC B0 ;  /* 0x0000000000007941 */ /* 0x000fea0003800000 */
.L_x_220:
[----:B------:R-:W-:Y:S05]  /*d280*/  @!P1 BRA `(.L_x_222) ;  /* 0x0000000000049947 */ /* 0x000fea0003800000 */
[----:B------:R-:W-:Y:S01]  /*d290*/  BPT.TRAP 0x1 ;  /* 0x000000040000795c */ /* 0x000fe20000300000 */
.L_x_222:
[----:B------:R-:W-:Y:S01]  /*d2a0*/  SHF.L.U32 R0, R0, 0x1f, RZ ;  /* 0x0000001f00007819 */ /* 0x000fe200000006ff */
[----:B------:R-:W-:-:S03]  /*d2b0*/  IMAD R3, R3, 0x7800, RZ ;  /* 0x0000780003037824 */ /* 0x000fc600078e02ff */
[----:B------:R-:W2:Y:S02]  /*d2c0*/  SYNCS.PHASECHK.TRANS64.TRYWAIT P2, [R12+URZ+0x33460], R0 ;  /* 0x033460000c0075a7 */ /* 0x000ea4000804017f */
[----:B--2---:R-:W-:Y:S05]  /*d2d0*/  @!P2 BRA `(.L_x_223) ;  /* 0x0000001c0078a947 */ /* 0x004fea0003800000 */
.L_x_269:
[----:B-1----:R-:W2:Y:S04]  /*d2e0*/  LDL R4, [R1+0x14] ;  /* 0x0000140001047983 */ /* 0x002ea80000100800 */
[----:B------:R-:W3:Y:S01]  /*d2f0*/  LDL R10, [R1+0x10] ;  /* 0x00001000010a7983 */ /* 0x000ee20000100800 */
        /* <DEDUP_REMOVED lines=102> */
.L_x_224:
[----:B-1----:R1:W-:Y:S01]  /*d960*/  SYNCS.ARRIVE.TRANS64.A1T0 RZ, [R12+URZ+0x33450], RZ ;  /* 0x033450ff0cff79a7 */ /* 0x0023e2000810003f */
[----:B------:R-:W-:Y:S06]  /*d970*/  BAR.SYNC.DEFER_BLOCKING 0x2, 0x80 ;  /* 0x0082000000007b1d */ /* 0x000fec0000010000 */
[----:B------:R-:W-:Y:S05]  /*d980*/  @!P0 BRA `(.L_x_225) ;  /* 0x0000000000048947 */ /* 0x000fea0003800000 */
[----:B------:R-:W-:Y:S01]  /*d990*/  BPT.TRAP 0x1 ;  /* 0x000000040000795c */ /* 0x000fe20000300000 */
.L_x_225:
[----:B0-----:R-:W2:Y:S04]  /*d9a0*/  LDL R3, [R1+0x8] ;  /* 0x0000080001037983 */ /* 0x001ea80000100800 */
[----:B------:R-:W3:Y:S01]  /*d9b0*/  LDL R0, [R1+0xc] ;  /* 0x00000c0001007983 */ /* 0x000ee20000100800 */
[----:B--2---:R-:W-:-:S13]  /*d9c0*/  ISETP.NE.AND P0, PT, R3, RZ, PT ;  /* 0x000000ff0300720c */ /* 0x004fda0003f05270 */
[----:B-1----:R-:W-:-:S05]  /*d9d0*/  @P0 VIADD R12, R12, 0x33480 ;  /* 0x000334800c0c0836 */ /* 0x002fca0000000000 */
[----:B---3--:R-:W-:-:S04]  /*d9e0*/  @P0 PRMT R12, R0, 0x654, R12 ;  /* 0x00000654000c0816 */ /* 0x008fc8000000000c */
[----:B------:R0:W-:Y:S01]  /*d9f0*/  @P0 SYNCS.ARRIVE.TRANS64.RED.A1T0 RZ, [R12+URZ], RZ ;  /* 0x000000ff0cff09a7 */ /* 0x0001e2000810043f */
[----:B------:R-:W-:Y:S02]  /*da00*/  BPT.TRAP 0x1 ;  /* 0x000000040000795c */ /* 0x000fe40000300000 */
[C---:B------:R-:W-:Y:S01]  /*da10*/  ISETP.GT.AND P0, PT, R2.reuse, RZ, PT ;  /* 0x000000ff0200720c */ /* 0x040fe20003f04270 */
[----:B------:R-:W-:Y:S02]  /*da20*/  VIADD R2, R2, 0xffffffff ;  /* 0xffffffff02027836 */ /* 0x000fe40000000000 */
[----:B------:R-:W-:Y:S02]  /*da30*/  IMAD.MOV.U32 R0, RZ, RZ, R19 ;  /* 0x000000ffff007224 */ /* 0x000fe400078e0013 */
[----:B------:R-:W-:-:S08]  /*da40*/  IMAD.MOV.U32 R3, RZ, RZ, R18 ;  /* 0x000000ffff037224 */ /* 0x000fd000078e0012 */
[----:B------:R-:W-:Y:S05]  /*da50*/  @P0 BRA `(.L_x_226) ;  /* 0xffffffe800f80947 */ /* 0x000fea000383ffff */
.L_x_199:
[----:B-1----:R-:W-:-:S05]  /*da60*/  IMAD.U32 R0, RZ, RZ, UR42 ;  /* 0x0000002aff007e24 */ /* 0x002fca000f8e00ff */
[----:B------:R-:W-:-:S13]  /*da70*/  ISETP.NE.AND P0, PT, R0, 0x3, PT ;  /* 0x000000030000780c */ /* 0x000fda0003f05270 */
[----:B------:R-:W-:Y:S05]  /*da80*/  @!P0 BRA `(.L_x_227) ;  /* 0x0000000000048947 */ /* 0x000fea0003800000 */
[----:B------:R-:W-:Y:S01]  /*da90*/  BPT.TRAP 0x1 ;  /* 0x000000040000795c */ /* 0x000fe20000300000 */
.L_x_227:
[----:B------:R-:W-:Y:S01]  /*daa0*/  LOP3.LUT R0, R19, 0x1, RZ, 0x3c, !PT ;  /* 0x0000000113007812 */ /* 0x000fe200078e3cff */
[----:B------:R-:W-:Y:S01]  /*dab0*/  IMAD.U32 R2, RZ, RZ, UR47 ;  /* 0x0000002fff027e24 */ /* 0x000fe2000f8e00ff */
[----:B------:R-:W-:Y:S01]  /*dac0*/  LEA R3, R18, UR41, 0x3 ;  /* 0x0000002912037c11 */ /* 0x000fe2000f8e18ff */
[----:B------:R-:W-:Y:S01]  /*dad0*/  BSSY B0, `(.L_x_228) ;  /* 0x0000005000007945 */ /* 0x000fe20003800000 */
[----:B------:R-:W-:Y:S02]  /*dae0*/  SHF.L.U32 R0, R0, 0x1f, RZ ;  /* 0x0000001f00007819 */ /* 0x000fe400000006ff */
[----:B------:R-:W-:Y:S02]  /*daf0*/  ISETP.NE.AND P1, PT, R2, 0x3, PT ;  /* 0x000000030200780c */ /* 0x000fe40003f25270 */
[----:B------:R-:W1:Y:S02]  /*db00*/  SYNCS.PHASECHK.TRANS64.TRYWAIT P2, [R3+URZ+0x33470], R0 ;  /* 0x03347000030075a7 */ /* 0x000e64000804017f */
[----:B-1----:R-:W-:Y:S09]  /*db10*/  @!P2 BRA `(.L_x_229) ;  /* 0x00000014007ca947 */ /* 0x002ff20003800000 */
.L_x_270:
[----:B------:R-:W-:Y:S05]  /*db20*/  BSYNC B0 ;  /* 0x0000000000007941 */ /* 0x000fea0003800000 */
.L_x_228:
[----:B------:R-:W-:Y:S05]  /*db30*/  @!P1 BRA `(.L_x_230) ;  /* 0x0000000000049947 */ /* 0x000fea0003800000 */
[----:B------:R-:W-:Y:S01]  /*db40*/  BPT.TRAP 0x1 ;  /* 0x000000040000795c */ /* 0x000fe20000300000 */
.L_x_230:
[----:B-1----:R-:W-:-:S04]  /*db50*/  SHF.L.U32 R0, R19, 0x1f, RZ ;  /* 0x0000001f13007819 */ /* 0x002fc800000006ff */
[----:B------:R-:W1:Y:S02]  /*db60*/  SYNCS.PHASECHK.TRANS64.TRYWAIT P2, [R3+URZ+0x33460], R0 ;  /* 0x03346000030075a7 */ /* 0x000e64000804017f */
[----:B-1----:R-:W-:Y:S05]  /*db70*/  @!P2 BRA `(.L_x_231) ;  /* 0x000000140078a947 */ /* 0x002fea0003800000 */
.L_x_271:
[----:B------:R-:W2:Y:S04]  /*db80*/  LDL R2, [R1+0x14] ;  /* 0x0000140001027983 */ /* 0x000ea80000100800 */
[----:B0-----:R-:W3:Y:S01]  /*db90*/  LDL R8, [R1+0x10] ;  /* 0x0000100001087983 */ /* 0x001ee20000100800 */
[----:B-1----:R-:W-:Y:S01]  /*dba0*/  IMAD R0, R18, 0x7800, RZ ;  /* 0x0000780012007824 */ /* 0x002fe200078e02ff */
[----:B------:R-:W-:Y:S05]  /*dbb0*/  WARPSYNC.ALL ;  /* 0x0000000000007948 */ /* 0x000fea0003800000 */
[----:B--2---:R-:W-:-:S02]  /*dbc0*/  LOP3.LUT R2, R0, R2, RZ, 0xfc, !PT ;  /* 0x0000000200027212 */ /* 0x004fc400078efcff */
[----:B---3--:R-:W-:-:S03]  /*dbd0*/  LOP3.LUT R0, R0, R8, RZ, 0xfc, !PT ;  /* 0x0000000800007212 */ /* 0x008fc600078efcff */
[----:B------:R-:W0:Y:S02]  /*dbe0*/  LDSM.16.MT88.4 R4, [R2+UR41+0xf200] ;  /* 0x00f200290204783b */ /* 0x000e240008004200 */
        /* <DEDUP_REMOVED lines=98> */
.L_x_232:
[----:B-1----:R1:W-:Y:S01]  /*e210*/  SYNCS.ARRIVE.TRANS64.A1T0 RZ, [R3+URZ+0x33450], RZ ;  /* 0x033450ff03ff79a7 */ /* 0x0023e2000810003f */
[----:B------:R-:W-:Y:S06]  /*e220*/  BAR.SYNC.DEFER_BLOCKING 0x2, 0x80 ;  /* 0x0082000000007b1d */ /* 0x000fec0000010000 */
[----:B------:R-:W-:Y:S05]  /*e230*/  @!P0 BRA `(.L_x_233) ;  /* 0x0000000000048947 */ /* 0x000fea0003800000 */
[----:B------:R-:W-:Y:S01]  /*e240*/  BPT.TRAP 0x1 ;  /* 0x000000040000795c */ /* 0x000fe20000300000 */
.L_x_233:
[----:B------:R-:W2:Y:S04]  /*e250*/  LDL R2, [R1+0x8] ;  /* 0x0000080001027983 */ /* 0x000ea80000100800 */
[----:B0-----:R-:W3:Y:S01]  /*e260*/  LDL R0, [R1+0xc] ;  /* 0x00000c0001007983 */ /* 0x001ee20000100800 */
[----:B--2---:R-:W-:-:S13]  /*e270*/  ISETP.NE.AND P0, PT, R2, RZ, PT ;  /* 0x000000ff0200720c */ /* 0x004fda0003f05270 */
[----:B-1----:R-:W-:-:S05]  /*e280*/  @P0 VIADD R3, R3, 0x33480 ;  /* 0x0003348003030836 */ /* 0x002fca0000000000 */
[----:B---3--:R-:W-:-:S04]  /*e290*/  @P0 PRMT R3, R0, 0x654, R3 ;  /* 0x0000065400030816 */ /* 0x008fc80000000003 */
[----:B------:R0:W-:Y:S01]  /*e2a0*/  @P0 SYNCS.ARRIVE.TRANS64.RED.A1T0 RZ, [R3+URZ], RZ ;  /* 0x000000ff03ff09a7 */ /* 0x0001e2000810043f */
[----:B------:R-:W-:Y:S02]  /*e2b0*/  BPT.TRAP 0x1 ;  /* 0x000000040000795c */ /* 0x000fe40000300000 */
[----:B------:R-:W1:Y:S01]  /*e2c0*/  LDC R0, c[0x0][0xc34] ;  /* 0x00030d00ff007b82 */ /* 0x000e620000000800 */
[----:B------:R-:W-:Y:S01]  /*e2d0*/  UIADD3 UR50, UR43, UR50, URZ ;  /* 0x000000322b327290 */ /* 0x000fe2000fffe03f */
[----:B------:R-:W-:Y:S01]  /*e2e0*/  VIADD R18, R18, 0x1 ;  /* 0x0000000112127836 */ /* 0x000fe20000000000 */
[----:B------:R-:W-:-:S04]  /*e2f0*/  UIADD3 UR46, UR46, 0x1, URZ ;  /* 0x000000012e2e7890 */ /* 0x000fc8000fffe03f */
[----:B------:R-:W-:-:S04]  /*e300*/  ISETP.NE.AND P0, PT, R18, 0x2, PT ;  /* 0x000000021200780c */ /* 0x000fc80003f05270 */
[----:B------:R-:W-:Y:S02]  /*e310*/  SEL R18, R18, RZ, P0 ;  /* 0x000000ff12127207 */ /* 0x000fe40000000000 */
[----:B-1----:R-:W-:Y:S02]  /*e320*/  ISETP.LE.AND P1, PT, R0, UR50, PT ;  /* 0x0000003200007c0c */ /* 0x002fe4000bf23270 */
[----:B------:R-:W-:-:S04]  /*e330*/  SEL R0, RZ, 0x1, P0 ;  /* 0x00000001ff007807 */ /* 0x000fc80000000000 */
[----:B------:R-:W-:-:S07]  /*e340*/  LOP3.LUT R19, R19, R0, RZ, 0x3c, !PT ;  /* 0x0000000013137212 */ /* 0x000fce00078e3cff */
[----:B------:R-:W-:Y:S05]  /*e350*/  @!P1 BRA `(.L_x_234) ;  /* 0xffffffc800589947 */ /* 0x000fea000383ffff */
[----:B------:R-:W-:-:S12]  /*e360*/  ULOP3.LUT UR46, UR46, 0x1, URZ, 0xc, !UPT ;  /* 0x000000012e2e7892 */ /* 0x000fd8000f8e0c3f */
.L_x_179:
[----:B0-----:R-:W0:Y:S01]  /*e370*/  S2R R3, SR_CgaCtaId ;  /* 0x0000000000037919 */ /* 0x001e220000008800 */
[----:B------:R-:W-:-:S04]  /*e380*/  MOV R0, 0x400 ;  /* 0x0000040000007802 */ /* 0x000fc80000000f00 */
[----:B0-----:R-:W-:Y:S01]  /*e390*/  LEA R7, R3, R0, 0x18 ;  /* 0x0000000003077211 */ /* 0x001fe200078ec0ff */
[----:B------:R-:W-:-:S05]  /*e3a0*/  IMAD.U32 R0, RZ, RZ, UR46 ;  /* 0x0000002eff007e24 */ /* 0x000fca000f8e00ff */
[----:B------:R-:W-:-:S04]  /*e3b0*/  SHF.L.U32 R0, R0, 0x1f, RZ ;  /* 0x0000001f00007819 */ /* 0x000fc800000006ff */
[----:B------:R-:W0:Y:S02]  /*e3c0*/  SYNCS.PHASECHK.TRANS64.TRYWAIT P0, [R7+URZ+0x33420], R0 ;  /* 0x03342000070075a7 */ /* 0x000e24000800017f */
[----:B0-----:R-:W-:Y:S05]  /*e3d0*/  @!P0 BRA `(.L_x_235) ;  /* 0x0000000c00748947 */ /* 0x001fea0003800000 */
.L_x_272:
        /* <DEDUP_REMOVED lines=14> */
.L_x_238:
        /* <DEDUP_REMOVED lines=12> */
.L_x_273:
[----:B------:R-:W1:Y:S02]  /*e580*/  SYNCS.PHASECHK.TRANS64.TRYWAIT P1, [R3+URZ], R0 ;  /* 0x00000000030075a7 */ /* 0x000e64000802017f */
[----:B-1----:R-:W-:Y:S05]  /*e590*/  @!P1 BRA `(.L_x_240) ;  /* 0x0000000c002c9947 */ /* 0x002fea0003800000 */
.L_x_274:
[----:B------:R-:W-:Y:S05]  /*e5a0*/  @!P0 BRA `(.L_x_241) ;  /* 0x0000000000048947 */ /* 0x000fea0003800000 */
[----:B------:R-:W-:Y:S01]  /*e5b0*/  BPT.TRAP 0x1 ;  /* 0x000000040000795c */ /* 0x000fe20000300000 */
.L_x_241:
[----:B-1----:R-:W-:-:S04]  /*e5c0*/  IMAD R3, R18, 0x8, R7 ;  /* 0x0000000812037824 */ /* 0x002fc800078e0207 */
[----:B------:R-:W1:Y:S02]  /*e5d0*/  SYNCS.PHASECHK.TRANS64.TRYWAIT P1, [R3+URZ+0x33460], R4 ;  /* 0x03346004030075a7 */ /* 0x000e64000802017f */
[----:B-1----:R-:W-:Y:S05]  /*e5e0*/  @!P1 BRA `(.L_x_242) ;  /* 0x0000000c002c9947 */ /* 0x002fea0003800000 */
.L_x_275:
[----:B------:R-:W-:Y:S05]  /*e5f0*/  @!P0 BRA `(.L_x_243) ;  /* 0x0000000000048947 */ /* 0x000fea0003800000 */
[----:B------:R-:W-:Y:S01]  /*e600*/  BPT.TRAP 0x1 ;  /* 0x000000040000795c */ /* 0x000fe20000300000 */
.L_x_243:
[----:B0-----:R-:W-:-:S04]  /*e610*/  IMAD R5, R2, 0x8, R7 ;  /* 0x0000000802057824 */ /* 0x001fc800078e0207 */
[----:B------:R-:W0:Y:S02]  /*e620*/  SYNCS.PHASECHK.TRANS64.TRYWAIT P1, [R5+URZ+0x33460], R0 ;  /* 0x03346000050075a7 */ /* 0x000e24000802017f */
[----:B0-----:R-:W-:Y:S05]  /*e630*/  @!P1 BRA `(.L_x_244) ;  /* 0x0000000c002c9947 */ /* 0x001fea0003800000 */
.L_x_276:
[----:B------:R-:W-:Y:S05]  /*e640*/  @!P0 BRA `(.L_x_245) ;  /* 0x0000000000048947 */ /* 0x000fea0003800000 */
[----:B------:R-:W-:Y:S01]  /*e650*/  BPT.TRAP 0x1 ;  /* 0x000000040000795c */ /* 0x000fe20000300000 */
.L_x_245:
[----:B------:R-:W2:Y:S02]  /*e660*/  SYNCS.PHASECHK.TRANS64.TRYWAIT P0, [R3+URZ+0x33480], R4 ;  /* 0x03348004030075a7 */ /* 0x000ea4000800017f */
[----:B--2---:R-:W-:Y:S05]  /*e670*/  @!P0 BRA `(.L_x_246) ;  /* 0x0000000c00308947 */ /* 0x004fea0003800000 */
.L_x_247:
[----:B---3--:R3:W4:Y:S02]  /*e680*/  SYNCS.PHASECHK.TRANS64.TRYWAIT P0, [R5+URZ+0x33480], R0 ;  /* 0x03348000050075a7 */ /* 0x008724000800017f */
[----:B----4-:R-:W-:Y:S05]  /*e690*/  @!P0 NANOSLEEP.SYNCS 0x989680 ;  /* 0x009896800000895d */ /* 0x010fea0003900000 */
[----:B------:R-:W4:Y:S02]  /*e6a0*/  @!P0 SYNCS.PHASECHK.TRANS64 P0, [R5+URZ+0x33480], R0 ;  /* 0x03348000050085a7 */ /* 0x000f24000800007f */
[----:B----4-:R-:W-:Y:S05]  /*e6b0*/  @!P0 BRA `(.L_x_247) ;  /* 0xfffffffc00f08947 */ /* 0x010fea000383ffff */
.L_x_237:
[----:B------:R-:W-:Y:S05]  /*e6c0*/  BSYNC B0 ;  /* 0x0000000000007941 */ /* 0x000fea0003800000 */
.L_x_236:
[----:B------:R-:W-:Y:S05]  /*e6d0*/  EXIT ;  /* 0x000000000000794d */ /* 0x000fea0003800000 */
.L_x_147:
[----:B0-----:R-:W-:-:S04]  /*e6e0*/  IMAD.U32 R3, RZ, RZ, UR39 ;  /* 0x00000027ff037e24 */ /* 0x001fc8000f8e00ff */
[----:B------:R0:W1:Y:S03]  /*e6f0*/  SYNCS.PHASECHK.TRANS64.TRYWAIT P1, [R3+URZ+0x33400], R0 ;  /* 0x03340000030075a7 */ /* 0x000066000802017f */
[----:B-1----:R-:W-:Y:S05]  /*e700*/  @!P1 NANOSLEEP.SYNCS 0x989680 ;  /* 0x009896800000995d */ /* 0x002fea0003900000 */
[----:B------:R-:W1:Y:S02]  /*e710*/  @!P1 SYNCS.PHASECHK.TRANS64 P1, [R3+URZ+0x33400], R0 ;  /* 0x03340000030095a7 */ /* 0x000e64000802007f */
[----:B-1----:R-:W-:Y:S05]  /*e720*/  @!P1 BRA `(.L_x_147) ;  /* 0xfffffffc00ec9947 */ /* 0x002fea000383ffff */
[----:B------:R-:W-:Y:S05]  /*e730*/  BRA `(.L_x_248) ;  /* 0xffffff3000b07947 */ /* 0x000fea000383ffff */
.L_x_151:
[----:B-1----:R1:W2:Y:S02]  /*e740*/  SYNCS.PHASECHK.TRANS64.TRYWAIT P1, [R3+URZ+0x33430], R0 ;  /* 0x03343000030075a7 */ /* 0x0022a4000802017f */
[----:B--2---:R-:W-:Y:S05]  /*e750*/  @!P1 NANOSLEEP.SYNCS 0x989680 ;  /* 0x009896800000995d */ /* 0x004fea0003900000 */
[----:B------:R-:W2:Y:S02]  /*e760*/  @!P1 SYNCS.PHASECHK.TRANS64 P1, [R3+URZ+0x33430], R0 ;  /* 0x03343000030095a7 */ /* 0x000ea4000802007f */
[----:B--2---:R-:W-:Y:S05]  /*e770*/  @!P1 BRA `(.L_x_151) ;  /* 0xfffffffc00f09947 */ /* 0x004fea000383ffff */
[----:B------:R-:W-:Y:S05]  /*e780*/  BRA `(.L_x_150) ;  /* 0xffffff3000cc7947 */ /* 0x000fea000383ffff */
.L_x_157:
[----:B-1----:R-:W-:-:S04]  /*e790*/  IMAD.U32 R5, RZ, RZ, UR6 ;  /* 0x00000006ff057e24 */ /* 0x002fc8000f8e00ff */
[----:B------:R1:W2:Y:S03]  /*e7a0*/  SYNCS.PHASECHK.TRANS64.TRYWAIT P1, [R5+URZ+0x33430], R0 ;  /* 0x03343000050075a7 */ /* 0x0002a6000802017f */
[----:B--2---:R-:W-:Y:S05]  /*e7b0*/  @!P1 NANOSLEEP.SYNCS 0x989680 ;  /* 0x009896800000995d */ /* 0x004fea0003900000 */
[----:B------:R-:W2:Y:S02]  /*e7c0*/  @!P1 SYNCS.PHASECHK.TRANS64 P1, [R5+URZ+0x33430], R0 ;  /* 0x03343000050095a7 */ /* 0x000ea4000802007f */
[----:B--2---:R-:W-:Y:S05]  /*e7d0*/  @!P1 BRA `(.L_x_157) ;  /* 0xfffffffc00ec9947 */ /* 0x004fea000383ffff */
[----:B------:R-:W-:Y:S05]  /*e7e0*/  BRA `(.L_x_154) ;  /* 0xffffff6400147947 */ /* 0x000fea000383ffff */
.L_x_161:
[----:B-1----:R-:W-:-:S04]  /*e7f0*/  IMAD.U32 R5, RZ, RZ, UR6 ;  /* 0x00000006ff057e24 */ /* 0x002fc8000f8e00ff */
[----:B------:R1:W2:Y:S03]  /*e800*/  SYNCS.PHASECHK.TRANS64.TRYWAIT P1, [R5+URZ+0x33450], R0 ;  /* 0x03345000050075a7 */ /* 0x0002a6000802017f */
[----:B--2---:R-:W-:Y:S05]  /*e810*/  @!P1 NANOSLEEP.SYNCS 0x989680 ;  /* 0x009896800000995d */ /* 0x004fea0003900000 */
[----:B------:R-:W2:Y:S02]  /*e820*/  @!P1 SYNCS.PHASECHK.TRANS64 P1, [R5+URZ+0x33450], R0 ;  /* 0x03345000050095a7 */ /* 0x000ea4000802007f */
[----:B--2---:R-:W-:Y:S05]  /*e830*/  @!P1 BRA `(.L_x_161) ;  /* 0xfffffffc00ec9947 */ /* 0x004fea000383ffff */
[----:B------:R-:W-:Y:S05]  /*e840*/  BRA `(.L_x_158) ;  /* 0xffffff70001c7947 */ /* 0x000fea000383ffff */
.L_x_168:
[----:B-1----:R-:W-:-:S04]  /*e850*/  IMAD.U32 R7, RZ, RZ, UR4 ;  /* 0x00000004ff077e24 */ /* 0x002fc8000f8e00ff */
[----:B------:R1:W2:Y:S03]  /*e860*/  SYNCS.PHASECHK.TRANS64.TRYWAIT P1, [R7+URZ+0x33450], R6 ;  /* 0x03345006070075a7 */ /* 0x0002a6000802017f */
[----:B--2---:R-:W-:Y:S05]  /*e870*/  @!P1 NANOSLEEP.SYNCS 0x989680 ;  /* 0x009896800000995d */ /* 0x004fea0003900000 */
[----:B------:R-:W2:Y:S02]  /*e880*/  @!P1 SYNCS.PHASECHK.TRANS64 P1, [R7+URZ+0x33450], R6 ;  /* 0x03345006070095a7 */ /* 0x000ea4000802007f */
[----:B--2---:R-:W-:Y:S05]  /*e890*/  @!P1 BRA `(.L_x_168) ;  /* 0xfffffffc00ec9947 */ /* 0x004fea000383ffff */
[----:B------:R-:W-:Y:S05]  /*e8a0*/  BRA `(.L_x_167) ;  /* 0xffffff90007c7947 */ /* 0x000fea000383ffff */
.L_x_184:
[----:B------:R-:W-:Y:S02]  /*e8b0*/  IMAD.MOV.U32 R13, RZ, RZ, R5 ;  /* 0x000000ffff0d7224 */ /* 0x000fe400078e0005 */
[----:B------:R-:W-:Y:S02]  /*e8c0*/  IMAD.MOV.U32 R12, RZ, RZ, RZ ;  /* 0x000000ffff0c7224 */ /* 0x000fe400078e00ff */
[----:B------:R-:W-:Y:S02]  /*e8d0*/  IMAD.MOV.U32 R11, RZ, RZ, 0x1f ;  /* 0x0000001fff0b7424 */ /* 0x000fe400078e00ff */
[----:B------:R-:W-:-:S07]  /*e8e0*/  IMAD.MOV.U32 R15, RZ, RZ, -0x1 ;  /* 0xffffffffff0f7424 */ /* 0x000fce00078e00ff */
[----:B0-----:R-:W-:Y:S05]  /*e8f0*/  WARPSYNC.COLLECTIVE R15, `(.L_x_249) ;  /* 0x000000000f087348 */ /* 0x001fea0003c00000 */
[----:B------:R1:W2:Y:S02]  /*e900*/  SHFL.IDX P6, R14, R13, R12, R11 ;  /* 0x0000000c0d0e7389 */ /* 0x0002a400000c000b */
[----:B012---:R-:W-:Y:S01]  /*e910*/  ENDCOLLECTIVE ;  /* 0x000000000000791b */ /* 0x007fe20003800000 */
.L_x_249:
[----:B------:R-:W-:Y:S05]  /*e920*/  BRA `(.L_x_250) ;  /* 0xffffffc800f07947 */ /* 0x000fea000383ffff */
.L_x_186:
[----:B------:R-:W-:Y:S01]  /*e930*/  BSSY B0, `(.L_x_251) ;  /* 0x0000006000007945 */ /* 0x000fe20003800000 */
[----:B------:R-:W-:-:S07]  /*e940*/  IMAD.MOV.U32 R15, RZ, RZ, -0x1 ;  /* 0xffffffffff0f7424 */ /* 0x000fce00078e00ff */
[----:B01----:R-:W-:Y:S05]  /*e950*/  WARPSYNC.COLLECTIVE R15, `(.L_x_252) ;  /* 0x000000000f0c7348 */ /* 0x003fea0003c00000 */
[----:B------:R-:W-:Y:S02]  /*e960*/  ELECT P6, UR62, PT ;  /* 0x00000000003e782f */ /* 0x000fe400038c0000 */
[----:B------:R-:W-:Y:S01]  /*e970*/  MOV R14, UR62 ;  /* 0x0000003e000e7c02 */ /* 0x000fe20008000f00 */
[----:B01----:R-:W-:Y:S10]  /*e980*/  ENDCOLLECTIVE ;  /* 0x000000000000791b */ /* 0x003ff40003800000 */
.L_x_252:
[----:B------:R-:W-:Y:S05]  /*e990*/  BSYNC B0 ;  /* 0x0000000000007941 */ /* 0x000fea0003800000 */
.L_x_251:
[----:B------:R-:W-:Y:S05]  /*e9a0*/  BRA `(.L_x_253) ;  /* 0xffffffc800f87947 */ /* 0x000fea000383ffff */
.L_x_188:
[----:B--2---:R2:W3:Y:S02]  /*e9b0*/  SYNCS.PHASECHK.TRANS64.TRYWAIT P0, [R4+URZ+0x33480], R3 ;  /* 0x03348003040075a7 */ /* 0x0044e4000800017f */
[----:B---3--:R-:W-:Y:S05]  /*e9c0*/  @!P0 NANOSLEEP.SYNCS 0x989680 ;  /* 0x009896800000895d */ /* 0x008fea0003900000 */
[----:B------:R-:W3:Y:S02]  /*e9d0*/  @!P0 SYNCS.PHASECHK.TRANS64 P0, [R4+URZ+0x33480], R3 ;  /* 0x03348003040085a7 */ /* 0x000ee4000800007f */
[----:B---3--:R-:W-:Y:S05]  /*e9e0*/  @!P0 BRA `(.L_x_188) ;  /* 0xfffffffc00f08947 */ /* 0x008fea000383ffff */
[----:B------:R-:W-:Y:S05]  /*e9f0*/  BRA `(.L_x_254) ;  /* 0xffffffcc00407947 */ /* 0x000fea000383ffff */
.L_x_191:
[----:B-1----:R1:W3:Y:S02]  /*ea00*/  SYNCS.PHASECHK.TRANS64.TRYWAIT P0, [R4+URZ+0x33440], R3 ;  /* 0x03344003040075a7 */ /* 0x0022e4000800017f */
[----:B---3--:R-:W-:Y:S05]  /*ea10*/  @!P0 NANOSLEEP.SYNCS 0x989680 ;  /* 0x009896800000895d */ /* 0x008fea0003900000 */
[----:B------:R-:W3:Y:S02]  /*ea20*/  @!P0 SYNCS.PHASECHK.TRANS64 P0, [R4+URZ+0x33440], R3 ;  /* 0x03344003040085a7 */ /* 0x000ee4000800007f */
[----:B---3--:R-:W-:Y:S05]  /*ea30*/  @!P0 BRA `(.L_x_191) ;  /* 0xfffffffc00f08947 */ /* 0x008fea000383ffff */
[----:B------:R-:W-:Y:S05]  /*ea40*/  BRA `(.L_x_255) ;  /* 0xffffffcc00f87947 */ /* 0x000fea000383ffff */
.L_x_195:
        /* <DEDUP_REMOVED lines=8> */
.L_x_256:
[----:B------:R-:W-:Y:S02]  /*ead0*/  IMAD.MOV.U32 R13, RZ, RZ, R4 ;  /* 0x000000ffff0d7224 */ /* 0x000fe400078e0004 */
[----:B------:R-:W-:-:S07]  /*eae0*/  IMAD.MOV.U32 R5, RZ, RZ, R14 ;  /* 0x000000ffff057224 */ /* 0x000fce00078e000e */
[----:B------:R-:W-:Y:S05]  /*eaf0*/  WARPSYNC.COLLECTIVE R15, `(.L_x_257) ;  /* 0x000000000f087348 */ /* 0x000fea0003c00000 */
[----:B------:R0:W1:Y:S02]  /*eb00*/  SHFL.IDX P6, R14, R13, R12, R11 ;  /* 0x0000000c0d0e7389 */ /* 0x00006400000c000b */
[----:B01----:R-:W-:Y:S01]  /*eb10*/  ENDCOLLECTIVE ;  /* 0x000000000000791b */ /* 0x003fe20003800000 */
.L_x_257:
[----:B------:R-:W-:Y:S02]  /*eb20*/  ULDC UR4, c[0x0][0x288] ;  /* 0x0000a20000047ab9 */ /* 0x000fe40000000800 */
[----:B------:R-:W-:-:S05]  /*eb30*/  IMAD R2, R7, UR4, RZ ;  /* 0x0000000407027c24 */ /* 0x000fca000f8e02ff */
[----:B------:R-:W-:Y:S01]  /*eb40*/  ISETP.GE.AND P2, PT, R0, R2, PT ;  /* 0x000000020000720c */ /* 0x000fe20003f46270 */
[----:B------:R-:W-:Y:S02]  /*eb50*/  IMAD.MOV.U32 R13, RZ, RZ, R3 ;  /* 0x000000ffff0d7224 */ /* 0x000fe400078e0003 */
[----:B------:R-:W-:Y:S02]  /*eb60*/  IMAD.MOV.U32 R12, RZ, RZ, 0x1 ;  /* 0x00000001ff0c7424 */ /* 0x000fe400078e00ff */
[----:B------:R-:W-:-:S08]  /*eb70*/  IMAD.MOV.U32 R6, RZ, RZ, R14 ;  /* 0x000000ffff067224 */ /* 0x000fd000078e000e */
[----:B------:R-:W-:Y:S05]  /*eb80*/  WARPSYNC.COLLECTIVE R15, `(.L_x_258) ;  /* 0x000000000f087348 */ /* 0x000fea0003c00000 */
[----:B------:R0:W1:Y:S02]  /*eb90*/  SHFL.IDX P6, R14, R13, R12, R11 ;  /* 0x0000000c0d0e7389 */ /* 0x00006400000c000b */
[----:B01----:R-:W-:Y:S01]  /*eba0*/  ENDCOLLECTIVE ;  /* 0x000000000000791b */ /* 0x003fe20003800000 */
.L_x_258:
[----:B------:R-:W-:-:S05]  /*ebb0*/  @!P2 IADD3 R6, P4, R9, R6, RZ ;  /* 0x000000060906a210 */ /* 0x000fca0007f9e0ff */
[----:B------:R-:W-:-:S04]  /*ebc0*/  @!P2 IMAD.X R5, RZ, RZ, R5, P4 ;  /* 0x000000ffff05a224 */ /* 0x000fc800020e0605 */
[----:B------:R-:W-:Y:S02]  /*ebd0*/  @!P2 IMAD.MOV.U32 R7, RZ, RZ, R5 ;  /* 0x000000ffff07a224 */ /* 0x000fe400078e0005 */
[----:B------:R-:W-:Y:S02]  /*ebe0*/  VIADD R5, R0, 0x20 ;  /* 0x0000002000057836 */ /* 0x000fe40000000000 */
[----:B------:R-:W-:Y:S01]  /*ebf0*/  IMAD.MOV.U32 R13, RZ, RZ, R4 ;  /* 0x000000ffff0d7224 */ /* 0x000fe200078e0004 */
[----:B------:R-:W-:Y:S01]  /*ec00*/  @!PT LDS RZ, [RZ] ;  /* 0x00000000fffff984 */ /* 0x000fe20000000800 */
[----:B------:R-:W-:Y:S01]  /*ec10*/  @!PT LDS RZ, [RZ] ;  /* 0x00000000fffff984 */ /* 0x000fe20000000800 */
[----:B------:R-:W-:Y:S01]  /*ec20*/  @!PT LDS RZ, [RZ] ;  /* 0x00000000fffff984 */ /* 0x000fe20000000800 */
[----:B------:R0:W-:Y:S04]  /*ec30*/  @!P2 LDGSTS.E.BYPASS.LTC128B.128 [R8+0x1e200], desc[UR48][R6.64], !P3 ;  /* 0x1e2000000608afae */ /* 0x0001e8000d901d70 */
[----:B------:R0:W-:Y:S04]  /*ec40*/  @!P2 LDGSTS.E.BYPASS.LTC128B.128 [R8+0x20200], desc[UR48][R6.64+0x40], !P0 ;  /* 0x202000400608afae */ /* 0x0001e8000c101d70 */
[----:B------:R0:W-:Y:S01]  /*ec50*/  @!P2 LDGSTS.E.BYPASS.LTC128B.128 [R8+0x22200], desc[UR48][R6.64+0x80], !P1 ;  /* 0x222000800608afae */ /* 0x0001e2000c901d70 */
[----:B------:R-:W-:Y:S01]  /*ec60*/  ISETP.GE.AND P2, PT, R5, R2, PT ;  /* 0x000000020500720c */ /* 0x000fe20003f46270 */
[----:B------:R-:W-:-:S12]  /*ec70*/  IMAD.MOV.U32 R5, RZ, RZ, R14 ;  /* 0x000000ffff057224 */ /* 0x000fd800078e000e */
[----:B0-----:R-:W-:Y:S05]  /*ec80*/  WARPSYNC.COLLECTIVE R15, `(.L_x_259) ;  /* 0x000000000f087348 */ /* 0x001fea0003c00000 */
[----:B------:R1:W2:Y:S02]  /*ec90*/  SHFL.IDX P6, R14, R13, R12, R11 ;  /* 0x0000000c0d0e7389 */ /* 0x0002a400000c000b */
[----:B012---:R-:W-:Y:S01]  /*eca0*/  ENDCOLLECTIVE ;  /* 0x000000000000791b */ /* 0x007fe20003800000 */
.L_x_259:
[----:B------:R-:W-:Y:S02]  /*ecb0*/  IMAD.MOV.U32 R13, RZ, RZ, R3 ;  /* 0x000000ffff0d7224 */ /* 0x000fe400078e0003 */
[----:B------:R-:W-:Y:S02]  /*ecc0*/  IMAD.MOV.U32 R12, RZ, RZ, 0x2 ;  /* 0x00000002ff0c7424 */ /* 0x000fe400078e00ff */
[----:B------:R-:W-:-:S07]  /*ecd0*/  IMAD.MOV.U32 R6, RZ, RZ, R14 ;  /* 0x000000ffff067224 */ /* 0x000fce00078e000e */
[----:B------:R-:W-:Y:S05]  /*ece0*/  WARPSYNC.COLLECTIVE R15, `(.L_x_260) ;  /* 0x000000000f087348 */ /* 0x000fea0003c00000 */
[----:B------:R0:W1:Y:S02]  /*ecf0*/  SHFL.IDX P6, R14, R13, R12, R11 ;  /* 0x0000000c0d0e7389 */ /* 0x00006400000c000b */
[----:B01----:R-:W-:Y:S01]  /*ed00*/  ENDCOLLECTIVE ;  /* 0x000000000000791b */ /* 0x003fe20003800000 */
.L_x_260:
        /* <DEDUP_REMOVED lines=16> */
.L_x_261:
[----:B------:R-:W-:Y:S02]  /*ee10*/  IMAD.MOV.U32 R13, RZ, RZ, R3 ;  /* 0x000000ffff0d7224 */ /* 0x000fe400078e0003 */
[----:B------:R-:W-:Y:S02]  /*ee20*/  IMAD.MOV.U32 R12, RZ, RZ, 0x3 ;  /* 0x00000003ff0c7424 */ /* 0x000fe400078e00ff */
[----:B------:R-:W-:-:S07]  /*ee30*/  IMAD.MOV.U32 R6, RZ, RZ, R14 ;  /* 0x000000ffff067224 */ /* 0x000fce00078e000e */
[----:B------:R-:W-:Y:S05]  /*ee40*/  WARPSYNC.COLLECTIVE R15, `(.L_x_262) ;  /* 0x000000000f087348 */ /* 0x000fea0003c00000 */
[----:B------:R0:W1:Y:S02]  /*ee50*/  SHFL.IDX P6, R14, R13, R12, R11 ;  /* 0x0000000c0d0e7389 */ /* 0x00006400000c000b */
[----:B01----:R-:W-:Y:S01]  /*ee60*/  ENDCOLLECTIVE ;  /* 0x000000000000791b */ /* 0x003fe20003800000 */
.L_x_262:
[----:B------:R-:W-:-:S05]  /*ee70*/  @!P2 IADD3 R6, P4, R9, R6, RZ ;  /* 0x000000060906a210 */ /* 0x000fca0007f9e0ff */
[----:B------:R-:W-:-:S04]  /*ee80*/  @!P2 IMAD.X R5, RZ, RZ, R5, P4 ;  /* 0x000000ffff05a224 */ /* 0x000fc800020e0605 */
[----:B------:R-:W-:Y:S02]  /*ee90*/  @!P2 IMAD.MOV.U32 R7, RZ, RZ, R5 ;  /* 0x000000ffff07a224 */ /* 0x000fe400078e0005 */
[----:B------:R-:W-:-:S03]  /*eea0*/  IMAD.MOV.U32 R13, RZ, RZ, R4 ;  /* 0x000000ffff0d7224 */ /* 0x000fc600078e0004 */
[----:B------:R-:W-:Y:S01]  /*eeb0*/  @!PT LDS RZ, [RZ] ;  /* 0x00000000fffff984 */ /* 0x000fe20000000800 */
[----:B------:R-:W-:Y:S01]  /*eec0*/  @!PT LDS RZ, [RZ] ;  /* 0x00000000fffff984 */ /* 0x000fe20000000800 */
[----:B------:R-:W-:Y:S01]  /*eed0*/  @!PT LDS RZ, [RZ] ;  /* 0x00000000fffff984 */ /* 0x000fe20000000800 */
[----:B------:R0:W-:Y:S04]  /*eee0*/  @!P2 LDGSTS.E.BYPASS.LTC128B.128 [R8+0x1f200], desc[UR48][R6.64], !P3 ;  /* 0x1f2000000608afae */ /* 0x0001e8000d901d70 */
[----:B------:R0:W-:Y:S01]  /*eef0*/  @!P2 LDGSTS.E.BYPASS.LTC128B.128 [R8+0x21200], desc[UR48][R6.64+0x40], !P0 ;  /* 0x212000400608afae */ /* 0x0001e2000c101d70 */
[----:B------:R-:W-:-:S03]  /*ef00*/  IMAD.MOV.U32 R3, RZ, RZ, R14 ;  /* 0x000000ffff037224 */ /* 0x000fc600078e000e */
[----:B------:R0:W-:Y:S04]  /*ef10*/  @!P2 LDGSTS.E.BYPASS.LTC128B.128 [R8+0x23200], desc[UR48][R6.64+0x80], !P1 ;  /* 0x232000800608afae */ /* 0x0001e8000c901d70 */
[----:B0-----:R-:W-:Y:S05]  /*ef20*/  WARPSYNC.COLLECTIVE R15, `(.L_x_263) ;  /* 0x000000000f087348 */ /* 0x001fea0003c00000 */
[----:B------:R1:W2:Y:S02]  /*ef30*/  SHFL.IDX P6, R14, R13, R12, R11 ;  /* 0x0000000c0d0e7389 */ /* 0x0002a400000c000b */
[----:B012---:R-:W-:Y:S01]  /*ef40*/  ENDCOLLECTIVE ;  /* 0x000000000000791b */ /* 0x007fe20003800000 */
.L_x_263:
[----:B------:R-:W-:Y:S01]  /*ef50*/  IMAD.MOV.U32 R4, RZ, RZ, R14 ;  /* 0x000000ffff047224 */ /* 0x000fe200078e000e */
[----:B------:R-:W-:Y:S06]  /*ef60*/  BRA `(.L_x_264) ;  /* 0xffffffd4003c7947 */ /* 0x000fec000383ffff */
.L_x_198:
[----:B-1----:R-:W-:-:S04]  /*ef70*/  IMAD.U32 R2, RZ, RZ, UR41 ;  /* 0x00000029ff027e24 */ /* 0x002fc8000f8e00ff */
[----:B------:R1:W2:Y:S03]  /*ef80*/  SYNCS.PHASECHK.TRANS64.TRYWAIT P0, [R2+URZ+0x33420], R0 ;  /* 0x03342000020075a7 */ /* 0x0002a6000800017f */
[----:B--2---:R-:W-:Y:S05]  /*ef90*/  @!P0 NANOSLEEP.SYNCS 0x989680 ;  /* 0x009896800000895d */ /* 0x004fea0003900000 */
[----:B------:R-:W2:Y:S02]  /*efa0*/  @!P0 SYNCS.PHASECHK.TRANS64 P0, [R2+URZ+0x33420], R0 ;  /* 0x03342000020085a7 */ /* 0x000ea4000800007f */
[----:B--2---:R-:W-:Y:S05]  /*efb0*/  @!P0 BRA `(.L_x_198) ;  /* 0xfffffffc00ec8947 */ /* 0x004fea000383ffff */
[----:B------:R-:W-:Y:S05]  /*efc0*/  BRA `(.L_x_265) ;  /* 0xffffffd400807947 */ /* 0x000fea000383ffff */
.L_x_204:
[----:B0-----:R0:W1:Y:S02]  /*efd0*/  SYNCS.PHASECHK.TRANS64.TRYWAIT P0, [R6+URZ+0x33480], R5 ;  /* 0x03348005060075a7 */ /* 0x001064000800017f */
[----:B-1----:R-:W-:Y:S05]  /*efe0*/  @!P0 NANOSLEEP.SYNCS 0x989680 ;  /* 0x009896800000895d */ /* 0x002fea0003900000 */
[----:B------:R-:W1:Y:S02]  /*eff0*/  @!P0 SYNCS.PHASECHK.TRANS64 P0, [R6+URZ+0x33480], R5 ;  /* 0x03348005060085a7 */ /* 0x000e64000800007f */
[----:B-1----:R-:W-:Y:S05]  /*f000*/  @!P0 BRA `(.L_x_204) ;  /* 0xfffffffc00f08947 */ /* 0x002fea000383ffff */
[----:B------:R-:W-:Y:S05]  /*f010*/  BRA `(.L_x_266) ;  /* 0xffffffd800187947 */ /* 0x000fea000383ffff */
.L_x_212:
[----:B-1----:R1:W2:Y:S02]  /*f020*/  SYNCS.PHASECHK.TRANS64.TRYWAIT P0, [R6+URZ+0x33440], R5 ;  /* 0x03344005060075a7 */ /* 0x0022a4000800017f */
[----:B--2---:R-:W-:Y:S05]  /*f030*/  @!P0 NANOSLEEP.SYNCS 0x989680 ;  /* 0x009896800000895d */ /* 0x004fea0003900000 */
[----:B------:R-:W2:Y:S02]  /*f040*/  @!P0 SYNCS.PHASECHK.TRANS64 P0, [R6+URZ+0x33440], R5 ;  /* 0x03344005060085a7 */ /* 0x000ea4000800007f */
[----:B--2---:R-:W-:Y:S05]  /*f050*/  @!P0 BRA `(.L_x_212) ;  /* 0xfffffffc00f08947 */ /* 0x004fea000383ffff */
[----:B------:R-:W-:Y:S05]  /*f060*/  BRA `(.L_x_267) ;  /* 0xffffffdc004c7947 */ /* 0x000fea000383ffff */
.L_x_221:
[----:B-1----:R1:W2:Y:S02]  /*f070*/  SYNCS.PHASECHK.TRANS64.TRYWAIT P2, [R12+URZ+0x33470], R4 ;  /* 0x033470040c0075a7 */ /* 0x0022a4000804017f */
[----:B--2---:R-:W-:Y:S05]  /*f080*/  @!P2 NANOSLEEP.SYNCS 0x989680 ;  /* 0x009896800000a95d */ /* 0x004fea0003900000 */
[----:B------:R-:W2:Y:S02]  /*f090*/  @!P2 SYNCS.PHASECHK.TRANS64 P2, [R12+URZ+0x33470], R4 ;  /* 0x033470040c00a5a7 */ /* 0x000ea4000804007f */
[----:B--2---:R-:W-:Y:S05]  /*f0a0*/  @!P2 BRA `(.L_x_221) ;  /* 0xfffffffc00f0a947 */ /* 0x004fea000383ffff */
[----:B------:R-:W-:Y:S05]  /*f0b0*/  BRA `(.L_x_268) ;  /* 0xffffffe0006c7947 */ /* 0x000fea000383ffff */
.L_x_223:
[----:B--2---:R2:W3:Y:S02]  /*f0c0*/  SYNCS.PHASECHK.TRANS64.TRYWAIT P2, [R12+URZ+0x33460], R0 ;  /* 0x033460000c0075a7 */ /* 0x0044e4000804017f */
[----:B---3--:R-:W-:Y:S05]  /*f0d0*/  @!P2 NANOSLEEP.SYNCS 0x989680 ;  /* 0x009896800000a95d */ /* 0x008fea0003900000 */
[----:B------:R-:W3:Y:S02]  /*f0e0*/  @!P2 SYNCS.PHASECHK.TRANS64 P2, [R12+URZ+0x33460], R0 ;  /* 0x033460000c00a5a7 */ /* 0x000ee4000804007f */
[----:B---3--:R-:W-:Y:S05]  /*f0f0*/  @!P2 BRA `(.L_x_223) ;  /* 0xfffffffc00f0a947 */ /* 0x008fea000383ffff */
[----:B------:R-:W-:Y:S05]  /*f100*/  BRA `(.L_x_269) ;  /* 0xffffffe000747947 */ /* 0x000fea000383ffff */
.L_x_229:
[----:B-1----:R1:W2:Y:S02]  /*f110*/  SYNCS.PHASECHK.TRANS64.TRYWAIT P2, [R3+URZ+0x33470], R0 ;  /* 0x03347000030075a7 */ /* 0x0022a4000804017f */
[----:B--2---:R-:W-:Y:S05]  /*f120*/  @!P2 NANOSLEEP.SYNCS 0x989680 ;  /* 0x009896800000a95d */ /* 0x004fea0003900000 */
[----:B------:R-:W2:Y:S02]  /*f130*/  @!P2 SYNCS.PHASECHK.TRANS64 P2, [R3+URZ+0x33470], R0 ;  /* 0x033470000300a5a7 */ /* 0x000ea4000804007f */
[----:B--2---:R-:W-:Y:S05]  /*f140*/  @!P2 BRA `(.L_x_229) ;  /* 0xfffffffc00f0a947 */ /* 0x004fea000383ffff */
[----:B------:R-:W-:Y:S05]  /*f150*/  BRA `(.L_x_270) ;  /* 0xffffffe800707947 */ /* 0x000fea000383ffff */
.L_x_231:
[----:B-1----:R1:W2:Y:S02]  /*f160*/  SYNCS.PHASECHK.TRANS64.TRYWAIT P2, [R3+URZ+0x33460], R0 ;  /* 0x03346000030075a7 */ /* 0x0022a4000804017f */
[----:B--2---:R-:W-:Y:S05]  /*f170*/  @!P2 NANOSLEEP.SYNCS 0x989680 ;  /* 0x009896800000a95d */ /* 0x004fea0003900000 */
[----:B------:R-:W2:Y:S02]  /*f180*/  @!P2 SYNCS.PHASECHK.TRANS64 P2, [R3+URZ+0x33460], R0 ;  /* 0x033460000300a5a7 */ /* 0x000ea4000804007f */
[----:B--2---:R-:W-:Y:S05]  /*f190*/  @!P2 BRA `(.L_x_231) ;  /* 0xfffffffc00f0a947 */ /* 0x004fea000383ffff */
[----:B------:R-:W-:Y:S05]  /*f1a0*/  BRA `(.L_x_271) ;  /* 0xffffffe800747947 */ /* 0x000fea000383ffff */
.L_x_235:
[----:B0-----:R0:W1:Y:S02]  /*f1b0*/  SYNCS.PHASECHK.TRANS64.TRYWAIT P0, [R7+URZ+0x33420], R0 ;  /* 0x03342000070075a7 */ /* 0x001064000800017f */
[----:B-1----:R-:W-:Y:S05]  /*f1c0*/  @!P0 NANOSLEEP.SYNCS 0x989680 ;  /* 0x009896800000895d */ /* 0x002fea0003900000 */
[----:B------:R-:W1:Y:S02]  /*f1d0*/  @!P0 SYNCS.PHASECHK.TRANS64 P0, [R7+URZ+0x33420], R0 ;  /* 0x03342000070085a7 */ /* 0x000e64000800007f */
[----:B-1----:R-:W-:Y:S05]  /*f1e0*/  @!P0 BRA `(.L_x_235) ;  /* 0xfffffffc00f08947 */ /* 0x002fea000383ffff */
[----:B------:R-:W-:Y:S05]  /*f1f0*/  BRA `(.L_x_272) ;  /* 0xfffffff000787947 */ /* 0x000fea000383ffff */
.L_x_239:
[----:B0-----:R0:W1:Y:S02]  /*f200*/  SYNCS.PHASECHK.TRANS64.TRYWAIT P1, [R5+URZ], R4 ;  /* 0x00000004050075a7 */ /* 0x001064000802017f */
[----:B-1----:R-:W-:Y:S05]  /*f210*/  @!P1 NANOSLEEP.SYNCS 0x989680 ;  /* 0x009896800000995d */ /* 0x002fea0003900000 */
[----:B------:R-:W1:Y:S02]  /*f220*/  @!P1 SYNCS.PHASECHK.TRANS64 P1, [R5+URZ], R4 ;  /* 0x00000004050095a7 */ /* 0x000e64000802007f */
[----:B-1----:R-:W-:Y:S05]  /*f230*/  @!P1 BRA `(.L_x_239) ;  /* 0xfffffffc00f09947 */ /* 0x002fea000383ffff */
[----:B------:R-:W-:Y:S05]  /*f240*/  BRA `(.L_x_273) ;  /* 0xfffffff000cc7947 */ /* 0x000fea000383ffff */
.L_x_240:
[----:B-1----:R1:W2:Y:S02]  /*f250*/  SYNCS.PHASECHK.TRANS64.TRYWAIT P1, [R3+URZ], R0 ;  /* 0x00000000030075a7 */ /* 0x0022a4000802017f */
[----:B--2---:R-:W-:Y:S05]  /*f260*/  @!P1 NANOSLEEP.SYNCS 0x989680 ;  /* 0x009896800000995d */ /* 0x004fea0003900000 */
[----:B------:R-:W2:Y:S02]  /*f270*/  @!P1 SYNCS.PHASECHK.TRANS64 P1, [R3+URZ], R0 ;  /* 0x00000000030095a7 */ /* 0x000ea4000802007f */
[----:B--2---:R-:W-:Y:S05]  /*f280*/  @!P1 BRA `(.L_x_240) ;  /* 0xfffffffc00f09947 */ /* 0x004fea000383ffff */
[----:B------:R-:W-:Y:S05]  /*f290*/  BRA `(.L_x_274) ;  /* 0xfffffff000c07947 */ /* 0x000fea000383ffff */
.L_x_242:
[----:B-1----:R1:W2:Y:S02]  /*f2a0*/  SYNCS.PHASECHK.TRANS64.TRYWAIT P1, [R3+URZ+0x33460], R4 ;  /* 0x03346004030075a7 */ /* 0x0022a4000802017f */
[----:B--2---:R-:W-:Y:S05]  /*f2b0*/  @!P1 NANOSLEEP.SYNCS 0x989680 ;  /* 0x009896800000995d */ /* 0x004fea0003900000 */
[----:B------:R-:W2:Y:S02]  /*f2c0*/  @!P1 SYNCS.PHASECHK.TRANS64 P1, [R3+URZ+0x33460], R4 ;  /* 0x03346004030095a7 */ /* 0x000ea4000802007f */
[----:B--2---:R-:W-:Y:S05]  /*f2d0*/  @!P1 BRA `(.L_x_242) ;  /* 0xfffffffc00f09947 */ /* 0x004fea000383ffff */
[----:B------:R-:W-:Y:S05]  /*f2e0*/  BRA `(.L_x_275) ;  /* 0xfffffff000c07947 */ /* 0x000fea000383ffff */
.L_x_244:
[----:B0-----:R0:W2:Y:S02]  /*f2f0*/  SYNCS.PHASECHK.TRANS64.TRYWAIT P1, [R5+URZ+0x33460], R0 ;  /* 0x03346000050075a7 */ /* 0x0010a4000802017f */
[----:B--2---:R-:W-:Y:S05]  /*f300*/  @!P1 NANOSLEEP.SYNCS 0x989680 ;  /* 0x009896800000995d */ /* 0x004fea0003900000 */
[----:B------:R-:W2:Y:S02]  /*f310*/  @!P1 SYNCS.PHASECHK.TRANS64 P1, [R5+URZ+0x33460], R0 ;  /* 0x03346000050095a7 */ /* 0x000ea4000802007f */
[----:B--2---:R-:W-:Y:S05]  /*f320*/  @!P1 BRA `(.L_x_244) ;  /* 0xfffffffc00f09947 */ /* 0x004fea000383ffff */
[----:B------:R-:W-:Y:S05]  /*f330*/  BRA `(.L_x_276) ;  /* 0xfffffff000c07947 */ /* 0x000fea000383ffff */
.L_x_246:
[----:B--2---:R2:W3:Y:S02]  /*f340*/  SYNCS.PHASECHK.TRANS64.TRYWAIT P0, [R3+URZ+0x33480], R4 ;  /* 0x03348004030075a7 */ /* 0x0044e4000800017f */
[----:B---3--:R-:W-:Y:S05]  /*f350*/  @!P0 NANOSLEEP.SYNCS 0x989680 ;  /* 0x009896800000895d */ /* 0x008fea0003900000 */
[----:B------:R-:W3:Y:S02]  /*f360*/  @!P0 SYNCS.PHASECHK.TRANS64 P0, [R3+URZ+0x33480], R4 ;  /* 0x03348004030085a7 */ /* 0x000ee4000800007f */
[----:B---3--:R-:W-:Y:S05]  /*f370*/  @!P0 BRA `(.L_x_246) ;  /* 0xfffffffc00f08947 */ /* 0x008fea000383ffff */
[----:B------:R-:W-:Y:S05]  /*f380*/  BRA `(.L_x_247) ;  /* 0xfffffff000bc7947 */ /* 0x000fea000383ffff */
.L_x_277:
        /* <DEDUP_REMOVED lines=15> */
.L_x_2863:


//--------------------- .text._ZN7cutlass13device_kernelIN5flash11enable_sm90INS1_16FlashAttnFwdSm90INS1_25CollectiveMainloopFwdSm90ILi2EN4cute5tupleIJNS5_1CILi1EEES8_S8_EEENS6_IJNS7_ILi128EEENS7_ILi160EEENS7_ILi192EEEEEELi192ENS_12float_e4m3_tEfNS_4arch4Sm90ELb0ELb0ELb0ELb1ELb0ELb0ELb0ELb1ELb1ELb1ELb0ELb0EEENS1_21CollectiveEpilogueFwdINS6_IJSA_SC_SB_EEES9_NS_10bfloat16_tESG_Li256ELb1ELb1ELb0ELb1EEENS1_36VarlenDynamicPersistentTileSchedulerILi128ELi160ELi256ELi128ELb0ELb1ELb1ELb0ELb1ELb1EEEEEEEEEvNT_6ParamsE --------------------------
	.section	.text._ZN7cutlass13device_kernelIN5flash11enable_sm90INS1_16FlashAttnFwdSm90INS1_25CollectiveMainloopFwdSm90ILi2EN4cute5tupleIJNS5_1CILi1EEES8_S8_EEENS6_IJNS7_ILi128EEENS7_ILi160EEENS7_ILi192EEEEEELi192ENS_12float_e4m3_tEfNS_4arch4Sm90ELb0ELb0ELb0ELb1ELb0ELb0ELb0ELb1ELb1ELb1ELb0ELb0EEENS1_21CollectiveEpilogueFwdINS6_IJSA_SC_SB_EEES9_NS_10bfloat16_tESG_Li256ELb1ELb1ELb0ELb1EEENS1_36VarlenDynamicPersistentTileSchedulerILi128ELi160ELi256ELi128ELb0ELb1ELb1ELb0ELb1ELb1EEEEEEEEEvNT_6ParamsE,"ax",@progbits
	.align	128
.text._ZN7cutlass13device_kernelIN5flash11enable_sm90INS1_16FlashAttnFwdSm90INS1_25CollectiveMainloopFwdSm90ILi2EN4cute5tupleIJNS5_1CILi1EEES8_S8_EEENS6_IJNS7_ILi128EEENS7_ILi160EEENS7_ILi192EEEEEELi192ENS_12float_e4m3_tEfNS_4arch4Sm90ELb0ELb0ELb0ELb1ELb0ELb0ELb0ELb1ELb1ELb1ELb0ELb0EEENS1_21CollectiveEpilogueFwdINS6_IJSA_SC_SB_EEES9_NS_10bfloat16_tESG_Li256ELb1ELb1ELb0ELb1EEENS1_36VarlenDynamicPersistentTileSchedulerILi128ELi160ELi256ELi128ELb0ELb1ELb1ELb0ELb1ELb1EEEEEEEEEvNT_6ParamsE:
        .type           _ZN7cutlass13device_kernelIN5flash11enable_sm90INS1_16FlashAttnFwdSm90INS1_25CollectiveMainloopFwdSm90ILi2EN4cute5tupleIJNS5_1CILi1EEES8_S8_EEENS6_IJNS7_ILi128EEENS7_ILi160EEENS7_ILi192EEEEEELi192ENS_12float_e4m3_tEfNS_4arch4Sm90ELb0ELb0ELb0ELb1ELb0ELb0ELb0ELb1ELb1ELb1ELb0ELb0EEENS1_21CollectiveEpilogueFwdINS6_IJSA_SC_SB_EEES9_NS_10bfloat16_tESG_Li256ELb1ELb1ELb0ELb1EEENS1_36VarlenDynamicPersistentTileSchedulerILi128ELi160ELi256ELi128ELb0ELb1ELb1ELb0ELb1ELb1EEEEEEEEEvNT_6ParamsE,@function
        .size           _ZN7cutlass13device_kernelIN5flash11enable_sm90INS1_16FlashAttnFwdSm90INS1_25CollectiveMainloopFwdSm90ILi2EN4cute5tupleIJNS5_1CILi1EEES8_S8_EEENS6_IJNS7_ILi128EEENS7_ILi160EEENS7_ILi192EEEEEELi192ENS_12float_e4m3_tEfNS_4arch4Sm90ELb0ELb0ELb0ELb1ELb0ELb0ELb0ELb1ELb1ELb1ELb0ELb0EEENS1_21CollectiveEpilogueFwdINS6_IJSA_SC_SB_EEES9_NS_10bfloat16_tESG_Li256ELb1ELb1ELb0ELb1EEENS1_36VarlenDynamicPersistentTileSchedulerILi128ELi160ELi256ELi128ELb0ELb1ELb1ELb0ELb1ELb1EEEEEEEEEvNT_6ParamsE,(.L_x_2864 - _ZN7cutlass13device_kernelIN5flash11enable_sm90INS1_16FlashAttnFwdSm90INS1_25CollectiveMainloopFwdSm90ILi2EN4cute5tupleIJNS5_1CILi1EEES8_S8_EEENS6_IJNS7_ILi128EEENS7_ILi160EEENS7_ILi192EEEEEELi192ENS_12float_e4m3_tEfNS_4arch4Sm90ELb0ELb0ELb0ELb1ELb0ELb0ELb0ELb1ELb1ELb1ELb0ELb0EEENS1_21CollectiveEpilogueFwdINS6_IJSA_SC_SB_EEES9_NS_10bfloat16_tESG_Li256ELb1ELb1ELb0ELb1EEENS1_36VarlenDynamicPersistentTileSchedulerILi128ELi160ELi256ELi128ELb0ELb1ELb1ELb0ELb1ELb1EEEEEEEEEvNT_6ParamsE)
        .other          _ZN7cutlass13device_kernelIN5flash11enable_sm90INS1_16FlashAttnFwdSm90INS1_25CollectiveMainloopFwdSm90ILi2EN4cute5tupleIJNS5_1CILi1EEES8_S8_EEENS6_IJNS7_ILi128EEENS7_ILi160EEENS7_ILi192EEEEEELi192ENS_12float_e4m3_tEfNS_4arch4Sm90ELb0ELb0ELb0ELb1ELb0ELb0ELb0ELb1ELb1ELb1ELb0ELb0EEENS1_21CollectiveEpilogueFwdINS6_IJSA_SC_SB_EEES9_NS_10bfloat16_tESG_Li256ELb1ELb1ELb0ELb1EEENS1_36VarlenDynamicPersistentTileSchedulerILi128ELi160ELi256ELi128ELb0ELb1ELb1ELb0ELb1ELb1EEEEEEEEEvNT_6ParamsE,@"STO_CUDA_ENTRY STV_DEFAULT"
_ZN7cutlass13device_kernelIN5flash11enable_sm90INS1_16FlashAttnFwdSm90INS1_25CollectiveMainloopFwdSm90ILi2EN4cute5tupleIJNS5_1CILi1EEES8_S8_EEENS6_IJNS7_ILi128EEENS7_ILi160EEENS7_ILi192EEEEEELi192ENS_12float_e4m3_tEfNS_4arch4Sm90ELb0ELb0ELb0ELb1ELb0ELb0ELb0ELb1ELb1ELb1ELb0ELb0EEENS1_21CollectiveEpilogueFwdINS6_IJSA_SC_SB_EEES9_NS_10bfloat16_tESG_Li256ELb1ELb1ELb0ELb1EEENS1_36VarlenDynamicPersistentTileSchedulerILi128ELi160ELi256ELi128ELb0ELb1ELb1ELb0ELb1ELb1EEEEEEEEEvNT_6ParamsE:
        /* <DEDUP_REMOVED lines=18> */
.L_x_279:
[----:B------:R-:W-:Y:S05]  /*0120*/  BSYNC B0 ;  /* 0x0000000000007941 */ /* 0x000fea0003800000 */
.L_x_278:
        /* <DEDUP_REMOVED lines=41> */
.L_x_280:
        /* <DEDUP_REMOVED lines=22> */
.L_x_281:
        /* <DEDUP_REMOVED lines=18> */
.L_x_282:
        /* <DEDUP_REMOVED lines=22> */
.L_x_283:
        /* <DEDUP_REMOVED lines=22> */
.L_x_284:
[----:B------:R-:W-:Y:S01]  /*0900*/  PLOP3.LUT P0, PT, PT, PT, UP0, 0x80, 0x0 ;  /* 0x000000000000781c */ /* 0x000fe20003f0f008 */
[----:B------:R-:W-:Y:S01]  /*0910*/  UMOV UR38, 0x1 ;  /* 0x0000000100267882 */ /* 0x000fe20000000000 */
[----:B------:R-:W-:Y:S01]  /*0920*/  NOP ;  /* 0x0000000000007918 */ /* 0x000fe20000000000 */
[----:B------:R-:W-:Y:S01]  /*0930*/  USEL UR38, UR38, 0x2, !UP0 ;  /* 0x0000000226267887 */ /* 0x000fe2000c000000 */
[----:B------:R-:W-:Y:S01]  /*0940*/  ULDC.64 UR48, c[0x0][0x208] ;  /* 0x0000820000307ab9 */ /* 0x000fe20000000a00 */
[----:B012-4-:R-:W-:Y:S08]  /*0950*/  BAR.SYNC.DEFER_BLOCKING 0x0 ;  /* 0x0000000000007b1d */ /* 0x017ff00000010000 */
[----:B------:R-:W-:Y:S05]  /*0960*/  @!P0 BRA `(.L_x_285) ;  /* 0x000000b4008c8947 */ /* 0x000fea0003800000 */
.L_x_286:
[----:B------:R-:W-:-:S08]  /*0970*/  NOP ;  /* 0x0000000000007918 */ /* 0x000fd00000000000 */
[----:B------:R-:W0:Y:S02]  /*0980*/  USETMAXREG.TRY_ALLOC.CTAPOOL UP0, 0xf0 ;  /* 0x000000f0000079c8 */ /* 0x000e240008000600 */
[----:B0-----:R-:W-:-:S13]  /*0990*/  PLOP3.LUT P0, PT, PT, PT, UP0, 0x80, 0x0 ;  /* 0x000000000000781c */ /* 0x001fda0003f0f008 */
[----:B------:R-:W-:Y:S05]  /*09a0*/  @!P0 BRA `(.L_x_286) ;  /* 0xfffffffc00f08947 */ /* 0x000fea000383ffff */
[----:B------:R-:W0:Y:S01]  /*09b0*/  S2R R2, SR_TID.X ;  /* 0x0000000000027919 */ /* 0x000e220000002100 */
[----:B------:R-:W1:Y:S01]  /*09c0*/  S2UR UR5, SR_CgaCtaId ;  /* 0x00000000000579c3 */ /* 0x000e620000008800 */
[----:B------:R-:W-:-:S07]  /*09d0*/  UMOV UR4, 0x400 ;  /* 0x0000040000047882 */ /* 0x000fce0000000000 */
[----:B------:R-:W-:Y:S06]  /*09e0*/  BAR.ARV 0x8, 0x180 ;  /* 0x0206000000007b1d */ /* 0x000fec0000002000 */
[----:B-1----:R-:W-:Y:S01]  /*09f0*/  ULEA UR4, UR5, UR4, 0x18 ;  /* 0x0000000405047291 */ /* 0x002fe2000f8ec03f */
[----:B0-----:R-:W-:-:S04]  /*0a00*/  LOP3.LUT R0, R2, 0xffffff80, RZ, 0xc0, !PT ;  /* 0xffffff8002007812 */ /* 0x001fc800078ec0ff */
[----:B------:R-:W-:-:S13]  /*0a10*/  ISETP.NE.AND P0, PT, R0, 0x80, PT ;  /* 0x000000800000780c */ /* 0x000fda0003f05270 */
[----:B------:R-:W-:Y:S08]  /*0a20*/  @!P0 BAR.ARV 0x9, 0x100 ;  /* 0x0244000000008b1d */ /* 0x000ff00000002000 */
[----:B------:R-:W-:Y:S06]  /*0a30*/  BAR.SYNC.DEFER_BLOCKING 0x5, 0x180 ;  /* 0x0146000000007b1d */ /* 0x000fec0000010000 */
[----:B------:R-:W0:Y:S01]  /*0a40*/  LDS.128 R60, [UR4+0x334d0] ;  /* 0x0334d004ff3c7984 */ /* 0x000e220008000c00 */
[----:B------:R-:W-:Y:S01]  /*0a50*/  ULDC UR4, c[0x0][0xc3c] ;  /* 0x00030f0000047ab9 */ /* 0x000fe20000000800 */
[----:B------:R-:W-:Y:S06]  /*0a60*/  BAR.ARV 0x4, 0x180 ;  /* 0x0106000000007b1d */ /* 0x000fec0000002000 */
[----:B0-----:R-:W-:-:S13]  /*0a70*/  ISETP.GE.AND P0, PT, R63, UR4, PT ;  /* 0x000000043f007c0c */ /* 0x001fda000bf06270 */
[----:B------:R-:W-:Y:S05]  /*0a80*/  @P0 EXIT ;  /* 0x000000000000094d */ /* 0x000fea0003800000 */
[----:B------:R-:W-:Y:S01]  /*0a90*/  VIADD R228, R2, 0xffffff80 ;  /* 0xffffff8002e47836 */ /* 0x000fe20000000000 */
[----:B------:R-:W-:Y:S01]  /*0aa0*/  R2UR UR5, R61 ;  /* 0x000000003d0572ca */ /* 0x000fe200000e0000 */
[----:B------:R-:W-:Y:S01]  /*0ab0*/  ULOP3.LUT UR45, UR38, 0x1, URZ, 0xfc, !UPT ;  /* 0x00000001262d7892 */ /* 0x000fe2000f8efc3f */
[----:B------:R-:W-:Y:S01]  /*0ac0*/  R2UR UR46, R62 ;  /* 0x000000003e2e72ca */ /* 0x000fe200000e0000 */
[----:B------:R-:W-:Y:S01]  /*0ad0*/  UMOV UR44, URZ ;  /* 0x0000003f002c7c82 */ /* 0x000fe20008000000 */
[----:B------:R-:W-:Y:S01]  /*0ae0*/  SHF.R.S32.HI R3, RZ, 0x1f, R228 ;  /* 0x0000001fff037819 */ /* 0x000fe200000114e4 */
[----:B------:R-:W-:Y:S01]  /*0af0*/  UMOV UR43, URZ ;  /* 0x0000003f002b7c82 */ /* 0x000fe20008000000 */
[----:B------:R-:W-:Y:S02]  /*0b00*/  UMOV UR52, URZ ;  /* 0x0000003f00347c82 */ /* 0x000fe40008000000 */
[CC--:B------:R-:W-:Y:S02]  /*0b10*/  LEA.HI R5, R3.reuse, R228.reuse, RZ, 0x7 ;  /* 0x000000e403057211 */ /* 0x0c0fe400078f38ff */
[----:B------:R-:W-:-:S02]  /*0b20*/  LEA.HI R0, R3, R228, RZ, 0x4 ;  /* 0x000000e403007211 */ /* 0x000fc400078f20ff */
[----:B------:R-:W-:Y:S02]  /*0b30*/  LOP3.LUT R23, R5, 0xffffff80, RZ, 0xc0, !PT ;  /* 0xffffff8005177812 */ /* 0x000fe400078ec0ff */
[----:B------:R-:W-:Y:S02]  /*0b40*/  LEA.HI R2, R3, R228, RZ, 0x5 ;  /* 0x000000e403027211 */ /* 0x000fe400078f28ff */
[----:B------:R-:W-:Y:S01]  /*0b50*/  SHF.R.S32.HI R9, RZ, 0x4, R0 ;  /* 0x00000004ff097819 */ /* 0x000fe20000011400 */
[----:B------:R-:W-:Y:S01]  /*0b60*/  IMAD.IADD R23, R228, 0x1, -R23 ;  /* 0x00000001e4177824 */ /* 0x000fe200078e0a17 */
[----:B------:R-:W-:Y:S01]  /*0b70*/  LOP3.LUT R7, R0, 0x3fffff0, RZ, 0xc0, !PT ;  /* 0x03fffff000077812 */ /* 0x000fe200078ec0ff */
[----:B------:R-:W-:Y:S01]  /*0b80*/  IMAD.SHL.U32 R2, R2, 0x20, RZ ;  /* 0x0000002002027824 */ /* 0x000fe200078e00ff */
[----:B------:R-:W-:Y:S02]  /*0b90*/  LEA.HI R0, R0, R9, RZ, 0x1 ;  /* 0x0000000900007211 */ /* 0x000fe400078f08ff */
[----:B------:R-:W-:Y:S01]  /*0ba0*/  SHF.R.S32.HI R4, RZ, 0x1f, R23 ;  /* 0x0000001fff047819 */ /* 0x000fe20000011417 */
[----:B------:R-:W-:Y:S01]  /*0bb0*/  IMAD.IADD R7, R228, 0x1, -R7 ;  /* 0x00000001e4077824 */ /* 0x000fe200078e0a07 */
[----:B------:R-:W-:-:S02]  /*0bc0*/  LOP3.LUT R2, R2, 0xfffffc00, RZ, 0xc0, !PT ;  /* 0xfffffc0002027812 */ /* 0x000fc400078ec0ff */
[----:B------:R-:W-:Y:S02]  /*0bd0*/  LOP3.LUT R0, R0, 0x1ffffffe, RZ, 0xc0, !PT ;  /* 0x1ffffffe00007812 */ /* 0x000fe400078ec0ff */
[----:B------:R-:W-:Y:S01]  /*0be0*/  LEA.HI R6, R4, R23, RZ, 0x2 ;  /* 0x0000001704067211 */ /* 0x000fe200078f10ff */
[----:B------:R-:W-:Y:S01]  /*0bf0*/  IMAD R7, R7, 0x40, R2 ;  /* 0x0000004007077824 */ /* 0x000fe200078e0202 */
[----:B------:R-:W-:Y:S01]  /*0c00*/  LEA.HI R2, R3, R228, RZ, 0x2 ;  /* 0x000000e403027211 */ /* 0x000fe200078f10ff */
[----:B------:R-:W-:Y:S01]  /*0c10*/  IMAD.IADD R0, R9, 0x1, -R0 ;  /* 0x0000000109007824 */ /* 0x000fe200078e0a00 */
[--C-:B------:R-:W-:Y:S01]  /*0c20*/  SHF.R.S32.HI R8, RZ, 0x2, R6.reuse ;  /* 0x00000002ff087819 */ /* 0x100fe20000011406 */
[----:B------:R-:W-:Y:S01]  /*0c30*/  IMAD.MOV.U32 R9, RZ, RZ, -0x2 ;  /* 0xfffffffeff097424 */ /* 0x000fe200078e00ff */
[----:B------:R-:W-:Y:S01]  /*0c40*/  SHF.R.S32.HI R11, RZ, 0x1f, R6 ;  /* 0x0000001fff0b7819 */ /* 0x000fe20000011406 */
[----:B------:R-:W-:Y:S01]  /*0c50*/  IMAD R224, R0, 0x8, R7 ;  /* 0x0000000800e07824 */ /* 0x000fe200078e0207 */
[----:B------:R-:W-:-:S02]  /*0c60*/  LOP3.LUT R7, R2, 0xfffffffc, RZ, 0xc0, !PT ;  /* 0xfffffffc02077812 */ /* 0x000fc400078ec0ff */
[----:B------:R-:W-:Y:S02]  /*0c70*/  LEA.HI R3, R3, R228, RZ, 0x3 ;  /* 0x000000e403037211 */ /* 0x000fe400078f18ff */
[----:B------:R-:W-:Y:S01]  /*0c80*/  LEA.HI R11, R11, R8, RZ, 0x3 ;  /* 0x000000080b0b7211 */ /* 0x000fe200078f18ff */
[----:B------:R-:W-:Y:S01]  /*0c90*/  IMAD.IADD R7, R228, 0x1, -R7 ;  /* 0x00000001e4077824 */ /* 0x000fe200078e0a07 */
[----:B------:R-:W-:Y:S02]  /*0ca0*/  SHF.R.S32.HI R220, RZ, 0x7, R5 ;  /* 0x00000007ffdc7819 */ /* 0x000fe40000011405 */
[----:B------:R-:W-:Y:S02]  /*0cb0*/  LOP3.LUT R19, R3, 0xfffffff8, RZ, 0xc0, !PT ;  /* 0xfffffff803137812 */ /* 0x000fe400078ec0ff */
[----:B------:R-:W-:Y:S02]  /*0cc0*/  LOP3.LUT R11, R11, 0xfffffff8, RZ, 0xc0, !PT ;  /* 0xfffffff80b0b7812 */ /* 0x000fe400078ec0ff */
[----:B------:R-:W-:Y:S01]  /*0cd0*/  LEA.HI R4, R4, R23, RZ, 0x5 ;  /* 0x0000001704047211 */ /* 0x000fe200078f28ff */
[----:B------:R-:W-:Y:S01]  /*0ce0*/  IMAD.IADD R19, R228, 0x1, -R19 ;  /* 0x00000001e4137824 */ /* 0x000fe200078e0a13 */
[----:B------:R-:W-:Y:S01]  /*0cf0*/  LEA.HI R5, R5, R220, RZ, 0x1 ;  /* 0x000000dc05057211 */ /* 0x000fe200078f08ff */
[----:B------:R-:W-:Y:S01]  /*0d00*/  IMAD.IADD R11, R8, 0x1, -R11 ;  /* 0x00000001080b7824 */ /* 0x000fe200078e0a0b */
[----:B------:R-:W-:Y:S01]  /*0d10*/  LEA.HI R0, R7, R7, RZ, 0x1 ;  /* 0x0000000707007211 */ /* 0x000fe200078f08ff */
[----:B------:R-:W-:Y:S01]  /*0d20*/  IMAD.SHL.U32 R16, R19, 0x8, RZ ;  /* 0x0000000813107824 */ /* 0x000fe200078e00ff */
[----:B------:R-:W-:-:S02]  /*0d30*/  SHF.R.S32.HI R4, RZ, 0x5, R4 ;  /* 0x00000005ff047819 */ /* 0x000fc40000011404 */
[----:B------:R-:W-:Y:S01]  /*0d40*/  LOP3.LUT R5, R5, 0x3fffffe, RZ, 0xc0, !PT ;  /* 0x03fffffe05057812 */ /* 0x000fe200078ec0ff */
[----:B------:R-:W-:Y:S01]  /*0d50*/  VIADD R17, R16, 0x40 ;  /* 0x0000004010117836 */ /* 0x000fe20000000000 */
[----:B------:R-:W-:Y:S01]  /*0d60*/  LOP3.LUT R6, R6, 0x7ffffffc, RZ, 0xc0, !PT ;  /* 0x7ffffffc06067812 */ /* 0x000fe200078ec0ff */
[----:B------:R-:W-:Y:S01]  /*0d70*/  IMAD R4, R4, 0x10, R11 ;  /* 0x0000001004047824 */ /* 0x000fe200078e020b */
[----:B------:R-:W-:Y:S01]  /*0d80*/  LOP3.LUT R0, R0, 0x1ffffffe, RZ, 0xc0, !PT ;  /* 0x1ffffffe00007812 */ /* 0x000fe200078ec0ff */
[----:B------:R-:W-:Y:S01]  /*0d90*/  IMAD.IADD R5, R220, 0x1, -R5 ;  /* 0x00000001dc057824 */ /* 0x000fe200078e0a05 */
[----:B------:R-:W-:Y:S01]  /*0da0*/  SHF.R.S32.HI R22, RZ, 0x3, R3 ;  /* 0x00000003ff167819 */ /* 0x000fe20000011403 */
[----:B------:R-:W-:Y:S01]  /*0db0*/  VIADD R18, R16, 0x80 ;  /* 0x0000008010127836 */ /* 0x000fe20000000000 */
[----:B------:R-:W-:Y:S01]  /*0dc0*/  SHF.R.S32.HI R227, RZ, 0x1f, R16 ;  /* 0x0000001fffe37819 */ /* 0x000fe20000011410 */
[----:B------:R-:W-:Y:S01]  /*0dd0*/  IMAD.IADD R6, R23, 0x1, -R6 ;  /* 0x0000000117067824 */ /* 0x000fe200078e0a06 */
[----:B------:R-:W-:Y:S01]  /*0de0*/  SHF.R.S32.HI R226, RZ, 0x1f, R17 ;  /* 0x0000001fffe27819 */ /* 0x000fe20000011411 */
[----:B------:R-:W-:Y:S01]  /*0df0*/  IMAD.IADD R0, R7, 0x1, -R0 ;  /* 0x0000000107007824 */ /* 0x000fe200078e0a00 */
[----:B------:R-:W-:Y:S01]  /*0e00*/  SHF.R.S32.HI R225, RZ, 0x1f, R18 ;  /* 0x0000001fffe17819 */ /* 0x000fe20000011412 */
[----:B------:R-:W-:-:S02]  /*0e10*/  IMAD R221, R5, 0x40, R4 ;  /* 0x0000004005dd7824 */ /* 0x000fc400078e0204 */
[----:B------:R-:W-:Y:S02]  /*0e20*/  IMAD R222, R6, R9, 0xa0 ;  /* 0x000000a006de7424 */ /* 0x000fe400078e0209 */
[----:B------:R-:W-:-:S07]  /*0e30*/  IMAD R223, R0, 0x8, R221 ;  /* 0x0000000800df7824 */ /* 0x000fce00078e02dd */
.L_x_330:
[----:B012---:R-:W0:Y:S01]  /*0e40*/  LDC.64 R2, c[0x0][0xc88] ;  /* 0x00032200ff027b82 */ /* 0x007e220000000a00 */
[----:B------:R-:W-:Y:S01]  /*0e50*/  ULDC.64 UR6, c[0x0][0x990] ;  /* 0x0002640000067ab9 */ /* 0x000fe20000000a00 */
[----:B------:R-:W-:Y:S01]  /*0e60*/  ULDC.64 UR8, c[0x0][0x998] ;  /* 0x0002660000087ab9 */ /* 0x000fe20000000a00 */
[----:B0-----:R-:W-:-:S06]  /*0e70*/  IMAD.WIDE R2, R63, 0x4, R2 ;  /* 0x000000043f027825 */ /* 0x001fcc00078e0202 */
[----:B------:R-:W2:Y:S01]  /*0e80*/  LDG.E R2, desc[UR48][R2.64] ;  /* 0x0000003002027981 */ /* 0x000ea2000c1e1900 */
[----:B------:R-:W-:Y:S01]  /*0e90*/  UISETP.NE.U32.AND UP0, UPT, UR6, URZ, UPT ;  /* 0x0000003f0600728c */ /* 0x000fe2000bf05070 */
[----:B------:R-:W-:Y:S01]  /*0ea0*/  IMAD.MOV.U32 R11, RZ, RZ, 0x3f800000 ;  /* 0x3f800000ff0b7424 */ /* 0x000fe200078e00ff */
[----:B------:R-:W-:Y:S01]  /*0eb0*/  UISETP.NE.U32.AND UP3, UPT, UR8, URZ, UPT ;  /* 0x0000003f0800728c */ /* 0x000fe2000bf65070 */
[----:B------:R-:W-:Y:S01]  /*0ec0*/  IMAD.MOV.U32 R0, RZ, RZ, 0x3f800000 ;  /* 0x3f800000ff007424 */ /* 0x000fe200078e00ff */
[----:B------:R-:W-:Y:S02]  /*0ed0*/  UISETP.NE.AND.EX UP0, UPT, UR7, URZ, UPT, UP0 ;  /* 0x0000003f0700728c */ /* 0x000fe4000bf05300 */
[----:B------:R-:W-:-:S04]  /*0ee0*/  UISETP.NE.AND.EX UP3, UPT, UR9, URZ, UPT, UP3 ;  /* 0x0000003f0900728c */ /* 0x000fc8000bf65330 */
[----:B------:R-:W-:Y:S02]  /*0ef0*/  PLOP3.LUT P2, PT, PT, PT, UP0, 0x80, 0x0 ;  /* 0x000000000000781c */ /* 0x000fe40003f4f008 */
[----:B------:R-:W-:-:S03]  /*0f00*/  PLOP3.LUT P3, PT, PT, PT, UP3, 0x80, 0x0 ;  /* 0x000000000000781c */ /* 0x000fc60003f6f038 */
[----:B------:R-:W-:Y:S01]  /*0f10*/  @UP0 ULDC.64 UR12, c[0x0][0x9a8] ;  /* 0x00026a00000c0ab9 */ /* 0x000fe20000000a00 */
[----:B------:R-:W-:Y:S01]  /*0f20*/  @UP0 ULDC.64 UR14, c[0x0][0x9b0] ;  /* 0x00026c00000e0ab9 */ /* 0x000fe20000000a00 */
[----:B------:R-:W-:Y:S01]  /*0f30*/  @UP3 ULDC.64 UR18, c[0x0][0x9b8] ;  /* 0x00026e0000123ab9 */ /* 0x000fe20000000a00 */
[----:B------:R-:W-:Y:S01]  /*0f40*/  @UP3 ULDC.64 UR20, c[0x0][0x9c0] ;  /* 0x0002700000143ab9 */ /* 0x000fe20000000a00 */
[----:B--2---:R-:W-:-:S13]  /*0f50*/  R2UR UR36, R2 ;  /* 0x00000000022472ca */ /* 0x004fda00000e0000 */
[----:B------:R-:W-:Y:S02]  /*0f60*/  USHF.R.S32.HI UR37, URZ, 0x1f, UR36 ;  /* 0x0000001f3f257899 */ /* 0x000fe40008011424 */
[----:B------:R-:W-:Y:S02]  /*0f70*/  @UP0 UIMAD.WIDE.U32 UR10, UR36, UR12, URZ ;  /* 0x0000000c240a02a5 */ /* 0x000fe4000f8e003f */
[----:B------:R-:W-:Y:S02]  /*0f80*/  @UP0 UIMAD UR4, UR37, UR12, URZ ;  /* 0x0000000c250402a4 */ /* 0x000fe4000f8e023f */
[----:B------:R-:W-:Y:S02]  /*0f90*/  @UP3 UIMAD.WIDE.U32 UR16, UR36, UR18, URZ ;  /* 0x00000012241032a5 */ /* 0x000fe4000f8e003f */
[----:B------:R-:W-:Y:S02]  /*0fa0*/  @UP0 UIMAD UR12, UR36, UR13, UR4 ;  /* 0x0000000d240c02a4 */ /* 0x000fe4000f8e0204 */
[----:B------:R-:W-:-:S02]  /*0fb0*/  @UP0 USHF.R.S32.HI UR4, URZ, 0x1f, UR46 ;  /* 0x0000001f3f040899 */ /* 0x000fc4000801142e */
[----:B------:R-:W-:Y:S02]  /*0fc0*/  @UP3 UIMAD UR13, UR37, UR18, URZ ;  /* 0x00000012250d32a4 */ /* 0x000fe4000f8e023f */
[----:B------:R-:W-:Y:S02]  /*0fd0*/  @UP0 UIADD3 UR11, UR11, UR12, URZ ;  /* 0x0000000c0b0b0290 */ /* 0x000fe4000fffe03f */
[----:B------:R-:W-:Y:S02]  /*0fe0*/  @UP0 UIMAD UR4, UR4, UR14, URZ ;  /* 0x0000000e040402a4 */ /* 0x000fe4000f8e023f */
[----:B------:R-:W-:Y:S02]  /*0ff0*/  @UP3 UIMAD UR18, UR36, UR19, UR13 ;  /* 0x00000013241232a4 */ /* 0x000fe4000f8e020d */
[----:B------:R-:W-:Y:S02]  /*1000*/  @UP3 USHF.R.S32.HI UR19, URZ, 0x1f, UR46 ;  /* 0x0000001f3f133899 */ /* 0x000fe4000801142e */
[----:B------:R-:W-:-:S02]  /*1010*/  @UP0 UIMAD UR4, UR46, UR15, UR4 ;  /* 0x0000000f2e0402a4 */ /* 0x000fc4000f8e0204 */
[----:B------:R-:W-:Y:S02]  /*1020*/  @UP0 UIMAD.WIDE.U32 UR14, UR46, UR14, UR10 ;  /* 0x0000000e2e0e02a5 */ /* 0x000fe4000f8e000a */
[----:B------:R-:W-:Y:S01]  /*1030*/  @UP3 UIADD3 UR17, UR17, UR18, URZ ;  /* 0x0000001211113290 */ /* 0x000fe2000fffe03f */
[----:B------:R-:W-:Y:S01]  /*1040*/  ULDC.64 UR10, c[0x0][0xa28] ;  /* 0x00028a00000a7ab9 */ /* 0x000fe20000000a00 */
[----:B------:R-:W-:Y:S01]  /*1050*/  ULDC.64 UR12, c[0x0][0xa20] ;  /* 0x00028800000c7ab9 */ /* 0x000fe20000000a00 */
[----:B------:R-:W-:Y:S02]  /*1060*/  @UP3 UIMAD UR18, UR19, UR20, URZ ;  /* 0x00000014131232a4 */ /* 0x000fe4000f8e023f */
[----:B------:R-:W-:Y:S02]  /*1070*/  UISETP.NE.U32.AND UP1, UPT, UR10, URZ, UPT ;  /* 0x0000003f0a00728c */ /* 0x000fe4000bf25070 */
[----:B------:R-:W-:Y:S02]  /*1080*/  UISETP.NE.U32.AND UP2, UPT, UR12, URZ, UPT ;  /* 0x0000003f0c00728c */ /* 0x000fe4000bf45070 */
[----:B------:R-:W-:-:S02]  /*1090*/  @UP3 UIMAD UR18, UR46, UR21, UR18 ;  /* 0x000000152e1232a4 */ /* 0x000fc4000f8e0212 */
[----:B------:R-:W-:Y:S02]  /*10a0*/  @UP3 UIMAD.WIDE.U32 UR16, UR46, UR20, UR16 ;  /* 0x000000142e1032a5 */ /* 0x000fe4000f8e0010 */
[----:B------:R-:W-:Y:S02]  /*10b0*/  UISETP.NE.AND.EX UP1, UPT, UR11, URZ, UPT, UP1 ;  /* 0x0000003f0b00728c */ /* 0x000fe4000bf25310 */
[----:B------:R-:W-:Y:S02]  /*10c0*/  UISETP.NE.AND.EX UP2, UPT, UR13, URZ, UPT, UP2 ;  /* 0x0000003f0d00728c */ /* 0x000fe4000bf45320 */
[----:B------:R-:W-:Y:S02]  /*10d0*/  @UP0 UIADD3 UR15, UR15, UR4, URZ ;  /* 0x000000040f0f0290 */ /* 0x000fe4000fffe03f */
[----:B------:R-:W-:Y:S01]  /*10e0*/  @UP0 ULEA UR6, UP4, UR14, UR6, 0x2 ;  /* 0x000000060e060291 */ /* 0x000fe2000f88103f */
[----:B------:R-:W-:Y:S01]  /*10f0*/  PLOP3.LUT P0, PT, PT, PT, UP1, 0x80, 0x0 ;  /* 0x000000000000781c */ /* 0x000fe20003f0f018 */
[----:B------:R-:W-:Y:S01]  /*1100*/  @UP3 UIADD3 UR4, UR17, UR18, URZ ;  /* 0x0000001211043290 */ /* 0x000fe2000fffe03f */
[----:B------:R-:W-:Y:S01]  /*1110*/  PLOP3.LUT P1, PT, PT, PT, UP2, 0x80, 0x0 ;  /* 0x000000000000781c */ /* 0x000fe20003f2f028 */
[----:B------:R-:W-:-:S02]  /*1120*/  @UP3 ULEA UR8, UP5, UR16, UR8, 0x2 ;  /* 0x0000000810083291 */ /* 0x000fc4000f8a103f */
[----:B------:R-:W-:Y:S01]  /*1130*/  @UP0 ULEA.HI.X UR7, UR14, UR7, UR15, 0x2, UP4 ;  /* 0x000000070e070291 */ /* 0x000fe2000a0f140f */
[----:B------:R-:W-:Y:S01]  /*1140*/  IMAD.U32 R6, RZ, RZ, UR6 ;  /* 0x00000006ff067e24 */ /* 0x000fe2000f8e00ff */
[----:B------:R-:W-:Y:S02]  /*1150*/  @UP3 ULEA.HI.X UR9, UR16, UR9, UR4, 0x2, UP5 ;  /* 0x0000000910093291 */ /* 0x000fe4000a8f1404 */
[----:B------:R-:W-:Y:S01]  /*1160*/  @UP1 ULEA UR10, UP0, UR36, UR10, 0x2 ;  /* 0x0000000a240a1291 */ /* 0x000fe2000f80103f */
[----:B------:R-:W-:Y:S01]  /*1170*/  IMAD.U32 R8, RZ, RZ, UR8 ;  /* 0x00000008ff087e24 */ /* 0x000fe2000f8e00ff */
[----:B------:R-:W-:Y:S01]  /*1180*/  @UP2 ULEA UR12, UP3, UR36, UR12, 0x2 ;  /* 0x0000000c240c2291 */ /* 0x000fe2000f86103f */
[----:B------:R-:W-:Y:S01]  /*1190*/  IMAD.U32 R7, RZ, RZ, UR7 ;  /* 0x00000007ff077e24 */ /* 0x000fe2000f8e00ff */
[----:B------:R-:W-:Y:S01]  /*11a0*/  @UP1 ULEA.HI.X UR11, UR36, UR11, UR37, 0x2, UP0 ;  /* 0x0000000b240b1291 */ /* 0x000fe200080f1425 */
[----:B------:R-:W-:Y:S01]  /*11b0*/  IMAD.U32 R9, RZ, RZ, UR9 ;  /* 0x00000009ff097e24 */ /* 0x000fe2000f8e00ff */
[----:B------:R-:W-:-:S02]  /*11c0*/  @UP2 ULEA.HI.X UR13, UR36, UR13, UR37, 0x2, UP3 ;  /* 0x0000000d240d2291 */ /* 0x000fc400098f1425 */
[----:B------:R-:W2:Y:S01]  /*11d0*/  @P2 LDG.E R11, desc[UR48][R6.64] ;  /* 0x00000030060b2981 */ /* 0x000ea2000c1e1900 */
[----:B------:R-:W-:Y:S01]  /*11e0*/  IMAD.U32 R2, RZ, RZ, UR10 ;  /* 0x0000000aff027e24 */ /* 0x000fe2000f8e00ff */
[----:B------:R-:W-:Y:S01]  /*11f0*/  ULDC.64 UR6, c[0x0][0x418] ;  /* 0x0001060000067ab9 */ /* 0x000fe20000000a00 */
[----:B------:R-:W-:Y:S01]  /*1200*/  ULDC UR4, c[0x0][0x424] ;  /* 0x0001090000047ab9 */ /* 0x000fe20000000800 */
[----:B------:R0:W2:Y:S01]  /*1210*/  @P3 LDG.E R0, desc[UR48][R8.64] ;  /* 0x0000003008003981 */ /* 0x0000a2000c1e1900 */
[----:B------:R-:W-:Y:S02]  /*1220*/  IMAD.U32 R4, RZ, RZ, UR12 ;  /* 0x0000000cff047e24 */ /* 0x000fe4000f8e00ff */
[----:B------:R-:W-:Y:S02]  /*1230*/  IMAD.U32 R3, RZ, RZ, UR11 ;  /* 0x0000000bff037e24 */ /* 0x000fe4000f8e00ff */
[----:B------:R-:W-:-:S03]  /*1240*/  IMAD.U32 R5, RZ, RZ, UR13 ;  /* 0x0000000dff057e24 */ /* 0x000fc6000f8e00ff */
[----:B---3--:R-:W3:Y:S04]  /*1250*/  @P0 LDG.E R2, desc[UR48][R2.64] ;  /* 0x0000003002020981 */ /* 0x008ee8000c1e1900 */
[----:B----4-:R-:W4:Y:S01]  /*1260*/  @P1 LDG.E R4, desc[UR48][R4.64] ;  /* 0x0000003004041981 */ /* 0x010f22000c1e1900 */
[----:B------:R-:W-:Y:S01]  /*1270*/  UISETP.NE.U32.AND UP0, UPT, UR6, URZ, UPT ;  /* 0x0000003f0600728c */ /* 0x000fe2000bf05070 */
[----:B------:R-:W-:Y:S01]  /*1280*/  IMAD.MOV.U32 R119, RZ, RZ, RZ ;  /* 0x000000ffff777224 */ /* 0x000fe200078e00ff */
[----:B------:R-:W-:Y:S01]  /*1290*/  UMOV UR51, URZ ;  /* 0x0000003f00337c82 */ /* 0x000fe20008000000 */
[----:B------:R-:W-:Y:S01]  /*12a0*/  ULDC UR6, c[0x0][0x2f0] ;  /* 0x0000bc0000067ab9 */ /* 0x000fe20000000800 */
[----:B------:R-:W-:Y:S01]  /*12b0*/  UISETP.NE.AND.EX UP0, UPT, UR7, URZ, UPT, UP0 ;  /* 0x0000003f0700728c */ /* 0x000fe2000bf05300 */
[----:B0-----:R-:W-:Y:S01]  /*12c0*/  CS2R R8, SRZ ;  /* 0x0000000000087805 */ /* 0x001fe2000001ff00 */
[----:B------:R-:W-:Y:S01]  /*12d0*/  UMOV UR40, UR5 ;  /* 0x0000000500287c82 */ /* 0x000fe20008000000 */
[----:B------:R-:W-:Y:S01]  /*12e0*/  ULDC UR7, c[0x0][0x988] ;  /* 0x0002620000077ab9 */ /* 0x000fe20000000800 */
[----:B------:R-:W-:Y:S01]  /*12f0*/  USEL UR4, UR4, 0x1, UP0 ;  /* 0x0000000104047887 */ /* 0x000fe20008000000 */
[----:B------:R-:W-:-:S02]  /*1300*/  CS2R R12, SRZ ;  /* 0x00000000000c7805 */ /* 0x000fc4000001ff00 */
[----:B------:R-:W-:Y:S02]  /*1310*/  CS2R R14, SRZ ;  /* 0x00000000000e7805 */ /* 0x000fe4000001ff00 */
[----:B------:R-:W-:Y:S01]  /*1320*/  CS2R R20, SRZ ;  /* 0x0000000000147805 */ /* 0x000fe2000001ff00 */
[----:B------:R-:W-:Y:S01]  /*1330*/  UIMAD UR4, UR4, UR6, URZ ;  /* 0x00000006040472a4 */ /* 0x000fe2000f8e023f */
        /* <DEDUP_REMOVED lines=32> */
[----:B------:R-:W-:Y:S01]  /*1540*/  CS2R R132, SRZ ;  /* 0x0000000000847805 */ /* 0x000fe2000001ff00 */
[----:B------:R-:W-:Y:S02]  /*1550*/  IMAD.MOV.U32 R92, RZ, RZ, RZ ;  /* 0x000000ffff5c7224 */ /* 0x000fe400078e00ff */
[----:B--2---:R-:W-:Y:S01]  /*1560*/  FMUL.FTZ R0, R11, R0 ;  /* 0x000000000b007220 */ /* 0x004fe20000410000 */
[----:B------:R-:W-:-:S03]  /*1570*/  CS2R R10, SRZ ;  /* 0x00000000000a7805 */ /* 0x000fc6000001ff00 */
[----:B------:R-:W-:Y:S01]  /*1580*/  FMUL.FTZ R0, R0, UR7 ;  /* 0x0000000700007c20 */ /* 0x000fe20008410000 */
[----:B---3--:R-:W-:-:S04]  /*1590*/  @P0 R2UR UR51, R2 ;  /* 0x00000000023302ca */ /* 0x008fc800000e0000 */
[----:B------:R-:W-:Y:S01]  /*15a0*/  R2UR UR39, R0 ;  /* 0x00000000002772ca */ /* 0x000fe200000e0000 */
[----:B------:R-:W-:Y:S01]  /*15b0*/  IMAD.MOV.U32 R0, RZ, RZ, RZ ;  /* 0x000000ffff007224 */ /* 0x000fe200078e00ff */
[----:B----4-:R-:W-:Y:S02]  /*15c0*/  @P1 R2UR UR4, R4 ;  /* 0x00000000040412ca */ /* 0x010fe400000e0000 */
[----:B------:R-:W-:Y:S02]  /*15d0*/  CS2R R4, SRZ ;  /* 0x0000000000047805 */ /* 0x000fe4000001ff00 */
[----:B------:R-:W-:Y:S01]  /*15e0*/  PLOP3.LUT P0, PT, PT, PT, PT, 0x80, 0x0 ;  /* 0x000000000000781c */ /* 0x000fe20003f0f070 */
[----:B------:R-:W-:-:S12]  /*15f0*/  @P1 BRA `(.L_x_287) ;  /* 0x0000000000341947 */ /* 0x000fd80003800000 */
[----:B------:R-:W-:Y:S02]  /*1600*/  ULDC.64 UR6, c[0x0][0xa08] ;  /* 0x0002820000067ab9 */ /* 0x000fe40000000a00 */
[----:B------:R-:W-:-:S04]  /*1610*/  ISETP.NE.U32.AND P1, PT, RZ, UR6, PT ;  /* 0x00000006ff007c0c */ /* 0x000fc8000bf25070 */
[----:B------:R-:W-:-:S13]  /*1620*/  ISETP.NE.AND.EX P1, PT, RZ, UR7, PT, P1 ;  /* 0x00000007ff007c0c */ /* 0x000fda000bf25310 */
[----:B------:R-:W-:Y:S05]  /*1630*/  @!P1 BRA `(.L_x_287) ;  /* 0x0000000000249947 */ /* 0x000fea0003800000 */
[----:B------:R-:W-:Y:S02]  /*1640*/  ULDC.64 UR4, c[0x0][0xa08] ;  /* 0x0002820000047ab9 */ /* 0x000fe40000000a00 */
[----:B------:R-:W-:-:S06]  /*1650*/  UIMAD.WIDE UR4, UR36, 0x4, UR4 ;  /* 0x00000004240478a5 */ /* 0x000fcc000f8e0204 */
[----:B------:R-:W-:Y:S02]  /*1660*/  IMAD.U32 R2, RZ, RZ, UR4 ;  /* 0x00000004ff027e24 */ /* 0x000fe4000f8e00ff */
[----:B------:R-:W-:-:S05]  /*1670*/  IMAD.U32 R3, RZ, RZ, UR5 ;  /* 0x00000005ff037e24 */ /* 0x000fca000f8e00ff */
[----:B------:R-:W2:Y:S04]  /*1680*/  LDG.E R7, desc[UR48][R2.64] ;  /* 0x0000003002077981 */ /* 0x000ea8000c1e1900 */
[----:B------:R-:W3:Y:S01]  /*1690*/  LDG.E R6, desc[UR48][R2.64+0x4] ;  /* 0x0000043002067981 */ /* 0x000ee2000c1e1900 */
[----:B--2---:R-:W-:Y:S02]  /*16a0*/  R2UR UR4, R7 ;  /* 0x00000000070472ca */ /* 0x004fe400000e0000 */
[----:B---3--:R-:W-:-:S13]  /*16b0*/  R2UR UR5, R6 ;  /* 0x00000000060572ca */ /* 0x008fda00000e0000 */
[----:B------:R-:W-:-:S12]  /*16c0*/  UIADD3 UR4, -UR4, UR5, URZ ;  /* 0x0000000504047290 */ /* 0x000fd8000fffe13f */
.L_x_287:
[----:B------:R-:W-:Y:S01]  /*16d0*/  UIADD3 UR51, -UR51, UR4, URZ ;  /* 0x0000000433337290 */ /* 0x000fe2000fffe13f */
[----:B------:R-:W-:Y:S01]  /*16e0*/  CS2R R134, SRZ ;  /* 0x0000000000867805 */ /* 0x000fe2000001ff00 */
[----:B------:R-:W-:Y:S01]  /*16f0*/  UMOV UR41, UR46 ;  /* 0x0000002e00297c82 */ /* 0x000fe20008000000 */
[----:B------:R-:W-:Y:S01]  /*1700*/  IMAD.MOV.U32 R93, RZ, RZ, RZ ;  /* 0x000000ffff5d7224 */ /* 0x000fe200078e00ff */
[----:B------:R-:W-:Y:S01]  /*1710*/  UISETP.GE.AND UP0, UPT, UR51, 0x1, UPT ;  /* 0x000000013300788c */ /* 0x000fe2000bf06270 */
[----:B------:R-:W-:Y:S01]  /*1720*/  CS2R R96, SRZ ;  /* 0x0000000000607805 */ /* 0x000fe2000001ff00 */
[----:B------:R-:W-:Y:S01]  /*1730*/  UIADD3 UR4, UR51, 0x9f, URZ ;  /* 0x0000009f33047890 */ /* 0x000fe2000fffe03f */
[----:B------:R-:W-:Y:S02]  /*1740*/  CS2R R136, SRZ ;  /* 0x0000000000887805 */ /* 0x000fe4000001ff00 */
[----:B------:R-:W-:Y:S02]  /*1750*/  CS2R R100, SRZ ;  /* 0x0000000000647805 */ /* 0x000fe4000001ff00 */
[----:B------:R-:W-:-:S02]  /*1760*/  CS2R R138, SRZ ;  /* 0x00000000008a7805 */ /* 0x000fc4000001ff00 */
[----:B------:R-:W-:Y:S01]  /*1770*/  PLOP3.LUT P1, PT, PT, PT, UP0, 0x80, 0x0 ;  /* 0x000000000000781c */ /* 0x000fe20003f2f008 */
[----:B------:R-:W-:Y:S01]  /*1780*/  UIMAD.WIDE UR4, UR4, 0x66666667, URZ ;  /* 0x66666667040478a5 */ /* 0x000fe2000f8e023f */
[----:B------:R-:W-:Y:S02]  /*1790*/  CS2R R104, SRZ ;  /* 0x0000000000687805 */ /* 0x000fe4000001ff00 */
[----:B------:R-:W-:Y:S01]  /*17a0*/  CS2R R140, SRZ ;  /* 0x00000000008c7805 */ /* 0x000fe2000001ff00 */
[----:B------:R-:W-:Y:S01]  /*17b0*/  IMAD.MOV.U32 R108, RZ, RZ, RZ ;  /* 0x000000ffff6c7224 */ /* 0x000fe200078e00ff */
[----:B------:R-:W-:Y:S01]  /*17c0*/  USHF.R.U32.HI UR50, URZ, 0x1f, UR5 ;  /* 0x0000001f3f327899 */ /* 0x000fe20008011605 */
[----:B------:R-:W-:-:S03]  /*17d0*/  IMAD.MOV.U32 R142, RZ, RZ, RZ ;  /* 0x000000ffff8e7224 */ /* 0x000fc600078e00ff */
[----:B------:R-:W-:-:S03]  /*17e0*/  ULEA.HI.SX32 UR50, UR5, UR50, 0x1a ;  /* 0x0000003205327291 */ /* 0x000fc6000f8fd23f */
[----:B------:R-:W-:Y:S09]  /*17f0*/  @!P1 BRA `(.L_x_288) ;  /* 0x0000007400889947 */ /* 0x000ff20003800000 */
[----:B------:R-:W0:Y:S01]  /*1800*/  SHFL.IDX PT, R0, R220, RZ, 0x1f ;  /* 0x00001fffdc007589 */ /* 0x000e2200000e0000 */
[----:B------:R-:W1:Y:S01]  /*1810*/  S2UR UR6, SR_CgaCtaId ;  /* 0x00000000000679c3 */ /* 0x000e620000008800 */
[----:B------:R-:W-:Y:S01]  /*1820*/  UMOV UR5, 0x400 ;  /* 0x0000040000057882 */ /* 0x000fe20000000000 */
[----:B0-----:R-:W-:Y:S01]  /*1830*/  R2UR UR42, R0 ;  /* 0x00000000002a72ca */ /* 0x001fe200000e0000 */
[----:B-1----:R-:W-:-:S04]  /*1840*/  ULEA UR5, UR6, UR5, 0x18 ;  /* 0x0000000506057291 */ /* 0x002fc8000f8ec03f */
[----:B------:R-:W-:-:S04]  /*1850*/  UIADD3 UR5, UR5, 0x1e200, URZ ;  /* 0x0001e20005057890 */ /* 0x000fc8000fffe03f */
[----:B------:R-:W-:-:S04]  /*1860*/  ULOP3.LUT UP0, URZ, UR5, 0x9f, URZ, 0xc0, !UPT ;  /* 0x0000009f053f7892 */ /* 0x000fc8000f80c03f */
[----:B------:R-:W-:Y:S02]  /*1870*/  ULEA.HI UR4, UR42, UR42, URZ, 0x1 ;  /* 0x0000002a2a047291 */ /* 0x000fe4000f8f083f */
[----:B------:R-:W-:Y:S02]  /*1880*/  PLOP3.LUT P0, PT, PT, PT, UP0, 0x80, 0x0 ;  /* 0x000000000000781c */ /* 0x000fe40003f0f008 */
[----:B------:R-:W-:-:S04]  /*1890*/  ULOP3.LUT UR4, UR4, 0x3e, URZ, 0xc0, !UPT ;  /* 0x0000003e04047892 */ /* 0x000fc8000f8ec03f */
[----:B------:R-:W-:-:S04]  /*18a0*/  UIADD3 UR4, UR42, -UR4, URZ ;  /* 0x800000042a047290 */ /* 0x000fc8000fffe03f */
[----:B------:R-:W-:-:S04]  /*18b0*/  ULEA UR4, UR4, UR5, 0xc ;  /* 0x0000000504047291 */ /* 0x000fc8000f8e603f */
[----:B------:R-:W-:-:S04]  /*18c0*/  USHF.R.U32.HI UR4, URZ, 0x4, UR4 ;  /* 0x000000043f047899 */ /* 0x000fc80008011604 */
[----:B------:R-:W-:Y:S01]  /*18d0*/  ULOP3.LUT UR53, UR4, 0x3fff, URZ, 0xc0, !UPT ;  /* 0x00003fff04357892 */ /* 0x000fe2000f8ec03f */
[----:B------:R-:W-:Y:S11]  /*18e0*/  @!P0 BRA `(.L_x_289) ;  /* 0x0000000000408947 */ /* 0x000ff60003800000 */
        /* <DEDUP_REMOVED lines=16> */
.L_x_289:
[----:B------:R-:W0:Y:S01]  /*19f0*/  S2UR UR5, SR_CgaCtaId ;  /* 0x00000000000579c3 */ /* 0x000e220000008800 */
[----:B------:R-:W-:Y:S01]  /*1a00*/  ULEA.HI UR4, UR44, UR44, URZ, 0x1 ;  /* 0x0000002c2c047291 */ /* 0x000fe2000f8f083f */
[----:B------:R-:W-:-:S03]  /*1a10*/  MOV R3, 0x400 ;  /* 0x0000040000037802 */ /* 0x000fc60000000f00 */
[----:B------:R-:W-:-:S04]  /*1a20*/  ULOP3.LUT UR4, UR4, 0xfffffffe, URZ, 0xc0, !UPT ;  /* 0xfffffffe04047892 */ /* 0x000fc8000f8ec03f */
[----:B------:R-:W-:-:S06]  /*1a30*/  UIADD3 UR4, UR44, -UR4, URZ ;  /* 0x800000042c047290 */ /* 0x000fcc000fffe03f */
[----:B------:R-:W-:Y:S02]  /*1a40*/  IMAD.U32 R4, RZ, RZ, UR4 ;  /* 0x00000004ff047e24 */ /* 0x000fe4000f8e00ff */
[----:B0-----:R-:W-:-:S05]  /*1a50*/  IMAD.U32 R2, RZ, RZ, UR5 ;  /* 0x00000005ff027e24 */ /* 0x001fca000f8e00ff */
[----:B------:R-:W-:Y:S02]  /*1a60*/  LEA R0, R2, R3, 0x18 ;  /* 0x0000000302007211 */ /* 0x000fe400078ec0ff */
[----:B------:R-:W-:Y:S01]  /*1a70*/  SHF.L.U32 R3, R4, 0x1f, RZ ;  /* 0x0000001f04037819 */ /* 0x000fe200000006ff */
[----:B------:R-:W-:-:S03]  /*1a80*/  IMAD.U32 R4, RZ, RZ, UR45 ;  /* 0x0000002dff047e24 */ /* 0x000fc6000f8e00ff */
[----:B------:R-:W0:Y:S02]  /*1a90*/  SYNCS.PHASECHK.TRANS64.TRYWAIT P1, [R0+URZ+0x33400], R3 ;  /* 0x03340003000075a7 */ /* 0x000e24000802017f */
[----:B------:R-:W-:Y:S01]  /*1aa0*/  ISETP.NE.AND P0, PT, R4, 0x3, PT ;  /* 0x000000030400780c */ /* 0x000fe20003f05270 */
[----:B0-----:R-:W-:-:S12]  /*1ab0*/  @!P1 BRA `(.L_x_290) ;  /* 0x000000fc00589947 */ /* 0x001fd80003800000 */
.L_x_430:
[----:B------:R-:W-:Y:S05]  /*1ac0*/  @!P0 BRA `(.L_x_291) ;  /* 0x0000000000048947 */ /* 0x000fea0003800000 */
[----:B------:R-:W-:Y:S01]  /*1ad0*/  BPT.TRAP 0x1 ;  /* 0x000000040000795c */ /* 0x000fe20000300000 */
.L_x_291:
[----:B0-----:R-:W-:Y:S02]  /*1ae0*/  IMAD.U32 R3, RZ, RZ, UR52 ;  /* 0x00000034ff037e24 */ /* 0x001fe4000f8e00ff */
[----:B------:R-:W-:Y:S02]  /*1af0*/  IMAD.U32 R5, RZ, RZ, UR43 ;  /* 0x0000002bff057e24 */ /* 0x000fe4000f8e00ff */
[----:B------:R-:W-:-:S03]  /*1b00*/  IMAD R4, R3, 0x8, R0 ;  /* 0x0000000803047824 */ /* 0x000fc600078e0200 */
[----:B------:R-:W-:-:S04]  /*1b10*/  SHF.L.U32 R3, R5, 0x1f, RZ ;  /* 0x0000001f05037819 */ /* 0x000fc800000006ff */
[----:B------:R0:W1:Y:S01]  /*1b20*/  SYNCS.PHASECHK.TRANS64.TRYWAIT P1, [R4+URZ+0x33430], R3 ;  /* 0x03343003040075a7 */ /* 0x000062000802017f */
[----:B------:R-:W-:Y:S05]  /*1b30*/  @!P0 BRA `(.L_x_292) ;  /* 0x0000000000048947 */ /* 0x000fea0003800000 */
[----:B------:R-:W-:Y:S01]  /*1b40*/  BPT.TRAP 0x1 ;  /* 0x000000040000795c */ /* 0x000fe20000300000 */
.L_x_292:
[----:B------:R-:W2:Y:S01]  /*1b50*/  S2R R5, SR_TID.X ;  /* 0x0000000000057919 */ /* 0x000ea20000002100 */
[----:B------:R-:W-:Y:S01]  /*1b60*/  IMAD.MOV.U32 R119, RZ, RZ, RZ ;  /* 0x000000ffff777224 */ /* 0x000fe200078e00ff */
[----:B--2---:R-:W-:Y:S01]  /*1b70*/  LOP3.LUT P2, RZ, R5, 0x7f, RZ, 0xc0, !PT ;  /* 0x0000007f05ff7812 */ /* 0x004fe2000784c0ff */
[----:B-1----:R-:W-:-:S12]  /*1b80*/  @P1 BRA `(.L_x_293) ;  /* 0x0000000000081947 */ /* 0x002fd80003800000 */
[----:B------:R-:W1:Y:S02]  /*1b90*/  SYNCS.PHASECHK.TRANS64.TRYWAIT P1, [R4+URZ+0x33430], R3 ;  /* 0x03343003040075a7 */ /* 0x000e64000802017f */
[----:B-1----:R-:W-:Y:S05]  /*1ba0*/  @!P1 BRA `(.L_x_294) ;  /* 0x000000fc00309947 */ /* 0x002fea0003800000 */
.L_x_293:
[----:B------:R-:W-:Y:S05]  /*1bb0*/  WARPSYNC.ALL ;  /* 0x0000000000007948 */ /* 0x000fea0003800000 */
[----:B------:R-:W-:Y:S01]  /*1bc0*/  R2UR UR4, R0 ;  /* 0x00000000000472ca */ /* 0x000fe200000e0000 */
[----:B------:R-:W-:Y:S01]  /*1bd0*/  ULOP3.LUT UR20, UR53, 0x10000, URZ, 0xfc, !UPT ;  /* 0x0001000035147892 */ /* 0x000fe2000f8efc3f */
[----:B------:R-:W-:Y:S01]  /*1be0*/  WARPGROUP.ARRIVE ;  /* 0x00000000000079c5 */ /* 0x000fe20000000000 */
[----:B------:R-:W-:Y:S01]  /*1bf0*/  UMOV UR25, 0x80000020 ;  /* 0x8000002000197882 */ /* 0x000fe20000000000 */
[----:B------:R-:W-:Y:S01]  /*1c00*/  UMOV UR27, 0x80000020 ;  /* 0x80000020001b7882 */ /* 0x000fe20000000000 */
[----:B------:R-:W-:Y:S01]  /*1c10*/  UMOV UR5, UR25 ;  /* 0x0000001900057c82 */ /* 0x000fe20008000000 */
[----:B------:R-:W-:Y:S01]  /*1c20*/  UMOV UR7, 0x80000020 ;  /* 0x8000002000077882 */ /* 0x000fe20000000000 */
[----:B------:R-:W-:Y:S01]  /*1c30*/  UIADD3 UR9, UR20, 0x2, URZ ;  /* 0x0000000214097890 */ /* 0x000fe2000fffe03f */
[----:B01----:R-:W-:Y:S01]  /*1c40*/  VIADD R3, R222, UR51 ;  /* 0x00000033de037c36 */ /* 0x003fe20008000000 */
[----:B------:R-:W-:Y:S01]  /*1c50*/  UMOV UR24, UR20 ;  /* 0x0000001400187c82 */ /* 0x000fe20008000000 */
[----:B------:R-:W-:Y:S01]  /*1c60*/  UMOV UR11, 0x80000020 ;  /* 0x80000020000b7882 */ /* 0x000fe20000000000 */
[----:B------:R-:W-:Y:S01]  /*1c70*/  UIADD3 UR13, UR20, 0x200, URZ ;  /* 0x00000200140d7890 */ /* 0x000fe2000fffe03f */
[----:B------:R-:W-:Y:S01]  /*1c80*/  IMAD.U32 R6, RZ, RZ, UR50 ;  /* 0x00000032ff067e24 */ /* 0x000fe2000f8e00ff */
[----:B------:R-:W-:Y:S01]  /*1c90*/  UIADD3 UR4, UR4, 0x24200, URZ ;  /* 0x0002420004047890 */ /* 0x000fe2000fffe03f */
[----:B------:R-:W-:Y:S01]  /*1ca0*/  P2R R104, PR, RZ, 0x1 ;  /* 0x00000001ff687803 */ /* 0x000fe20000000000 */
[----:B------:R-:W-:Y:S01]  /*1cb0*/  UMOV UR15, 0x80000020 ;  /* 0x80000020000f7882 */ /* 0x000fe20000000000 */
[----:B------:R-:W-:Y:S01]  /*1cc0*/  UMOV UR19, 0x80000020 ;  /* 0x8000002000137882 */ /* 0x000fe20000000000 */
[----:B------:R-:W-:Y:S01]  /*1cd0*/  USHF.R.U32.HI UR4, URZ, 0x4, UR4 ;  /* 0x000000043f047899 */ /* 0x000fe20008011604 */
[----:B------:R-:W-:Y:S01]  /*1ce0*/  IMAD R5, R6, -0xa0, R3 ;  /* 0xffffff6006057824 */ /* 0x000fe200078e0203 */
[----:B------:R-:W-:Y:S01]  /*1cf0*/  UMOV UR23, 0x80000020 ;  /* 0x8000002000177882 */ /* 0x000fe20000000000 */
[----:B------:R-:W0:Y:S01]  /*1d00*/  S2R R106, SR_TID.X ;  /* 0x00000000006a7919 */ /* 0x000e220000002100 */
[----:B------:R-:W-:Y:S01]  /*1d10*/  ULOP3.LUT UR4, UR4, 0x3fff, URZ, 0xc0, !UPT ;  /* 0x00003fff04047892 */ /* 0x000fe2000f8ec03f */
[--C-:B------:R-:W-:Y:S01]  /*1d20*/  IMAD.MOV.U32 R118, RZ, RZ, R119.reuse ;  /* 0x000000ffff767224 */ /* 0x100fe200078e0077 */
[C---:B------:R-:W-:Y:S01]  /*1d30*/  ISETP.GT.AND P2, PT, R5.reuse, RZ, PT ;  /* 0x000000ff0500720c */ /* 0x040fe20003f44270 */
[----:B------:R-:W-:Y:S01]  /*1d40*/  UISETP.GE.AND UP0, UPT, UR51, 0xa1, UPT ;  /* 0x000000a13300788c */ /* 0x000fe2000bf06270 */
[C---:B------:R-:W-:Y:S01]  /*1d50*/  ISETP.GT.AND P5, PT, R5.reuse, 0x1, PT ;  /* 0x000000010500780c */ /* 0x040fe20003fa4270 */
[----:B------:R-:W-:Y:S01]  /*1d60*/  ULOP3.LUT UR47, UR4, 0x10000, URZ, 0xfc, !UPT ;  /* 0x00010000042f7892 */ /* 0x000fe2000f8efc3f */
[C---:B------:R-:W-:Y:S01]  /*1d70*/  ISETP.GT.AND P4, PT, R5.reuse, 0x8, PT ;  /* 0x000000080500780c */ /* 0x040fe20003f84270 */
[--C-:B------:R-:W-:Y:S01]  /*1d80*/  IMAD.MOV.U32 R116, RZ, RZ, R119.reuse ;  /* 0x000000ffff747224 */ /* 0x100fe200078e0077 */
[----:B------:R-:W-:Y:S01]  /*1d90*/  UMOV UR4, UR24 ;  /* 0x0000001800047c82 */ /* 0x000fe20008000000 */
[----:B------:R-:W-:Y:S01]  /*1da0*/  UIMAD UR28, UR52, 0x780, UR47 ;  /* 0x00000780341c78a4 */ /* 0x000fe2000f8e022f */
[C---:B------:R-:W-:Y:S01]  /*1db0*/  ISETP.GT.AND P1, PT, R5.reuse, 0x9, PT ;  /* 0x000000090500780c */ /* 0x040fe20003f24270 */
[--C-:B------:R-:W-:Y:S01]  /*1dc0*/  IMAD.MOV.U32 R114, RZ, RZ, R119.reuse ;  /* 0x000000ffff727224 */ /* 0x100fe200078e0077 */
[C---:B------:R-:W-:Y:S01]  /*1dd0*/  ISETP.GT.AND P3, PT, R5.reuse, 0x10, PT ;  /* 0x000000100500780c */ /* 0x040fe20003f64270 */
[----:B------:R-:W-:Y:S01]  /*1de0*/  UIADD3 UR6, UR28, 0x180, URZ ;  /* 0x000001801c067890 */ /* 0x000fe2000fffe03f */
[C---:B------:R-:W-:Y:S01]  /*1df0*/  ISETP.GT.AND P0, PT, R5.reuse, 0x79, PT ;  /* 0x000000790500780c */ /* 0x040fe20003f04270 */
[----:B------:R-:W-:Y:S01]  /*1e00*/  UIADD3 UR8, UR28, 0x200, URZ ;  /* 0x000002001c087890 */ /* 0x000fe2000fffe03f */
[----:B------:R-:W-:Y:S01]  /*1e10*/  ISETP.GT.AND P6, PT, R5, 0x80, PT ;  /* 0x000000800500780c */ /* 0x000fe20003fc4270 */
[----:B------:R-:W-:Y:S01]  /*1e20*/  UMOV UR26, UR28 ;  /* 0x0000001c001a7c82 */ /* 0x000fe20008000000 */
[----:B------:R-:W-:Y:S01]  /*1e30*/  UIADD3 UR10, UR28, 0x2, URZ ;  /* 0x000000021c0a7890 */ /* 0x000fe2000fffe03f */
[----:B------:R-:W-:Y:S01]  /*1e40*/  QGMMA.64x32x32.F32.E4M3.E4M3 R88, gdesc[UR24], RZ, !UPT, gsb0 ;  /* 0x00600000185879f3 */ /* 0x000fe2000c0008ff */
[----:B------:R-:W-:Y:S01]  /*1e50*/  UIADD3 UR26, UR28, 0x80, URZ ;  /* 0x000000801c1a7890 */ /* 0x000fe2000fffe03f */
[--C-:B------:R-:W-:Y:S01]  /*1e60*/  IMAD.MOV.U32 R112, RZ, RZ, R119.reuse ;  /* 0x000000ffff707224 */ /* 0x100fe200078e0077 */
[----:B------:R-:W-:Y:S01]  /*1e70*/  UMOV UR27, 0x80000020 ;  /* 0x80000020001b7882 */ /* 0x000fe20000000000 */
[----:B------:R-:W-:Y:S01]  /*1e80*/  UIADD3 UR12, UR28, 0x202, URZ ;  /* 0x000002021c0c7890 */ /* 0x000fe2000fffe03f */
[--C-:B------:R-:W-:Y:S01]  /*1e90*/  IMAD.MOV.U32 R110, RZ, RZ, R119.reuse ;  /* 0x000000ffff6e7224 */ /* 0x100fe200078e0077 */
[----:B------:R-:W-:Y:S01]  /*1ea0*/  UIADD3 UR14, UR28, 0x280, URZ ;  /* 0x000002801c0e7890 */ /* 0x000fe2000fffe03f */
[----:B------:R-:W-:Y:S01]  /*1eb0*/  IMAD.MOV.U32 R108, RZ, RZ, R119 ;  /* 0x000000ffff6c7224 */ /* 0x000fe200078e0077 */
[----:B------:R-:W-:-:S02]  /*1ec0*/  UIADD3 UR16, UR28, 0x282, URZ ;  /* 0x000002821c107890 */ /* 0x000fc4000fffe03f */
[----:B------:R-:W-:Y:S02]  /*1ed0*/  UIADD3 UR18, UR28, 0x402, URZ ;  /* 0x000004021c127890 */ /* 0x000fe4000fffe03f */
[----:B------:R-:W-:Y:S01]  /*1ee0*/  UIADD3 UR22, UR28, 0x680, URZ ;  /* 0x000006801c167890 */ /* 0x000fe2000fffe03f */
        /* <DEDUP_REMOVED lines=145> */
[----:B------:R-:W-:Y:S01]  /*2800*/  FSEL R7, R88, -INF , P2 ;  /* 0xff80000058077808 */ /* 0x000fe20001000000 */
[----:B------:R-:W-:Y:S01]  /*2810*/  IMAD.U32 R88, RZ, RZ, UR39 ;  /* 0x00000027ff587e24 */ /* 0x000fe2000f8e00ff */
        /* <DEDUP_REMOVED lines=10> */
[----:B------:R-:W-:Y:S01]  /*28c0*/  FSEL R11, R96, -INF , P3 ;  /* 0xff800000600b7808 */ /* 0x000fe20001800000 */
[----:B------:R-:W-:Y:S01]  /*28d0*/  IMAD.MOV.U32 R96, RZ, RZ, R119 ;  /* 0x000000ffff607224 */ /* 0x000fe200078e0077 */
[----:B------:R-:W-:Y:S02]  /*28e0*/  FMNMX.FTZ R6, R93, R6, !PT ;  /* 0x000000065d067209 */ /* 0x000fe40007810000 */
[----:B------:R-:W-:-:S02]  /*28f0*/  FSEL R91, R91, -INF , P5 ;  /* 0xff8000005b5b7808 */ /* 0x000fc40002800000 */
[----:B------:R-:W-:Y:S02]  /*2900*/  ISETP.GT.AND P5, PT, R5, 0x18, PT ;  /* 0x000000180500780c */ /* 0x000fe40003fa4270 */
[----:B------:R-:W-:Y:S02]  /*2910*/  FSEL R97, R97, -INF , P2 ;  /* 0xff80000061617808 */ /* 0x000fe40001000000 */
[----:B------:R-:W-:Y:S02]  /*2920*/  FMNMX.FTZ R6, R11, R6, !PT ;  /* 0x000000060b067209 */ /* 0x000fe40007810000 */
[----:B------:R-:W-:Y:S02]  /*2930*/  FSEL R94, R94, -INF , P4 ;  /* 0xff8000005e5e7808 */ /* 0x000fe40002000000 */
[----:B------:R-:W-:Y:S02]  /*2940*/  ISETP.GT.AND P4, PT, R5, 0x19, PT ;  /* 0x000000190500780c */ /* 0x000fe40003f84270 */
[----:B------:R-:W-:Y:S01]  /*2950*/  FSEL R13, R100, -INF , P5 ;  /* 0xff800000640d7808 */ /* 0x000fe20002800000 */
[----:B------:R-:W-:Y:S01]  /*2960*/  IMAD.MOV.U32 R100, RZ, RZ, R119 ;  /* 0x000000ffff647224 */ /* 0x000fe200078e0077 */
[----:B------:R-:W-:-:S02]  /*2970*/  FMNMX.FTZ R6, R97, R6, !PT ;  /* 0x0000000661067209 */ /* 0x000fc40007810000 */
[----:B------:R-:W-:Y:S02]  /*2980*/  FSEL R98, R98, -INF , P3 ;  /* 0xff80000062627808 */ /* 0x000fe40001800000 */
[----:B------:R-:W-:Y:S02]  /*2990*/  FSEL R101, R101, -INF , P4 ;  /* 0xff80000065657808 */ /* 0x000fe40002000000 */
[----:B------:R-:W-:Y:S02]  /*29a0*/  ISETP.GT.AND P3, PT, R5, 0x20, PT ;  /* 0x000000200500780c */ /* 0x000fe40003f64270 */
[----:B------:R-:W-:Y:S02]  /*29b0*/  FMNMX.FTZ R6, R13, R6, !PT ;  /* 0x000000060d067209 */ /* 0x000fe40007810000 */
[----:B------:R-:W-:Y:S02]  /*29c0*/  FSEL R95, R95, -INF , P1 ;  /* 0xff8000005f5f7808 */ /* 0x000fe40000800000 */
[----:B------:R-:W-:-:S02]  /*29d0*/  ISETP.GT.AND P1, PT, R5, 0x21, PT ;  /* 0x000000210500780c */ /* 0x000fc40003f24270 */
[----:B------:R-:W-:Y:S02]  /*29e0*/  FMNMX.FTZ R6, R101, R6, !PT ;  /* 0x0000000665067209 */ /* 0x000fe40007810000 */
[----:B------:R-:W-:Y:S02]  /*29f0*/  FSEL R99, R99, -INF , P2 ;  /* 0xff80000063637808 */ /* 0x000fe40001000000 */
[C---:B------:R-:W-:Y:S02]  /*2a00*/  ISETP.GT.AND P2, PT, R5.reuse, 0x28, PT ;  /* 0x000000280500780c */ /* 0x040fe40003f44270 */
[----:B------:R-:W-:Y:S02]  /*2a10*/  FSEL R102, R102, -INF , P5 ;  /* 0xff80000066667808 */ /* 0x000fe40002800000 */
[----:B------:R-:W-:Y:S02]  /*2a20*/  ISETP.GT.AND P5, PT, R5, 0x29, PT ;  /* 0x000000290500780c */ /* 0x000fe40003fa4270 */
[----:B------:R-:W-:-:S02]  /*2a30*/  FSEL R103, R103, -INF , P4 ;  /* 0xff80000067677808 */ /* 0x000fc40002000000 */
        /* <DEDUP_REMOVED lines=31> */
[----:B------:R-:W-:Y:S02]  /*2c30*/  FMNMX.FTZ R6, R85, R6, !PT ;  /* 0x0000000655067209 */ /* 0x000fe40007810000 */
[----:B------:R-:W-:Y:S02]  /*2c40*/  FSEL R83, R83, -INF , P3 ;  /* 0xff80000053537808 */ /* 0x000fe40001800000 */
[----:B------:R-:W-:Y:S02]  /*2c50*/  ISETP.GT.AND P3, PT, R5, 0x48, PT ;  /* 0x000000480500780c */ /* 0x000fe40003f64270 */
[----:B------:R-:W-:-:S02]  /*2c60*/  FSEL R86, R86, -INF , P1 ;  /* 0xff80000056567808 */ /* 0x000fc40000800000 */
[----:B------:R-:W-:Y:S02]  /*2c70*/  ISETP.GT.AND P1, PT, R5, 0x49, PT ;  /* 0x000000490500780c */ /* 0x000fe40003f24270 */
        /* <DEDUP_REMOVED lines=34> */
[C---:B------:R-:W-:Y:S02]  /*2ea0*/  ISETP.GT.AND P5, PT, R5.reuse, 0x68, PT ;  /* 0x000000680500780c */ /* 0x040fe40003fa4270 */
[----:B------:R-:W-:Y:S02]  /*2eb0*/  FSEL R70, R70, -INF , P4 ;  /* 0xff80000046467808 */ /* 0x000fe40002000000 */
[----:B------:R-:W-:Y:S02]  /*2ec0*/  ISETP.GT.AND P4, PT, R5, 0x69, PT ;  /* 0x000000690500780c */ /* 0x000fe40003f84270 */
        /* <DEDUP_REMOVED lines=24> */
[----:B------:R-:W-:Y:S02]  /*3050*/  ISETP.GT.AND P0, PT, R5, 0x81, PT ;  /* 0x000000810500780c */ /* 0x000fe40003f04270 */
[----:B------:R-:W-:Y:S02]  /*3060*/  FMNMX.FTZ R3, R53, R8, !PT ;  /* 0x0000000835037209 */ /* 0x000fe40007810000 */
[----:B------:R-:W-:Y:S02]  /*3070*/  FSEL R51, R51, -INF , P1 ;  /* 0xff80000033337808 */ /* 0x000fe40000800000 */
[----:B------:R-:W-:Y:S02]  /*3080*/  ISETP.GT.AND P1, PT, R5, 0x88, PT ;  /* 0x000000880500780c */ /* 0x000fe40003f24270 */
[----:B------:R-:W-:-:S02]  /*3090*/  FSEL R54, R54, -INF , P2 ;  /* 0xff80000036367808 */ /* 0x000fc40001000000 */
[C---:B------:R-:W-:Y:S02]  /*30a0*/  ISETP.GT.AND P2, PT, R5.reuse, 0x89, PT ;  /* 0x000000890500780c */ /* 0x040fe40003f44270 */
[----:B------:R-:W-:Y:S02]  /*30b0*/  FSEL R50, R50, -INF , P3 ;  /* 0xff80000032327808 */ /* 0x000fe40001800000 */
[----:B------:R-:W-:Y:S02]  /*30c0*/  ISETP.GT.AND P3, PT, R5, 0x90, PT ;  /* 0x000000900500780c */ /* 0x000fe40003f64270 */
        /* <DEDUP_REMOVED lines=23> */
[----:B------:R-:W-:Y:S02]  /*3240*/  P2R R14, PR, RZ, 0x2 ;  /* 0x00000002ff0e7803 */ /* 0x000fe40000000000 */
[----:B------:R-:W-:Y:S02]  /*3250*/  FMNMX.FTZ R8, R37, R8, !PT ;  /* 0x0000000825087209 */ /* 0x000fe40007810000 */
[C---:B------:R-:W-:Y:S02]  /*3260*/  ISETP.GT.AND P1, PT, R5.reuse, 0x79, PT ;  /* 0x000000790500780c */ /* 0x040fe40003f24270 */
[----:B------:R-:W-:Y:S01]  /*3270*/  ISETP.GT.AND P0, PT, R5, 0x80, PT ;  /* 0x000000800500780c */ /* 0x000fe20003f04270 */
[----:B------:R-:W1:Y:S01]  /*3280*/  SHFL.BFLY PT, R3, R8, 0x2, 0x1f ;  /* 0x0c401f0008037f89 */ /* 0x000e6200000e0000 */
[----:B------:R-:W-:-:S02]  /*3290*/  FSEL R55, R55, -INF , P1 ;  /* 0xff80000037377808 */ /* 0x000fc40000800000 */
[----:B------:R-:W-:Y:S02]  /*32a0*/  FSEL R26, R26, -INF , P0 ;  /* 0xff8000001a1a7808 */ /* 0x000fe40000000000 */
[----:B------:R-:W-:Y:S02]  /*32b0*/  ISETP.NE.AND P0, PT, R20, RZ, PT ;  /* 0x000000ff1400720c */ /* 0x000fe40003f05270 */
[----:B------:R-:W-:Y:S02]  /*32c0*/  ISETP.NE.AND P1, PT, R14, RZ, PT ;  /* 0x000000ff0e00720c */ /* 0x000fe40003f25270 */
[----:B------:R-:W-:Y:S02]  /*32d0*/  FSEL R27, R27, -INF , P0 ;  /* 0xff8000001b1b7808 */ /* 0x000fe40000000000 */
[----:B------:R-:W-:Y:S02]  /*32e0*/  FSEL R30, R30, -INF , P1 ;  /* 0xff8000001e1e7808 */ /* 0x000fe40000800000 */
[----:B------:R-:W-:Y:S01]  /*32f0*/  ISETP.NE.AND P0, PT, R104, RZ, PT ;  /* 0x000000ff6800720c */ /* 0x000fe20003f05270 */
[----:B------:R-:W-:Y:S01]  /*3300*/  IMAD.MOV.U32 R104, RZ, RZ, R119 ;  /* 0x000000ffff687224 */ /* 0x000fe200078e0077 */
[----:B-1----:R-:W-:-:S05]  /*3310*/  FMNMX.FTZ R10, R8, R3, !PT ;  /* 0x00000003080a7209 */ /* 0x002fca0007810000 */
[----:B------:R-:W1:Y:S02]  /*3320*/  SHFL.BFLY PT, R3, R10, 0x1, 0x1f ;  /* 0x0c201f000a037f89 */ /* 0x000e6400000e0000 */
[----:B-1----:R-:W-:-:S04]  /*3330*/  FMNMX.FTZ R3, R10, R3, !PT ;  /* 0x000000030a037209 */ /* 0x002fc80007810000 */
[C---:B------:R-:W-:Y:S01]  /*3340*/  FSETP.NEU.FTZ.AND P2, PT, R3.reuse, -INF , PT ;  /* 0xff8000000300780b */ /* 0x040fe20003f5d000 */
[----:B------:R-:W-:-:S05]  /*3350*/  FFMA.FTZ R88, R3, R88, -8 ;  /* 0xc100000003587423 */ /* 0x000fca0000010058 */
[----:B------:R-:W-:Y:S02]  /*3360*/  FSEL R88, R88, RZ, P2 ;  /* 0x000000ff58587208 */ /* 0x000fe40001000000 */
[----:B------:R-:W-:-:S03]  /*3370*/  ISETP.NE.AND P2, PT, R12, RZ, PT ;  /* 0x000000ff0c00720c */ /* 0x000fc60003f45270 */
[--C-:B------:R-:W-:Y:S01]  /*3380*/  FFMA.FTZ R5, R7, UR39, -R88.reuse ;  /* 0x0000002707057c23 */ /* 0x100fe20008010858 */
        /* <DEDUP_REMOVED lines=9> */
[----:B------:R-:W-:Y:S01]  /*3420*/  FSEL R69, R34, -INF , P3 ;  /* 0xff80000022457808 */ /* 0x000fe20001800000 */
        /* <DEDUP_REMOVED lines=35> */
[--C-:B------:R-:W-:Y:S01]  /*3660*/  IMAD.MOV.U32 R101, RZ, RZ, R119.reuse ;  /* 0x000000ffff657224 */ /* 0x100fe200078e0077 */
[----:B------:R-:W-:Y:S01]  /*3670*/  FMNMX.FTZ R60, R82, R21, !PT ;  /* 0x00000015523c7209 */ /* 0x000fe20007810000 */
[--C-:B------:R-:W-:Y:S02]  /*3680*/  IMAD.MOV.U32 R97, RZ, RZ, R119.reuse ;  /* 0x000000ffff617224 */ /* 0x100fe400078e0077 */
[----:B------:R-:W2:Y:S01]  /*3690*/  MUFU.EX2 R10, R10 ;  /* 0x0000000a000a7308 */ /* 0x000ea20000000800 */
[----:B-1----:R-:W-:Y:S01]  /*36a0*/  FMNMX.FTZ R57, R83, R60, !PT ;  /* 0x0000003c53397209 */ /* 0x002fe20007810000 */
[----:B------:R-:W-:Y:S01]  /*36b0*/  FFMA.FTZ R60, R81, UR39, -R88 ;  /* 0x00000027513c7c23 */ /* 0x000fe20008010858 */
[----:B------:R-:W-:Y:S02]  /*36c0*/  IMAD.MOV.U32 R93, RZ, RZ, R119 ;  /* 0x000000ffff5d7224 */ /* 0x000fe400078e0077 */
[----:B------:R-:W-:-:S03]  /*36d0*/  FMNMX.FTZ R64, R86, R57, !PT ;  /* 0x0000003956407209 */ /* 0x000fc60007810000 */
[----:B------:R-:W-:Y:S01]  /*36e0*/  MUFU.EX2 R9, R9 ;  /* 0x0000000900097308 */ /* 0x000fe20000000800 */
[----:B------:R-:W-:-:S04]  /*36f0*/  FMNMX.FTZ R57, R87, R64, !PT ;  /* 0x0000004057397209 */ /* 0x000fc80007810000 */
[----:B------:R-:W-:-:S03]  /*3700*/  FMNMX.FTZ R64, R58, R57, !PT ;  /* 0x000000393a407209 */ /* 0x000fc60007810000 */
[----:B------:R-:W-:Y:S01]  /*3710*/  MUFU.EX2 R12, R12 ;  /* 0x0000000c000c7308 */ /* 0x000fe20000000800 */
[----:B------:R-:W-:Y:S01]  /*3720*/  FMNMX.FTZ R61, R59, R64, !PT ;  /* 0x000000403b3d7209 */ /* 0x000fe20007810000 */
[--C-:B------:R-:W-:Y:S01]  /*3730*/  FFMA.FTZ R64, R85, UR39, -R88.reuse ;  /* 0x0000002755407c23 */ /* 0x100fe20008010858 */
[----:B------:R-:W-:Y:S01]  /*3740*/  FSEL R85, R39, -INF , P6 ;  /* 0xff80000027557808 */ /* 0x000fe20003000000 */
[--C-:B------:R-:W-:Y:S01]  /*3750*/  FFMA.FTZ R39, R48, UR39, -R88.reuse ;  /* 0x0000002730277c23 */ /* 0x100fe20008010858 */
[----:B------:R-:W-:Y:S01]  /*3760*/  FMNMX.FTZ R68, R62, R61, !PT ;  /* 0x0000003d3e447209 */ /* 0x000fe20007810000 */
[----:B------:R-:W-:Y:S01]  /*3770*/  FFMA.FTZ R48, R53, UR39, -R88 ;  /* 0x0000002735307c23 */ /* 0x000fe20008010858 */
[----:B--2---:R-:W-:Y:S01]  /*3780*/  F2FP.SATFINITE.E4M3.F32.PACK_AB_MERGE_C R200, R10, R7, RZ ;  /* 0x000000070ac8723e */ /* 0x004fe200048070ff */
[----:B------:R-:W-:Y:S01]  /*3790*/  MUFU.EX2 R11, R11 ;  /* 0x0000000b000b7308 */ /* 0x000fe20000000800 */
[----:B------:R-:W-:Y:S02]  /*37a0*/  FMNMX.FTZ R61, R63, R68, !PT ;  /* 0x000000443f3d7209 */ /* 0x000fe40007810000 */
[----:B------:R-:W-:-:S02]  /*37b0*/  F2FP.SATFINITE.E4M3.F32.PACK_AB_MERGE_C R200, R8, R5, R200 ;  /* 0x0000000508c8723e */ /* 0x000fc400048070c8 */
[----:B------:R-:W-:-:S03]  /*37c0*/  FMNMX.FTZ R68, R66, R61, !PT ;  /* 0x0000003d42447209 */ /* 0x000fc60007810000 */
[----:B------:R-:W1:Y:S01]  /*37d0*/  MUFU.EX2 R14, R14 ;  /* 0x0000000e000e7308 */ /* 0x000e620000000800 */
[----:B------:R-:W-:Y:S01]  /*37e0*/  FMNMX.FTZ R65, R67, R68, !PT ;  /* 0x0000004443417209 */ /* 0x000fe20007810000 */
[----:B------:R-:W-:Y:S01]  /*37f0*/  FFMA.FTZ R68, R115, UR39, -R88 ;  /* 0x0000002773447c23 */ /* 0x000fe20008010858 */
[----:B------:R-:W-:Y:S02]  /*3800*/  IMAD.MOV.U32 R115, RZ, RZ, R119 ;  /* 0x000000ffff737224 */ /* 0x000fe400078e0077 */
[----:B------:R-:W-:-:S03]  /*3810*/  FMNMX.FTZ R76, R70, R65, !PT ;  /* 0x00000041464c7209 */ /* 0x000fc60007810000 */
[----:B------:R-:W-:Y:S01]  /*3820*/  MUFU.EX2 R20, R20 ;  /* 0x0000001400147308 */ /* 0x000fe20000000800 */
[----:B------:R-:W-:-:S04]  /*3830*/  FMNMX.FTZ R65, R71, R76, !PT ;  /* 0x0000004c47417209 */ /* 0x000fc80007810000 */
[----:B------:R-:W-:-:S03]  /*3840*/  FMNMX.FTZ R76, R42, R65, !PT ;  /* 0x000000412a4c7209 */ /* 0x000fc60007810000 */
[----:B------:R2:W-:Y:S01]  /*3850*/  MUFU.EX2 R15, R105 ;  /* 0x00000069000f7308 */ /* 0x0005e20000000800 */
[----:B------:R-:W-:Y:S01]  /*3860*/  FMNMX.FTZ R81, R43, R76, !PT ;  /* 0x0000004c2b517209 */ /* 0x000fe20007810000 */
[----:B------:R-:W-:Y:S01]  /*3870*/  FFMA.FTZ R76, R77, UR39, -R88 ;  /* 0x000000274d4c7c23 */ /* 0x000fe20008010858 */
[----:B-1----:R-:W-:Y:S02]  /*3880*/  F2FP.SATFINITE.E4M3.F32.PACK_AB_MERGE_C R202, R14, R11, RZ ;  /* 0x0000000b0eca723e */ /* 0x002fe400048070ff */
[----:B------:R-:W-:Y:S02]  /*3890*/  FMNMX.FTZ R80, R46, R81, !PT ;  /* 0x000000512e507209 */ /* 0x000fe40007810000 */
[----:B------:R-:W-:Y:S01]  /*38a0*/  F2FP.SATFINITE.E4M3.F32.PACK_AB_MERGE_C R202, R12, R9, R202 ;  /* 0x000000090cca723e */ /* 0x000fe200048070ca */
[----:B------:R-:W1:Y:S01]  /*38b0*/  MUFU.EX2 R56, R56 ;  /* 0x0000003800387308 */ /* 0x000e620000000800 */
[----:B------:R-:W-:Y:S01]  /*38c0*/  FMNMX.FTZ R77, R47, R80, !PT ;  /* 0x000000502f4d7209 */ /* 0x000fe20007810000 */
[----:B--2---:R-:W-:-:S03]  /*38d0*/  IMAD.MOV.U32 R105, RZ, RZ, R119 ;  /* 0x000000ffff697224 */ /* 0x004fc600078e0077 */
[----:B------:R-:W-:-:S03]  /*38e0*/  FMNMX.FTZ R80, R50, R77, !PT ;  /* 0x0000004d32507209 */ /* 0x000fc60007810000 */
[----:B------:R2:W-:Y:S01]  /*38f0*/  MUFU.EX2 R21, R109 ;  /* 0x0000006d00157308 */ /* 0x0005e20000000800 */
[----:B------:R-:W-:-:S04]  /*3900*/  FMNMX.FTZ R77, R51, R80, !PT ;  /* 0x00000050334d7209 */ /* 0x000fc80007810000 */
[----:B------:R-:W-:-:S03]  /*3910*/  FMNMX.FTZ R80, R54, R77, !PT ;  /* 0x0000004d36507209 */ /* 0x000fc60007810000 */
[----:B------:R-:W-:Y:S01]  /*3920*/  MUFU.EX2 R60, R60 ;  /* 0x0000003c003c7308 */ /* 0x000fe20000000800 */
[----:B------:R-:W-:Y:S01]  /*3930*/  FMNMX.FTZ R77, R55, R80, !PT ;  /* 0x00000050374d7209 */ /* 0x000fe20007810000 */
[--C-:B--2---:R-:W-:Y:S01]  /*3940*/  IMAD.MOV.U32 R109, RZ, RZ, R119.reuse ;  /* 0x000000ffff6d7224 */ /* 0x104fe200078e0077 */
[----:B------:R-:W-:Y:S01]  /*3950*/  FSEL R80, R31, -INF , P2 ;  /* 0xff8000001f507808 */ /* 0x000fe20001000000 */
[--C-:B------:R-:W-:Y:S01]  /*3960*/  FFMA.FTZ R31, R40, UR39, -R88.reuse ;  /* 0x00000027281f7c23 */ /* 0x100fe20008010858 */
[----:B------:R-:W-:Y:S01]  /*3970*/  FMNMX.FTZ R6, R26, R77, !PT ;  /* 0x0000004d1a067209 */ /* 0x000fe20007810000 */
[----:B------:R-:W-:Y:S01]  /*3980*/  FFMA.FTZ R40, R45, UR39, -R88 ;  /* 0x000000272d287c23 */ /* 0x000fe20008010858 */
[----:B------:R-:W-:Y:S01]  /*3990*/  IMAD.U32 R45, RZ, RZ, UR39 ;  /* 0x00000027ff2d7e24 */ /* 0x000fe2000f8e00ff */
[----:B------:R2:W-:Y:S01]  /*39a0*/  MUFU.EX2 R77, R84 ;  /* 0x00000054004d7308 */ /* 0x0005e20000000800 */
[----:B------:R-:W-:Y:S02]  /*39b0*/  FMNMX.FTZ R81, R27, R6, !PT ;  /* 0x000000061b517209 */ /* 0x000fe40007810000 */
[----:B0-----:R-:W-:Y:S01]  /*39c0*/  LOP3.LUT P2, RZ, R106, 0x7f, RZ, 0xc0, !PT ;  /* 0x0000007f6aff7812 */ /* 0x001fe2000784c0ff */
[----:B------:R-:W-:Y:S01]  /*39d0*/  IMAD.MOV.U32 R106, RZ, RZ, R119 ;  /* 0x000000ffff6a7224 */ /* 0x000fe200078e0077 */
[----:B------:R-:W-:-:S02]  /*39e0*/  FMNMX.FTZ R81, R30, R81, !PT ;  /* 0x000000511e517209 */ /* 0x000fc40007810000 */
[----:B-1----:R-:W-:Y:S01]  /*39f0*/  F2FP.SATFINITE.E4M3.F32.PACK_AB_MERGE_C R204, R56, R15, RZ ;  /* 0x0000000f38cc723e */ /* 0x002fe200048070ff */
[----:B------:R0:W-:Y:S01]  /*3a00*/  MUFU.EX2 R57, R111 ;  /* 0x0000006f00397308 */ /* 0x0001e20000000800 */
[----:B------:R-:W-:Y:S02]  /*3a10*/  FMNMX.FTZ R6, R80, R81, !PT ;  /* 0x0000005150067209 */ /* 0x000fe40007810000 */
[----:B------:R-:W-:Y:S02]  /*3a20*/  FSEL R81, R35, -INF , P4 ;  /* 0xff80000023517808 */ /* 0x000fe40002000000 */
[----:B------:R-:W-:Y:S02]  /*3a30*/  FMNMX.FTZ R6, R69, R6, !PT ;  /* 0x0000000645067209 */ /* 0x000fe40007810000 */
[----:B--2---:R-:W-:Y:S01]  /*3a40*/  FSEL R84, R38, -INF , P5 ;  /* 0xff80000026547808 */ /* 0x004fe20002800000 */
[----:B------:R-:W-:-:S01]  /*3a50*/  FFMA.FTZ R38, R41, UR39, -R88 ;  /* 0x0000002729267c23 */ /* 0x000fc20008010858 */
[----:B------:R-:W-:Y:S01]  /*3a60*/  FMNMX.FTZ R35, R81, R6, !PT ;  /* 0x0000000651237209 */ /* 0x000fe20007810000 */
[----:B------:R-:W-:-:S01]  /*3a70*/  FFMA.FTZ R41, R52, UR39, -R88 ;  /* 0x0000002734297c23 */ /* 0x000fc20008010858 */
[----:B------:R-:W-:Y:S01]  /*3a80*/  @!P2 VIADD R4, R4, 0x33440 ;  /* 0x000334400404a836 */ /* 0x000fe20000000000 */
[----:B------:R-:W1:Y:S01]  /*3a90*/  MUFU.EX2 R64, R64 ;  /* 0x0000004000407308 */ /* 0x000e620000000800 */
[----:B------:R-:W-:Y:S01]  /*3aa0*/  FMNMX.FTZ R6, R84, R35, !PT ;  /* 0x0000002354067209 */ /* 0x000fe20007810000 */
[--C-:B------:R-:W-:Y:S01]  /*3ab0*/  FFMA.FTZ R35, R44, UR39, -R88.reuse ;  /* 0x000000272c237c23 */ /* 0x100fe20008010858 */
[----:B------:R-:W-:-:S01]  /*3ac0*/  FFMA.FTZ R44, R49, UR39, -R88 ;  /* 0x00000027312c7c23 */ /* 0x000fc20008010858 */
[----:B------:R-:W-:Y:S01]  /*3ad0*/  @!P2 PRMT R4, RZ, 0x654, R4 ;  /* 0x00000654ff04a816 */ /* 0x000fe20000000004 */
[----:B0-----:R-:W-:Y:S01]  /*3ae0*/  IMAD.MOV.U32 R111, RZ, RZ, R119 ;  /* 0x000000ffff6f7224 */ /* 0x001fe200078e0077 */
[----:B------:R-:W-:-:S02]  /*3af0*/  FMNMX.FTZ R6, R85, R6, !PT ;  /* 0x0000000655067209 */ /* 0x000fc40007810000 */
[----:B------:R0:W-:Y:S01]  /*3b00*/  @!P2 SYNCS.ARRIVE.TRANS64.RED.A1T0 RZ, [R4+URZ], RZ ;  /* 0x000000ff04ffa9a7 */ /* 0x0001e2000810043f */
[----:B------:R2:W-:Y:S01]  /*3b10*/  MUFU.EX2 R61, R113 ;  /* 0x00000071003d7308 */ /* 0x0005e20000000800 */
[----:B------:R-:W-:Y:S01]  /*3b20*/  F2FP.SATFINITE.E4M3.F32.PACK_AB_MERGE_C R204, R20, R13, R204 ;  /* 0x0000000d14cc723e */ /* 0x000fe200048070cc */
[----:B------:R-:W3:Y:S06]  /*3b30*/  SHFL.BFLY PT, R89, R6, 0x2, 0x1f ;  /* 0x0c401f0006597f89 */ /* 0x000eec00000e0000 */
[----:B------:R-:W-:Y:S01]  /*3b40*/  MUFU.EX2 R68, R68 ;  /* 0x0000004400447308 */ /* 0x000fe20000000800 */
[----:B-1----:R-:W-:Y:S01]  /*3b50*/  F2FP.SATFINITE.E4M3.F32.PACK_AB_MERGE_C R206, R64, R57, RZ ;  /* 0x0000003940ce723e */ /* 0x002fe200048070ff */
[----:B--2---:R-:W-:-:S03]  /*3b60*/  IMAD.MOV.U32 R113, RZ, RZ, R119 ;  /* 0x000000ffff717224 */ /* 0x004fc600078e0077 */
[----:B------:R-:W-:-:S03]  /*3b70*/  F2FP.SATFINITE.E4M3.F32.PACK_AB_MERGE_C R206, R60, R21, R206 ;  /* 0x000000153cce723e */ /* 0x000fc600048070ce */
[----:B------:R1:W-:Y:S08]  /*3b80*/  MUFU.EX2 R65, R117 ;  /* 0x0000007500417308 */ /* 0x0003f00000000800 */
[----:B------:R-:W-:Y:S01]  /*3b90*/  MUFU.EX2 R76, R76 ;  /* 0x0000004c004c7308 */ /* 0x000fe20000000800 */
[----:B-1----:R-:W-:Y:S01]  /*3ba0*/  IMAD.MOV.U32 R117, RZ, RZ, R119 ;  /* 0x000000ffff757224 */ /* 0x002fe200078e0077 */
[----:B---3--:R-:W-:-:S05]  /*3bb0*/  FMNMX.FTZ R89, R6, R89, !PT ;  /* 0x0000005906597209 */ /* 0x008fca0007810000 */
[----:B------:R-:W1:Y:S01]  /*3bc0*/  SHFL.BFLY PT, R6, R89, 0x1, 0x1f ;  /* 0x0c201f0059067f89 */ /* 0x000e6200000e0000 */
[----:B------:R-:W-:Y:S08]  /*3bd0*/  MUFU.EX2 R72, R72 ;  /* 0x0000004800487308 */ /* 0x000ff00000000800 */
[----:B------:R-:W-:Y:S08]  /*3be0*/  MUFU.EX2 R73, R73 ;  /* 0x0000004900497308 */ /* 0x000ff00000000800 */
[----:B------:R-:W-:Y:S01]  /*3bf0*/  MUFU.EX2 R31, R31 ;  /* 0x0000001f001f7308 */ /* 0x000fe20000000800 */
[----:B-1----:R-:W-:-:S07]  /*3c00*/  FMNMX.FTZ R6, R89, R6, !PT ;  /* 0x0000000659067209 */ /* 0x002fce0007810000 */
[----:B------:R-:W-:Y:S01]  /*3c10*/  MUFU.EX2 R38, R38 ;  /* 0x0000002600267308 */ /* 0x000fe20000000800 */
[C---:B------:R-:W-:Y:S01]  /*3c20*/  FSETP.NEU.FTZ.AND P1, PT, R6.reuse, -INF , PT ;  /* 0xff8000000600780b */ /* 0x040fe20003f3d000 */
[----:B------:R-:W-:-:S06]  /*3c30*/  FFMA.FTZ R45, R6, R45, -8 ;  /* 0xc1000000062d7423 */ /* 0x000fcc000001002d */
        /* <DEDUP_REMOVED lines=18> */
[----:B------:R-:W-:-:S01]  /*3d60*/  FFMA.FTZ R83, R63, UR39, -R89 ;  /* 0x000000273f537c23 */ /* 0x000fc20008010859 */
[--C-:B------:R-:W-:Y:S01]  /*3d70*/  FFMA.FTZ R62, R66, UR39, -R89.reuse ;  /* 0x00000027423e7c23 */ /* 0x100fe20008010859 */
[----:B------:R-:W-:-:S01]  /*3d80*/  FFMA.FTZ R63, R67, UR39, -R89 ;  /* 0x00000027433f7c23 */ /* 0x000fc20008010859 */
[----:B------:R-:W-:Y:S01]  /*3d90*/  FADD.FTZ R66, R5, R8 ;  /* 0x0000000805427221 */ /* 0x000fe20000010000 */
[----:B------:R-:W-:-:S01]  /*3da0*/  FFMA.FTZ R103, R103, UR39, -R89 ;  /* 0x0000002767677c23 */ /* 0x000fc20008010859 */
        /* <DEDUP_REMOVED lines=24> */
[--C-:B------:R-:W-:Y:S01]  /*3f30*/  FFMA.FTZ R27, R27, UR39, -R89.reuse ;  /* 0x000000271b1b7c23 */ /* 0x100fe20008010859 */
[----:B------:R-:W-:-:S01]  /*3f40*/  FFMA.FTZ R30, R30, UR39, -R89 ;  /* 0x000000271e1e7c23 */ /* 0x000fc20008010859 */
[----:B------:R-:W2:Y:S01]  /*3f50*/  MUFU.EX2 R88, R88 ;  /* 0x0000005800587308 */ /* 0x000ea20000000800 */
[----:B---3--:R-:W-:-:S01]  /*3f60*/  FADD.FTZ R66, R95, R66 ;  /* 0x000000425f427221 */ /* 0x008fc20000010000 */
[--C-:B------:R-:W-:Y:S01]  /*3f70*/  FFMA.FTZ R80, R80, UR39, -R89.reuse ;  /* 0x0000002750507c23 */ /* 0x100fe20008010859 */
[----:B------:R-:W-:-:S01]  /*3f80*/  FFMA.FTZ R69, R69, UR39, -R89 ;  /* 0x0000002745457c23 */ /* 0x000fc20008010859 */
[--C-:B------:R-:W-:Y:S01]  /*3f90*/  FFMA.FTZ R81, R81, UR39, -R89.reuse ;  /* 0x0000002751517c23 */ /* 0x100fe20008010859 */
[----:B------:R-:W-:-:S01]  /*3fa0*/  FFMA.FTZ R84, R84, UR39, -R89 ;  /* 0x0000002754547c23 */ /* 0x000fc20008010859 */
[----:B------:R-:W-:Y:S01]  /*3fb0*/  FFMA.FTZ R85, R85, UR39, -R89 ;  /* 0x0000002755557c23 */ /* 0x000fe20008010859 */
[----:B------:R-:W-:Y:S01]  /*3fc0*/  F2FP.SATFINITE.E4M3.F32.PACK_AB_MERGE_C R94, R95, R94, RZ ;  /* 0x0000005e5f5e723e */ /* 0x000fe200048070ff */
[----:B------:R-:W0:Y:S01]  /*3fd0*/  MUFU.EX2 R102, R102 ;  /* 0x0000006600667308 */ /* 0x000e220000000800 */
[----:B-1----:R-:W-:-:S01]  /*3fe0*/  FADD.FTZ R91, R49, R66 ;  /* 0x00000042315b7221 */ /* 0x002fc20000010000 */
[----:B------:R-:W-:Y:S01]  /*3ff0*/  FADD.FTZ R66, R12, R67 ;  /* 0x000000430c427221 */ /* 0x000fe20000010000 */
[----:B------:R-:W-:Y:S01]  /*4000*/  F2FP.SATFINITE.E4M3.F32.PACK_AB_MERGE_C R201, R52, R45, R94 ;  /* 0x0000002d34c9723e */ /* 0x000fe2000480705e */
[----:B------:R-:W-:-:S02]  /*4010*/  IMAD.MOV.U32 R99, RZ, RZ, R119 ;  /* 0x000000ffff637224 */ /* 0x000fc400078e0077 */
[----:B------:R-:W-:-:S01]  /*4020*/  FADD.FTZ R67, R11, R66 ;  /* 0x000000420b437221 */ /* 0x000fc20000010000 */
[----:B------:R-:W-:Y:S01]  /*4030*/  IMAD.MOV.U32 R98, RZ, RZ, R119 ;  /* 0x000000ffff627224 */ /* 0x000fe200078e0077 */
[----:B------:R-:W1:Y:S01]  /*4040*/  MUFU.EX2 R103, R103 ;  /* 0x0000006700677308 */ /* 0x000e620000000800 */
[----:B--2---:R-:W-:-:S01]  /*4050*/  FADD.FTZ R91, R88, R91 ;  /* 0x0000005b585b7221 */ /* 0x004fc20000010000 */
[----:B------:R-:W-:Y:S01]  /*4060*/  FADD.FTZ R66, R14, R67 ;  /* 0x000000430e427221 */ /* 0x000fe20000010000 */
[--C-:B------:R-:W-:Y:S02]  /*4070*/  IMAD.MOV.U32 R95, RZ, RZ, R119.reuse ;  /* 0x000000ffff5f7224 */ /* 0x100fe400078e0077 */
[----:B------:R-:W-:Y:S02]  /*4080*/  IMAD.MOV.U32 R94, RZ, RZ, R119 ;  /* 0x000000ffff5e7224 */ /* 0x000fe400078e0077 */
[----:B------:R-:W-:-:S01]  /*4090*/  FADD.FTZ R67, R13, R66 ;  /* 0x000000420d437221 */ /* 0x000fc20000010000 */
        /* <DEDUP_REMOVED lines=18> */
[----:B------:R-:W2:Y:S01]  /*41c0*/  MUFU.EX2 R79, R79 ;  /* 0x0000004f004f7308 */ /* 0x000ea20000000800 */
[----:B0-----:R-:W-:-:S02]  /*41d0*/  FADD.FTZ R91, R74, R91 ;  /* 0x0000005b4a5b7221 */ /* 0x001fc40000010000 */
[----:B------:R-:W-:Y:S01]  /*41e0*/  FADD.FTZ R66, R56, R67 ;  /* 0x0000004338427221 */ /* 0x000fe20000010000 */
[----:B------:R-:W-:-:S03]  /*41f0*/  IMAD.MOV.U32 R56, RZ, RZ, R119 ;  /* 0x000000ffff387224 */ /* 0x000fc600078e0077 */
[----:B------:R-:W-:Y:S01]  /*4200*/  FADD.FTZ R67, R21, R66 ;  /* 0x0000004215437221 */ /* 0x000fe20000010000 */
[----:B------:R-:W0:Y:S01]  /*4210*/  MUFU.EX2 R75, R75 ;  /* 0x0000004b004b7308 */ /* 0x000e220000000800 */
[----:B-1----:R-:W-:-:S07]  /*4220*/  FADD.FTZ R4, R90, R91 ;  /* 0x0000005b5a047221 */ /* 0x002fce0000010000 */
[----:B------:R-:W1:Y:S01]  /*4230*/  MUFU.EX2 R78, R78 ;  /* 0x0000004e004e7308 */ /* 0x000e620000000800 */
[----:B--2---:R-:W-:-:S01]  /*4240*/  FADD.FTZ R4, R79, R4 ;  /* 0x000000044f047221 */ /* 0x004fc20000010000 */
[----:B------:R-:W-:Y:S01]  /*4250*/  F2FP.SATFINITE.E4M3.F32.PACK_AB_MERGE_C R79, R79, R90, RZ ;  /* 0x0000005a4f4f723e */ /* 0x000fe200048070ff */
[----:B------:R-:W-:-:S03]  /*4260*/  IMAD.MOV.U32 R90, RZ, RZ, R119 ;  /* 0x000000ffff5a7224 */ /* 0x000fc600078e0077 */
[----:B------:R-:W-:Y:S01]  /*4270*/  F2FP.SATFINITE.E4M3.F32.PACK_AB_MERGE_C R205, R74, R53, R79 ;  /* 0x000000354acd723e */ /* 0x000fe2000480704f */
[----:B------:R-:W-:Y:S01]  /*4280*/  IMAD.MOV.U32 R79, RZ, RZ, R119 ;  /* 0x000000ffff4f7224 */ /* 0x000fe200078e0077 */
[----:B------:R-:W2:Y:S01]  /*4290*/  MUFU.EX2 R86, R86 ;  /* 0x0000005600567308 */ /* 0x000ea20000000800 */
[----:B0-----:R-:W-:-:S01]  /*42a0*/  FADD.FTZ R91, R75, R4 ;  /* 0x000000044b5b7221 */ /* 0x001fc20000010000 */
[----:B------:R-:W-:Y:S01]  /*42b0*/  FADD.FTZ R4, R60, R67 ;  /* 0x000000433c047221 */ /* 0x000fe20000010000 */
[--C-:B------:R-:W-:Y:S02]  /*42c0*/  IMAD.MOV.U32 R74, RZ, RZ, R119.reuse ;  /* 0x000000ffff4a7224 */ /* 0x100fe400078e0077 */
[----:B------:R-:W-:Y:S02]  /*42d0*/  IMAD.MOV.U32 R60, RZ, RZ, R119 ;  /* 0x000000ffff3c7224 */ /* 0x000fe400078e0077 */
[----:B------:R-:W-:-:S01]  /*42e0*/  FADD.FTZ R67, R57, R4 ;  /* 0x0000000439437221 */ /* 0x000fc20000010000 */
[----:B------:R-:W-:Y:S01]  /*42f0*/  IMAD.MOV.U32 R57, RZ, RZ, R119 ;  /* 0x000000ffff397224 */ /* 0x000fe200078e0077 */
[----:B------:R-:W0:Y:S01]  /*4300*/  MUFU.EX2 R87, R87 ;  /* 0x0000005700577308 */ /* 0x000e220000000800 */
[----:B-1----:R-:W-:-:S01]  /*4310*/  FADD.FTZ R91, R78, R91 ;  /* 0x0000005b4e5b7221 */ /* 0x002fc20000010000 */
[----:B------:R-:W-:Y:S01]  /*4320*/  FADD.FTZ R66, R64, R67 ;  /* 0x0000004340427221 */ /* 0x000fe20000010000 */
[----:B------:R-:W-:-:S02]  /*4330*/  IMAD.MOV.U32 R64, RZ, RZ, R119 ;  /* 0x000000ffff407224 */ /* 0x000fc400078e0077 */
[----:B------:R-:W-:Y:S02]  /*4340*/  IMAD.MOV.U32 R53, RZ, RZ, R119 ;  /* 0x000000ffff357224 */ /* 0x000fe400078e0077 */
        /* <DEDUP_REMOVED lines=12> */
[----:B------:R-:W-:Y:S01]  /*4410*/  F2FP.SATFINITE.E4M3.F32.PACK_AB_MERGE_C R86, R87, R86, RZ ;  /* 0x000000565756723e */ /* 0x000fe200048070ff */
[----:B------:R-:W-:Y:S01]  /*4420*/  IMAD.MOV.U32 R87, RZ, RZ, R119 ;  /* 0x000000ffff577224 */ /* 0x000fe200078e0077 */
[----:B------:R-:W-:Y:S01]  /*4430*/  F2FP.SATFINITE.E4M3.F32.PACK_AB_MERGE_C R208, R68, R61, R65 ;  /* 0x0000003d44d0723e */ /* 0x000fe20004807041 */
[----:B------:R-:W-:Y:S01]  /*4440*/  IMAD.MOV.U32 R76, RZ, RZ, R119 ;  /* 0x000000ffff4c7224 */ /* 0x000fe200078e0077 */
[----:B------:R-:W-:Y:S01]  /*4450*/  F2FP.SATFINITE.E4M3.F32.PACK_AB_MERGE_C R207, R78, R75, R86 ;  /* 0x0000004b4ecf723e */ /* 0x000fe20004807056 */
[----:B------:R-:W0:Y:S01]  /*4460*/  MUFU.EX2 R82, R82 ;  /* 0x0000005200527308 */ /* 0x000e220000000800 */
[----:B-1----:R-:W-:-:S01]  /*4470*/  FADD.FTZ R4, R58, R7 ;  /* 0x000000073a047221 */ /* 0x002fc20000010000 */
[----:B------:R-:W-:-:S02]  /*4480*/  IMAD.MOV.U32 R86, RZ, RZ, R119 ;  /* 0x000000ffff567224 */ /* 0x000fc400078e0077 */
[--C-:B------:R-:W-:Y:S02]  /*4490*/  IMAD.MOV.U32 R78, RZ, RZ, R119.reuse ;  /* 0x000000ffff4e7224 */ /* 0x100fe400078e0077 */
[----:B------:R-:W-:Y:S02]  /*44a0*/  IMAD.MOV.U32 R75, RZ, RZ, R119 ;  /* 0x000000ffff4b7224 */ /* 0x000fe400078e0077 */
[----:B------:R-:W1:Y:S01]  /*44b0*/  MUFU.EX2 R83, R83 ;  /* 0x0000005300537308 */ /* 0x000e620000000800 */
[----:B--2---:R-:W-:-:S01]  /*44c0*/  FADD.FTZ R7, R59, R4 ;  /* 0x000000043b077221 */ /* 0x004fc20000010000 */
[--C-:B------:R-:W-:Y:S02]  /*44d0*/  IMAD.MOV.U32 R68, RZ, RZ, R119.reuse ;  /* 0x000000ffff447224 */ /* 0x100fe400078e0077 */
[--C-:B------:R-:W-:Y:S02]  /*44e0*/  IMAD.MOV.U32 R65, RZ, RZ, R119.reuse ;  /* 0x000000ffff417224 */ /* 0x100fe400078e0077 */
[----:B------:R-:W-:-:S02]  /*44f0*/  IMAD.MOV.U32 R61, RZ, RZ, R119 ;  /* 0x000000ffff3d7224 */ /* 0x000fc400078e0077 */
[----:B------:R-:W2:Y:S01]  /*4500*/  MUFU.EX2 R62, R62 ;  /* 0x0000003e003e7308 */ /* 0x000ea20000000800 */
[----:B0-----:R-:W-:-:S07]  /*4510*/  FADD.FTZ R4, R82, R7 ;  /* 0x0000000752047221 */ /* 0x001fce0000010000 */
[----:B------:R-:W0:Y:S01]  /*4520*/  MUFU.EX2 R63, R63 ;  /* 0x0000003f003f7308 */ /* 0x000e220000000800 */
[----:B-1----:R-:W-:-:S01]  /*4530*/  FADD.FTZ R7, R83, R4 ;  /* 0x0000000453077221 */ /* 0x002fc20000010000 */
[----:B------:R-:W-:Y:S01]  /*4540*/  FADD.FTZ R4, R72, R11 ;  /* 0x0000000b48047221 */ /* 0x000fe20000010000 */
[----:B------:R-:W-:Y:S01]  /*4550*/  F2FP.SATFINITE.E4M3.F32.PACK_AB_MERGE_C R82, R83, R82, RZ ;  /* 0x000000525352723e */ /* 0x000fe200048070ff */
[----:B------:R-:W-:Y:S02]  /*4560*/  IMAD.MOV.U32 R83, RZ, RZ, R119 ;  /* 0x000000ffff537224 */ /* 0x000fe400078e0077 */
[----:B------:R-:W-:-:S01]  /*4570*/  FADD.FTZ R4, R73, R4 ;  /* 0x0000000449047221 */ /* 0x000fc20000010000 */
[----:B------:R-:W-:Y:S01]  /*4580*/  F2FP.SATFINITE.E4M3.F32.PACK_AB_MERGE_C R209, R59, R58, R82 ;  /* 0x0000003a3bd1723e */ /* 0x000fe20004807052 */
[----:B------:R-:W1:Y:S01]  /*4590*/  MUFU.EX2 R70, R70 ;  /* 0x0000004600467308 */ /* 0x000e620000000800 */
[----:B--2---:R-:W-:-:S01]  /*45a0*/  FADD.FTZ R10, R62, R7 ;  /* 0x000000073e0a7221 */ /* 0x004fc20000010000 */
[----:B------:R-:W-:Y:S01]  /*45b0*/  FADD.FTZ R11, R77, R4 ;  /* 0x000000044d0b7221 */ /* 0x000fe20000010000 */
[----:B------:R-:W-:Y:S01]  /*45c0*/  F2FP.SATFINITE.E4M3.F32.PACK_AB_MERGE_C R77, R34, R77, RZ ;  /* 0x0000004d224d723e */ /* 0x000fe200048070ff */
[----:B------:R-:W-:-:S02]  /*45d0*/  IMAD.MOV.U32 R82, RZ, RZ, R119 ;  /* 0x000000ffff527224 */ /* 0x000fc400078e0077 */
[----:B------:R-:W-:-:S01]  /*45e0*/  FADD.FTZ R34, R34, R11 ;  /* 0x0000000b22227221 */ /* 0x000fc20000010000 */
[----:B------:R-:W-:Y:S01]  /*45f0*/  F2FP.SATFINITE.E4M3.F32.PACK_AB_MERGE_C R210, R73, R72, R77 ;  /* 0x0000004849d2723e */ /* 0x000fe2000480704d */
        /* <DEDUP_REMOVED lines=11> */
[--C-:B------:R-:W-:Y:S02]  /*46b0*/  IMAD.MOV.U32 R58, RZ, RZ, R119.reuse ;  /* 0x000000ffff3a7224 */ /* 0x100fe400078e0077 */
[----:B------:R-:W-:Y:S01]  /*46c0*/  IMAD.MOV.U32 R34, RZ, RZ, R119 ;  /* 0x000000ffff227224 */ /* 0x000fe200078e0077 */
        /* <DEDUP_REMOVED lines=11> */
[----:B-1----:R-:W-:-:S07]  /*4780*/  FADD.FTZ R7, R43, R4 ;  /* 0x000000042b077221 */ /* 0x002fce0000010000 */
[----:B------:R-:W1:Y:S01]  /*4790*/  MUFU.EX2 R47, R47 ;  /* 0x0000002f002f7308 */ /* 0x000e620000000800 */
[----:B--2---:R-:W-:-:S07]  /*47a0*/  FADD.FTZ R4, R46, R7 ;  /* 0x000000072e047221 */ /* 0x004fce0000010000 */
[----:B------:R-:W2:Y:S01]  /*47b0*/  MUFU.EX2 R39, R39 ;  /* 0x0000002700277308 */ /* 0x000ea20000000800 */
[C---:B0-----:R-:W-:Y:S01]  /*47c0*/  F2FP.SATFINITE.E4M3.F32.PACK_AB_MERGE_C R35, R40.reuse, R35, RZ ;  /* 0x000000232823723e */ /* 0x041fe200048070ff */
[----:B------:R-:W-:-:S03]  /*47d0*/  FADD.FTZ R40, R40, R9 ;  /* 0x0000000928287221 */ /* 0x000fc60000010000 */
[----:B------:R-:W-:Y:S01]  /*47e0*/  F2FP.SATFINITE.E4M3.F32.PACK_AB_MERGE_C R212, R38, R31, R35 ;  /* 0x0000001f26d4723e */ /* 0x000fe20004807023 */
[--C-:B------:R-:W-:Y:S02]  /*47f0*/  IMAD.MOV.U32 R38, RZ, RZ, R119.reuse ;  /* 0x000000ffff267224 */ /* 0x100fe400078e0077 */
        /* <DEDUP_REMOVED lines=13> */
[--C-:B------:R-:W-:Y:S02]  /*48d0*/  IMAD.MOV.U32 R47, RZ, RZ, R119.reuse ;  /* 0x000000ffff2f7224 */ /* 0x100fe400078e0077 */
[----:B------:R-:W-:-:S04]  /*48e0*/  IMAD.MOV.U32 R31, RZ, RZ, R119 ;  /* 0x000000ffff1f7224 */ /* 0x000fc800078e0077 */
        /* <DEDUP_REMOVED lines=11> */
[----:B------:R-:W-:Y:S01]  /*49a0*/  MUFU.EX2 R28, R28 ;  /* 0x0000001c001c7308 */ /* 0x000fe20000000800 */
[----:B-1----:R-:W-:-:S01]  /*49b0*/  FADD.FTZ R8, R54, R7 ;  /* 0x0000000736087221 */ /* 0x002fc20000010000 */
[--C-:B------:R-:W-:Y:S02]  /*49c0*/  IMAD.MOV.U32 R44, RZ, RZ, R119.reuse ;  /* 0x000000ffff2c7224 */ /* 0x100fe400078e0077 */
[----:B------:R-:W-:-:S04]  /*49d0*/  IMAD.MOV.U32 R39, RZ, RZ, R119 ;  /* 0x000000ffff277224 */ /* 0x000fc800078e0077 */
[----:B------:R-:W0:Y:S01]  /*49e0*/  MUFU.EX2 R29, R29 ;  /* 0x0000001d001d7308 */ /* 0x000e220000000800 */
[C---:B--2---:R-:W-:Y:S01]  /*49f0*/  F2FP.SATFINITE.E4M3.F32.PACK_AB_MERGE_C R54, R55.reuse, R54, RZ ;  /* 0x000000363736723e */ /* 0x044fe200048070ff */
        /* <DEDUP_REMOVED lines=12> */
[----:B--2---:R-:W-:-:S01]  /*4ac0*/  FADD.FTZ R10, R26, R55 ;  /* 0x000000371a0a7221 */ /* 0x004fc20000010000 */
[----:B------:R-:W-:-:S06]  /*4ad0*/  IMAD.MOV.U32 R55, RZ, RZ, R119 ;  /* 0x000000ffff377224 */ /* 0x000fcc00078e0077 */
[----:B------:R-:W2:Y:S01]  /*4ae0*/  MUFU.EX2 R30, R30 ;  /* 0x0000001e001e7308 */ /* 0x000ea20000000800 */
[C---:B0-----:R-:W-:Y:S01]  /*4af0*/  F2FP.SATFINITE.E4M3.F32.PACK_AB_MERGE_C R216, R25.reuse, R24, R7 ;  /* 0x0000001819d8723e */ /* 0x041fe20004807007 */
[----:B------:R-:W-:Y:S01]  /*4b00*/  FADD.FTZ R25, R25, R8 ;  /* 0x0000000819197221 */ /* 0x000fe20000010000 */
[----:B------:R-:W-:-:S03]  /*4b10*/  IMAD.MOV.U32 R24, RZ, RZ, R119 ;  /* 0x000000ffff187224 */ /* 0x000fc600078e0077 */
[----:B------:R-:W-:Y:S01]  /*4b20*/  FADD.FTZ R28, R28, R25 ;  /* 0x000000191c1c7221 */ /* 0x000fe20000010000 */
[----:B------:R-:W-:Y:S01]  /*4b30*/  IMAD.MOV.U32 R25, RZ, RZ, R119 ;  /* 0x000000ffff197224 */ /* 0x000fe200078e0077 */
[----:B------:R0:W3:Y:S01]  /*4b40*/  MUFU.EX2 R5, R80 ;  /* 0x0000005000057308 */ /* 0x0000e20000000800 */
[----:B-1----:R-:W-:-:S01]  /*4b50*/  FADD.FTZ R7, R27, R10 ;  /* 0x0000000a1b077221 */ /* 0x002fc20000010000 */
[----:B------:R-:W-:Y:S01]  /*4b60*/  FADD.FTZ R29, R29, R28 ;  /* 0x0000001c1d1d7221 */ /* 0x000fe20000010000 */
[----:B------:R-:W-:-:S05]  /*4b70*/  IMAD.MOV.U32 R28, RZ, RZ, R119 ;  /* 0x000000ffff1c7224 */ /* 0x000fca00078e0077 */
[----:B------:R-:W-:Y:S01]  /*4b80*/  MUFU.EX2 R36, R36 ;  /* 0x0000002400247308 */ /* 0x000fe20000000800 */
[----:B--2---:R-:W-:-:S01]  /*4b90*/  FADD.FTZ R8, R30, R7 ;  /* 0x000000071e087221 */ /* 0x004fc20000010000 */
[----:B0-----:R-:W-:-:S06]  /*4ba0*/  IMAD.MOV.U32 R80, RZ, RZ, R119 ;  /* 0x000000ffff507224 */ /* 0x001fcc00078e0077 */
[----:B------:R-:W0:Y:S01]  /*4bb0*/  MUFU.EX2 R37, R37 ;  /* 0x0000002500257308 */ /* 0x000e220000000800 */
[----:B---3--:R-:W-:-:S01]  /*4bc0*/  FADD.FTZ R8, R5, R8 ;  /* 0x0000000805087221 */ /* 0x008fc20000010000 */
[----:B------:R-:W-:-:S04]  /*4bd0*/  F2FP.SATFINITE.E4M3.F32.PACK_AB_MERGE_C R30, R5, R30, RZ ;  /* 0x0000001e051e723e */ /* 0x000fc800048070ff */
[----:B------:R-:W-:Y:S01]  /*4be0*/  F2FP.SATFINITE.E4M3.F32.PACK_AB_MERGE_C R217, R27, R26, R30 ;  /* 0x0000001a1bd9723e */ /* 0x000fe2000480701e */
[--C-:B------:R-:W-:Y:S01]  /*4bf0*/  IMAD.MOV.U32 R30, RZ, RZ, R119.reuse ;  /* 0x000000ffff1e7224 */ /* 0x100fe200078e0077 */
        /* <DEDUP_REMOVED lines=8> */
[----:B------:R1:W3:Y:S01]  /*4c80*/  MUFU.EX2 R4, R81 ;  /* 0x0000005100047308 */ /* 0x0002e20000000800 */
[----:B--2---:R-:W-:-:S07]  /*4c90*/  FADD.FTZ R5, R69, R8 ;  /* 0x0000000845057221 */ /* 0x004fce0000010000 */
[----:B------:R-:W-:Y:S01]  /*4ca0*/  MUFU.EX2 R84, R84 ;  /* 0x0000005400547308 */ /* 0x000fe20000000800 */
[C---:B0-----:R-:W-:Y:S01]  /*4cb0*/  F2FP.SATFINITE.E4M3.F32.PACK_AB_MERGE_C R218, R33.reuse, R32, R7 ;  /* 0x0000002021da723e */ /* 0x041fe20004807007 */
[----:B------:R-:W-:Y:S01]  /*4cc0*/  FADD.FTZ R33, R33, R10 ;  /* 0x0000000a21217221 */ /* 0x000fe20000010000 */
[--C-:B-1----:R-:W-:Y:S02]  /*4cd0*/  IMAD.MOV.U32 R81, RZ, RZ, R119.reuse ;  /* 0x000000ffff517224 */ /* 0x102fe400078e0077 */
[----:B------:R-:W-:Y:S02]  /*4ce0*/  IMAD.MOV.U32 R32, RZ, RZ, R119 ;  /* 0x000000ffff207224 */ /* 0x000fe400078e0077 */
[----:B------:R-:W-:-:S01]  /*4cf0*/  FADD.FTZ R36, R36, R33 ;  /* 0x0000002124247221 */ /* 0x000fc20000010000 */
[----:B------:R-:W-:Y:S01]  /*4d00*/  IMAD.MOV.U32 R33, RZ, RZ, R119 ;  /* 0x000000ffff217224 */ /* 0x000fe200078e0077 */
[----:B------:R-:W0:Y:S01]  /*4d10*/  MUFU.EX2 R85, R85 ;  /* 0x0000005500557308 */ /* 0x000e220000000800 */
[----:B---3--:R-:W-:-:S01]  /*4d20*/  FADD.FTZ R5, R4, R5 ;  /* 0x0000000504057221 */ /* 0x008fc20000010000 */
[----:B0-----:R-:W-:-:S03]  /*4d30*/  F2FP.SATFINITE.E4M3.F32.PACK_AB_MERGE_C R7, R85, R84, RZ ;  /* 0x000000545507723e */ /* 0x001fc600048070ff */
[----:B------:R-:W-:Y:S01]  /*4d40*/  FADD.FTZ R84, R84, R5 ;  /* 0x0000000554547221 */ /* 0x000fe20000010000 */
[----:B------:R-:W-:-:S01]  /*4d50*/  FADD.FTZ R5, R37, R36 ;  /* 0x0000002425057221 */ /* 0x000fc20000010000 */
[----:B------:R-:W-:Y:S01]  /*4d60*/  IMAD.MOV.U32 R37, RZ, RZ, R119 ;  /* 0x000000ffff257224 */ /* 0x000fe200078e0077 */
[----:B------:R-:W-:Y:S01]  /*4d70*/  F2FP.SATFINITE.E4M3.F32.PACK_AB_MERGE_C R219, R4, R69, R7 ;  /* 0x0000004504db723e */ /* 0x000fe20004807007 */
[----:B------:R-:W-:Y:S01]  /*4d80*/  FADD.FTZ R4, R85, R84 ;  /* 0x0000005455047221 */ /* 0x000fe20000010000 */
[--C-:B------:R-:W-:Y:S02]  /*4d90*/  IMAD.MOV.U32 R85, RZ, RZ, R119.reuse ;  /* 0x000000ffff557224 */ /* 0x100fe400078e0077 */
        /* <DEDUP_REMOVED lines=57> */
.L_x_305:
[----:B------:R-:W-:Y:S01]  /*5130*/  ISETP.NE.AND P2, PT, RZ, UR42, PT ;  /* 0x0000002aff007c0c */ /* 0x000fe2000bf45270 */
[----:B------:R-:W-:-:S04]  /*5140*/  UISETP.NE.AND UP0, UPT, UR51, 0x1, UPT ;  /* 0x000000013300788c */ /* 0x000fc8000bf05270 */
[----:B------:R-:W-:-:S04]  /*5150*/  USEL UR43, URZ, 0x1, UP0 ;  /* 0x000000013f2b7887 */ /* 0x000fc80008000000 */
[----:B------:R-:W-:-:S04]  /*5160*/  ULOP3.LUT UR43, UR53, UR43, URZ, 0x3c, !UPT ;  /* 0x0000002b352b7292 */ /* 0x000fc8000f8e3c3f */
[----:B------:R-:W-:Y:S08]  /*5170*/  @P2 BRA `(.L_x_296) ;  /* 0x0000000000442947 */ /* 0x000ff00003800000 */
[----:B------:R-:W-:Y:S05]  /*5180*/  @!P0 BRA `(.L_x_297) ;  /* 0x0000000000048947 */ /* 0x000fea0003800000 */
[----:B------:R-:W-:Y:S01]  /*5190*/  BPT.TRAP 0x1 ;  /* 0x000000040000795c */ /* 0x000fe20000300000 */
.L_x_297:
[----:B------:R-:W0:Y:S01]  /*51a0*/  S2UR UR10, SR_CgaCtaId ;  /* 0x00000000000a79c3 */ /* 0x000e220000008800 */
[----:B------:R-:W-:Y:S01]  /*51b0*/  UIADD3 UR6, UR51, 0x1, URZ ;  /* 0x0000000133067890 */ /* 0x000fe2000fffe03f */
[----:B------:R-:W-:Y:S01]  /*51c0*/  IMAD.U32 R0, RZ, RZ, UR43 ;  /* 0x0000002bff007e24 */ /* 0x000fe2000f8e00ff */
[----:B------:R-:W-:Y:S02]  /*51d0*/  UMOV UR7, 0x400 ;  /* 0x0000040000077882 */ /* 0x000fe40000000000 */
[----:B------:R-:W-:Y:S02]  /*51e0*/  UISETP.NE.AND UP0, UPT, UR6, 0x2, UPT ;  /* 0x000000020600788c */ /* 0x000fe4000bf05270 */
[----:B------:R-:W-:Y:S02]  /*51f0*/  SHF.L.U32 R0, R0, 0x1f, RZ ;  /* 0x0000001f00007819 */ /* 0x000fe400000006ff */
[----:B------:R-:W-:Y:S02]  /*5200*/  USEL UR6, UR6, URZ, UP0 ;  /* 0x0000003f06067287 */ /* 0x000fe40008000000 */
[----:B0-----:R-:W-:-:S04]  /*5210*/  ULEA UR7, UR10, UR7, 0x18 ;  /* 0x000000070a077291 */ /* 0x001fc8000f8ec03f */
[----:B------:R-:W-:-:S09]  /*5220*/  ULEA UR6, UR6, UR7, 0x3 ;  /* 0x0000000706067291 */ /* 0x000fd2000f8e183f */
[----:B------:R0:W1:Y:S01]  /*5230*/  SYNCS.PHASECHK.TRANS64.TRYWAIT P1, [UR6+0x33430], R0 ;  /* 0x03343000ff0075a7 */ /* 0x0000620008020146 */
[----:B------:R-:W-:Y:S05]  /*5240*/  @!P0 BRA `(.L_x_298) ;  /* 0x0000000000048947 */ /* 0x000fea0003800000 */
[----:B------:R-:W-:Y:S01]  /*5250*/  BPT.TRAP 0x1 ;  /* 0x000000040000795c */ /* 0x000fe20000300000 */
.L_x_298:
[----:B-1----:R-:W-:Y:S05]  /*5260*/  @P1 BRA `(.L_x_296) ;  /* 0x0000000000081947 */ /* 0x002fea0003800000 */
[----:B------:R-:W1:Y:S02]  /*5270*/  SYNCS.PHASECHK.TRANS64.TRYWAIT P1, [UR6+0x33430], R0 ;  /* 0x03343000ff0075a7 */ /* 0x000e640008020146 */
[----:B-1----:R-:W-:Y:S05]  /*5280*/  @!P1 BRA `(.L_x_299) ;  /* 0x000000c4008c9947 */ /* 0x002fea0003800000 */
.L_x_296:
[----:B------:R-:W2:Y:S01]  /*5290*/  S2R R2, SR_TID.X ;  /* 0x0000000000027919 */ /* 0x000ea20000002100 */
        /* <DEDUP_REMOVED lines=21> */
[----:B--2---:R-:W-:Y:S01]  /*53f0*/  SHF.R.U32.HI R2, RZ, 0x7, R2 ;  /* 0x00000007ff027819 */ /* 0x004fe20000011602 */
[----:B------:R-:W-:Y:S01]  /*5400*/  UMOV UR19, 0x80000020 ;  /* 0x8000002000137882 */ /* 0x000fe20000000000 */
[----:B------:R-:W-:Y:S01]  /*5410*/  UIADD3 UR22, UR54, 0x502, URZ ;  /* 0x0000050236167890 */ /* 0x000fe2000fffe03f */
[----:B------:R-:W-:-:S02]  /*5420*/  UMOV UR23, 0x80000020 ;  /* 0x8000002000177882 */ /* 0x000fc40000000000 */
[----:B01----:R-:W-:-:S05]  /*5430*/  VIADD R0, R2, 0x8 ;  /* 0x0000000802007836 */ /* 0x003fca0000000000 */
        /* <DEDUP_REMOVED lines=164> */
.L_x_301:
[----:B------:R-:W0:Y:S01]  /*5e80*/  S2UR UR7, SR_CgaCtaId ;  /* 0x00000000000779c3 */ /* 0x000e220000008800 */
[----:B------:R-:W-:Y:S01]  /*5e90*/  UMOV UR6, 0x400 ;  /* 0x0000040000067882 */ /* 0x000fe20000000000 */
[----:B------:R-:W-:-:S05]  /*5ea0*/  IMAD.U32 R0, RZ, RZ, UR53 ;  /* 0x00000035ff007e24 */ /* 0x000fca000f8e00ff */
[----:B------:R-:W-:Y:S01]  /*5eb0*/  SHF.L.U32 R0, R0, 0x1f, RZ ;  /* 0x0000001f00007819 */ /* 0x000fe200000006ff */
[----:B0-----:R-:W-:-:S04]  /*5ec0*/  ULEA UR6, UR7, UR6, 0x18 ;  /* 0x0000000607067291 */ /* 0x001fc8000f8ec03f */
[----:B------:R-:W-:-:S09]  /*5ed0*/  ULEA UR6, UR51, UR6, 0x3 ;  /* 0x0000000633067291 */ /* 0x000fd2000f8e183f */
[----:B------:R0:W1:Y:S01]  /*5ee0*/  SYNCS.PHASECHK.TRANS64.TRYWAIT P1, [UR6+0x33450], R0 ;  /* 0x03345000ff0075a7 */ /* 0x0000620008020146 */
[----:B------:R-:W-:Y:S05]  /*5ef0*/  @!P0 BRA `(.L_x_302) ;  /* 0x0000000000048947 */ /* 0x000fea0003800000 */
[----:B------:R-:W-:Y:S01]  /*5f00*/  BPT.TRAP 0x1 ;  /* 0x000000040000795c */ /* 0x000fe20000300000 */
.L_x_302:
[----:B-1----:R-:W-:Y:S05]  /*5f10*/  @P1 BRA `(.L_x_300) ;  /* 0x0000000000081947 */ /* 0x002fea0003800000 */
[----:B------:R-:W1:Y:S02]  /*5f20*/  SYNCS.PHASECHK.TRANS64.TRYWAIT P1, [UR6+0x33450], R0 ;  /* 0x03345000ff0075a7 */ /* 0x000e640008020146 */
[----:B-1----:R-:W-:Y:S05]  /*5f30*/  @!P1 BRA `(.L_x_303) ;  /* 0x000000b800789947 */ /* 0x002fea0003800000 */
.L_x_300:
[----:B------:R-:W2:Y:S01]  /*5f40*/  S2UR UR6, SR_CgaCtaId ;  /* 0x00000000000679c3 */ /* 0x000ea20000008800 */
[----:B-1----:R-:W-:Y:S01]  /*5f50*/  MOV R3, 0x400 ;  /* 0x0000040000037802 */ /* 0x002fe20000000f00 */
[----:B------:R-:W-:Y:S01]  /*5f60*/  WARPGROUP.ARRIVE ;  /* 0x00000000000079c5 */ /* 0x000fe20000000000 */
[----:B------:R-:W-:Y:S01]  /*5f70*/  UMOV UR7, 0xc0000010 ;  /* 0xc000001000077882 */ /* 0x000fe20000000000 */
[----:B------:R-:W-:-:S04]  /*5f80*/  FMNMX.FTZ R6, R184, R7, !PT ;  /* 0x00000007b8067209 */ /* 0x000fc80007810000 */
[----:B------:R-:W1:Y:S01]  /*5f90*/  S2R R229, SR_TID.X ;  /* 0x0000000000e57919 */ /* 0x000e620000002100 */
[----:B------:R-:W-:-:S04]  /*5fa0*/  FMNMX.FTZ R8, R186, R9, !PT ;  /* 0x00000009ba087209 */ /* 0x000fc80007810000 */
[----:B------:R-:W-:-:S04]  /*5fb0*/  FMNMX.FTZ R11, R187, R8, !PT ;  /* 0x00000008bb0b7209 */ /* 0x000fc80007810000 */
[----:B------:R-:W-:-:S04]  /*5fc0*/  FMNMX.FTZ R8, R190, R11, !PT ;  /* 0x0000000bbe087209 */ /* 0x000fc80007810000 */
[----:B------:R-:W-:-:S04]  /*5fd0*/  FMNMX.FTZ R11, R191, R8, !PT ;  /* 0x00000008bf0b7209 */ /* 0x000fc80007810000 */
[----:B------:R-:W-:Y:S01]  /*5fe0*/  FMNMX.FTZ R8, R194, R11, !PT ;  /* 0x0000000bc2087209 */ /* 0x000fe20007810000 */
[----:B--2---:R-:W-:-:S03]  /*5ff0*/  IMAD.U32 R2, RZ, RZ, UR6 ;  /* 0x00000006ff027e24 */ /* 0x004fc6000f8e00ff */
[----:B------:R-:W-:Y:S02]  /*6000*/  FMNMX.FTZ R11, R195, R8, !PT ;  /* 0x00000008c30b7209 */ /* 0x000fe40007810000 */
[----:B0-----:R-:W-:Y:S02]  /*6010*/  LEA R0, R2, R3, 0x18 ;  /* 0x0000000302007211 */ /* 0x001fe400078ec0ff */
[----:B------:R-:W-:Y:S02]  /*6020*/  FMNMX.FTZ R3, R185, R6, !PT ;  /* 0x00000006b9037209 */ /* 0x000fe40007810000 */
[----:B------:R-:W-:Y:S02]  /*6030*/  R2UR UR6, R0 ;  /* 0x00000000000672ca */ /* 0x000fe400000e0000 */
[----:B------:R-:W-:Y:S02]  /*6040*/  FMNMX.FTZ R6, R188, R3, !PT ;  /* 0x00000003bc067209 */ /* 0x000fe40007810000 */
[----:B------:R-:W-:-:S02]  /*6050*/  FMNMX.FTZ R8, R198, R11, !PT ;  /* 0x0000000bc6087209 */ /* 0x000fc40007810000 */
[----:B------:R-:W-:Y:S02]  /*6060*/  FMNMX.FTZ R3, R189, R6, !PT ;  /* 0x00000006bd037209 */ /* 0x000fe40007810000 */
[----:B------:R-:W-:Y:S02]  /*6070*/  FMNMX.FTZ R11, R199, R8, !PT ;  /* 0x00000008c70b7209 */ /* 0x000fe40007810000 */
[----:B------:R-:W-:Y:S02]  /*6080*/  FMNMX.FTZ R6, R192, R3, !PT ;  /* 0x00000003c0067209 */ /* 0x000fe40007810000 */
[----:B------:R-:W-:Y:S01]  /*6090*/  FMNMX.FTZ R8, R170, R11, !PT ;  /* 0x0000000baa087209 */ /* 0x000fe20007810000 */
[----:B------:R-:W-:Y:S01]  /*60a0*/  UIADD3 UR6, UR6, 0x200, URZ ;  /* 0x0000020006067890 */ /* 0x000fe2000fffe03f */
[----:B------:R-:W-:Y:S02]  /*60b0*/  FMNMX.FTZ R3, R193, R6, !PT ;  /* 0x00000006c1037209 */ /* 0x000fe40007810000 */
[----:B------:R-:W-:Y:S01]  /*60c0*/  FMNMX.FTZ R11, R171, R8, !PT ;  /* 0x00000008ab0b7209 */ /* 0x000fe20007810000 */
[----:B------:R-:W-:Y:S01]  /*60d0*/  USHF.R.U32.HI UR6, URZ, 0x4, UR6 ;  /* 0x000000043f067899 */ /* 0x000fe20008011606 */
[----:B------:R-:W-:-:S02]  /*60e0*/  FMNMX.FTZ R6, R196, R3, !PT ;  /* 0x00000003c4067209 */ /* 0x000fc40007810000 */
[----:B------:R-:W-:Y:S01]  /*60f0*/  FMNMX.FTZ R8, R174, R11, !PT ;  /* 0x0000000bae087209 */ /* 0x000fe20007810000 */
[----:B------:R-:W-:Y:S01]  /*6100*/  ULOP3.LUT UR6, UR6, 0x3fff, URZ, 0xc0, !UPT ;  /* 0x00003fff06067892 */ /* 0x000fe2000f8ec03f */
[----:B------:R-:W-:Y:S02]  /*6110*/  FMNMX.FTZ R3, R197, R6, !PT ;  /* 0x00000006c5037209 */ /* 0x000fe40007810000 */
[----:B------:R-:W-:Y:S01]  /*6120*/  FMNMX.FTZ R11, R175, R8, !PT ;  /* 0x00000008af0b7209 */ /* 0x000fe20007810000 */
[----:B------:R-:W-:Y:S01]  /*6130*/  ULOP3.LUT UR6, UR6, 0x10000, URZ, 0xfc, !UPT ;  /* 0x0001000006067892 */ /* 0x000fe2000f8efc3f */
[----:B------:R-:W-:Y:S02]  /*6140*/  FMNMX.FTZ R6, R168, R3, !PT ;  /* 0x00000003a8067209 */ /* 0x000fe40007810000 */
[----:B------:R-:W-:Y:S01]  /*6150*/  FMNMX.FTZ R8, R178, R11, !PT ;  /* 0x0000000bb2087209 */ /* 0x000fe20007810000 */
[----:B------:R-:W-:Y:S01]  /*6160*/  UIMAD UR10, UR51, 0x780, UR6 ;  /* 0x00000780330a78a4 */ /* 0x000fe2000f8e0206 */
[----:B------:R-:W-:-:S02]  /*6170*/  FMNMX.FTZ R3, R169, R6, !PT ;  /* 0x00000006a9037209 */ /* 0x000fc40007810000 */
[----:B------:R-:W-:Y:S02]  /*6180*/  FMNMX.FTZ R11, R179, R8, !PT ;  /* 0x00000008b30b7209 */ /* 0x000fe40007810000 */
[----:B------:R-:W-:Y:S02]  /*6190*/  FMNMX.FTZ R6, R172, R3, !PT ;  /* 0x00000003ac067209 */ /* 0x000fe40007810000 */
[----:B------:R-:W-:Y:S01]  /*61a0*/  UMOV UR6, UR10 ;  /* 0x0000000a00067c82 */ /* 0x000fe20008000000 */
[----:B------:R-:W-:Y:S01]  /*61b0*/  FMNMX.FTZ R8, R182, R11, !PT ;  /* 0x0000000bb6087209 */ /* 0x000fe20007810000 */
[----:B------:R-:W-:Y:S01]  /*61c0*/  QGMMA.64x192x32.F32.E4M3.E4M3 R24, R200, gdesc[UR4], R24, gsb0 ;  /* 0x02e00004c8187df3 */ /* 0x000fe20008000818 */
[----:B------:R-:W-:Y:S01]  /*61d0*/  UIADD3 UR6, UR10, 0x180, URZ ;  /* 0x000001800a067890 */ /* 0x000fe2000fffe03f */
[----:B------:R-:W-:Y:S01]  /*61e0*/  FMNMX.FTZ R3, R173, R6, !PT ;  /* 0x00000006ad037209 */ /* 0x000fe20007810000 */
[----:B------:R-:W-:Y:S01]  /*61f0*/  UMOV UR7, 0xc0000010 ;  /* 0xc000001000077882 */ /* 0x000fe20000000000 */
        /* <DEDUP_REMOVED lines=50> */
[----:B-1----:R-:W-:Y:S01]  /*6520*/  LOP3.LUT P1, RZ, R229, 0x7f, RZ, 0xc0, !PT ;  /* 0x0000007fe5ff7812 */ /* 0x002fe2000782c0ff */
[----:B------:R-:W0:Y:S01]  /*6530*/  SHFL.BFLY PT, R13, R8, 0x2, 0x1f ;  /* 0x0c401f00080d7f89 */ /* 0x000e2200000e0000 */
[----:B------:R-:W-:Y:S02]  /*6540*/  FMNMX.FTZ R3, R129, R6, !PT ;  /* 0x0000000681037209 */ /* 0x000fe40007810000 */
[----:B------:R-:W-:Y:S02]  /*6550*/  SHF.R.U32.HI R229, RZ, 0x7, R229 ;  /* 0x00000007ffe57819 */ /* 0x000fe400000116e5 */
[----:B------:R-:W-:-:S04]  /*6560*/  FMNMX.FTZ R6, R132, R3, !PT ;  /* 0x0000000384067209 */ /* 0x000fc80007810000 */
[----:B------:R-:W-:-:S05]  /*6570*/  FMNMX.FTZ R10, R133, R6, !PT ;  /* 0x00000006850a7209 */ /* 0x000fca0007810000 */
[----:B------:R-:W1:Y:S01]  /*6580*/  SHFL.BFLY PT, R3, R10, 0x2, 0x1f ;  /* 0x0c401f000a037f89 */ /* 0x000e6200000e0000 */
[----:B0-----:R-:W-:-:S05]  /*6590*/  FMNMX.FTZ R13, R8, R13, !PT ;  /* 0x0000000d080d7209 */ /* 0x001fca0007810000 */
[----:B------:R-:W-:Y:S01]  /*65a0*/  SHFL.BFLY PT, R12, R13, 0x1, 0x1f ;  /* 0x0c201f000d0c7f89 */ /* 0x000fe200000e0000 */
[----:B-1----:R-:W-:Y:S01]  /*65b0*/  FMNMX.FTZ R11, R10, R3, !PT ;  /* 0x000000030a0b7209 */ /* 0x002fe20007810000 */
[----:B------:R-:W-:-:S04]  /*65c0*/  IMAD.U32 R10, RZ, RZ, UR39 ;  /* 0x00000027ff0a7e24 */ /* 0x000fc8000f8e00ff */
[----:B------:R-:W0:Y:S02]  /*65d0*/  SHFL.BFLY PT, R6, R11, 0x1, 0x1f ;  /* 0x0c201f000b067f89 */ /* 0x000e2400000e0000 */
[----:B0-----:R-:W-:Y:S02]  /*65e0*/  FMNMX.FTZ R3, R11, R6, !PT ;  /* 0x000000060b037209 */ /* 0x001fe40007810000 */
[----:B------:R-:W-:-:S03]  /*65f0*/  FMNMX.FTZ R6, R13, R12, !PT ;  /* 0x0000000c0d067209 */ /* 0x000fc60007810000 */
[----:B------:R-:W-:-:S04]  /*6600*/  FADD.FTZ R7, -R3, R7 ;  /* 0x0000000703077221 */ /* 0x000fc80000010100 */
[----:B------:R-:W-:Y:S01]  /*6610*/  FMUL.FTZ R8, R7, UR39 ;  /* 0x0000002707087c20 */ /* 0x000fe20008410000 */
[----:B------:R-:W-:-:S01]  /*6620*/  FADD.FTZ R7, -R6, R9 ;  /* 0x0000000906077221 */ /* 0x000fc20000010100 */
[----:B------:R-:W-:-:S03]  /*6630*/  FFMA.FTZ R9, R3, R10, -8 ;  /* 0xc100000003097423 */ /* 0x000fc6000001000a */
[----:B------:R-:W-:Y:S01]  /*6640*/  FMUL.FTZ R7, R7, UR39 ;  /* 0x0000002707077c20 */ /* 0x000fe20008410000 */
        /* <DEDUP_REMOVED lines=19> */
[----:B------:R-:W-:-:S02]  /*6780*/  WARPGROUP.DEPBAR.LE gsb0, 0x0 ;  /* 0x00008000000079c5 */ /* 0x000fc40000010000 */
[----:B------:R-:W-:Y:S01]  /*6790*/  WARPGROUP.ARRIVE ;  /* 0x00000000000079c5 */ /* 0x000fe20000000000 */
[--C-:B------:R-:W-:Y:S01]  /*67a0*/  FFMA.FTZ R156, R156, UR39, -R9.reuse ;  /* 0x000000279c9c7c23 */ /* 0x100fe20008010809 */
[----:B------:R-:W-:-:S01]  /*67b0*/  FFMA.FTZ R157, R157, UR39, -R9 ;  /* 0x000000279d9d7c23 */ /* 0x000fc20008010809 */
[--C-:B------:R-:W-:Y:S01]  /*67c0*/  FFMA.FTZ R160, R160, UR39, -R9.reuse ;  /* 0x00000027a0a07c23 */ /* 0x100fe20008010809 */
[----:B------:R-:W-:-:S01]  /*67d0*/  FFMA.FTZ R161, R161, UR39, -R9 ;  /* 0x00000027a1a17c23 */ /* 0x000fc20008010809 */
[--C-:B------:R-:W-:Y:S01]  /*67e0*/  FFMA.FTZ R164, R164, UR39, -R9.reuse ;  /* 0x00000027a4a47c23 */ /* 0x100fe20008010809 */
        /* <DEDUP_REMOVED lines=20> */
[----:B------:R-:W-:Y:S01]  /*6930*/  FFMA.FTZ R133, R6, R185, -8 ;  /* 0xc100000006857423 */ /* 0x000fe200000100b9 */
[----:B------:R-:W-:Y:S03]  /*6940*/  MUFU.EX2 R8, R8 ;  /* 0x0000000800087308 */ /* 0x000fe60000000800 */
        /* <DEDUP_REMOVED lines=41> */
[--C-:B------:R-:W-:Y:S01]  /*6be0*/  FFMA.FTZ R126, R126, UR39, -R133.reuse ;  /* 0x000000277e7e7c23 */ /* 0x100fe20008010885 */
[----:B------:R-:W-:-:S01]  /*6bf0*/  FFMA.FTZ R127, R127, UR39, -R133 ;  /* 0x000000277f7f7c23 */ /* 0x000fc20008010885 */
[--C-:B------:R-:W-:Y:S01]  /*6c00*/  FFMA.FTZ R130, R130, UR39, -R133.reuse ;  /* 0x0000002782827c23 */ /* 0x100fe20008010885 */
[----:B------:R-:W-:-:S01]  /*6c10*/  FFMA.FTZ R131, R131, UR39, -R133 ;  /* 0x0000002783837c23 */ /* 0x000fc20008010885 */
[----:B------:R-:W1:Y:S01]  /*6c20*/  MUFU.EX2 R12, R12 ;  /* 0x0000000c000c7308 */ /* 0x000e620000000800 */
[----:B0-----:R-:W-:-:S01]  /*6c30*/  FADD.FTZ R5, R10, R5 ;  /* 0x000000050a057221 */ /* 0x001fc20000010000 */
[----:B------:R-:W-:-:S02]  /*6c40*/  IMAD.U32 R195, RZ, RZ, UR52 ;  /* 0x00000034ffc37e24 */ /* 0x000fc4000f8e00ff */
[----:B------:R-:W-:-:S01]  /*6c50*/  FFMA.FTZ R134, R134, UR39, -R133 ;  /* 0x0000002786867c23 */ /* 0x000fc20008010885 */
[----:B------:R-:W-:Y:S01]  /*6c60*/  FFMA.FTZ R133, R135, UR39, -R133 ;  /* 0x0000002787857c23 */ /* 0x000fe20008010885 */
[----:B------:R-:W-:Y:S02]  /*6c70*/  @!P1 IMAD R195, R195, 0x8, R0 ;  /* 0x00000008c3c39824 */ /* 0x000fe400078e0200 */
        /* <DEDUP_REMOVED lines=33> */
[----:B------:R-:W-:Y:S02]  /*6e90*/  WARPGROUP.DEPBAR.LE gsb0, 0x0 ;  /* 0x00008000000079c5 */ /* 0x000fe40000010000 */
[----:B------:R-:W-:Y:S01]  /*6ea0*/  WARPGROUP.ARRIVE ;  /* 0x00000000000079c5 */ /* 0x000fe20000000000 */
[----:B-1----:R-:W-:-:S04]  /*6eb0*/  FADD.FTZ R193, R171, R192 ;  /* 0x000000c0abc17221 */ /* 0x002fc80000010000 */
[----:B------:R-:W1:Y:S01]  /*6ec0*/  MUFU.EX2 R173, R173 ;  /* 0x000000ad00ad7308 */ /* 0x000e620000000800 */
[----:B------:R-:W-:Y:S01]  /*6ed0*/  QGMMA.64x192x32.F32.E4M3.E4M3 R24, R208, gdesc[UR4], R24, gsb0 ;  /* 0x02e00004d0187df3 */ /* 0x000fe20008000818 */
[----:B------:R-:W-:Y:S01]  /*6ee0*/  UIADD3 UR6, UR10, 0x480, URZ ;  /* 0x000004800a067890 */ /* 0x000fe2000fffe03f */
[----:B0-----:R-:W-:Y:S01]  /*6ef0*/  FADD.FTZ R4, R172, R5 ;  /* 0x00000005ac047221 */ /* 0x001fe20000010000 */
        /* <DEDUP_REMOVED lines=51> */
[----:B------:R-:W-:Y:S02]  /*7230*/  WARPGROUP.DEPBAR.LE gsb0, 0x0 ;  /* 0x00008000000079c5 */ /* 0x000fe40000010000 */
[----:B------:R-:W-:-:S04]  /*7240*/  WARPGROUP.ARRIVE ;  /* 0x00000000000079c5 */ /* 0x000fc80000000000 */
[----:B------:R-:W2:Y:S01]  /*7250*/  MUFU.EX2 R136, R136 ;  /* 0x0000008800887308 */ /* 0x000ea20000000800 */
[----:B-1----:R-:W-:-:S01]  /*7260*/  FADD.FTZ R5, R165, R4 ;  /* 0x00000004a5057221 */ /* 0x002fc20000010000 */
[----:B------:R-:W-:Y:S01]  /*7270*/  QGMMA.64x192x32.F32.E4M3.E4M3 R24, R212, gdesc[UR4], R24, gsb0 ;  /* 0x02e00004d4187df3 */ /* 0x000fe20008000818 */
[----:B------:R-:W-:Y:S01]  /*7280*/  UIADD3 UR6, UR10, 0x600, URZ ;  /* 0x000006000a067890 */ /* 0x000fe2000fffe03f */
[----:B0-----:R-:W-:Y:S01]  /*7290*/  FADD.FTZ R193, R167, R192 ;  /* 0x000000c0a7c17221 */ /* 0x001fe20000010000 */
[----:B------:R-:W-:-:S03]  /*72a0*/  UMOV UR7, 0xc0000010 ;  /* 0xc000001000077882 */ /* 0x000fc60000000000 */
[----:B------:R-:W0:Y:S08]  /*72b0*/  MUFU.EX2 R138, R138 ;  /* 0x0000008a008a7308 */ /* 0x000e300000000800 */
        /* <DEDUP_REMOVED lines=9> */
[----:B0-----:R-:W-:-:S07]  /*7350*/  FADD.FTZ R4, R140, R5 ;  /* 0x000000058c047221 */ /* 0x001fce0000010000 */
[----:B------:R-:W0:Y:S01]  /*7360*/  MUFU.EX2 R143, R143 ;  /* 0x0000008f008f7308 */ /* 0x000e220000000800 */
[----:B-1----:R-:W-:-:S07]  /*7370*/  FADD.FTZ R192, R142, R193 ;  /* 0x000000c18ec07221 */ /* 0x002fce0000010000 */
[----:B------:R-:W1:Y:S01]  /*7380*/  MUFU.EX2 R144, R144 ;  /* 0x0000009000907308 */ /* 0x000e620000000800 */
[----:B--2---:R-:W-:-:S01]  /*7390*/  FADD.FTZ R5, R141, R4 ;  /* 0x000000048d057221 */ /* 0x004fc20000010000 */
[----:B------:R-:W-:-:S06]  /*73a0*/  IADD3 R4, -R229, 0xb, RZ ;  /* 0x0000000be5047810 */ /* 0x000fcc0007ffe1ff */
        /* <DEDUP_REMOVED lines=30> */
[----:B------:R-:W-:Y:S01]  /*7590*/  MUFU.EX2 R128, R128 ;  /* 0x0000008000807308 */ /* 0x000fe20000000800 */
[----:B0-----:R-:W-:-:S07]  /*75a0*/  FADD.FTZ R5, R125, R192 ;  /* 0x000000c07d057221 */ /* 0x001fce0000010000 */
[----:B------:R-:W0:Y:S01]  /*75b0*/  MUFU.EX2 R130, R130 ;  /* 0x0000008200827308 */ /* 0x000e220000000800 */
[----:B-1----:R-:W-:-:S07]  /*75c0*/  FADD.FTZ R135, R127, R194 ;  /* 0x000000c27f877221 */ /* 0x002fce0000010000 */
[----:B------:R-:W-:Y:S01]  /*75d0*/  MUFU.EX2 R129, R129 ;  /* 0x0000008100817308 */ /* 0x000fe20000000800 */
[----:B------:R-:W-:Y:S02]  /*75e0*/  WARPGROUP.DEPBAR.LE gsb0, 0x0 ;  /* 0x00008000000079c5 */ /* 0x000fe40000010000 */
[----:B------:R-:W-:-:S05]  /*75f0*/  WARPGROUP.ARRIVE ;  /* 0x00000000000079c5 */ /* 0x000fca0000000000 */
[----:B------:R-:W1:Y:S01]  /*7600*/  MUFU.EX2 R131, R131 ;  /* 0x0000008300837308 */ /* 0x000e620000000800 */
[----:B0-----:R-:W-:-:S01]  /*7610*/  FADD.FTZ R192, R130, R135 ;  /* 0x0000008782c07221 */ /* 0x001fc20000010000 */
[----:B------:R-:W-:Y:S06]  /*7620*/  QGMMA.64x192x32.F32.E4M3.E4M3 R24, R216, gdesc[UR4], R24, gsb0 ;  /* 0x02e00004d8187df3 */ /* 0x000fec0008000818 */
[----:B------:R-:W-:Y:S08]  /*7630*/  MUFU.EX2 R132, R132 ;  /* 0x0000008400847308 */ /* 0x000ff00000000800 */
[----:B------:R-:W0:Y:S01]  /*7640*/  MUFU.EX2 R134, R134 ;  /* 0x0000008600867308 */ /* 0x000e220000000800 */
[----:B-1----:R-:W-:-:S07]  /*7650*/  FADD.FTZ R135, R131, R192 ;  /* 0x000000c083877221 */ /* 0x002fce0000010000 */
[----:B------:R-:W1:Y:S08]  /*7660*/  MUFU.EX2 R9, R9 ;  /* 0x0000000900097308 */ /* 0x000e700000000800 */
[----:B------:R-:W2:Y:S01]  /*7670*/  MUFU.EX2 R133, R133 ;  /* 0x0000008500857308 */ /* 0x000ea20000000800 */
[----:B0-----:R-:W-:-:S01]  /*7680*/  FADD.FTZ R135, R134, R135 ;  /* 0x0000008786877221 */ /* 0x001fc20000010000 */
[----:B------:R-:W-:-:S02]  /*7690*/  WARPGROUP.DEPBAR.LE gsb0, 0x0 ;  /* 0x00008000000079c5 */ /* 0x000fc40000010000 */
[----:B------:R0:W-:Y:S06]  /*76a0*/  BAR.ARV R4, 0x100 ;  /* 0x000400040000751d */ /* 0x0001ec0000002000 */
[----:B0-----:R-:W-:-:S05]  /*76b0*/  @!P1 VIADD R4, R195, 0x33440 ;  /* 0x00033440c3049836 */ /* 0x001fca0000000000 */
[----:B------:R-:W-:-:S04]  /*76c0*/  @!P1 PRMT R4, RZ, 0x654, R4 ;  /* 0x00000654ff049816 */ /* 0x000fc80000000004 */
[----:B------:R0:W-:Y:S02]  /*76d0*/  @!P1 SYNCS.ARRIVE.TRANS64.RED.A1T0 RZ, [R4+URZ], RZ ;  /* 0x000000ff04ff99a7 */ /* 0x0001e4000810043f */
[----:B0-----:R-:W-:-:S04]  /*76e0*/  FADD.FTZ R4, R128, R5 ;  /* 0x0000000580047221 */ /* 0x001fc80000010000 */
[----:B------:R-:W-:-:S04]  /*76f0*/  FADD.FTZ R5, R129, R4 ;  /* 0x0000000481057221 */ /* 0x000fc80000010000 */
[----:B------:R-:W-:-:S04]  /*7700*/  FADD.FTZ R4, R132, R5 ;  /* 0x0000000584047221 */ /* 0x000fc80000010000 */
[----:B-1----:R-:W-:Y:S01]  /*7710*/  FADD.FTZ R5, R9, R4 ;  /* 0x0000000409057221 */ /* 0x002fe20000010000 */
[----:B--2---:R-:W-:-:S01]  /*7720*/  FADD.FTZ R4, R133, R135 ;  /* 0x0000008785047221 */ /* 0x004fc20000010000 */
[----:B------:R-:W-:Y:S06]  /*7730*/  @!P0 BRA `(.L_x_304) ;  /* 0x0000000000048947 */ /* 0x000fec0003800000 */
[----:B------:R-:W-:Y:S01]  /*7740*/  BPT.TRAP 0x1 ;  /* 0x000000040000795c */ /* 0x000fe20000300000 */
.L_x_304:
[----:B------:R-:W-:Y:S01]  /*7750*/  F2FP.SATFINITE.E4M3.F32.PACK_AB_MERGE_C R132, R9, R132, RZ ;  /* 0x000000840984723e */ /* 0x000fe200048070ff */
[----:B------:R-:W-:Y:S01]  /*7760*/  IMAD.U32 R9, RZ, RZ, UR51 ;  /* 0x00000033ff097e24 */ /* 0x000fe2000f8e00ff */
[----:B------:R-:W-:Y:S01]  /*7770*/  ISETP.LT.AND P1, PT, RZ, UR50, PT ;  /* 0x00000032ff007c0c */ /* 0x000fe2000bf21270 */
[----:B------:R-:W-:Y:S01]  /*7780*/  UIADD3 UR6, UR50, -0x1, URZ ;  /* 0xffffffff32067890 */ /* 0x000fe2000fffe03f */
[----:B------:R-:W-:Y:S01]  /*7790*/  F2FP.SATFINITE.E4M3.F32.PACK_AB_MERGE_C R12, R13, R12, RZ ;  /* 0x0000000c0d0c723e */ /* 0x000fe200048070ff */
[----:B------:R-:W-:Y:S01]  /*77a0*/  IMAD R9, R9, 0x8, R0 ;  /* 0x0000000809097824 */ /* 0x000fe200078e0200 */
[----:B------:R-:W-:Y:S01]  /*77b0*/  F2FP.SATFINITE.E4M3.F32.PACK_AB_MERGE_C R186, R187, R186, RZ ;  /* 0x000000babbba723e */ /* 0x000fe200048070ff */
[----:B------:R-:W-:Y:S01]  /*77c0*/  UMOV UR53, UR43 ;  /* 0x0000002b00357c82 */ /* 0x000fe20008000000 */
[----:B------:R-:W-:Y:S01]  /*77d0*/  F2FP.SATFINITE.E4M3.F32.PACK_AB_MERGE_C R20, R21, R20, RZ ;  /* 0x000000141514723e */ /* 0x000fe200048070ff */
[----:B------:R-:W-:Y:S01]  /*77e0*/  VIADD R9, R9, 0x33460 ;  /* 0x0003346009097836 */ /* 0x000fe20000000000 */
[----:B------:R-:W-:Y:S01]  /*77f0*/  F2FP.SATFINITE.E4M3.F32.PACK_AB_MERGE_C R190, R191, R190, RZ ;  /* 0x000000bebfbe723e */ /* 0x000fe200048070ff */
[----:B------:R-:W-:Y:S01]  /*7800*/  UMOV UR50, UR6 ;  /* 0x0000000600327c82 */ /* 0x000fe20008000000 */
[----:B------:R-:W-:Y:S01]  /*7810*/  F2FP.SATFINITE.E4M3.F32.PACK_AB_MERGE_C R172, R173, R172, RZ ;  /* 0x000000acadac723e */ /* 0x000fe200048070ff */
[----:B------:R-:W-:Y:S01]  /*7820*/  UMOV UR51, UR52 ;  /* 0x0000003400337c82 */ /* 0x000fe20008000000 */
[----:B------:R-:W-:Y:S01]  /*7830*/  PRMT R9, R2, 0x654, R9 ;  /* 0x0000065402097816 */ /* 0x000fe20000000009 */
[-C--:B------:R-:W-:Y:S01]  /*7840*/  FMUL.FTZ R26, R26, R7.reuse ;  /* 0x000000071a1a7220 */ /* 0x080fe20000410000 */
[----:B------:R-:W-:Y:S01]  /*7850*/  F2FP.SATFINITE.E4M3.F32.PACK_AB_MERGE_C R174, R175, R174, RZ ;  /* 0x000000aeafae723e */ /* 0x000fe200048070ff */
[-C--:B------:R-:W-:Y:S01]  /*7860*/  FMUL.FTZ R27, R27, R7.reuse ;  /* 0x000000071b1b7220 */ /* 0x080fe20000410000 */
[----:B------:R-:W-:Y:S01]  /*7870*/  F2FP.SATFINITE.E4M3.F32.PACK_AB_MERGE_C R180, R181, R180, RZ ;  /* 0x000000b4b5b4723e */ /* 0x000fe200048070ff */
[----:B------:R0:W-:Y:S01]  /*7880*/  SYNCS.ARRIVE.TRANS64.RED.A1T0 RZ, [R9+URZ], RZ ;  /* 0x000000ff09ff79a7 */ /* 0x0001e2000810043f */
        /* <DEDUP_REMOVED lines=126> */
[----:B0-----:R-:W-:-:S02]  /*8070*/  IMAD.MOV.U32 R9, RZ, RZ, R6 ;  /* 0x000000ffff097224 */ /* 0x001fc400078e0006 */
[----:B------:R-:W-:Y:S01]  /*8080*/  IMAD.MOV.U32 R7, RZ, RZ, R3 ;  /* 0x000000ffff077224 */ /* 0x000fe200078e0003 */
[----:B------:R-:W-:Y:S06]  /*8090*/  @P1 BRA `(.L_x_305) ;  /* 0xffffffd000241947 */ /* 0x000fec000383ffff */
.L_x_295:
[----:B------:R-:W-:Y:S06]  /*80a0*/  BAR.ARV 0x8, 0x180 ;  /* 0x0206000000007b1d */ /* 0x000fec0000002000 */
[----:B------:R-:W-:Y:S05]  /*80b0*/  @!P0 BRA `(.L_x_306) ;  /* 0x0000000000048947 */ /* 0x000fea0003800000 */
[----:B------:R-:W-:Y:S01]  /*80c0*/  BPT.TRAP 0x1 ;  /* 0x000000040000795c */ /* 0x000fe20000300000 */
.L_x_306:
[----:B------:R-:W-:Y:S02]  /*80d0*/  IMAD.U32 R7, RZ, RZ, UR52 ;  /* 0x00000034ff077e24 */ /* 0x000fe4000f8e00ff */
[----:B------:R-:W-:Y:S02]  /*80e0*/  IMAD.U32 R8, RZ, RZ, UR43 ;  /* 0x0000002bff087e24 */ /* 0x000fe4000f8e00ff */
[----:B------:R-:W-:-:S03]  /*80f0*/  IMAD R14, R7, 0x8, R0 ;  /* 0x00000008070e7824 */ /* 0x000fc600078e0200 */
[----:B------:R-:W-:-:S04]  /*8100*/  SHF.L.U32 R7, R8, 0x1f, RZ ;  /* 0x0000001f08077819 */ /* 0x000fc800000006ff */
[----:B------:R0:W1:Y:S01]  /*8110*/  SYNCS.PHASECHK.TRANS64.TRYWAIT P1, [R14+URZ+0x33450], R7 ;  /* 0x033450070e0075a7 */ /* 0x000062000802017f */
[----:B------:R-:W-:Y:S05]  /*8120*/  @!P0 BRA `(.L_x_307) ;  /* 0x0000000000048947 */ /* 0x000fea0003800000 */
[----:B------:R-:W-:Y:S01]  /*8130*/  BPT.TRAP 0x1 ;  /* 0x000000040000795c */ /* 0x000fe20000300000 */
.L_x_307:
[----:B------:R-:W-:Y:S02]  /*8140*/  VIADD R0, R0, 0x200 ;  /* 0x0000020000007836 */ /* 0x000fe40000000000 */
[----:B------:R-:W-:-:S03]  /*8150*/  IMAD.U32 R9, RZ, RZ, UR52 ;  /* 0x00000034ff097e24 */ /* 0x000fc6000f8e00ff */
[----:B------:R-:W-:-:S04]  /*8160*/  SHF.R.U32.HI R0, RZ, 0x4, R0 ;  /* 0x00000004ff007819 */ /* 0x000fc80000011600 */
[----:B------:R-:W-:-:S04]  /*8170*/  LOP3.LUT R0, R0, 0x3fff, RZ, 0xc0, !PT ;  /* 0x00003fff00007812 */ /* 0x000fc800078ec0ff */
[----:B------:R-:W-:Y:S01]  /*8180*/  LOP3.LUT R0, R0, 0x10000, RZ, 0xfc, !PT ;  /* 0x0001000000007812 */ /* 0x000fe200078efcff */
[----:B-1----:R-:W-:Y:S06]  /*8190*/  @P1 BRA `(.L_x_308) ;  /* 0x0000000000081947 */ /* 0x002fec0003800000 */
[----:B------:R-:W1:Y:S02]  /*81a0*/  SYNCS.PHASECHK.TRANS64.TRYWAIT P1, [R14+URZ+0x33450], R7 ;  /* 0x033450070e0075a7 */ /* 0x000e64000802017f */
[----:B-1----:R-:W-:Y:S05]  /*81b0*/  @!P1 BRA `(.L_x_309) ;  /* 0x0000009400f09947 */ /* 0x002fea0003800000 */
.L_x_308:
[----:B------:R-:W-:Y:S01]  /*81c0*/  IMAD R8, R9, 0x780, R0 ;  /* 0x0000078009087824 */ /* 0x000fe200078e0200 */
[----:B------:R-:W-:Y:S05]  /*81d0*/  WARPSYNC.ALL ;  /* 0x0000000000007948 */ /* 0x000fea0003800000 */
[----:B------:R-:W-:Y:S01]  /*81e0*/  IMAD.MOV.U32 R9, RZ, RZ, -0x3ffffff0 ;  /* 0xc0000010ff097424 */ /* 0x000fe200078e00ff */
[C---:B------:R-:W-:Y:S01]  /*81f0*/  R2UR UR6, R8.reuse ;  /* 0x00000000080672ca */ /* 0x040fe200000e0000 */
[----:B------:R-:W-:Y:S01]  /*8200*/  WARPGROUP.ARRIVE ;  /* 0x00000000000079c5 */ /* 0x000fe20000000000 */
[----:B------:R-:W-:Y:S01]  /*8210*/  VIADD R10, R8, 0x180 ;  /* 0x00000180080a7836 */ /* 0x000fe20000000000 */
[----:B------:R-:W-:Y:S01]  /*8220*/  ULDC.64 UR8, c[0x0][0x9a0] ;  /* 0x0002680000087ab9 */ /* 0x000fe20000000a00 */
[----:B------:R-:W-:Y:S01]  /*8230*/  R2UR UR7, R9 ;  /* 0x00000000090772ca */ /* 0x000fe200000e0000 */
[----:B------:R-:W-:Y:S01]  /*8240*/  IMAD.MOV.U32 R11, RZ, RZ, -0x3ffffff0 ;  /* 0xc0000010ff0b7424 */ /* 0x000fe200078e00ff */
[----:B------:R-:W-:Y:S01]  /*8250*/  UISETP.NE.U32.AND UP0, UPT, UR8, URZ, UPT ;  /* 0x0000003f0800728c */ /* 0x000fe2000bf05070 */
[----:B01----:R-:W-:-:S03]  /*8260*/  IMAD.MOV.U32 R7, RZ, RZ, 0x3f800000 ;  /* 0x3f800000ff077424 */ /* 0x003fc600078e00ff */
[----:B------:R-:W-:-:S06]  /*8270*/  UISETP.NE.AND.EX UP0, UPT, UR9, URZ, UPT, UP0 ;  /* 0x0000003f0900728c */ /* 0x000fcc000bf05300 */
[----:B------:R-:W-:Y:S01]  /*8280*/  PLOP3.LUT P1, PT, PT, PT, UP0, 0x80, 0x0 ;  /* 0x000000000000781c */ /* 0x000fe20003f2f008 */
[----:B------:R-:W-:Y:S01]  /*8290*/  QGMMA.64x192x32.F32.E4M3.E4M3 R24, R200, gdesc[UR4], R24, gsb0 ;  /* 0x02e00004c8187df3 */ /* 0x000fe20008000818 */
[----:B------:R-:W-:Y:S01]  /*82a0*/  R2UR UR6, R10 ;  /* 0x000000000a0672ca */ /* 0x000fe200000e0000 */
[----:B------:R-:W-:Y:S01]  /*82b0*/  VIADD R10, R8, 0x300 ;  /* 0x00000300080a7836 */ /* 0x000fe20000000000 */
[----:B------:R-:W-:Y:S01]  /*82c0*/  R2UR UR7, R11 ;  /* 0x000000000b0772ca */ /* 0x000fe200000e0000 */
[----:B------:R-:W-:Y:S01]  /*82d0*/  IMAD.MOV.U32 R11, RZ, RZ, -0x3ffffff0 ;  /* 0xc0000010ff0b7424 */ /* 0x000fe200078e00ff */
[----:B------:R-:W-:Y:S02]  /*82e0*/  @UP0 ULDC.64 UR10, c[0x0][0x9c8] ;  /* 0x00027200000a0ab9 */ /* 0x000fe40000000a00 */
[----:B------:R-:W-:Y:S01]  /*82f0*/  @UP0 UIMAD.WIDE.U32 UR4, UR36, UR10, URZ ;  /* 0x0000000a240402a5 */ /* 0x000fe2000f8e003f */
[----:B------:R-:W-:Y:S02]  /*8300*/  WARPGROUP.DEPBAR.LE gsb0, 0x0 ;  /* 0x00008000000079c5 */ /* 0x000fe40000010000 */
[----:B------:R-:W-:-:S10]  /*8310*/  WARPGROUP.ARRIVE ;  /* 0x00000000000079c5 */ /* 0x000fd40000000000 */
[----:B------:R-:W-:Y:S01]  /*8320*/  QGMMA.64x192x32.F32.E4M3.E4M3 R24, R204, gdesc[UR4], R24, gsb0 ;  /* 0x02e00004cc187df3 */ /* 0x000fe20008000818 */
[----:B------:R-:W-:Y:S02]  /*8330*/  R2UR UR6, R10 ;  /* 0x000000000a0672ca */ /* 0x000fe400000e0000 */
[----:B------:R-:W-:Y:S01]  /*8340*/  R2UR UR7, R11 ;  /* 0x000000000b0772ca */ /* 0x000fe200000e0000 */
[----:B------:R-:W-:Y:S02]  /*8350*/  VIADD R10, R8, 0x480 ;  /* 0x00000480080a7836 */ /* 0x000fe40000000000 */
[----:B------:R-:W-:Y:S01]  /*8360*/  IMAD.MOV.U32 R11, RZ, RZ, -0x3ffffff0 ;  /* 0xc0000010ff0b7424 */ /* 0x000fe200078e00ff */
[----:B------:R-:W-:Y:S02]  /*8370*/  WARPGROUP.DEPBAR.LE gsb0, 0x0 ;  /* 0x00008000000079c5 */ /* 0x000fe40000010000 */
[----:B------:R-:W-:-:S11]  /*8380*/  WARPGROUP.ARRIVE ;  /* 0x00000000000079c5 */ /* 0x000fd60000000000 */
[----:B------:R-:W-:Y:S01]  /*8390*/  QGMMA.64x192x32.F32.E4M3.E4M3 R24, R208, gdesc[UR4], R24, gsb0 ;  /* 0x02e00004d0187df3 */ /* 0x000fe20008000818 */
[----:B------:R-:W-:Y:S02]  /*83a0*/  @UP0 UIMAD UR6, UR37, UR10, URZ ;  /* 0x0000000a250602a4 */ /* 0x000fe4000f8e023f */
[----:B------:R-:W-:Y:S02]  /*83b0*/  @UP0 USHF.R.S32.HI UR7, URZ, 0x1f, UR46 ;  /* 0x0000001f3f070899 */ /* 0x000fe4000801142e */
[----:B------:R-:W-:-:S03]  /*83c0*/  @UP0 UIMAD UR6, UR36, UR11, UR6 ;  /* 0x0000000b240602a4 */ /* 0x000fc6000f8e0206 */
[----:B------:R-:W-:Y:S01]  /*83d0*/  @UP0 ULDC.64 UR10, c[0x0][0x9d0] ;  /* 0x00027400000a0ab9 */ /* 0x000fe20000000a00 */
[----:B------:R-:W-:Y:S02]  /*83e0*/  @UP0 UIADD3 UR5, UR5, UR6, URZ ;  /* 0x0000000605050290 */ /* 0x000fe4000fffe03f */
[----:B------:R-:W-:Y:S02]  /*83f0*/  @UP0 UIMAD UR6, UR7, UR10, URZ ;  /* 0x0000000a070602a4 */ /* 0x000fe4000f8e023f */
[----:B------:R-:W-:Y:S02]  /*8400*/  @UP0 UIMAD.WIDE.U32 UR4, UR46, UR10, UR4 ;  /* 0x0000000a2e0402a5 */ /* 0x000fe4000f8e0004 */
[----:B------:R-:W-:-:S04]  /*8410*/  @UP0 UIMAD UR6, UR46, UR11, UR6 ;  /* 0x0000000b2e0602a4 */ /* 0x000fc8000f8e0206 */
[----:B------:R-:W-:Y:S02]  /*8420*/  @UP0 UIADD3 UR5, UR5, UR6, URZ ;  /* 0x0000000605050290 */ /* 0x000fe4000fffe03f */
[----:B------:R-:W-:-:S04]  /*8430*/  @UP0 ULEA UR6, UP1, UR4, UR8, 0x2 ;  /* 0x0000000804060291 */ /* 0x000fc8000f82103f */
[----:B------:R-:W-:-:S03]  /*8440*/  @UP0 ULEA.HI.X UR5, UR4, UR9, UR5, 0x2, UP1 ;  /* 0x0000000904050291 */ /* 0x000fc600088f1405 */
[----:B------:R-:W-:Y:S02]  /*8450*/  @UP0 UMOV UR4, UR6 ;  /* 0x0000000600040c82 */ /* 0x000fe40008000000 */
[----:B------:R-:W-:Y:S02]  /*8460*/  IMAD.U32 R12, RZ, RZ, UR4 ;  /* 0x00000004ff0c7e24 */ /* 0x000fe4000f8e00ff */
[----:B------:R-:W-:-:S05]  /*8470*/  IMAD.U32 R13, RZ, RZ, UR5 ;  /* 0x00000005ff0d7e24 */ /* 0x000fca000f8e00ff */
[----:B------:R0:W2:Y:S01]  /*8480*/  @P1 LDG.E R7, desc[UR48][R12.64] ;  /* 0x000000300c071981 */ /* 0x0000a2000c1e1900 */
[----:B------:R-:W-:Y:S02]  /*8490*/  R2UR UR6, R10 ;  /* 0x000000000a0672ca */ /* 0x000fe400000e0000 */
[----:B------:R-:W-:Y:S01]  /*84a0*/  R2UR UR7, R11 ;  /* 0x000000000b0772ca */ /* 0x000fe200000e0000 */
[----:B------:R-:W-:Y:S02]  /*84b0*/  VIADD R8, R8, 0x600 ;  /* 0x0000060008087836 */ /* 0x000fe40000000000 */
[----:B------:R-:W-:Y:S01]  /*84c0*/  IMAD.MOV.U32 R9, RZ, RZ, -0x3ffffff0 ;  /* 0xc0000010ff097424 */ /* 0x000fe200078e00ff */
[----:B------:R-:W-:Y:S02]  /*84d0*/  WARPGROUP.DEPBAR.LE gsb0, 0x0 ;  /* 0x00008000000079c5 */ /* 0x000fe40000010000 */
[----:B------:R-:W-:-:S07]  /*84e0*/  WARPGROUP.ARRIVE ;  /* 0x00000000000079c5 */ /* 0x000fce0000000000 */
[----:B------:R-:W-:Y:S01]  /*84f0*/  QGMMA.64x192x32.F32.E4M3.E4M3 R24, R212, gdesc[UR4], R24, gsb0 ;  /* 0x02e00004d4187df3 */ /* 0x000fe20008000818 */
[----:B------:R-:W-:Y:S02]  /*8500*/  R2UR UR6, R8 ;  /* 0x00000000080672ca */ /* 0x000fe400000e0000 */
[----:B------:R-:W-:Y:S01]  /*8510*/  R2UR UR7, R9 ;  /* 0x00000000090772ca */ /* 0x000fe200000e0000 */
[----:B------:R-:W1:Y:S04]  /*8520*/  SHFL.BFLY PT, R0, R5, 0x2, 0x1f ;  /* 0x0c401f0005007f89 */ /* 0x000e6800000e0000 */
[----:B------:R-:W3:Y:S01]  /*8530*/  SHFL.BFLY PT, R11, R4, 0x2, 0x1f ;  /* 0x0c401f00040b7f89 */ /* 0x000ee200000e0000 */
[----:B-1----:R-:W-:-:S01]  /*8540*/  FADD.FTZ R0, R0, R5 ;  /* 0x0000000500007221 */ /* 0x002fc20000010000 */
[----:B---3--:R-:W-:-:S04]  /*8550*/  FADD.FTZ R11, R11, R4 ;  /* 0x000000040b0b7221 */ /* 0x008fc80000010000 */
[----:B------:R-:W1:Y:S04]  /*8560*/  SHFL.BFLY PT, R9, R0, 0x1, 0x1f ;  /* 0x0c201f0000097f89 */ /* 0x000e6800000e0000 */
[----:B------:R-:W0:Y:S01]  /*8570*/  SHFL.BFLY PT, R8, R11, 0x1, 0x1f ;  /* 0x0c201f000b087f89 */ /* 0x000e2200000e0000 */
        /* <DEDUP_REMOVED lines=24> */
[----:B--2---:R-:W-:Y:S01]  /*8700*/  FMUL.FTZ R8, R8, R7 ;  /* 0x0000000708087220 */ /* 0x004fe20000410000 */
[----:B------:R-:W-:Y:S02]  /*8710*/  IMAD.MOV.U32 R4, RZ, RZ, -0x800000 ;  /* 0xff800000ff047424 */ /* 0x000fe400078e00ff */
[----:B------:R-:W-:Y:S01]  /*8720*/  @P2 FFMA.FTZ R0, R10, R3, R5 ;  /* 0x000000030a002223 */ /* 0x000fe20000010005 */
[----:B------:R-:W-:-:S01]  /*8730*/  @P3 FFMA.FTZ R4, R120, R6, R9 ;  /* 0x0000000678043223 */ /* 0x000fc20000010009 */
[----:B---3--:R-:W-:Y:S01]  /*8740*/  FMUL.FTZ R7, R12, R7 ;  /* 0x000000070c077220 */ /* 0x008fe20000410000 */
[----:B------:R-:W-:-:S02]  /*8750*/  WARPGROUP.DEPBAR.LE gsb0, 0x0 ;  /* 0x00008000000079c5 */ /* 0x000fc40000010000 */
[----:B------:R-:W-:Y:S05]  /*8760*/  @!P0 BRA `(.L_x_310) ;  /* 0x0000000000048947 */ /* 0x000fea0003800000 */
[----:B------:R-:W-:Y:S01]  /*8770*/  BPT.TRAP 0x1 ;  /* 0x000000040000795c */ /* 0x000fe20000300000 */
.L_x_310:
[----:B------:R-:W-:Y:S01]  /*8780*/  VIADD R3, R14, 0x33460 ;  /* 0x000334600e037836 */ /* 0x000fe20000000000 */
[----:B------:R-:W-:Y:S01]  /*8790*/  UIADD3 UR52, UR52, 0x1, URZ ;  /* 0x0000000134347890 */ /* 0x000fe2000fffe03f */
[-C--:B------:R-:W-:Y:S01]  /*87a0*/  FMUL.FTZ R142, R24, R8.reuse ;  /* 0x00000008188e7220 */ /* 0x080fe20000410000 */
[-C--:B------:R-:W-:Y:S01]  /*87b0*/  FMUL.FTZ R140, R25, R8.reuse ;  /* 0x00000008198c7220 */ /* 0x080fe20000410000 */
[-C--:B------:R-:W-:Y:S01]  /*87c0*/  FMUL.FTZ R141, R28, R8.reuse ;  /* 0x000000081c8d7220 */ /* 0x080fe20000410000 */
[----:B------:R-:W-:Y:S01]  /*87d0*/  PRMT R3, R2, 0x654, R3 ;  /* 0x0000065402037816 */ /* 0x000fe20000000003 */
[----:B------:R-:W-:Y:S01]  /*87e0*/  UISETP.NE.AND UP0, UPT, UR52, 0x2, UPT ;  /* 0x000000023400788c */ /* 0x000fe2000bf05270 */
[-C--:B------:R-:W-:Y:S01]  /*87f0*/  FMUL.FTZ R139, R29, R8.reuse ;  /* 0x000000081d8b7220 */ /* 0x080fe20000410000 */
[-C--:B------:R-:W-:Y:S01]  /*8800*/  FMUL.FTZ R138, R32, R8.reuse ;  /* 0x00000008208a7220 */ /* 0x080fe20000410000 */
[----:B------:R0:W-:Y:S01]  /*8810*/  SYNCS.ARRIVE.TRANS64.RED.A1T0 RZ, [R3+URZ], RZ ;  /* 0x000000ff03ff79a7 */ /* 0x0001e2000810043f */
        /* <DEDUP_REMOVED lines=63> */
[----:B------:R-:W-:Y:S01]  /*8c10*/  USEL UR4, URZ, 0x1, UP0 ;  /* 0x000000013f047887 */ /* 0x000fe20008000000 */
        /* <DEDUP_REMOVED lines=23> */
[----:B------:R-:W-:Y:S01]  /*8d90*/  PLOP3.LUT P0, PT, PT, PT, PT, 0x8, 0x0 ;  /* 0x000000000000781c */ /* 0x000fe20003f0e170 */
[-C--:B------:R-:W-:Y:S01]  /*8da0*/  FMUL.FTZ R13, R111, R7.reuse ;  /* 0x000000076f0d7220 */ /* 0x080fe20000410000 */
[-C--:B------:R-:W-:Y:S01]  /*8db0*/  FMUL.FTZ R12, R114, R7.reuse ;  /* 0x00000007720c7220 */ /* 0x080fe20000410000 */
[-C--:B------:R-:W-:Y:S01]  /*8dc0*/  FMUL.FTZ R8, R115, R7.reuse ;  /* 0x0000000773087220 */ /* 0x080fe20000410000 */
[-C--:B------:R-:W-:Y:S01]  /*8dd0*/  FMUL.FTZ R9, R118, R7.reuse ;  /* 0x0000000776097220 */ /* 0x080fe20000410000 */
[----:B------:R-:W-:Y:S01]  /*8de0*/  FMUL.FTZ R119, R119, R7 ;  /* 0x0000000777777220 */ /* 0x000fe20000410000 */
[----:B------:R-:W-:-:S02]  /*8df0*/  UIADD3 UR44, UR44, 0x1, URZ ;  /* 0x000000012c2c7890 */ /* 0x000fc4000fffe03f */
[----:B------:R-:W-:Y:S02]  /*8e00*/  USEL UR52, UR52, URZ, UP0 ;  /* 0x0000003f34347287 */ /* 0x000fe40008000000 */
[----:B0-----:R-:W-:-:S12]  /*8e10*/  ULOP3.LUT UR43, UR43, UR4, URZ, 0x3c, !UPT ;  /* 0x000000042b2b7292 */ /* 0x001fd8000f8e3c3f */
.L_x_288:
[----:B------:R-:W0:Y:S01]  /*8e20*/  S2R R3, SR_CgaCtaId ;  /* 0x0000000000037919 */ /* 0x000e220000008800 */
[----:B------:R-:W-:Y:S01]  /*8e30*/  MOV R2, 0x400 ;  /* 0x0000040000027802 */ /* 0x000fe20000000f00 */
[----:B------:R-:W-:Y:S01]  /*8e40*/  BSSY B0, `(.L_x_311) ;  /* 0x0000311000007945 */ /* 0x000fe20003800000 */
[----:B------:R-:W-:Y:S02]  /*8e50*/  BAR.SYNC.DEFER_BLOCKING 0x5, 0x180 ;  /* 0x0146000000007b1d */ /* 0x000fe40000010000 */
[----:B0-----:R-:W-:-:S05]  /*8e60*/  LEA R2, R3, R2, 0x18 ;  /* 0x0000000203027211 */ /* 0x001fca00078ec0ff */
[----:B------:R-:W0:Y:S02]  /*8e70*/  LDS.128 R60, [R2+0x334d0] ;  /* 0x0334d000023c7984 */ /* 0x000e240000000c00 */
[----:B0-----:R-:W-:Y:S02]  /*8e80*/  R2UR UR5, R61 ;  /* 0x000000003d0572ca */ /* 0x001fe400000e0000 */
[----:B------:R-:W-:Y:S01]  /*8e90*/  R2UR UR46, R62 ;  /* 0x000000003e2e72ca */ /* 0x000fe200000e0000 */
[----:B------:R-:W-:Y:S06]  /*8ea0*/  BAR.ARV 0x4, 0x180 ;  /* 0x0106000000007b1d */ /* 0x000fec0000002000 */
[----:B------:R-:W-:Y:S08]  /*8eb0*/  @P0 BRA `(.L_x_312) ;  /* 0x0000002000fc0947 */ /* 0x000ff00003800000 */
[----:B------:R-:W0:Y:S01]  /*8ec0*/  S2R R70, SR_TID.X ;  /* 0x0000000000467919 */ /* 0x000e220000002100 */
[----:B------:R-:W-:Y:S01]  /*8ed0*/  ULDC.64 UR6, c[0x4][0x38] ;  /* 0x01000e0000067ab9 */ /* 0x000fe20000000a00 */
[----:B0-----:R-:W-:-:S05]  /*8ee0*/  IMAD.SHL.U32 R3, R70, 0x4, RZ ;  /* 0x0000000446037824 */ /* 0x001fca00078e00ff */
[----:B------:R-:W-:-:S04]  /*8ef0*/  LOP3.LUT R3, R3, 0xc, RZ, 0xc0, !PT ;  /* 0x0000000c03037812 */ /* 0x000fc800078ec0ff */
[----:B------:R-:W-:-:S05]  /*8f00*/  IADD3 R6, P0, R3, UR6, RZ ;  /* 0x0000000603067c10 */ /* 0x000fca000ff1e0ff */
[----:B------:R-:W-:Y:S01]  /*8f10*/  IMAD.X R7, RZ, RZ, UR7, P0 ;  /* 0x00000007ff077e24 */ /* 0x000fe200080e06ff */
[----:B------:R-:W-:Y:S01]  /*8f20*/  F2FP.BF16.F32.PACK_AB R10, R5, R10 ;  /* 0x0000000a050a723e */ /* 0x000fe200000010ff */
[----:B------:R-:W-:-:S03]  /*8f30*/  ULDC.64 UR6, c[0x0][0xc00] ;  /* 0x0003000000067ab9 */ /* 0x000fc60000000a00 */
[----:B------:R0:W2:Y:S01]  /*8f40*/  LDG.E.CONSTANT R3, desc[UR48][R6.64] ;  /* 0x0000003006037981 */ /* 0x0000a2000c1e9900 */
[----:B------:R-:W-:Y:S01]  /*8f50*/  F2FP.BF16.F32.PACK_AB R40, R37, R40 ;  /* 0x000000282528723e */ /* 0x000fe200000010ff */
[----:B------:R-:W-:Y:S01]  /*8f60*/  UISETP.NE.U32.AND UP0, UPT, UR6, URZ, UPT ;  /* 0x0000003f0600728c */ /* 0x000fe2000bf05070 */
[----:B------:R-:W-:Y:S01]  /*8f70*/  F2FP.BF16.F32.PACK_AB R33, R33, R36 ;  /* 0x000000242121723e */ /* 0x000fe200000010ff */
[----:B------:R-:W1:Y:S01]  /*8f80*/  S2R R5, SR_SWINHI ;  /* 0x0000000000057919 */ /* 0x000e620000002f00 */
[----:B------:R-:W-:Y:S01]  /*8f90*/  F2FP.BF16.F32.PACK_AB R41, R41, R44 ;  /* 0x0000002c2929723e */ /* 0x000fe200000010ff */
[----:B------:R-:W-:Y:S01]  /*8fa0*/  USHF.L.U32 UR8, UR36, 0x2, URZ ;  /* 0x0000000224087899 */ /* 0x000fe2000800063f */
[----:B------:R-:W-:Y:S01]  /*8fb0*/  F2FP.BF16.F32.PACK_AB R39, R39, R42 ;  /* 0x0000002a2727723e */ /* 0x000fe200000010ff */
[----:B------:R-:W-:Y:S01]  /*8fc0*/  UISETP.NE.AND.EX UP0, UPT, UR7, URZ, UPT, UP0 ;  /* 0x0000003f0700728c */ /* 0x000fe2000bf05300 */
[----:B------:R-:W-:Y:S01]  /*8fd0*/  F2FP.BF16.F32.PACK_AB R38, R35, R38 ;  /* 0x000000262326723e */ /* 0x000fe200000010ff */
[----:B------:R-:W-:Y:S01]  /*8fe0*/  USHF.L.U64.HI UR9, UR36, 0x2, UR37 ;  /* 0x0000000224097899 */ /* 0x000fe20008010225 */
[----:B0-----:R-:W-:Y:S01]  /*8ff0*/  LOP3.LUT P0, R6, R70, 0x3, RZ, 0xc0, !PT ;  /* 0x0000000346067812 */ /* 0x001fe2000780c0ff */
[----:B------:R-:W-:Y:S01]  /*9000*/  UIADD3 UR4, UP1, UR8, UR6, URZ ;  /* 0x0000000608047290 */ /* 0x000fe2000ff3e03f */
[----:B------:R-:W-:-:S02]  /*9010*/  F2FP.BF16.F32.PACK_AB R21, R21, R26 ;  /* 0x0000001a1515723e */ /* 0x000fc400000010ff */
[----:B------:R-:W-:Y:S01]  /*9020*/  ISETP.EQ.OR P0, PT, R6, 0x3, !P0 ;  /* 0x000000030600780c */ /* 0x000fe20004702670 */
[----:B------:R-:W-:Y:S01]  /*9030*/  UIADD3.X UR6, UR9, UR7, URZ, UP1, !UPT ;  /* 0x0000000709067290 */ /* 0x000fe20008ffe43f */
[----:B------:R-:W-:Y:S02]  /*9040*/  F2FP.BF16.F32.PACK_AB R20, R13, R20 ;  /* 0x000000140d14723e */ /* 0x000fe400000010ff */
[----:B------:R-:W-:Y:S02]  /*9050*/  F2FP.BF16.F32.PACK_AB R11, R11, R14 ;  /* 0x0000000e0b0b723e */ /* 0x000fe400000010ff */
[----:B------:R-:W-:Y:S02]  /*9060*/  F2FP.BF16.F32.PACK_AB R105, R105, R108 ;  /* 0x0000006c6969723e */ /* 0x000fe400000010ff */
[----:B------:R-:W-:Y:S02]  /*9070*/  F2FP.BF16.F32.PACK_AB R67, R67, R68 ;  /* 0x000000444343723e */ /* 0x000fe400000010ff */
[----:B------:R-:W-:-:S02]  /*9080*/  F2FP.BF16.F32.PACK_AB R81, R81, R84 ;  /* 0x000000545151723e */ /* 0x000fc400000010ff */
[----:B------:R-:W-:Y:S02]  /*9090*/  SEL R68, R41, R40, P0 ;  /* 0x0000002829447207 */ /* 0x000fe40000000000 */
[----:B------:R-:W-:Y:S02]  /*90a0*/  SEL R108, R39, R38, P0 ;  /* 0x00000026276c7207 */ /* 0x000fe40000000000 */
[----:B------:R-:W-:Y:S02]  /*90b0*/  F2FP.BF16.F32.PACK_AB R46, R43, R46 ;  /* 0x0000002e2b2e723e */ /* 0x000fe400000010ff */
[----:B------:R-:W-:Y:S02]  /*90c0*/  F2FP.BF16.F32.PACK_AB R9, R9, R12 ;  /* 0x0000000c0909723e */ /* 0x000fe400000010ff */
[----:B------:R-:W-:Y:S02]  /*90d0*/  F2FP.BF16.F32.PACK_AB R8, R119, R8 ;  /* 0x000000087708723e */ /* 0x000fe400000010ff */
[----:B------:R-:W-:-:S02]  /*90e0*/  MOV R6, R2 ;  /* 0x0000000200067202 */ /* 0x000fc40000000f00 */
[----:B-1----:R-:W-:Y:S02]  /*90f0*/  MOV R7, R5 ;  /* 0x0000000500077202 */ /* 0x002fe40000000f00 */
[----:B------:R-:W-:Y:S02]  /*9100*/  SEL R40, R40, R41, P0 ;  /* 0x0000002928287207 */ /* 0x000fe40000000000 */
[----:B------:R-:W-:Y:S01]  /*9110*/  SEL R82, R11, R10, P0 ;  /* 0x0000000a0b527207 */ /* 0x000fe20000000000 */
[----:B------:R-:W-:Y:S01]  /*9120*/  IMAD.WIDE R36, R224, 0x2, R6 ;  /* 0x00000002e0247825 */ /* 0x000fe200078e0206 */
[----:B------:R-:W-:Y:S02]  /*9130*/  SEL R84, R10, R11, P0 ;  /* 0x0000000b0a547207 */ /* 0x000fe40000000000 */
[----:B------:R-:W-:Y:S02]  /*9140*/  SEL R38, R38, R39, P0 ;  /* 0x0000002726267207 */ /* 0x000fe40000000000 */
[----:B------:R-:W-:-:S02]  /*9150*/  SEL R114, R21, R20, P0 ;  /* 0x0000001415727207 */ /* 0x000fc40000000000 */
[----:B------:R-:W-:Y:S02]  /*9160*/  SEL R116, R20, R21, P0 ;  /* 0x0000001514747207 */ /* 0x000fe40000000000 */
[----:B------:R-:W-:Y:S02]  /*9170*/  LOP3.LUT R5, R36, 0x380, RZ, 0xc0, !PT ;  /* 0x0000038024057812 */ /* 0x000fe400078ec0ff */
[----:B------:R-:W-:Y:S02]  /*9180*/  F2FP.BF16.F32.PACK_AB R49, R49, R52 ;  /* 0x000000343131723e */ /* 0x000fe400000010ff */
[----:B------:R-:W-:Y:S02]  /*9190*/  F2FP.BF16.F32.PACK_AB R47, R47, R50 ;  /* 0x000000322f2f723e */ /* 0x000fe400000010ff */
[----:B------:R-:W-:Y:S02]  /*91a0*/  F2FP.BF16.F32.PACK_AB R48, R45, R48 ;  /* 0x000000302d30723e */ /* 0x000fe400000010ff */
[----:B------:R-:W-:-:S02]  /*91b0*/  F2FP.BF16.F32.PACK_AB R31, R31, R34 ;  /* 0x000000221f1f723e */ /* 0x000fc400000010ff */
[----:B------:R-:W-:Y:S02]  /*91c0*/  F2FP.BF16.F32.PACK_AB R32, R29, R32 ;  /* 0x000000201d20723e */ /* 0x000fe400000010ff */
[----:B------:R-:W-:Y:S02]  /*91d0*/  F2FP.BF16.F32.PACK_AB R30, R27, R30 ;  /* 0x0000001e1b1e723e */ /* 0x000fe400000010ff */
[C---:B------:R-:W-:Y:S02]  /*91e0*/  IADD3 R10, P4, R36.reuse, 0x20, RZ ;  /* 0x00000020240a7810 */ /* 0x040fe40007f9e0ff */
[C---:B------:R-:W-:Y:S02]  /*91f0*/  IADD3 R39, P5, R36.reuse, 0x40, RZ ;  /* 0x0000004024277810 */ /* 0x040fe40007fbe0ff */
[C---:B------:R-:W-:Y:S01]  /*9200*/  IADD3 R41, P6, R36.reuse, 0x60, RZ ;  /* 0x0000006024297810 */ /* 0x040fe20007fde0ff */
[----:B------:R-:W-:Y:S01]  /*9210*/  IMAD.X R35, RZ, RZ, R37, P4 ;  /* 0x000000ffff237224 */ /* 0x000fe200020e0625 */
[----:B------:R-:W-:-:S02]  /*9220*/  IADD3 R20, P1, R36, 0x4000, RZ ;  /* 0x0000400024147810 */ /* 0x000fc40007f3e0ff */
[----:B------:R-:W-:Y:S02]  /*9230*/  IADD3 R43, P2, R36, 0x4020, RZ ;  /* 0x00004020242b7810 */ /* 0x000fe40007f5e0ff */
[----:B------:R-:W-:Y:S01]  /*9240*/  F2FP.BF16.F32.PACK_AB R121, R121, R122 ;  /* 0x0000007a7979723e */ /* 0x000fe200000010ff */
[--C-:B------:R-:W-:Y:S01]  /*9250*/  IMAD.X R29, RZ, RZ, R37.reuse, P1 ;  /* 0x000000ffff1d7224 */ /* 0x100fe200008e0625 */
[----:B------:R-:W-:Y:S01]  /*9260*/  F2FP.BF16.F32.PACK_AB R57, R57, R64 ;  /* 0x000000403939723e */ /* 0x000fe200000010ff */
[----:B------:R-:W-:Y:S01]  /*9270*/  IMAD.X R27, RZ, RZ, R37, P2 ;  /* 0x000000ffff1b7224 */ /* 0x000fe200010e0625 */
[----:B------:R-:W-:Y:S02]  /*9280*/  SEL R118, R9, R8, P0 ;  /* 0x0000000809767207 */ /* 0x000fe40000000000 */
[----:B------:R-:W-:Y:S02]  /*9290*/  SEL R122, R8, R9, P0 ;  /* 0x00000009087a7207 */ /* 0x000fe40000000000 */
[----:B------:R-:W-:-:S02]  /*92a0*/  SHF.R.U64 R5, R5, 0x3, RZ ;  /* 0x0000000305057819 */ /* 0x000fc400000012ff */
[----:B------:R-:W-:Y:S02]  /*92b0*/  SEL R64, R49, R48, P0 ;  /* 0x0000003031407207 */ /* 0x000fe40000000000 */
[----:B------:R-:W-:Y:S02]  /*92c0*/  SEL R70, R33, R32, P0 ;  /* 0x0000002021467207 */ /* 0x000fe40000000000 */
[----:B------:R-:W-:Y:S01]  /*92d0*/  SEL R74, R32, R33, P0 ;  /* 0x00000021204a7207 */ /* 0x000fe20000000000 */
[--C-:B------:R-:W-:Y:S01]  /*92e0*/  IMAD.X R33, RZ, RZ, R37.reuse, P5 ;  /* 0x000000ffff217224 */ /* 0x100fe200028e0625 */
[----:B------:R-:W-:Y:S02]  /*92f0*/  SEL R106, R47, R46, P0 ;  /* 0x0000002e2f6a7207 */ /* 0x000fe40000000000 */
[----:B------:R-:W-:Y:S02]  /*9300*/  SEL R110, R31, R30, P0 ;  /* 0x0000001e1f6e7207 */ /* 0x000fe40000000000 */
[----:B------:R-:W-:Y:S01]  /*9310*/  SEL R112, R30, R31, P0 ;  /* 0x0000001f1e707207 */ /* 0x000fe20000000000 */
[----:B------:R-:W-:Y:S01]  /*9320*/  IMAD.X R31, RZ, RZ, R37, P6 ;  /* 0x000000ffff1f7224 */ /* 0x000fe200030e0625 */
[----:B------:R-:W-:-:S02]  /*9330*/  LOP3.LUT R8, R10, 0x380, RZ, 0xc0, !PT ;  /* 0x000003800a087812 */ /* 0x000fc400078ec0ff */
[----:B------:R-:W-:Y:S02]  /*9340*/  F2FP.BF16.F32.PACK_AB R129, R129, R130 ;  /* 0x000000828181723e */ /* 0x000fe400000010ff */
[----:B------:R-:W-:Y:S02]  /*9350*/  F2FP.BF16.F32.PACK_AB R125, R125, R126 ;  /* 0x0000007e7d7d723e */ /* 0x000fe400000010ff */
[----:B------:R-:W-:Y:S02]  /*9360*/  F2FP.BF16.F32.PACK_AB R54, R51, R54 ;  /* 0x000000363336723e */ /* 0x000fe400000010ff */
[----:B------:R-:W-:Y:S02]  /*9370*/  SEL R48, R48, R49, P0 ;  /* 0x0000003130307207 */ /* 0x000fe40000000000 */
[----:B------:R-:W-:Y:S02]  /*9380*/  SEL R46, R46, R47, P0 ;  /* 0x0000002f2e2e7207 */ /* 0x000fe40000000000 */
[----:B------:R-:W-:-:S02]  /*9390*/  LOP3.LUT R12, R39, 0x380, RZ, 0xc0, !PT ;  /* 0x00000380270c7812 */ /* 0x000fc400078ec0ff */
[C---:B------:R-:W-:Y:S02]  /*93a0*/  IADD3 R45, P3, R36.reuse, 0x4040, RZ ;  /* 0x00004040242d7810 */ /* 0x040fe40007f7e0ff */
[C---:B------:R-:W-:Y:S02]  /*93b0*/  IADD3 R47, P4, R36.reuse, 0x4060, RZ ;  /* 0x00004060242f7810 */ /* 0x040fe40007f9e0ff */
[C---:B------:R-:W-:Y:S02]  /*93c0*/  IADD3 R126, P5, R36.reuse, 0x8000, RZ ;  /* 0x00008000247e7810 */ /* 0x040fe40007fbe0ff */
[C---:B------:R-:W-:Y:S01]  /*93d0*/  IADD3 R49, P6, R36.reuse, 0x8020, RZ ;  /* 0x0000802024317810 */ /* 0x040fe20007fde0ff */
[--C-:B------:R-:W-:Y:S01]  /*93e0*/  IMAD.X R21, RZ, RZ, R37.reuse, P4 ;  /* 0x000000ffff157224 */ /* 0x100fe200020e0625 */
[C---:B------:R-:W-:Y:S02]  /*93f0*/  IADD3 R51, P1, R36.reuse, 0x8040, RZ ;  /* 0x0000804024337810 */ /* 0x040fe40007f3e0ff */
[----:B------:R-:W-:Y:S01]  /*9400*/  IADD3 R130, P2, R36, 0x8060, RZ ;  /* 0x0000806024827810 */ /* 0x000fe20007f5e0ff */
[--C-:B------:R-:W-:Y:S01]  /*9410*/  IMAD.X R13, RZ, RZ, R37.reuse, P6 ;  /* 0x000000ffff0d7224 */ /* 0x100fe200030e0625 */
[----:B------:R-:W-:Y:S01]  /*9420*/  LOP3.LUT R36, R5, R36, RZ, 0x3c, !PT ;  /* 0x0000002405247212 */ /* 0x000fe200078e3cff */
[--C-:B------:R-:W-:Y:S01]  /*9430*/  IMAD.X R9, RZ, RZ, R37.reuse, P1 ;  /* 0x000000ffff097224 */ /* 0x100fe200008e0625 */
[----:B------:R-:W-:Y:S01]  /*9440*/  SHF.R.U64 R5, R8, 0x3, RZ ;  /* 0x0000000308057819 */ /* 0x000fe200000012ff */
[----:B------:R-:W-:Y:S01]  /*9450*/  IMAD.X R11, RZ, RZ, R37, P2 ;  /* 0x000000ffff0b7224 */ /* 0x000fe200010e0625 */
[----:B------:R-:W-:-:S02]  /*9460*/  SHF.R.U64 R8, R12, 0x3, RZ ;  /* 0x000000030c087819 */ /* 0x000fc400000012ff */
[----:B------:R-:W-:Y:S02]  /*9470*/  LOP3.LUT R14, R41, 0x380, RZ, 0xc0, !PT ;  /* 0x00000380290e7812 */ /* 0x000fe400078ec0ff */
[----:B------:R-:W-:Y:S02]  /*9480*/  LOP3.LUT R34, R5, R10, RZ, 0x3c, !PT ;  /* 0x0000000a05227212 */ /* 0x000fe400078e3cff */
[----:B------:R-:W-:Y:S02]  /*9490*/  LOP3.LUT R32, R8, R39, RZ, 0x3c, !PT ;  /* 0x0000002708207212 */ /* 0x000fe400078e3cff */
[----:B------:R-:W-:Y:S02]  /*94a0*/  LOP3.LUT R5, R20, 0x380, RZ, 0xc0, !PT ;  /* 0x0000038014057812 */ /* 0x000fe400078ec0ff */
[----:B------:R-:W-:Y:S02]  /*94b0*/  LOP3.LUT R8, R43, 0x380, RZ, 0xc0, !PT ;  /* 0x000003802b087812 */ /* 0x000fe400078ec0ff */
[----:B------:R-:W-:-:S02]  /*94c0*/  LOP3.LUT R10, R45, 0x380, RZ, 0xc0, !PT ;  /* 0x000003802d0a7812 */ /* 0x000fc400078ec0ff */
[----:B------:R-:W-:Y:S02]  /*94d0*/  SHF.R.U64 R12, R14, 0x3, RZ ;  /* 0x000000030e0c7819 */ /* 0x000fe400000012ff */
[----:B------:R-:W-:Y:S02]  /*94e0*/  F2FP.BF16.F32.PACK_AB R25, R25, R28 ;  /* 0x0000001c1919723e */ /* 0x000fe400000010ff */
[----:B------:R-:W-:Y:S01]  /*94f0*/  F2FP.BF16.F32.PACK_AB R24, R15, R24 ;  /* 0x000000180f18723e */ /* 0x000fe200000010ff */
[----:B------:R-:W-:Y:S01]  /*9500*/  IMAD.X R15, RZ, RZ, R37, P5 ;  /* 0x000000ffff0f7224 */ /* 0x000fe200028e0625 */
[----:B------:R-:W-:Y:S02]  /*9510*/  SHF.R.U64 R5, R5, 0x3, RZ ;  /* 0x0000000305057819 */ /* 0x000fe400000012ff */
[----:B------:R-:W-:Y:S02]  /*9520*/  SHF.R.U64 R8, R8, 0x3, RZ ;  /* 0x0000000308087819 */ /* 0x000fe400000012ff */
[----:B------:R-:W-:-:S02]  /*9530*/  SHF.R.U64 R10, R10, 0x3, RZ ;  /* 0x000000030a0a7819 */ /* 0x000fc400000012ff */
[----:B------:R-:W-:Y:S02]  /*9540*/  F2FP.BF16.F32.PACK_AB R73, R73, R76 ;  /* 0x0000004c4949723e */ /* 0x000fe400000010ff */
[----:B------:R-:W-:Y:S02]  /*9550*/  LOP3.LUT R30, R12, R41, RZ, 0x3c, !PT ;  /* 0x000000290c1e7212 */ /* 0x000fe400078e3cff */
[----:B------:R-:W-:Y:S02]  /*9560*/  SEL R76, R25, R24, P0 ;  /* 0x00000018194c7207 */ /* 0x000fe40000000000 */
[----:B------:R-:W-:Y:S01]  /*9570*/  SEL R78, R24, R25, P0 ;  /* 0x00000019184e7207 */ /* 0x000fe20000000000 */
[----:B------:R-:W-:Y:S01]  /*9580*/  IMAD.X R25, RZ, RZ, R37, P3 ;  /* 0x000000ffff197224 */ /* 0x000fe200018e0625 */
[----:B------:R-:W-:Y:S02]  /*9590*/  LOP3.LUT R12, R47, 0x380, RZ, 0xc0, !PT ;  /* 0x000003802f0c7812 */ /* 0x000fe400078ec0ff */
[----:B------:R-:W-:-:S02]  /*95a0*/  LOP3.LUT R28, R5, R20, RZ, 0x3c, !PT ;  /* 0x00000014051c7212 */ /* 0x000fc400078e3cff */
[----:B------:R-:W-:Y:S02]  /*95b0*/  LOP3.LUT R26, R8, R43, RZ, 0x3c, !PT ;  /* 0x0000002b081a7212 */ /* 0x000fe400078e3cff */
[----:B------:R-:W-:Y:S02]  /*95c0*/  LOP3.LUT R24, R10, R45, RZ, 0x3c, !PT ;  /* 0x0000002d0a187212 */ /* 0x000fe400078e3cff */
[----:B------:R-:W-:Y:S02]  /*95d0*/  LOP3.LUT R5, R126, 0x380, RZ, 0xc0, !PT ;  /* 0x000003807e057812 */ /* 0x000fe400078ec0ff */
[----:B------:R-:W-:Y:S02]  /*95e0*/  LOP3.LUT R8, R49, 0x380, RZ, 0xc0, !PT ;  /* 0x0000038031087812 */ /* 0x000fe400078ec0ff */
[----:B------:R-:W-:Y:S02]  /*95f0*/  LOP3.LUT R10, R51, 0x380, RZ, 0xc0, !PT ;  /* 0x00000380330a7812 */ /* 0x000fe400078ec0ff */
[----:B------:R-:W-:-:S02]  /*9600*/  LOP3.LUT R39, R130, 0x380, RZ, 0xc0, !PT ;  /* 0x0000038082277812 */ /* 0x000fc400078ec0ff */
[----:B------:R-:W-:Y:S02]  /*9610*/  SHF.R.U64 R12, R12, 0x3, RZ ;  /* 0x000000030c0c7819 */ /* 0x000fe400000012ff */
[----:B------:R-:W-:Y:S02]  /*9620*/  F2FP.BF16.F32.PACK_AB R141, R141, R142 ;  /* 0x0000008e8d8d723e */ /* 0x000fe400000010ff */
[----:B------:R-:W-:Y:S02]  /*9630*/  F2FP.BF16.F32.PACK_AB R140, R139, R140 ;  /* 0x0000008c8b8c723e */ /* 0x000fe400000010ff */
[----:B------:R-:W-:Y:S02]  /*9640*/  SHF.R.U64 R5, R5, 0x3, RZ ;  /* 0x0000000305057819 */ /* 0x000fe400000012ff */
[----:B------:R-:W-:Y:S02]  /*9650*/  SHF.R.U64 R8, R8, 0x3, RZ ;  /* 0x0000000308087819 */ /* 0x000fe400000012ff */
[----:B------:R-:W-:-:S02]  /*9660*/  F2FP.BF16.F32.PACK_AB R104, R101, R104 ;  /* 0x000000686568723e */ /* 0x000fc400000010ff */
[----:B------:R-:W-:Y:S02]  /*9670*/  F2FP.BF16.F32.PACK_AB R137, R137, R138 ;  /* 0x0000008a8989723e */ /* 0x000fe400000010ff */
[----:B------:R-:W-:Y:S02]  /*9680*/  F2FP.BF16.F32.PACK_AB R136, R135, R136 ;  /* 0x000000888788723e */ /* 0x000fe400000010ff */
[----:B------:R-:W-:Y:S02]  /*9690*/  SHF.R.U64 R10, R10, 0x3, RZ ;  /* 0x000000030a0a7819 */ /* 0x000fe400000012ff */
[----:B------:R-:W-:Y:S02]  /*96a0*/  F2FP.BF16.F32.PACK_AB R97, R97, R100 ;  /* 0x000000646161723e */ /* 0x000fe400000010ff */
[----:B------:R-:W-:Y:S02]  /*96b0*/  F2FP.BF16.F32.PACK_AB R96, R93, R96 ;  /* 0x000000605d60723e */ /* 0x000fe400000010ff */
[----:B------:R-:W-:-:S02]  /*96c0*/  SHF.R.U64 R39, R39, 0x3, RZ ;  /* 0x0000000327277819 */ /* 0x000fc400000012ff */
[----:B------:R-:W-:Y:S02]  /*96d0*/  F2FP.BF16.F32.PACK_AB R89, R89, R92 ;  /* 0x0000005c5959723e */ /* 0x000fe400000010ff */
[----:B------:R-:W-:Y:S02]  /*96e0*/  F2FP.BF16.F32.PACK_AB R88, R85, R88 ;  /* 0x000000585558723e */ /* 0x000fe400000010ff */
[----:B------:R-:W-:Y:S02]  /*96f0*/  F2FP.BF16.F32.PACK_AB R128, R127, R128 ;  /* 0x000000807f80723e */ /* 0x000fe400000010ff */
[----:B------:R-:W-:Y:S02]  /*9700*/  F2FP.BF16.F32.PACK_AB R66, R59, R66 ;  /* 0x000000423b42723e */ /* 0x000fe400000010ff */
[----:B------:R-:W-:Y:S02]  /*9710*/  LOP3.LUT R20, R12, R47, RZ, 0x3c, !PT ;  /* 0x0000002f0c147212 */ /* 0x000fe400078e3cff */
[----:B------:R-:W-:-:S02]  /*9720*/  F2FP.BF16.F32.PACK_AB R133, R133, R134 ;  /* 0x000000868585723e */ /* 0x000fc400000010ff */
[----:B------:R-:W-:Y:S02]  /*9730*/  F2FP.BF16.F32.PACK_AB R132, R131, R132 ;  /* 0x000000848384723e */ /* 0x000fe400000010ff */
[----:B------:R-:W-:Y:S02]  /*9740*/  F2FP.BF16.F32.PACK_AB R80, R77, R80 ;  /* 0x000000504d50723e */ /* 0x000fe400000010ff */
[----:B------:R-:W-:Y:S02]  /*9750*/  F2FP.BF16.F32.PACK_AB R124, R123, R124 ;  /* 0x0000007c7b7c723e */ /* 0x000fe400000010ff */
[----:B------:R-:W-:Y:S02]  /*9760*/  SEL R42, R141, R140, P0 ;  /* 0x0000008c8d2a7207 */ /* 0x000fe40000000000 */
[----:B------:R-:W-:Y:S02]  /*9770*/  LOP3.LUT R14, R5, R126, RZ, 0x3c, !PT ;  /* 0x0000007e050e7212 */ /* 0x000fe400078e3cff */
[----:B------:R-:W-:-:S02]  /*9780*/  LOP3.LUT R12, R8, R49, RZ, 0x3c, !PT ;  /* 0x00000031080c7212 */ /* 0x000fc400078e3cff */
[----:B------:R-:W-:Y:S02]  /*9790*/  F2FP.BF16.F32.PACK_AB R72, R69, R72 ;  /* 0x000000484548723e */ /* 0x000fe400000010ff */
[----:B------:R-:W-:Y:S02]  /*97a0*/  F2FP.BF16.F32.PACK_AB R120, R65, R120 ;  /* 0x000000784178723e */ /* 0x000fe400000010ff */
[----:B------:R-:W-:Y:S02]  /*97b0*/  SEL R140, R140, R141, P0 ;  /* 0x0000008d8c8c7207 */ /* 0x000fe40000000000 */
[----:B------:R-:W-:Y:S02]  /*97c0*/  SEL R44, R137, R136, P0 ;  /* 0x00000088892c7207 */ /* 0x000fe40000000000 */
[----:B------:R-:W-:Y:S02]  /*97d0*/  SEL R86, R105, R104, P0 ;  /* 0x0000006869567207 */ /* 0x000fe40000000000 */
[----:B------:R-:W-:-:S02]  /*97e0*/  LOP3.LUT R8, R10, R51, RZ, 0x3c, !PT ;  /* 0x000000330a087212 */ /* 0x000fc400078e3cff */
[----:B------:R-:W-:Y:S02]  /*97f0*/  F2FP.BF16.F32.PACK_AB R56, R53, R56 ;  /* 0x000000383538723e */ /* 0x000fe400000010ff */
[----:B------:R-:W-:Y:S02]  /*9800*/  SEL R136, R136, R137, P0 ;  /* 0x0000008988887207 */ /* 0x000fe40000000000 */
[----:B------:R-:W-:Y:S02]  /*9810*/  SEL R104, R104, R105, P0 ;  /* 0x0000006968687207 */ /* 0x000fe40000000000 */
[----:B------:R-:W-:Y:S02]  /*9820*/  SEL R90, R97, R96, P0 ;  /* 0x00000060615a7207 */ /* 0x000fe40000000000 */
[----:B------:R-:W-:Y:S02]  /*9830*/  LOP3.LUT R10, R39, R130, RZ, 0x3c, !PT ;  /* 0x00000082270a7212 */ /* 0x000fe400078e3cff */
[----:B------:R-:W-:-:S02]  /*9840*/  F2FP.BF16.F32.PACK_AB R55, R55, R58 ;  /* 0x0000003a3737723e */ /* 0x000fc400000010ff */
[----:B------:R-:W-:Y:S02]  /*9850*/  SEL R52, R129, R128, P0 ;  /* 0x0000008081347207 */ /* 0x000fe40000000000 */
[----:B------:R-:W-:Y:S02]  /*9860*/  SEL R96, R96, R97, P0 ;  /* 0x0000006160607207 */ /* 0x000fe40000000000 */
[----:B------:R-:W-:Y:S02]  /*9870*/  SEL R92, R89, R88, P0 ;  /* 0x00000058595c7207 */ /* 0x000fe40000000000 */
        /* <DEDUP_REMOVED lines=12> */
[----:B------:R-:W-:Y:S02]  /*9940*/  MOV R67, R20 ;  /* 0x0000001400437202 */ /* 0x000fe40000000f00 */
[----:B------:R-:W-:Y:S02]  /*9950*/  MOV R59, R8 ;  /* 0x00000008003b7202 */ /* 0x000fe40000000f00 */
[----:B------:R-:W-:-:S02]  /*9960*/  SEL R120, R120, R121, P0 ;  /* 0x0000007978787207 */ /* 0x000fc40000000000 */
[----:B------:R-:W-:Y:S02]  /*9970*/  SEL R62, R57, R56, P0 ;  /* 0x00000038393e7207 */ /* 0x000fe40000000000 */
[----:B------:R-:W-:Y:S02]  /*9980*/  SEL R72, R72, R73, P0 ;  /* 0x0000004948487207 */ /* 0x000fe40000000000 */
[----:B------:R-:W-:Y:S02]  /*9990*/  MOV R61, R12 ;  /* 0x0000000c003d7202 */ /* 0x000fe40000000f00 */
[----:B------:R-:W-:Y:S02]  /*99a0*/  MOV R20, R10 ;  /* 0x0000000a00147202 */ /* 0x000fe40000000f00 */
[----:B------:R-:W-:Y:S02]  /*99b0*/  SEL R56, R56, R57, P0 ;  /* 0x0000003938387207 */ /* 0x000fe40000000000 */
[----:B------:R-:W-:-:S02]  /*99c0*/  SEL R102, R55, R54, P0 ;  /* 0x0000003637667207 */ /* 0x000fc40000000000 */
[----:B------:R-:W-:Y:S02]  /*99d0*/  MOV R65, R14 ;  /* 0x0000000e00417202 */ /* 0x000fe40000000f00 */
[----:B------:R-:W-:Y:S01]  /*99e0*/  SEL R54, R54, R55, P0 ;  /* 0x0000003736367207 */ /* 0x000fe20000000000 */
[----:B--2---:R-:W-:Y:S01]  /*99f0*/  SHFL.IDX PT, R42, R42, R3, 0x1c1f ;  /* 0x001c1f032a2a7589 */ /* 0x004fe200000e0000 */
[----:B------:R-:W-:Y:S02]  /*9a00*/  LOP3.LUT R5, R3, 0x2, RZ, 0x3c, !PT ;  /* 0x0000000203057812 */ /* 0x000fe400078e3cff */
[----:B------:R-:W-:Y:S01]  /*9a10*/  MOV R75, R28 ;  /* 0x0000001c004b7202 */ /* 0x000fe20000000f00 */
[----:B------:R-:W-:Y:S01]  /*9a20*/  SHFL.IDX PT, R44, R44, R3, 0x1c1f ;  /* 0x001c1f032c2c7589 */ /* 0x000fe200000e0000 */
[----:B------:R-:W-:Y:S02]  /*9a30*/  MOV R73, R26 ;  /* 0x0000001a00497202 */ /* 0x000fe40000000f00 */
[----:B------:R-:W-:Y:S01]  /*9a40*/  MOV R79, R32 ;  /* 0x00000020004f7202 */ /* 0x000fe20000000f00 */
[----:B------:R-:W0:Y:S01]  /*9a50*/  SHFL.IDX PT, R9, R140, R5, 0x1c1f ;  /* 0x001c1f058c097589 */ /* 0x000e2200000e0000 */
[----:B------:R-:W-:-:S02]  /*9a60*/  MOV R77, R30 ;  /* 0x0000001e004d7202 */ /* 0x000fc40000000f00 */
[----:B------:R-:W-:Y:S01]  /*9a70*/  MOV R85, R36 ;  /* 0x0000002400557202 */ /* 0x000fe20000000f00 */
[----:B------:R-:W-:Y:S01]  /*9a80*/  SHFL.IDX PT, R86, R86, R3, 0x1c1f ;  /* 0x001c1f0356567589 */ /* 0x000fe200000e0000 */
[----:B------:R-:W-:Y:S02]  /*9a90*/  MOV R81, R34 ;  /* 0x0000002200517202 */ /* 0x000fe40000000f00 */
[----:B------:R-:W-:Y:S01]  /*9aa0*/  MOV R69, R24 ;  /* 0x0000001800457202 */ /* 0x000fe20000000f00 */
[----:B------:R-:W1:Y:S01]  /*9ab0*/  SHFL.IDX PT, R13, R136, R5, 0x1c1f ;  /* 0x001c1f05880d7589 */ /* 0x000e6200000e0000 */
[----:B------:R-:W-:-:S03]  /*9ac0*/  PLOP3.LUT P2, PT, PT, PT, UP0, 0x80, 0x0 ;  /* 0x000000000000781c */ /* 0x000fc60003f4f008 */
[----:B------:R-:W2:Y:S04]  /*9ad0*/  SHFL.IDX PT, R11, R104, R5, 0x1c1f ;  /* 0x001c1f05680b7589 */ /* 0x000ea800000e0000 */
[----:B------:R-:W-:Y:S04]  /*9ae0*/  SHFL.IDX PT, R90, R90, R3, 0x1c1f ;  /* 0x001c1f035a5a7589 */ /* 0x000fe800000e0000 */
[----:B------:R-:W3:Y:S04]  /*9af0*/  SHFL.IDX PT, R15, R96, R5, 0x1c1f ;  /* 0x001c1f05600f7589 */ /* 0x000ee800000e0000 */
[----:B------:R-:W-:Y:S01]  /*9b00*/  SHFL.IDX PT, R52, R52, R3, 0x1c1f ;  /* 0x001c1f0334347589 */ /* 0x000fe200000e0000 */
[----:B0-----:R-:W-:-:S02]  /*9b10*/  SEL R8, R42, R9, P0 ;  /* 0x000000092a087207 */ /* 0x001fc40000000000 */
[----:B------:R-:W-:Y:S01]  /*9b20*/  SEL R10, R9, R42, P0 ;  /* 0x0000002a090a7207 */ /* 0x000fe20000000000 */
[----:B------:R-:W-:Y:S04]  /*9b30*/  SHFL.IDX PT, R92, R92, R3, 0x1c1f ;  /* 0x001c1f035c5c7589 */ /* 0x000fe800000e0000 */
[----:B------:R-:W0:Y:S01]  /*9b40*/  SHFL.IDX PT, R29, R128, R5, 0x1c1f ;  /* 0x001c1f05801d7589 */ /* 0x000e2200000e0000 */
[----:B-1----:R-:W-:Y:S02]  /*9b50*/  SEL R12, R44, R13, P0 ;  /* 0x0000000d2c0c7207 */ /* 0x002fe40000000000 */
[----:B------:R-:W-:Y:S01]  /*9b60*/  SEL R14, R13, R44, P0 ;  /* 0x0000002c0d0e7207 */ /* 0x000fe20000000000 */
[----:B------:R-:W1:Y:S01]  /*9b70*/  SHFL.IDX PT, R27, R88, R5, 0x1c1f ;  /* 0x001c1f05581b7589 */ /* 0x000e6200000e0000 */
[----:B--2---:R-:W-:-:S02]  /*9b80*/  SEL R9, R86, R11, P0 ;  /* 0x0000000b56097207 */ /* 0x004fc40000000000 */
[----:B------:R-:W-:Y:S01]  /*9b90*/  SEL R11, R11, R86, P0 ;  /* 0x000000560b0b7207 */ /* 0x000fe20000000000 */
[----:B------:R-:W-:Y:S04]  /*9ba0*/  SHFL.IDX PT, R50, R50, R3, 0x1c1f ;  /* 0x001c1f0332327589 */ /* 0x000fe800000e0000 */
[----:B------:R-:W-:Y:S01]  /*9bb0*/  SHFL.IDX PT, R58, R58, R3, 0x1c1f ;  /* 0x001c1f033a3a7589 */ /* 0x000fe200000e0000 */
[----:B---3--:R-:W-:Y:S02]  /*9bc0*/  SEL R13, R90, R15, P0 ;  /* 0x0000000f5a0d7207 */ /* 0x008fe40000000000 */
[----:B------:R-:W-:Y:S01]  /*9bd0*/  SEL R15, R15, R90, P0 ;  /* 0x0000005a0f0f7207 */ /* 0x000fe20000000000 */
[----:B------:R-:W-:Y:S04]  /*9be0*/  SHFL.IDX PT, R94, R94, R3, 0x1c1f ;  /* 0x001c1f035e5e7589 */ /* 0x000fe800000e0000 */
[----:B------:R-:W2:Y:S04]  /*9bf0*/  SHFL.IDX PT, R21, R132, R5, 0x1c1f ;  /* 0x001c1f0584157589 */ /* 0x000ea800000e0000 */
[----:B------:R-:W3:Y:S01]  /*9c00*/  SHFL.IDX PT, R33, R124, R5, 0x1c1f ;  /* 0x001c1f057c217589 */ /* 0x000ee200000e0000 */
[----:B0-----:R-:W-:-:S02]  /*9c10*/  SEL R28, R52, R29, P0 ;  /* 0x0000001d341c7207 */ /* 0x001fc40000000000 */
[----:B------:R-:W-:Y:S01]  /*9c20*/  SEL R30, R29, R52, P0 ;  /* 0x000000341d1e7207 */ /* 0x000fe20000000000 */
[----:B------:R-:W0:Y:S01]  /*9c30*/  SHFL.IDX PT, R31, R80, R5, 0x1c1f ;  /* 0x001c1f05501f7589 */ /* 0x000e2200000e0000 */
[----:B-1----:R-:W-:Y:S02]  /*9c40*/  SEL R25, R92, R27, P0 ;  /* 0x0000001b5c197207 */ /* 0x002fe40000000000 */
[----:B------:R-:W-:Y:S01]  /*9c50*/  SEL R27, R27, R92, P0 ;  /* 0x0000005c1b1b7207 */ /* 0x000fe20000000000 */
[----:B------:R-:W-:Y:S04]  /*9c60*/  SHFL.IDX PT, R60, R60, R3, 0x1c1f ;  /* 0x001c1f033c3c7589 */ /* 0x000fe800000e0000 */
[----:B------:R-:W-:Y:S04]  /*9c70*/  SHFL.IDX PT, R98, R98, R3, 0x1c1f ;  /* 0x001c1f0362627589 */ /* 0x000fe800000e0000 */
[----:B------:R-:W1:Y:S04]  /*9c80*/  SHFL.IDX PT, R37, R120, R5, 0x1c1f ;  /* 0x001c1f0578257589 */ /* 0x000e6800000e0000 */
[----:B------:R-:W4:Y:S01]  /*9c90*/  SHFL.IDX PT, R35, R72, R5, 0x1c1f ;  /* 0x001c1f0548237589 */ /* 0x000f2200000e0000 */
[----:B--2---:R-:W-:-:S02]  /*9ca0*/  SEL R24, R50, R21, P0 ;  /* 0x0000001532187207 */ /* 0x004fc40000000000 */
[----:B------:R-:W-:Y:S01]  /*9cb0*/  SEL R26, R21, R50, P0 ;  /* 0x00000032151a7207 */ /* 0x000fe20000000000 */
[----:B------:R-:W-:Y:S01]  /*9cc0*/  SHFL.IDX PT, R62, R62, R3, 0x1c1f ;  /* 0x001c1f033e3e7589 */ /* 0x000fe200000e0000 */
[----:B---3--:R-:W-:Y:S02]  /*9cd0*/  SEL R32, R58, R33, P0 ;  /* 0x000000213a207207 */ /* 0x008fe40000000000 */
[----:B------:R-:W-:Y:S01]  /*9ce0*/  SEL R34, R33, R58, P0 ;  /* 0x0000003a21227207 */ /* 0x000fe20000000000 */
[----:B------:R-:W-:Y:S01]  /*9cf0*/  SHFL.IDX PT, R100, R100, R3, 0x1c1f ;  /* 0x001c1f0364647589 */ /* 0x000fe200000e0000 */
[----:B0-----:R-:W-:Y:S02]  /*9d00*/  SEL R29, R94, R31, P0 ;  /* 0x0000001f5e1d7207 */ /* 0x001fe40000000000 */
[----:B------:R-:W-:Y:S01]  /*9d10*/  SEL R31, R31, R94, P0 ;  /* 0x0000005e1f1f7207 */ /* 0x000fe20000000000 */
[----:B------:R-:W0:Y:S04]  /*9d20*/  SHFL.IDX PT, R41, R56, R5, 0x1c1f ;  /* 0x001c1f0538297589 */ /* 0x000e2800000e0000 */
[----:B------:R-:W-:Y:S04]  /*9d30*/  SHFL.IDX PT, R39, R66, R5, 0x1c1f ;  /* 0x001c1f0542277589 */ /* 0x000fe800000e0000 */
[----:B------:R-:W-:Y:S01]  /*9d40*/  SHFL.IDX PT, R102, R102, R3, 0x1c1f ;  /* 0x001c1f0366667589 */ /* 0x000fe200000e0000 */
[----:B-1----:R-:W-:-:S03]  /*9d50*/  SEL R36, R60, R37, P0 ;  /* 0x000000253c247207 */ /* 0x002fc60000000000 */
[----:B------:R-:W1:Y:S01]  /*9d60*/  SHFL.IDX PT, R43, R54, R5, 0x1c1f ;  /* 0x001c1f05362b7589 */ /* 0x000e6200000e0000 */
[----:B----4-:R-:W-:Y:S02]  /*9d70*/  SEL R33, R98, R35, P0 ;  /* 0x0000002362217207 */ /* 0x010fe40000000000 */
[----:B------:R-:W-:Y:S01]  /*9d80*/  SEL R35, R35, R98, P0 ;  /* 0x0000006223237207 */ /* 0x000fe20000000000 */
[----:B------:R-:W-:Y:S06]  /*9d90*/  BAR.SYNC.DEFER_BLOCKING 0x1, 0x100 ;  /* 0x0044000000007b1d */ /* 0x000fec0000010000 */
[----:B------:R-:W-:Y:S01]  /*9da0*/  SHFL.IDX PT, R64, R64, R3, 0x1c1f ;  /* 0x001c1f0340407589 */ /* 0x000fe200000e0000 */
[----:B0-----:R-:W-:-:S03]  /*9db0*/  SEL R42, R41, R62, P0 ;  /* 0x0000003e292a7207 */ /* 0x001fc60000000000 */
        /* <DEDUP_REMOVED lines=10> */
[----:B------:R0:W-:Y:S04]  /*9e60*/  SHFL.IDX PT, R3, R40, R5, 0x1c1f ;  /* 0x001c1f0528037589 */ /* 0x0001e800000e0000 */
[----:B------:R-:W-:Y:S04]  /*9e70*/  SHFL.IDX PT, R53, R46, R5, 0x1c1f ;  /* 0x001c1f052e357589 */ /* 0x000fe800000e0000 */
[----:B------:R-:W-:Y:S01]  /*9e80*/  SHFL.IDX PT, R47, R74, R5, 0x1c1f ;  /* 0x001c1f054a2f7589 */ /* 0x000fe200000e0000 */
[----:B0-----:R-:W-:-:S03]  /*9e90*/  SEL R40, R62, R41, P0 ;  /* 0x000000293e287207 */ /* 0x001fc60000000000 */
[----:B------:R0:W-:Y:S01]  /*9ea0*/  SHFL.IDX PT, R55, R38, R5, 0x1c1f ;  /* 0x001c1f0526377589 */ /* 0x0001e200000e0000 */
[----:B-1----:R-:W-:Y:S01]  /*9eb0*/  SEL R41, R102, R43, P0 ;  /* 0x0000002b66297207 */ /* 0x002fe20000000000 */
[----:B------:R-:W1:Y:S01]  /*9ec0*/  LDC R62, c[0x0][0xbe8] ;  /* 0x0002fa00ff3e7b82 */ /* 0x000e620000000800 */
[----:B------:R-:W-:Y:S01]  /*9ed0*/  SEL R43, R43, R102, P0 ;  /* 0x000000662b2b7207 */ /* 0x000fe20000000000 */
[----:B------:R-:W-:Y:S04]  /*9ee0*/  SHFL.IDX PT, R71, R112, R5, 0x1c1f ;  /* 0x001c1f0570477589 */ /* 0x000fe800000e0000 */
[----:B------:R-:W-:Y:S01]  /*9ef0*/  SHFL.IDX PT, R49, R78, R5, 0x1c1f ;  /* 0x001c1f054e317589 */ /* 0x000fe200000e0000 */
[----:B0-----:R-:W-:-:S03]  /*9f00*/  SEL R38, R37, R60, P0 ;  /* 0x0000003c25267207 */ /* 0x001fc60000000000 */
[----:B------:R-:W0:Y:S01]  /*9f10*/  SHFL.IDX PT, R51, R84, R5, 0x1c1f ;  /* 0x001c1f0554337589 */ /* 0x000e2200000e0000 */
[----:B------:R-:W-:Y:S02]  /*9f20*/  SEL R37, R100, R39, P0 ;  /* 0x0000002764257207 */ /* 0x000fe40000000000 */
[----:B------:R-:W-:Y:S01]  /*9f30*/  SEL R39, R39, R100, P0 ;  /* 0x0000006427277207 */ /* 0x000fe20000000000 */
[----:B------:R-:W-:Y:S04]  /*9f40*/  SHFL.IDX PT, R57, R116, R5, 0x1c1f ;  /* 0x001c1f0574397589 */ /* 0x000fe800000e0000 */
[----:B------:R-:W2:Y:S04]  /*9f50*/  SHFL.IDX PT, R83, R122, R5, 0x1c1f ;  /* 0x001c1f057a537589 */ /* 0x000ea800000e0000 */
[----:B------:R3:W-:Y:S04]  /*9f60*/  STSM.16.M88.4 [R85], R8 ;  /* 0x0000000855007844 */ /* 0x0007e80000000200 */
[----:B------:R4:W-:Y:S04]  /*9f70*/  STSM.16.M88.4 [R81], R12 ;  /* 0x0000000c51007844 */ /* 0x0009e80000000200 */
[----:B------:R1:W-:Y:S04]  /*9f80*/  STSM.16.M88.4 [R79], R24 ;  /* 0x000000184f007844 */ /* 0x0003e80000000200 */
[----:B------:R-:W-:Y:S01]  /*9f90*/  STSM.16.M88.4 [R77], R28 ;  /* 0x0000001c4d007844 */ /* 0x000fe20000000200 */
[----:B0-----:R-:W-:-:S02]  /*9fa0*/  SEL R80, R82, R51, P0 ;  /* 0x0000003352507207 */ /* 0x001fc40000000000 */
[----:B------:R-:W-:Y:S01]  /*9fb0*/  SEL R82, R51, R82, P0 ;  /* 0x0000005233527207 */ /* 0x000fe20000000000 */
[----:B------:R-:W-:Y:S01]  /*9fc0*/  STSM.16.M88.4 [R75], R32 ;  /* 0x000000204b007844 */ /* 0x000fe20000000200 */
[----:B---3--:R-:W-:Y:S02]  /*9fd0*/  SEL R8, R64, R45, P0 ;  /* 0x0000002d40087207 */ /* 0x008fe40000000000 */
[----:B------:R-:W-:Y:S01]  /*9fe0*/  SEL R10, R45, R64, P0 ;  /* 0x000000402d0a7207 */ /* 0x000fe20000000000 */
[----:B------:R-:W-:Y:S01]  /*9ff0*/  STSM.16.M88.4 [R73], R36 ;  /* 0x0000002449007844 */ /* 0x000fe20000000200 */
[----:B------:R-:W-:Y:S02]  /*a000*/  SEL R9, R106, R53, P0 ;  /* 0x000000356a097207 */ /* 0x000fe40000000000 */
[----:B------:R-:W-:Y:S01]  /*a010*/  SEL R11, R53, R106, P0 ;  /* 0x0000006a350b7207 */ /* 0x000fe20000000000 */
[----:B------:R0:W-:Y:S01]  /*a020*/  STSM.16.M88.4 [R69], R40 ;  /* 0x0000002845007844 */ /* 0x0001e20000000200 */
[----:B----4-:R-:W-:-:S02]  /*a030*/  SEL R12, R68, R3, P0 ;  /* 0x00000003440c7207 */ /* 0x010fc40000000000 */
[----:B------:R-:W-:Y:S01]  /*a040*/  SEL R14, R3, R68, P0 ;  /* 0x00000044030e7207 */ /* 0x000fe20000000000 */
[----:B------:R3:W-:Y:S01]  /*a050*/  STSM.16.M88.4 [R67], R8 ;  /* 0x0000000843007844 */ /* 0x0007e20000000200 */
[----:B------:R-:W-:Y:S02]  /*a060*/  SEL R13, R108, R55, P0 ;  /* 0x000000376c0d7207 */ /* 0x000fe40000000000 */
[----:B------:R-:W-:Y:S02]  /*a070*/  SEL R15, R55, R108, P0 ;  /* 0x0000006c370f7207 */ /* 0x000fe40000000000 */
[----:B------:R-:W-:Y:S02]  /*a080*/  SEL R68, R70, R47, P0 ;  /* 0x0000002f46447207 */ /* 0x000fe40000000000 */
[----:B------:R-:W-:Y:S01]  /*a090*/  SEL R70, R47, R70, P0 ;  /* 0x000000462f467207 */ /* 0x000fe20000000000 */
[----:B------:R4:W-:Y:S01]  /*a0a0*/  STSM.16.M88.4 [R65], R12 ;  /* 0x0000000c41007844 */ /* 0x0009e20000000200 */
[----:B--2---:R-:W-:-:S02]  /*a0b0*/  SEL R81, R118, R83, P0 ;  /* 0x0000005376517207 */ /* 0x004fc40000000000 */
[----:B-1----:R-:W-:Y:S02]  /*a0c0*/  SEL R24, R76, R49, P0 ;  /* 0x000000314c187207 */ /* 0x002fe40000000000 */
[----:B0-----:R-:W-:Y:S02]  /*a0d0*/  SEL R69, R110, R71, P0 ;  /* 0x000000476e457207 */ /* 0x001fe40000000000 */
[----:B------:R-:W-:Y:S01]  /*a0e0*/  SEL R71, R71, R110, P0 ;  /* 0x0000006e47477207 */ /* 0x000fe20000000000 */
[----:B---3--:R-:W-:Y:S01]  /*a0f0*/  IMAD.U32 R8, RZ, RZ, UR4 ;  /* 0x00000004ff087e24 */ /* 0x008fe2000f8e00ff */
[----:B------:R-:W-:Y:S01]  /*a100*/  SEL R26, R49, R76, P0 ;  /* 0x0000004c311a7207 */ /* 0x000fe20000000000 */
[----:B------:R-:W-:Y:S01]  /*a110*/  IMAD.U32 R9, RZ, RZ, UR6 ;  /* 0x00000006ff097e24 */ /* 0x000fe2000f8e00ff */
[----:B------:R-:W-:Y:S01]  /*a120*/  SEL R25, R114, R57, P0 ;  /* 0x0000003972197207 */ /* 0x000fe20000000000 */
[----:B------:R0:W-:Y:S01]  /*a130*/  STSM.16.M88.4 [R61], R68 ;  /* 0x000000443d007844 */ /* 0x0001e20000000200 */
[----:B------:R-:W-:Y:S01]  /*a140*/  SEL R27, R57, R114, P0 ;  /* 0x00000072391b7207 */ /* 0x000fe20000000000 */
[----:B------:R-:W-:Y:S01]  /*a150*/  ULDC.64 UR6, c[0x0][0xc08] ;  /* 0x0003020000067ab9 */ /* 0x000fe20000000a00 */
[----:B------:R-:W-:-:S03]  /*a160*/  SEL R83, R83, R118, P0 ;  /* 0x0000007653537207 */ /* 0x000fc60000000000 */
[----:B------:R0:W-:Y:S04]  /*a170*/  STSM.16.M88.4 [R59], R24 ;  /* 0x000000183b007844 */ /* 0x0001e80000000200 */
[----:B------:R0:W-:Y:S01]  /*a180*/  STSM.16.M88.4 [R20], R80 ;  /* 0x0000005014007844 */ /* 0x0001e20000000200 */
[----:B------:R-:W-:Y:S06]  /*a190*/  BAR.SYNC.DEFER_BLOCKING 0x1, 0x100 ;  /* 0x0044000000007b1d */ /* 0x000fec0000010000 */
[----:B------:R-:W2:Y:S01]  /*a1a0*/  @P2 LDG.E R3, desc[UR48][R8.64] ;  /* 0x0000003008032981 */ /* 0x000ea2000c1e1900 */
[----:B------:R-:W-:Y:S01]  /*a1b0*/  UISETP.NE.U32.AND UP1, UPT, UR6, URZ, UPT ;  /* 0x0000003f0600728c */ /* 0x000fe2000bf25070 */
[----:B------:R-:W-:Y:S01]  /*a1c0*/  ISETP.NE.AND P1, PT, R62, 0x1, PT ;  /* 0x000000013e00780c */ /* 0x000fe20003f25270 */
[----:B------:R-:W-:Y:S01]  /*a1d0*/  UMOV UR4, URZ ;  /* 0x0000003f00047c82 */ /* 0x000fe20008000000 */
[----:B----4-:R-:W-:Y:S01]  /*a1e0*/  IMAD.U32 R14, RZ, RZ, UR40 ;  /* 0x00000028ff0e7e24 */ /* 0x010fe2000f8e00ff */
[----:B------:R-:W-:-:S06]  /*a1f0*/  UISETP.NE.AND.EX UP1, UPT, UR7, URZ, UPT, UP1 ;  /* 0x0000003f0700728c */ /* 0x000fcc000bf25310 */
[----:B------:R-:W-:-:S04]  /*a200*/  PLOP3.LUT P0, PT, PT, PT, UP1, 0x80, 0x0 ;  /* 0x000000000000781c */ /* 0x000fc80003f0f018 */
[----:B------:R-:W1:Y:S01]  /*a210*/  @P1 LDC R5, c[0x0][0xbec] ;  /* 0x0002fb00ff051b82 */ /* 0x000e620000000800 */
[----:B------:R-:W-:-:S03]  /*a220*/  @UP1 UIADD3 UR6, UP2, UR8, UR6, URZ ;  /* 0x0000000608061290 */ /* 0x000fc6000ff5e03f */
[----:B------:R-:W-:Y:S01]  /*a230*/  ULDC UR8, c[0x0][0xa88] ;  /* 0x0002a20000087ab9 */ /* 0x000fe20000000800 */
[----:B------:R-:W-:Y:S02]  /*a240*/  @UP1 UIADD3.X UR7, UR9, UR7, URZ, UP2, !UPT ;  /* 0x0000000709071290 */ /* 0x000fe400097fe43f */
[----:B------:R-:W-:Y:S01]  /*a250*/  IMAD.U32 R12, RZ, RZ, UR6 ;  /* 0x00000006ff0c7e24 */ /* 0x000fe2000f8e00ff */
[----:B------:R-:W3:Y:S03]  /*a260*/  @P1 LDC R10, c[0x0][0xbf0] ;  /* 0x0002fc00ff0a1b82 */ /* 0x000ee60000000800 */
[----:B------:R-:W-:Y:S01]  /*a270*/  IMAD.U32 R13, RZ, RZ, UR7 ;  /* 0x00000007ff0d7e24 */ /* 0x000fe2000f8e00ff */
[----:B--2---:R-:W-:Y:S01]  /*a280*/  @P2 R2UR UR4, R3 ;  /* 0x00000000030422ca */ /* 0x004fe200000e0000 */
[----:B------:R-:W-:-:S06]  /*a290*/  IMAD.U32 R3, RZ, RZ, UR8 ;  /* 0x00000008ff037e24 */ /* 0x000fcc000f8e00ff */
[----:B------:R0:W5:Y:S01]  /*a2a0*/  @P0 LDG.E R3, desc[UR48][R12.64] ;  /* 0x000000300c030981 */ /* 0x000162000c1e1900 */
[----:B-1-3--:R-:W-:Y:S07]  /*a2b0*/  @P0 BRA `(.L_x_313) ;  /* 0x0000000000100947 */ /* 0x00afee0003800000 */
[----:B------:R-:W-:Y:S05]  /*a2c0*/  @!P2 BRA `(.L_x_313) ;  /* 0x00000000000ca947 */ /* 0x000fea0003800000 */
[----:B0-----:R-:W2:Y:S04]  /*a2d0*/  LDG.E R12, desc[UR48][R8.64] ;  /* 0x00000030080c7981 */ /* 0x001ea8000c1e1900 */
[----:B-----5:R-:W2:Y:S02]  /*a2e0*/  LDG.E R3, desc[UR48][R8.64+0x4] ;  /* 0x0000043008037981 */ /* 0x020ea4000c1e1900 */
[----:B--2---:R-:W-:-:S07]  /*a2f0*/  IMAD.IADD R3, R3, 0x1, -R12 ;  /* 0x0000000103037824 */ /* 0x004fce00078e0a0c */
.L_x_313:
[----:B------:R-:W-:Y:S01]  /*a300*/  USHF.R.S32.HI UR14, URZ, 0x1f, UR41 ;  /* 0x0000001f3f0e7899 */ /* 0x000fe20008011429 */
[----:B0-----:R-:W-:Y:S01]  /*a310*/  IMAD R12, R14, 0x80, R223 ;  /* 0x000000800e0c7824 */ /* 0x001fe200078e02df */
[----:B------:R-:W-:Y:S01]  /*a320*/  ULDC.64 UR12, c[0x0][0xb90] ;  /* 0x0002e400000c7ab9 */ /* 0x000fe20000000a00 */
[----:B------:R-:W-:Y:S01]  /*a330*/  USHF.R.S32.HI UR9, URZ, 0x1f, UR4 ;  /* 0x0000001f3f097899 */ /* 0x000fe20008011404 */
[----:B------:R-:W-:Y:S01]  /*a340*/  IMAD.U32 R20, RZ, RZ, UR40 ;  /* 0x00000028ff147e24 */ /* 0x000fe2000f8e00ff */
[----:B------:R-:W-:Y:S01]  /*a350*/  UIMAD UR10, UR14, UR12, URZ ;  /* 0x0000000c0e0a72a4 */ /* 0x000fe2000f8e023f */
[----:B------:R-:W-:Y:S01]  /*a360*/  @P1 IMAD.HI.U32 R5, R12, R5, RZ ;  /* 0x000000050c051227 */ /* 0x000fe200078e00ff */
[----:B------:R-:W-:Y:S01]  /*a370*/  UMOV UR8, UR4 ;  /* 0x0000000400087c82 */ /* 0x000fe20008000000 */
[----:B------:R-:W-:Y:S01]  /*a380*/  USEL UR37, UR37, URZ, !UP0 ;  /* 0x0000003f25257287 */ /* 0x000fe2000c000000 */
[----:B------:R-:W0:Y:S01]  /*a390*/  @P1 LDC R65, c[0x0][0xbf0] ;  /* 0x0002fc00ff411b82 */ /* 0x000e220000000800 */
[----:B------:R-:W-:Y:S01]  /*a3a0*/  UIMAD.WIDE.U32 UR6, UR41, UR12, UR8 ;  /* 0x0000000c290672a5 */ /* 0x000fe2000f8e0008 */
[----:B------:R-:W-:Y:S01]  /*a3b0*/  IMAD.MOV.U32 R8, RZ, RZ, R12 ;  /* 0x000000ffff087224 */ /* 0x000fe200078e000c */
[----:B------:R-:W-:Y:S01]  /*a3c0*/  UIMAD UR10, UR41, UR13, UR10 ;  /* 0x0000000d290a72a4 */ /* 0x000fe2000f8e020a */
[----:B------:R-:W-:Y:S01]  /*a3d0*/  @P1 SHF.R.U32.HI R8, RZ, R10, R5 ;  /* 0x0000000aff081219 */ /* 0x000fe20000011605 */
[----:B------:R-:W-:Y:S01]  /*a3e0*/  USEL UR36, UR36, URZ, !UP0 ;  /* 0x0000003f24247287 */ /* 0x000fe2000c000000 */
[----:B------:R-:W-:Y:S01]  /*a3f0*/  IMAD R5, R22, 0x40, R16 ;  /* 0x0000004016057824 */ /* 0x000fe200078e0210 */
[----:B------:R-:W-:Y:S01]  /*a400*/  ULDC.64 UR12, c[0x0][0xb98] ;  /* 0x0002e600000c7ab9 */ /* 0x000fe20000000a00 */
[----:B------:R-:W-:Y:S01]  /*a410*/  UIADD3 UR7, UR7, UR10, URZ ;  /* 0x0000000a07077290 */ /* 0x000fe2000fffe03f */
[----:B------:R-:W-:Y:S01]  /*a420*/  IMAD.MOV R9, RZ, RZ, -R8 ;  /* 0x000000ffff097224 */ /* 0x000fe200078e0a08 */
[----:B------:R-:W-:Y:S01]  /*a430*/  UIMAD UR8, UR37, UR12, URZ ;  /* 0x0000000c250872a4 */ /* 0x000fe2000f8e023f */
[----:B------:R-:W-:Y:S01]  /*a440*/  IMAD.WIDE R6, R5, 0x2, R6 ;  /* 0x0000000205067825 */ /* 0x000fe200078e0206 */
[----:B------:R-:W-:-:S02]  /*a450*/  UIMAD.WIDE.U32 UR6, UR36, UR12, UR6 ;  /* 0x0000000c240672a5 */ /* 0x000fc4000f8e0006 */
[----:B------:R-:W-:Y:S01]  /*a460*/  UIMAD UR8, UR36, UR13, UR8 ;  /* 0x0000000d240872a4 */ /* 0x000fe2000f8e0208 */
[----:B------:R-:W-:Y:S01]  /*a470*/  IMAD R5, R62, R9, R12 ;  /* 0x000000093e057224 */ /* 0x000fe200078e020c */
[----:B------:R-:W-:Y:S01]  /*a480*/  SHF.R.S32.HI R9, RZ, 0x1f, R8 ;  /* 0x0000001fff097819 */ /* 0x000fe20000011408 */
[----:B------:R-:W-:Y:S01]  /*a490*/  IMAD R20, R20, 0x80, R221 ;  /* 0x0000008014147824 */ /* 0x000fe200078e02dd */
[----:B------:R-:W-:Y:S01]  /*a4a0*/  IADD3 R8, P0, R8, UR6, RZ ;  /* 0x0000000608087c10 */ /* 0x000fe2000ff1e0ff */
[----:B-----5:R-:W-:Y:S01]  /*a4b0*/  IMAD R67, R3, R62, RZ ;  /* 0x0000003e03437224 */ /* 0x020fe200078e02ff */
[C---:B------:R-:W-:Y:S01]  /*a4c0*/  IADD3 R13, P6, R6.reuse, 0x2000, RZ ;  /* 0x00002000060d7810 */ /* 0x040fe20007fde0ff */
[----:B------:R-:W-:Y:S01]  /*a4d0*/  IMAD.U32 R10, RZ, RZ, UR8 ;  /* 0x00000008ff0a7e24 */ /* 0x000fe2000f8e00ff */
[----:B------:R-:W-:Y:S01]  /*a4e0*/  IADD3 R25, P2, R6, 0x1000, RZ ;  /* 0x0000100006197810 */ /* 0x000fe20007f5e0ff */
[----:B------:R-:W-:Y:S01]  /*a4f0*/  ULDC.64 UR10, c[0x0][0xaa0] ;  /* 0x0002a800000a7ab9 */ /* 0x000fe20000000a00 */
[----:B------:R-:W-:-:S02]  /*a500*/  LOP3.LUT R12, R13, 0x380, RZ, 0xc0, !PT ;  /* 0x000003800d0c7812 */ /* 0x000fc400078ec0ff */
[----:B------:R-:W-:Y:S01]  /*a510*/  IADD3.X R9, R9, UR7, R10, P0, !PT ;  /* 0x0000000709097c10 */ /* 0x000fe200087fe40a */
[----:B------:R-:W-:Y:S01]  /*a520*/  ULDC.64 UR6, c[0x0][0xb88] ;  /* 0x0002e20000067ab9 */ /* 0x000fe20000000a00 */
[----:B------:R-:W-:Y:S02]  /*a530*/  SHF.R.S32.HI R10, RZ, 0x1f, R5 ;  /* 0x0000001fff0a7819 */ /* 0x000fe40000011405 */
[----:B------:R-:W-:Y:S01]  /*a540*/  SHF.R.U64 R12, R12, 0x3, RZ ;  /* 0x000000030c0c7819 */ /* 0x000fe200000012ff */
[----:B------:R-:W-:Y:S01]  /*a550*/  IMAD.WIDE.U32 R8, R5, UR6, R8 ;  /* 0x0000000605087c25 */ /* 0x000fe2000f8e0008 */
[----:B------:R-:W-:Y:S02]  /*a560*/  LOP3.LUT R24, R25, 0x380, RZ, 0xc0, !PT ;  /* 0x0000038019187812 */ /* 0x000fe400078ec0ff */
[----:B------:R-:W-:Y:S01]  /*a570*/  LOP3.LUT R12, R12, R13, RZ, 0x3c, !PT ;  /* 0x0000000d0c0c7212 */ /* 0x000fe200078e3cff */
[----:B------:R-:W-:Y:S01]  /*a580*/  IMAD R14, R10, UR6, RZ ;  /* 0x000000060a0e7c24 */ /* 0x000fe2000f8e02ff */
[----:B------:R-:W-:-:S02]  /*a590*/  SHF.R.U64 R24, R24, 0x3, RZ ;  /* 0x0000000318187819 */ /* 0x000fc400000012ff */
[----:B------:R-:W-:Y:S01]  /*a5a0*/  IADD3 R41, P0, R6, 0x5000, RZ ;  /* 0x0000500006297810 */ /* 0x000fe20007f1e0ff */
[----:B------:R-:W-:Y:S01]  /*a5b0*/  IMAD R13, R5, UR7, R14 ;  /* 0x00000007050d7c24 */ /* 0x000fe2000f8e020e */
[----:B------:R-:W-:Y:S01]  /*a5c0*/  ULDC.64 UR6, c[0x0][0xb50] ;  /* 0x0002d40000067ab9 */ /* 0x000fe20000000a00 */
[----:B------:R-:W-:Y:S01]  /*a5d0*/  LOP3.LUT R24, R24, R25, RZ, 0x3c, !PT ;  /* 0x0000001918187212 */ /* 0x000fe200078e3cff */
[----:B------:R-:W-:Y:S01]  /*a5e0*/  IMAD.X R25, RZ, RZ, R7, P2 ;  /* 0x000000ffff197224 */ /* 0x000fe200010e0607 */
[----:B------:R-:W-:Y:S01]  /*a5f0*/  LEA R14, P3, R8, UR6, 0x2 ;  /* 0x00000006080e7c11 */ /* 0x000fe2000f8610ff */
[----:B------:R-:W-:Y:S01]  /*a600*/  IMAD.IADD R5, R9, 0x1, R13 ;  /* 0x0000000109057824 */ /* 0x000fe200078e020d */
[----:B------:R-:W-:Y:S02]  /*a610*/  LOP3.LUT R40, R41, 0x380, RZ, 0xc0, !PT ;  /* 0x0000038029287812 */ /* 0x000fe400078ec0ff */
[----:B------:R-:W-:Y:S01]  /*a620*/  IADD3 R11, P5, R6, 0x3000, RZ ;  /* 0x00003000060b7810 */ /* 0x000fe20007fbe0ff */
[----:B------:R-:W-:Y:S01]  /*a630*/  SHFL.IDX PT, R50, R14, RZ, 0x1c1f ;  /* 0x001c1fff0e327589 */ /* 0x000fe200000e0000 */
[----:B------:R-:W-:Y:S01]  /*a640*/  LEA.HI.X R15, R8, UR7, R5, 0x2, P3 ;  /* 0x00000007080f7c11 */ /* 0x000fe200098f1405 */
[----:B------:R-:W-:Y:S01]  /*a650*/  VIADD R5, R20, 0x8 ;  /* 0x0000000814057836 */ /* 0x000fe20000000000 */
[----:B------:R-:W-:Y:S01]  /*a660*/  IADD3 R29, P2, R6, 0x7000, RZ ;  /* 0x00007000061d7810 */ /* 0x000fe20007f5e0ff */
[----:B------:R-:W-:Y:S01]  /*a670*/  SHFL.IDX PT, R60, R14, 0x1, 0x1c1f ;  /* 0x003c1f000e3c7f89 */ /* 0x000fe200000e0000 */
[----:B------:R-:W-:-:S02]  /*a680*/  SHF.R.U64 R40, R40, 0x3, RZ ;  /* 0x0000000328287819 */ /* 0x000fc400000012ff */
[----:B------:R-:W-:Y:S01]  /*a690*/  IADD3 R45, P4, R6, 0x4000, RZ ;  /* 0x00004000062d7810 */ /* 0x000fe20007f9e0ff */
[----:B------:R-:W1:Y:S01]  /*a6a0*/  SHFL.IDX PT, R51, R15, RZ, 0x1c1f ;  /* 0x001c1fff0f337589 */ /* 0x000e6200000e0000 */
[----:B------:R-:W-:Y:S01]  /*a6b0*/  LOP3.LUT R28, R29, 0x380, RZ, 0xc0, !PT ;  /* 0x000003801d1c7812 */ /* 0x000fe200078ec0ff */
[----:B------:R-:W-:Y:S01]  /*a6c0*/  UIMAD UR8, UR9, UR10, URZ ;  /* 0x0000000a090872a4 */ /* 0x000fe2000f8e023f */
[----:B------:R-:W-:Y:S01]  /*a6d0*/  LOP3.LUT R40, R40, R41, RZ, 0x3c, !PT ;  /* 0x0000002928287212 */ /* 0x000fe200078e3cff */
[----:B------:R-:W2:Y:S01]  /*a6e0*/  SHFL.IDX PT, R61, R15, 0x1, 0x1c1f ;  /* 0x003c1f000f3d7f89 */ /* 0x000ea200000e0000 */
[----:B------:R-:W-:Y:S01]  /*a6f0*/  SHF.R.U64 R28, R28, 0x3, RZ ;  /* 0x000000031c1c7819 */ /* 0x000fe200000012ff */
[--C-:B------:R-:W-:Y:S01]  /*a700*/  IMAD.X R41, RZ, RZ, R7.reuse, P0 ;  /* 0x000000ffff297224 */ /* 0x100fe200000e0607 */
[----:B------:R-:W-:Y:S01]  /*a710*/  LOP3.LUT P0, RZ, R23, 0x3, RZ, 0xc0, !PT ;  /* 0x0000000317ff7812 */ /* 0x000fe2000780c0ff */
[--C-:B------:R-:W-:Y:S01]  /*a720*/  IMAD.X R13, RZ, RZ, R7.reuse, P6 ;  /* 0x000000ffff0d7224 */ /* 0x100fe200030e0607 */
[----:B------:R-:W-:Y:S01]  /*a730*/  LOP3.LUT R28, R28, R29, RZ, 0x3c, !PT ;  /* 0x0000001d1c1c7212 */ /* 0x000fe200078e3cff */
[----:B------:R-:W-:Y:S01]  /*a740*/  IMAD.X R29, RZ, RZ, R7, P2 ;  /* 0x000000ffff1d7224 */ /* 0x000fe200010e0607 */
[----:B------:R-:W-:-:S02]  /*a750*/  ISETP.GE.OR P2, PT, R20, R67, P0 ;  /* 0x000000431400720c */ /* 0x000fc40000746670 */
[----:B------:R-:W-:Y:S02]  /*a760*/  ISETP.GE.OR P0, PT, R5, R67, P0 ;  /* 0x000000430500720c */ /* 0x000fe40000706670 */
[----:B------:R-:W-:Y:S02]  /*a770*/  IADD3 R37, P3, R6, 0x6000, RZ ;  /* 0x0000600006257810 */ /* 0x000fe40007f7e0ff */
[----:B------:R-:W-:Y:S02]  /*a780*/  LOP3.LUT R10, R11, 0x380, RZ, 0xc0, !PT ;  /* 0x000003800b0a7812 */ /* 0x000fe400078ec0ff */
[----:B------:R-:W-:Y:S02]  /*a790*/  LOP3.LUT R36, R37, 0x380, RZ, 0xc0, !PT ;  /* 0x0000038025247812 */ /* 0x000fe400078ec0ff */
[----:B------:R-:W-:Y:S02]  /*a7a0*/  LOP3.LUT R44, R45, 0x380, RZ, 0xc0, !PT ;  /* 0x000003802d2c7812 */ /* 0x000fe400078ec0ff */
[----:B------:R-:W-:Y:S01]  /*a7b0*/  SHF.R.U64 R36, R36, 0x3, RZ ;  /* 0x0000000324247819 */ /* 0x000fe200000012ff */
[----:B-1----:R1:W-:Y:S01]  /*a7c0*/  @!P2 ST.E desc[UR48][R50.64], R0 ;  /* 0x000000003200a985 */ /* 0x0023e2000c101930 */
[----:B------:R-:W-:Y:S01]  /*a7d0*/  UIMAD.WIDE.U32 UR6, UR4, UR10, URZ ;  /* 0x0000000a040672a5 */ /* 0x000fe2000f8e003f */
[----:B------:R-:W-:-:S02]  /*a7e0*/  SHF.R.U64 R10, R10, 0x3, RZ ;  /* 0x000000030a0a7819 */ /* 0x000fc400000012ff */
[----:B--2---:R2:W-:Y:S01]  /*a7f0*/  @!P0 ST.E desc[UR48][R60.64], R4 ;  /* 0x000000043c008985 */ /* 0x0045e2000c101930 */
[----:B------:R-:W-:Y:S01]  /*a800*/  LOP3.LUT R36, R36, R37, RZ, 0x3c, !PT ;  /* 0x0000002524247212 */ /* 0x000fe200078e3cff */
[--C-:B------:R-:W-:Y:S01]  /*a810*/  IMAD.X R37, RZ, RZ, R7.reuse, P3 ;  /* 0x000000ffff257224 */ /* 0x100fe200018e0607 */
[----:B------:R-:W-:Y:S01]  /*a820*/  IADD3 R8, P3, R6, 0xb000, RZ ;  /* 0x0000b00006087810 */ /* 0x000fe20007f7e0ff */
[----:B------:R-:W-:Y:S01]  /*a830*/  UIMAD UR8, UR4, UR11, UR8 ;  /* 0x0000000b040872a4 */ /* 0x000fe2000f8e0208 */
[----:B------:R-:W-:Y:S01]  /*a840*/  SHF.R.U64 R44, R44, 0x3, RZ ;  /* 0x000000032c2c7819 */ /* 0x000fe200000012ff */
[----:B------:R-:W5:Y:S01]  /*a850*/  LD.E.128 R24, desc[UR48][R24.64] ;  /* 0x0000003018187980 */ /* 0x000f62000c101d00 */
[----:B------:R-:W-:Y:S01]  /*a860*/  LOP3.LUT R3, R8, 0x380, RZ, 0xc0, !PT ;  /* 0x0000038008037812 */ /* 0x000fe200078ec0ff */
[----:B------:R-:W-:Y:S01]  /*a870*/  ULDC.64 UR10, c[0x0][0xae8] ;  /* 0x0002ba00000a7ab9 */ /* 0x000fe20000000a00 */
[----:B-1----:R-:W-:Y:S01]  /*a880*/  IMAD R0, R19, 0x20, R22 ;  /* 0x0000002013007824 */ /* 0x002fe200078e0216 */
[----:B------:R-:W-:Y:S01]  /*a890*/  LOP3.LUT R10, R10, R11, RZ, 0x3c, !PT ;  /* 0x0000000b0a0a7212 */ /* 0x000fe200078e3cff */
[--C-:B------:R-:W-:Y:S01]  /*a8a0*/  IMAD.X R21, RZ, RZ, R7.reuse, P3 ;  /* 0x000000ffff157224 */ /* 0x100fe200018e0607 */
[----:B--2---:R-:W1:Y:S01]  /*a8b0*/  @P1 LDC R61, c[0x0][0xbec] ;  /* 0x0002fb00ff3d1b82 */ /* 0x004e620000000800 */
[----:B------:R-:W-:Y:S01]  /*a8c0*/  SHF.R.U64 R3, R3, 0x3, RZ ;  /* 0x0000000303037819 */ /* 0x000fe200000012ff */
[----:B------:R-:W-:Y:S01]  /*a8d0*/  UIADD3 UR7, UR7, UR8, URZ ;  /* 0x0000000807077290 */ /* 0x000fe2000fffe03f */
[----:B------:R-:W-:Y:S01]  /*a8e0*/  LOP3.LUT R44, R44, R45, RZ, 0x3c, !PT ;  /* 0x0000002d2c2c7212 */ /* 0x000fe200078e3cff */
[----:B------:R-:W-:Y:S01]  /*a8f0*/  UIMAD UR4, UR14, UR10, URZ ;  /* 0x0000000a0e0472a4 */ /* 0x000fe2000f8e023f */
[----:B------:R-:W-:Y:S01]  /*a900*/  LOP3.LUT R20, R3, R8, RZ, 0x3c, !PT ;  /* 0x0000000803147212 */ /* 0x000fe200078e3cff */
[----:B------:R-:W-:Y:S01]  /*a910*/  IMAD.U32 R3, RZ, RZ, UR40 ;  /* 0x00000028ff037e24 */ /* 0x000fe2000f8e00ff */
[C---:B------:R-:W-:Y:S01]  /*a920*/  IADD3 R57, P6, R6.reuse, 0x8000, RZ ;  /* 0x0000800006397810 */ /* 0x040fe20007fde0ff */
[--C-:B------:R-:W-:Y:S01]  /*a930*/  IMAD.X R11, RZ, RZ, R7.reuse, P5 ;  /* 0x000000ffff0b7224 */ /* 0x100fe200028e0607 */
[C---:B------:R-:W-:Y:S01]  /*a940*/  IADD3 R53, P5, R6.reuse, 0x9000, RZ ;  /* 0x0000900006357810 */ /* 0x040fe20007fbe0ff */
[--C-:B------:R-:W-:Y:S01]  /*a950*/  IMAD.X R45, RZ, RZ, R7.reuse, P4 ;  /* 0x000000ffff2d7224 */ /* 0x100fe200020e0607 */
[C---:B------:R-:W-:Y:S01]  /*a960*/  IADD3 R49, P4, R6.reuse, 0xa000, RZ ;  /* 0x0000a00006317810 */ /* 0x040fe20007f9e0ff */
[----:B------:R-:W-:Y:S01]  /*a970*/  IMAD R60, R3, 0x80, R0 ;  /* 0x00000080033c7824 */ /* 0x000fe200078e0200 */
[----:B------:R-:W-:Y:S01]  /*a980*/  LOP3.LUT R9, R6, 0x380, RZ, 0xc0, !PT ;  /* 0x0000038006097812 */ /* 0x000fe200078ec0ff */
[----:B------:R-:W-:Y:S01]  /*a990*/  UIMAD UR4, UR41, UR11, UR4 ;  /* 0x0000000b290472a4 */ /* 0x000fe2000f8e0204 */
[----:B------:R-:W-:Y:S01]  /*a9a0*/  LOP3.LUT R56, R57, 0x380, RZ, 0xc0, !PT ;  /* 0x0000038039387812 */ /* 0x000fe200078ec0ff */
[----:B------:R-:W-:Y:S01]  /*a9b0*/  UIMAD.WIDE.U32 UR6, UR41, UR10, UR6 ;  /* 0x0000000a290672a5 */ /* 0x000fe2000f8e0006 */
[----:B------:R-:W-:Y:S01]  /*a9c0*/  LOP3.LUT R52, R53, 0x380, RZ, 0xc0, !PT ;  /* 0x0000038035347812 */ /* 0x000fe200078ec0ff */
[----:B------:R-:W-:Y:S01]  /*a9d0*/  ULDC.64 UR8, c[0x0][0xaf0] ;  /* 0x0002bc0000087ab9 */ /* 0x000fe20000000a00 */
[----:B------:R-:W-:Y:S01]  /*a9e0*/  LOP3.LUT R48, R49, 0x380, RZ, 0xc0, !PT ;  /* 0x0000038031307812 */ /* 0x000fe200078ec0ff */
[----:B------:R-:W-:Y:S01]  /*a9f0*/  UIADD3 UR7, UR7, UR4, URZ ;  /* 0x0000000407077290 */ /* 0x000fe2000fffe03f */
[----:B------:R-:W-:Y:S01]  /*aa00*/  SHF.R.U64 R9, R9, 0x3, RZ ;  /* 0x0000000309097819 */ /* 0x000fe200000012ff */
[----:B------:R-:W-:Y:S01]  /*aa10*/  UIMAD UR4, UR37, UR8, URZ ;  /* 0x00000008250472a4 */ /* 0x000fe2000f8e023f */
[----:B------:R-:W-:Y:S01]  /*aa20*/  SHF.R.U64 R56, R56, 0x3, RZ ;  /* 0x0000000338387819 */ /* 0x000fe200000012ff */
[----:B-1----:R-:W-:Y:S01]  /*aa30*/  @P1 IMAD.HI.U32 R0, R60, R61, RZ ;  /* 0x0000003d3c001227 */ /* 0x002fe200078e00ff */
[----:B------:R-:W-:Y:S01]  /*aa40*/  SHF.R.U64 R52, R52, 0x3, RZ ;  /* 0x0000000334347819 */ /* 0x000fe200000012ff */
[----:B------:R-:W-:Y:S01]  /*aa50*/  UIMAD.WIDE.U32 UR6, UR36, UR8, UR6 ;  /* 0x00000008240672a5 */ /* 0x000fe2000f8e0006 */
[----:B------:R-:W-:Y:S01]  /*aa60*/  SHF.R.U64 R48, R48, 0x3, RZ ;  /* 0x0000000330307819 */ /* 0x000fe200000012ff */
[----:B------:R-:W-:Y:S01]  /*aa70*/  IMAD.MOV.U32 R3, RZ, RZ, R60 ;  /* 0x000000ffff037224 */ /* 0x000fe200078e003c */
[----:B------:R-:W-:Y:S01]  /*aa80*/  LOP3.LUT R6, R9, R6, RZ, 0x3c, !PT ;  /* 0x0000000609067212 */ /* 0x000fe200078e3cff */
[----:B------:R-:W-:Y:S01]  /*aa90*/  UIMAD UR4, UR36, UR9, UR4 ;  /* 0x00000009240472a4 */ /* 0x000fe2000f8e0204 */
[----:B0-----:R-:W-:Y:S01]  /*aaa0*/  @P1 SHF.R.U32.HI R3, RZ, R65, R0 ;  /* 0x00000041ff031219 */ /* 0x001fe20000011600 */
[----:B------:R-:W5:Y:S01]  /*aab0*/  LD.E.128 R12, desc[UR48][R12.64] ;  /* 0x000000300c0c7980 */ /* 0x000f62000c101d00 */
[----:B------:R-:W-:Y:S01]  /*aac0*/  LOP3.LUT R56, R56, R57, RZ, 0x3c, !PT ;  /* 0x0000003938387212 */ /* 0x000fe200078e3cff */
[--C-:B------:R-:W-:Y:S01]  /*aad0*/  IMAD.X R57, RZ, RZ, R7.reuse, P6 ;  /* 0x000000ffff397224 */ /* 0x100fe200030e0607 */
[----:B------:R-:W-:Y:S01]  /*aae0*/  LOP3.LUT R52, R52, R53, RZ, 0x3c, !PT ;  /* 0x0000003534347212 */ /* 0x000fe200078e3cff */
[--C-:B------:R-:W-:Y:S01]  /*aaf0*/  IMAD.X R53, RZ, RZ, R7.reuse, P5 ;  /* 0x000000ffff357224 */ /* 0x100fe200028e0607 */
[----:B------:R-:W-:Y:S01]  /*ab00*/  LOP3.LUT R48, R48, R49, RZ, 0x3c, !PT ;  /* 0x0000003130307212 */ /* 0x000fe200078e3cff */
[----:B------:R-:W-:Y:S01]  /*ab10*/  IMAD.X R49, RZ, RZ, R7, P4 ;  /* 0x000000ffff317224 */ /* 0x000fe200020e0607 */
[----:B------:R-:W5:Y:S01]  /*ab20*/  LD.E.128 R32, desc[UR48][R6.64] ;  /* 0x0000003006207980 */ /* 0x000f62000c101d00 */
[--C-:B------:R-:W-:Y:S01]  /*ab30*/  SHF.R.S32.HI R0, RZ, 0x1f, R3.reuse ;  /* 0x0000001fff007819 */ /* 0x100fe20000011403 */
[----:B------:R-:W-:Y:S01]  /*ab40*/  UIADD3 UR4, UR7, UR4, URZ ;  /* 0x0000000407047290 */ /* 0x000fe2000fffe03f */
[----:B------:R-:W-:Y:S01]  /*ab50*/  IMAD.MOV R61, RZ, RZ, -R3 ;  /* 0x000000ffff3d7224 */ /* 0x000fe200078e0a03 */
[----:B------:R-:W5:Y:S04]  /*ab60*/  LD.E.128 R8, desc[UR48][R10.64] ;  /* 0x000000300a087980 */ /* 0x000f68000c101d00 */
[----:B------:R-:W5:Y:S04]  /*ab70*/  LD.E.128 R44, desc[UR48][R44.64] ;  /* 0x000000302c2c7980 */ /* 0x000f68000c101d00 */
[----:B------:R0:W5:Y:S01]  /*ab80*/  LD.E.128 R4, desc[UR48][R20.64] ;  /* 0x0000003014047980 */ /* 0x000162000c101d00 */
[----:B------:R-:W-:-:S03]  /*ab90*/  IMAD R61, R62, R61, R60 ;  /* 0x0000003d3e3d7224 */ /* 0x000fc600078e023c */
[----:B------:R-:W5:Y:S04]  /*aba0*/  LD.E.128 R40, desc[UR48][R40.64] ;  /* 0x0000003028287980 */ /* 0x000f68000c101d00 */
[----:B------:R-:W5:Y:S01]  /*abb0*/  LD.E.128 R36, desc[UR48][R36.64] ;  /* 0x0000003024247980 */ /* 0x000f62000c101d00 */
[----:B0-----:R-:W-:Y:S02]  /*abc0*/  IMAD.U32 R20, RZ, RZ, UR6 ;  /* 0x00000006ff147e24 */ /* 0x001fe4000f8e00ff */
[----:B------:R-:W-:Y:S01]  /*abd0*/  IMAD.U32 R21, RZ, RZ, UR7 ;  /* 0x00000007ff157e24 */ /* 0x000fe2000f8e00ff */
[----:B------:R-:W-:Y:S01]  /*abe0*/  ULDC.64 UR6, c[0x0][0xae0] ;  /* 0x0002b80000067ab9 */ /* 0x000fe20000000a00 */
[----:B------:R-:W5:Y:S01]  /*abf0*/  LD.E.128 R28, desc[UR48][R28.64] ;  /* 0x000000301c1c7980 */ /* 0x000f62000c101d00 */
[----:B------:R-:W-:-:S02]  /*ac00*/  IMAD R0, R0, UR6, RZ ;  /* 0x0000000600007c24 */ /* 0x000fc4000f8e02ff */
[----:B------:R-:W-:Y:S01]  /*ac10*/  IMAD.U32 R21, RZ, RZ, UR4 ;  /* 0x00000004ff157e24 */ /* 0x000fe2000f8e00ff */
[----:B------:R-:W5:Y:S01]  /*ac20*/  LD.E.128 R56, desc[UR48][R56.64] ;  /* 0x0000003038387980 */ /* 0x000f62000c101d00 */
[C---:B------:R-:W-:Y:S01]  /*ac30*/  IMAD R65, R3.reuse, UR7, R0 ;  /* 0x0000000703417c24 */ /* 0x040fe2000f8e0200 */
[----:B------:R-:W-:Y:S02]  /*ac40*/  SHF.R.S32.HI R0, RZ, 0x1f, R61 ;  /* 0x0000001fff007819 */ /* 0x000fe4000001143d */
[----:B------:R-:W5:Y:S01]  /*ac50*/  LD.E.128 R52, desc[UR48][R52.64] ;  /* 0x0000003034347980 */ /* 0x000f62000c101d00 */
[----:B------:R-:W-:Y:S01]  /*ac60*/  IMAD.WIDE.U32 R20, R3, UR6, R20 ;  /* 0x0000000603147c25 */ /* 0x000fe2000f8e0014 */
[----:B------:R-:W-:Y:S02]  /*ac70*/  ULDC.64 UR6, c[0x0][0xad8] ;  /* 0x0002b60000067ab9 */ /* 0x000fe40000000a00 */
[----:B------:R-:W5:Y:S01]  /*ac80*/  LD.E.128 R48, desc[UR48][R48.64] ;  /* 0x0000003030307980 */ /* 0x000f62000c101d00 */
[----:B------:R-:W-:Y:S01]  /*ac90*/  IMAD.U32 R69, RZ, RZ, UR40 ;  /* 0x00000028ff457e24 */ /* 0x000fe2000f8e00ff */
[----:B------:R-:W-:Y:S01]  /*aca0*/  @!PT LDS RZ, [RZ] ;  /* 0x00000000fffff984 */ /* 0x000fe20000000800 */
[----:B------:R-:W-:Y:S01]  /*acb0*/  @!PT LDS RZ, [RZ] ;  /* 0x00000000fffff984 */ /* 0x000fe20000000800 */
[----:B------:R-:W-:Y:S01]  /*acc0*/  @!PT LDS RZ, [RZ] ;  /* 0x00000000fffff984 */ /* 0x000fe20000000800 */
[----:B------:R-:W-:Y:S01]  /*acd0*/  @!PT LDS RZ, [RZ] ;  /* 0x00000000fffff984 */ /* 0x000fe20000000800 */
[----:B------:R0:W-:Y:S06]  /*ace0*/  MEMBAR.ALL.CTA ;  /* 0x0000000000007992 */ /* 0x0001ec0000008000 */
[----:B0-----:R-:W0:Y:S01]  /*acf0*/  FENCE.VIEW.ASYNC.S ;  /* 0x00000000000073c6 */ /* 0x001e220000000000 */
[----:B------:R-:W-:-:S02]  /*ad00*/  IMAD.IADD R21, R21, 0x1, R65 ;  /* 0x0000000115157824 */ /* 0x000fc400078e0241 */
[----:B------:R-:W-:Y:S02]  /*ad10*/  IMAD R60, R0, UR6, RZ ;  /* 0x00000006003c7c24 */ /* 0x000fe4000f8e02ff */
[----:B------:R-:W-:Y:S02]  /*ad20*/  IMAD R66, R69, 0x80, R22 ;  /* 0x0000008045427824 */ /* 0x000fe400078e0216 */
[C---:B------:R-:W-:Y:S02]  /*ad30*/  IMAD R3, R61.reuse, UR7, R60 ;  /* 0x000000073d037c24 */ /* 0x040fe4000f8e023c */
[----:B------:R-:W-:Y:S01]  /*ad40*/  IMAD.WIDE.U32 R20, R61, UR6, R20 ;  /* 0x000000063d147c25 */ /* 0x000fe2000f8e0014 */
[C---:B------:R-:W-:Y:S01]  /*ad50*/  ISETP.GE.AND P2, PT, R66.reuse, R67, PT ;  /* 0x000000434200720c */ /* 0x040fe20003f46270 */
[----:B------:R-:W-:Y:S02]  /*ad60*/  ULDC.64 UR6, c[0x0][0xa80] ;  /* 0x0002a00000067ab9 */ /* 0x000fe40000000a00 */
[----:B------:R-:W-:Y:S01]  /*ad70*/  VIADD R0, R66, 0x20 ;  /* 0x0000002042007836 */ /* 0x000fe20000000000 */
[----:B------:R-:W-:Y:S01]  /*ad80*/  LEA R62, P3, R20, UR6, 0x1 ;  /* 0x00000006143e7c11 */ /* 0x000fe2000f8608ff */
[----:B------:R-:W-:-:S02]  /*ad90*/  IMAD.IADD R3, R21, 0x1, R3 ;  /* 0x0000000115037824 */ /* 0x000fc400078e0203 */
[----:B------:R-:W-:Y:S01]  /*ada0*/  VIADD R2, R2, 0x33420 ;  /* 0x0003342002027836 */ /* 0x000fe20000000000 */
[-C--:B------:R-:W-:Y:S01]  /*adb0*/  ISETP.GE.AND P1, PT, R0, R67.reuse, PT ;  /* 0x000000430000720c */ /* 0x080fe20003f26270 */
[----:B------:R-:W-:Y:S01]  /*adc0*/  VIADD R0, R66, 0x40 ;  /* 0x0000004042007836 */ /* 0x000fe20000000000 */
[----:B------:R-:W-:Y:S02]  /*add0*/  LEA.HI.X R64, R20, UR7, R3, 0x1, P3 ;  /* 0x0000000714407c11 */ /* 0x000fe400098f0c03 */
[----:B------:R-:W-:Y:S01]  /*ade0*/  PRMT R2, RZ, 0x654, R2 ;  /* 0x00000654ff027816 */ /* 0x000fe20000000002 */
[----:B0-----:R0:W1:Y:S01]  /*adf0*/  SHFL.IDX PT, R61, R62, RZ, 0x181f ;  /* 0x00181fff3e3d7589 */ /* 0x00106200000e0000 */
[----:B------:R-:W-:Y:S01]  /*ae00*/  ISETP.GE.AND P0, PT, R0, R67, PT ;  /* 0x000000430000720c */ /* 0x000fe20003f06270 */
[----:B------:R-:W-:Y:S01]  /*ae10*/  BSSY B1, `(.L_x_314) ;  /* 0x0000011000017945 */ /* 0x000fe20003800000 */
[----:B------:R0:W-:Y:S01]  /*ae20*/  SYNCS.ARRIVE.TRANS64.RED.A1T0 RZ, [R2+URZ], RZ ;  /* 0x000000ff02ff79a7 */ /* 0x0001e2000810043f */
[----:B------:R0:W2:Y:S02]  /*ae30*/  SHFL.IDX PT, R0, R64, RZ, 0x181f ;  /* 0x00181fff40007589 */ /* 0x0000a400000e0000 */
[----:B------:R-:W-:Y:S08]  /*ae40*/  @P2 BRA `(.L_x_315) ;  /* 0x0000000000342947 */ /* 0x000ff00003800000 */
[----:B------:R-:W-:Y:S02]  /*ae50*/  ULDC UR4, c[0x0][0xac8] ;  /* 0x0002b20000047ab9 */ /* 0x000fe40000000800 */
[----:B------:R-:W-:Y:S02]  /*ae60*/  ISETP.GE.AND P4, PT, R16, UR4, PT ;  /* 0x0000000410007c0c */ /* 0x000fe4000bf86270 */
[----:B------:R-:W-:Y:S02]  /*ae70*/  ISETP.GE.AND P3, PT, R17, UR4, PT ;  /* 0x0000000411007c0c */ /* 0x000fe4000bf66270 */
[----:B------:R-:W-:-:S09]  /*ae80*/  ISETP.GE.AND P2, PT, R18, UR4, PT ;  /* 0x0000000412007c0c */ /* 0x000fd2000bf46270 */
[CC--:B01----:R-:W-:Y:S02]  /*ae90*/  @!P4 LEA R2, P6, R16.reuse, R61.reuse, 0x1 ;  /* 0x0000003d1002c211 */ /* 0x0c3fe400078c08ff */
[CC--:B------:R-:W-:Y:S02]  /*aea0*/  @!P3 LEA R20, P5, R17.reuse, R61.reuse, 0x1 ;  /* 0x0000003d1114b211 */ /* 0x0c0fe400078a08ff */
[-C--:B--2---:R-:W-:Y:S02]  /*aeb0*/  @!P4 LEA.HI.X R3, R16, R0.reuse, R227, 0x1, P6 ;  /* 0x000000001003c211 */ /* 0x084fe400030f0ce3 */
[C---:B------:R-:W-:Y:S02]  /*aec0*/  @!P2 LEA R60, P6, R18.reuse, R61, 0x1 ;  /* 0x0000003d123ca211 */ /* 0x040fe400078c08ff */
[-C--:B------:R-:W-:Y:S01]  /*aed0*/  @!P3 LEA.HI.X R21, R17, R0.reuse, R226, 0x1, P5 ;  /* 0x000000001115b211 */ /* 0x080fe200028f0ce2 */
[----:B-----5:R3:W-:Y:S01]  /*aee0*/  @!P4 ST.E.128 desc[UR48][R2.64], R32 ;  /* 0x000000200200c985 */ /* 0x0207e2000c101d30 */
[----:B------:R-:W-:-:S03]  /*aef0*/  @!P2 LEA.HI.X R61, R18, R0, R225, 0x1, P6 ;  /* 0x00000000123da211 */ /* 0x000fc600030f0ce1 */
[----:B------:R3:W-:Y:S04]  /*af00*/  @!P3 ST.E.128 desc[UR48][R20.64], R44 ;  /* 0x0000002c1400b985 */ /* 0x0007e8000c101d30 */
[----:B------:R3:W-:Y:S02]  /*af10*/  @!P2 ST.E.128 desc[UR48][R60.64], R56 ;  /* 0x000000383c00a985 */ /* 0x0007e4000c101d30 */
.L_x_315:
[----:B------:R-:W-:Y:S05]  /*af20*/  BSYNC B1 ;  /* 0x0000000000017941 */ /* 0x000fea0003800000 */
.L_x_314:
[----:B--2---:R2:W4:Y:S01]  /*af30*/  SHFL.IDX PT, R0, R64, 0x1, 0x181f ;  /* 0x00381f0040007f89 */ /* 0x00452200000e0000 */
[----:B------:R-:W-:Y:S03]  /*af40*/  BSSY B1, `(.L_x_316) ;  /* 0x0000010000017945 */ /* 0x000fe60003800000 */
[----:B---3-5:R2:W3:Y:S01]  /*af50*/  SHFL.IDX PT, R33, R62, 0x1, 0x181f ;  /* 0x00381f003e217f89 */ /* 0x0284e200000e0000 */
[----:B------:R-:W-:Y:S05]  /*af60*/  @P1 BRA `(.L_x_317) ;  /* 0x0000000000341947 */ /* 0x000fea0003800000 */
[----:B------:R-:W-:Y:S02]  /*af70*/  ULDC UR4, c[0x0][0xac8] ;  /* 0x0002b20000047ab9 */ /* 0x000fe40000000800 */
[----:B------:R-:W-:Y:S02]  /*af80*/  ISETP.GE.AND P4, PT, R16, UR4, PT ;  /* 0x0000000410007c0c */ /* 0x000fe4000bf86270 */
[----:B------:R-:W-:Y:S02]  /*af90*/  ISETP.GE.AND P5, PT, R17, UR4, PT ;  /* 0x0000000411007c0c */ /* 0x000fe4000bfa6270 */
[----:B------:R-:W-:-:S09]  /*afa0*/  ISETP.GE.AND P6, PT, R18, UR4, PT ;  /* 0x0000000412007c0c */ /* 0x000fd2000bfc6270 */
[-C--:B0--3--:R-:W-:Y:S02]  /*afb0*/  @!P4 LEA R2, P1, R16, R33.reuse, 0x1 ;  /* 0x000000211002c211 */ /* 0x089fe400078208ff */
[CC--:B------:R-:W-:Y:S02]  /*afc0*/  @!P5 LEA R20, P2, R17.reuse, R33.reuse, 0x1 ;  /* 0x000000211114d211 */ /* 0x0c0fe400078408ff */
[----:B------:R-:W-:Y:S02]  /*afd0*/  @!P6 LEA R32, P3, R18, R33, 0x1 ;  /* 0x000000211220e211 */ /* 0x000fe400078608ff */
[-C--:B----4-:R-:W-:Y:S02]  /*afe0*/  @!P4 LEA.HI.X R3, R16, R0.reuse, R227, 0x1, P1 ;  /* 0x000000001003c211 */ /* 0x090fe400008f0ce3 */
[-C--:B------:R-:W-:Y:S02]  /*aff0*/  @!P5 LEA.HI.X R21, R17, R0.reuse, R226, 0x1, P2 ;  /* 0x000000001115d211 */ /* 0x080fe400010f0ce2 */
[----:B------:R-:W-:Y:S01]  /*b000*/  @!P6 LEA.HI.X R33, R18, R0, R225, 0x1, P3 ;  /* 0x000000001221e211 */ /* 0x000fe200018f0ce1 */
[----:B------:R0:W-:Y:S04]  /*b010*/  @!P4 ST.E.128 desc[UR48][R2.64], R24 ;  /* 0x000000180200c985 */ /* 0x0001e8000c101d30 */
[----:B------:R0:W-:Y:S04]  /*b020*/  @!P5 ST.E.128 desc[UR48][R20.64], R40 ;  /* 0x000000281400d985 */ /* 0x0001e8000c101d30 */
[----:B------:R0:W-:Y:S02]  /*b030*/  @!P6 ST.E.128 desc[UR48][R32.64], R52 ;  /* 0x000000342000e985 */ /* 0x0001e4000c101d30 */
.L_x_317:
[----:B------:R-:W-:Y:S05]  /*b040*/  BSYNC B1 ;  /* 0x0000000000017941 */ /* 0x000fea0003800000 */
.L_x_316:
[----:B----4-:R4:W1:Y:S01]  /*b050*/  SHFL.IDX PT, R0, R64, 0x2, 0x181f ;  /* 0x00581f0040007f89 */ /* 0x01086200000e0000 */
[----:B------:R-:W-:Y:S03]  /*b060*/  BSSY B1, `(.L_x_318) ;  /* 0x0000010000017945 */ /* 0x000fe60003800000 */
[----:B0-----:R4:W0:Y:S01]  /*b070*/  SHFL.IDX PT, R25, R62, 0x2, 0x181f ;  /* 0x00581f003e197f89 */ /* 0x00182200000e0000 */
[----:B------:R-:W-:Y:S05]  /*b080*/  @P0 BRA `(.L_x_319) ;  /* 0x0000000000340947 */ /* 0x000fea0003800000 */
[----:B------:R-:W-:Y:S02]  /*b090*/  ULDC UR4, c[0x0][0xac8] ;  /* 0x0002b20000047ab9 */ /* 0x000fe40000000800 */
[----:B------:R-:W-:Y:S02]  /*b0a0*/  ISETP.GE.AND P3, PT, R16, UR4, PT ;  /* 0x0000000410007c0c */ /* 0x000fe4000bf66270 */
[----:B------:R-:W-:Y:S02]  /*b0b0*/  ISETP.GE.AND P4, PT, R17, UR4, PT ;  /* 0x0000000411007c0c */ /* 0x000fe4000bf86270 */
[----:B------:R-:W-:-:S09]  /*b0c0*/  ISETP.GE.AND P5, PT, R18, UR4, PT ;  /* 0x0000000412007c0c */ /* 0x000fd2000bfa6270 */
[-C--:B0-----:R-:W-:Y:S02]  /*b0d0*/  @!P3 LEA R2, P0, R16, R25.reuse, 0x1 ;  /* 0x000000191002b211 */ /* 0x081fe400078008ff */
[CC--:B------:R-:W-:Y:S02]  /*b0e0*/  @!P4 LEA R20, P1, R17.reuse, R25.reuse, 0x1 ;  /* 0x000000191114c211 */ /* 0x0c0fe400078208ff */
[----:B------:R-:W-:Y:S02]  /*b0f0*/  @!P5 LEA R24, P2, R18, R25, 0x1 ;  /* 0x000000191218d211 */ /* 0x000fe400078408ff */
[-C--:B-1----:R-:W-:Y:S02]  /*b100*/  @!P3 LEA.HI.X R3, R16, R0.reuse, R227, 0x1, P0 ;  /* 0x000000001003b211 */ /* 0x082fe400000f0ce3 */
[-C--:B------:R-:W-:Y:S02]  /*b110*/  @!P4 LEA.HI.X R21, R17, R0.reuse, R226, 0x1, P1 ;  /* 0x000000001115c211 */ /* 0x080fe400008f0ce2 */
[----:B------:R-:W-:Y:S01]  /*b120*/  @!P5 LEA.HI.X R25, R18, R0, R225, 0x1, P2 ;  /* 0x000000001219d211 */ /* 0x000fe200010f0ce1 */
[----:B------:R0:W-:Y:S04]  /*b130*/  @!P3 ST.E.128 desc[UR48][R2.64], R12 ;  /* 0x0000000c0200b985 */ /* 0x0001e8000c101d30 */
[----:B------:R0:W-:Y:S04]  /*b140*/  @!P4 ST.E.128 desc[UR48][R20.64], R36 ;  /* 0x000000241400c985 */ /* 0x0001e8000c101d30 */
[----:B------:R0:W-:Y:S02]  /*b150*/  @!P5 ST.E.128 desc[UR48][R24.64], R48 ;  /* 0x000000301800d985 */ /* 0x0001e4000c101d30 */
.L_x_319:
[----:B------:R-:W-:Y:S05]  /*b160*/  BSYNC B1 ;  /* 0x0000000000017941 */ /* 0x000fea0003800000 */
.L_x_318:
[----:B-1----:R-:W-:Y:S01]  /*b170*/  VIADD R0, R66, 0x60 ;  /* 0x0000006042007836 */ /* 0x002fe20000000000 */
[----:B--2-4-:R-:W4:Y:S04]  /*b180*/  SHFL.IDX PT, R64, R64, 0x3, 0x181f ;  /* 0x00781f0040407f89 */ /* 0x014f2800000e0000 */
[----:B------:R-:W-:Y:S01]  /*b190*/  ISETP.GE.AND P0, PT, R0, R67, PT ;  /* 0x000000430000720c */ /* 0x000fe20003f06270 */
[----:B0-----:R0:W1:-:S12]  /*b1a0*/  SHFL.IDX PT, R15, R62, 0x3, 0x181f ;  /* 0x00781f003e0f7f89 */ /* 0x00105800000e0000 */
[----:B0-----:R-:W-:Y:S05]  /*b1b0*/  @P0 BRA `(.L_x_320) ;  /* 0x0000000c00640947 */ /* 0x001fea0003800000 */
[----:B------:R-:W-:Y:S02]  /*b1c0*/  ULDC UR4, c[0x0][0xac8] ;  /* 0x0002b20000047ab9 */ /* 0x000fe40000000800 */
[----:B------:R-:W-:Y:S02]  /*b1d0*/  ISETP.GE.AND P2, PT, R16, UR4, PT ;  /* 0x0000000410007c0c */ /* 0x000fe4000bf46270 */
[----:B------:R-:W-:-:S11]  /*b1e0*/  ISETP.GE.AND P3, PT, R17, UR4, PT ;  /* 0x0000000411007c0c */ /* 0x000fd6000bf66270 */
[CC--:B-1----:R-:W-:Y:S02]  /*b1f0*/  @!P2 LEA R2, P0, R16.reuse, R15.reuse, 0x1 ;  /* 0x0000000f1002a211 */ /* 0x0c2fe400078008ff */
[C---:B------:R-:W-:Y:S02]  /*b200*/  @!P3 LEA R12, P1, R17.reuse, R15, 0x1 ;  /* 0x0000000f110cb211 */ /* 0x040fe400078208ff */
[-C--:B----4-:R-:W-:Y:S02]  /*b210*/  @!P2 LEA.HI.X R3, R16, R64.reuse, R227, 0x1, P0 ;  /* 0x000000401003a211 */ /* 0x090fe400000f0ce3 */
[----:B------:R-:W-:Y:S02]  /*b220*/  @!P3 LEA.HI.X R13, R17, R64, R226, 0x1, P1 ;  /* 0x00000040110db211 */ /* 0x000fe400008f0ce2 */
[----:B------:R-:W-:Y:S01]  /*b230*/  ISETP.GE.AND P0, PT, R18, UR4, PT ;  /* 0x0000000412007c0c */ /* 0x000fe2000bf06270 */
[----:B------:R0:W-:Y:S04]  /*b240*/  @!P2 ST.E.128 desc[UR48][R2.64], R8 ;  /* 0x000000080200a985 */ /* 0x0001e8000c101d30 */
[----:B------:R0:W-:Y:S08]  /*b250*/  @!P3 ST.E.128 desc[UR48][R12.64], R28 ;  /* 0x0000001c0c00b985 */ /* 0x0001f0000c101d30 */
[----:B------:R-:W-:Y:S05]  /*b260*/  @P0 BRA `(.L_x_320) ;  /* 0x0000000c00380947 */ /* 0x000fea0003800000 */
[----:B0-----:R-:W-:-:S04]  /*b270*/  LEA R2, P0, R18, R15, 0x1 ;  /* 0x0000000f12027211 */ /* 0x001fc800078008ff */
[----:B------:R-:W-:-:S05]  /*b280*/  LEA.HI.X R3, R18, R64, R225, 0x1, P0 ;  /* 0x0000004012037211 */ /* 0x000fca00000f0ce1 */
[----:B------:R0:W-:Y:S01]  /*b290*/  ST.E.128 desc[UR48][R2.64], R4 ;  /* 0x0000000402007985 */ /* 0x0001e2000c101d30 */
[----:B------:R-:W-:Y:S05]  /*b2a0*/  BRA `(.L_x_320) ;  /* 0x0000000c00287947 */ /* 0x000fea0003800000 */
.L_x_312:
[----:B------:R-:W-:Y:S01]  /*b2b0*/  ULDC.64 UR6, c[0x0][0xc00] ;  /* 0x0003000000067ab9 */ /* 0x000fe20000000a00 */
[----:B------:R-:W-:Y:S01]  /*b2c0*/  ULDC UR4, c[0x0][0xa88] ;  /* 0x0002a20000047ab9 */ /* 0x000fe20000000800 */
[----:B------:R-:W-:Y:S01]  /*b2d0*/  UISETP.NE.U32.AND UP0, UPT, UR6, URZ, UPT ;  /* 0x0000003f0600728c */ /* 0x000fe2000bf05070 */
[----:B------:R-:W0:Y:S03]  /*b2e0*/  LDC R11, c[0x0][0xbe8] ;  /* 0x0002fa00ff0b7b82 */ /* 0x000e260000000800 */
[----:B------:R-:W-:-:S03]  /*b2f0*/  UISETP.NE.AND.EX UP0, UPT, UR7, URZ, UPT, UP0 ;  /* 0x0000003f0700728c */ /* 0x000fc6000bf05300 */
[----:B------:R-:W-:Y:S02]  /*b300*/  ULDC.64 UR6, c[0x0][0xc00] ;  /* 0x0003000000067ab9 */ /* 0x000fe40000000a00 */
[----:B------:R-:W-:Y:S01]  /*b310*/  UIMAD.WIDE UR6, UR36, 0x4, UR6 ;  /* 0x00000004240678a5 */ /* 0x000fe2000f8e0206 */
[----:B------:R-:W-:-:S05]  /*b320*/  PLOP3.LUT P2, PT, PT, PT, UP0, 0x80, 0x0 ;  /* 0x000000000000781c */ /* 0x000fca0003f4f008 */
[----:B------:R-:W-:Y:S02]  /*b330*/  IMAD.U32 R2, RZ, RZ, UR6 ;  /* 0x00000006ff027e24 */ /* 0x000fe4000f8e00ff */
[----:B------:R-:W-:Y:S01]  /*b340*/  IMAD.U32 R3, RZ, RZ, UR7 ;  /* 0x00000007ff037e24 */ /* 0x000fe2000f8e00ff */
[----:B------:R-:W-:Y:S02]  /*b350*/  ULDC.64 UR6, c[0x0][0xc08] ;  /* 0x0003020000067ab9 */ /* 0x000fe40000000a00 */
[----:B------:R-:W-:-:S03]  /*b360*/  UISETP.NE.U32.AND UP1, UPT, UR6, URZ, UPT ;  /* 0x0000003f0600728c */ /* 0x000fc6000bf25070 */
[----:B------:R-:W2:Y:S01]  /*b370*/  @P2 LDG.E R6, desc[UR48][R2.64] ;  /* 0x0000003002062981 */ /* 0x000ea2000c1e1900 */
[----:B------:R-:W-:Y:S01]  /*b380*/  UISETP.NE.AND.EX UP1, UPT, UR7, URZ, UPT, UP1 ;  /* 0x0000003f0700728c */ /* 0x000fe2000bf25310 */
[----:B------:R-:W-:-:S05]  /*b390*/  IMAD.U32 R0, RZ, RZ, UR4 ;  /* 0x00000004ff007e24 */ /* 0x000fca000f8e00ff */
[----:B------:R-:W-:-:S05]  /*b3a0*/  PLOP3.LUT P3, PT, PT, PT, UP1, 0x80, 0x0 ;  /* 0x000000000000781c */ /* 0x000fca0003f6f018 */
[----:B------:R-:W-:Y:S02]  /*b3b0*/  @UP1 ULDC.64 UR6, c[0x0][0xc08] ;  /* 0x0003020000061ab9 */ /* 0x000fe40000000a00 */
[----:B------:R-:W-:-:S06]  /*b3c0*/  @UP1 UIMAD.WIDE UR6, UR36, 0x4, UR6 ;  /* 0x00000004240618a5 */ /* 0x000fcc000f8e0206 */
[----:B------:R-:W-:Y:S02]  /*b3d0*/  IMAD.U32 R4, RZ, RZ, UR6 ;  /* 0x00000006ff047e24 */ /* 0x000fe4000f8e00ff */
[----:B------:R-:W-:-:S05]  /*b3e0*/  IMAD.U32 R5, RZ, RZ, UR7 ;  /* 0x00000007ff057e24 */ /* 0x000fca000f8e00ff */
[----:B------:R1:W5:Y:S01]  /*b3f0*/  @P3 LDG.E R0, desc[UR48][R4.64] ;  /* 0x0000003004003981 */ /* 0x000362000c1e1900 */
[----:B0-----:R-:W-:Y:S01]  /*b400*/  ISETP.NE.AND P0, PT, R11, 0x1, PT ;  /* 0x000000010b00780c */ /* 0x001fe20003f05270 */
[----:B------:R-:W-:Y:S01]  /*b410*/  UMOV UR4, URZ ;  /* 0x0000003f00047c82 */ /* 0x000fe20008000000 */
[----:B------:R-:W-:Y:S01]  /*b420*/  USHF.R.S32.HI UR10, URZ, 0x1f, UR41 ;  /* 0x0000001f3f0a7899 */ /* 0x000fe20008011429 */
[----:B------:R-:W-:-:S10]  /*b430*/  ISETP.GE.AND P1, PT, R228, 0x80, PT ;  /* 0x00000080e400780c */ /* 0x000fd40003f26270 */
[----:B------:R-:W0:Y:S01]  /*b440*/  @P0 LDC R9, c[0x0][0xbec] ;  /* 0x0002fb00ff090b82 */ /* 0x000e220000000800 */
[----:B--2---:R-:W-:-:S13]  /*b450*/  @P2 R2UR UR4, R6 ;  /* 0x00000000060422ca */ /* 0x004fda00000e0000 */
[----:B------:R-:W-:Y:S01]  /*b460*/  USHF.R.S32.HI UR9, URZ, 0x1f, UR4 ;  /* 0x0000001f3f097899 */ /* 0x000fe20008011404 */
[----:B01----:R-:W-:Y:S11]  /*b470*/  @P3 BRA `(.L_x_321) ;  /* 0x0000000000103947 */ /* 0x003ff60003800000 */
[----:B------:R-:W-:Y:S05]  /*b480*/  @!P2 BRA `(.L_x_321) ;  /* 0x00000000000ca947 */ /* 0x000fea0003800000 */
[----:B------:R-:W2:Y:S04]  /*b490*/  LDG.E R5, desc[UR48][R2.64] ;  /* 0x0000003002057981 */ /* 0x000ea8000c1e1900 */
[----:B-----5:R-:W2:Y:S02]  /*b4a0*/  LDG.E R0, desc[UR48][R2.64+0x4] ;  /* 0x0000043002007981 */ /* 0x020ea4000c1e1900 */
[----:B--2---:R-:W-:-:S07]  /*b4b0*/  IMAD.IADD R0, R0, 0x1, -R5 ;  /* 0x0000000100007824 */ /* 0x004fce00078e0a05 */
.L_x_321:
[----:B------:R-:W-:Y:S01]  /*b4c0*/  USEL UR36, UR36, URZ, !UP0 ;  /* 0x0000003f24247287 */ /* 0x000fe2000c000000 */
[----:B------:R-:W-:Y:S01]  /*b4d0*/  BSSY B1, `(.L_x_322) ;  /* 0x000002d000017945 */ /* 0x000fe20003800000 */
[----:B------:R-:W-:-:S03]  /*b4e0*/  USEL UR37, UR37, URZ, !UP0 ;  /* 0x0000003f25257287 */ /* 0x000fc6000c000000 */
[----:B------:R-:W-:Y:S09]  /*b4f0*/  @P1 BRA `(.L_x_323) ;  /* 0x0000000000a81947 */ /* 0x000ff20003800000 */
[----:B------:R-:W0:Y:S01]  /*b500*/  S2R R3, SR_TID.X ;  /* 0x0000000000037919 */ /* 0x000e220000002100 */
[----:B------:R-:W1:Y:S01]  /*b510*/  LDC R7, c[0x0][0xbe8] ;  /* 0x0002fa00ff077b82 */ /* 0x000e620000000800 */
[----:B------:R-:W-:-:S04]  /*b520*/  IMAD.U32 R2, RZ, RZ, UR40 ;  /* 0x00000028ff027e24 */ /* 0x000fc8000f8e00ff */
[----:B0-----:R-:W-:Y:S02]  /*b530*/  IMAD R2, R2, 0x80, R3 ;  /* 0x0000008002027824 */ /* 0x001fe400078e0203 */
[----:B-1---5:R-:W-:Y:S02]  /*b540*/  IMAD R3, R0, R7, RZ ;  /* 0x0000000700037224 */ /* 0x022fe400078e02ff */
[----:B------:R-:W-:-:S05]  /*b550*/  VIADD R4, R2, 0xffffff80 ;  /* 0xffffff8002047836 */ /* 0x000fca0000000000 */
[----:B------:R-:W-:-:S13]  /*b560*/  ISETP.GE.AND P1, PT, R4, R3, PT ;  /* 0x000000030400720c */ /* 0x000fda0003f26270 */
[----:B------:R-:W-:Y:S05]  /*b570*/  @P1 BRA `(.L_x_323) ;  /* 0x0000000000881947 */ /* 0x000fea0003800000 */
[----:B------:R-:W-:Y:S01]  /*b580*/  ISETP.NE.AND P1, PT, R7, 0x1, PT ;  /* 0x000000010700780c */ /* 0x000fe20003f25270 */
[----:B------:R-:W-:Y:S01]  /*b590*/  ULDC.64 UR12, c[0x0][0xb90] ;  /* 0x0002e400000c7ab9 */ /* 0x000fe20000000a00 */
[----:B------:R-:W-:Y:S01]  /*b5a0*/  UMOV UR6, UR4 ;  /* 0x0000000400067c82 */ /* 0x000fe20008000000 */
[----:B------:R-:W-:Y:S01]  /*b5b0*/  UIMAD UR8, UR10, UR12, URZ ;  /* 0x0000000c0a0872a4 */ /* 0x000fe2000f8e023f */
[----:B------:R-:W-:Y:S01]  /*b5c0*/  IMAD.MOV.U32 R2, RZ, RZ, R4 ;  /* 0x000000ffff027224 */ /* 0x000fe200078e0004 */
[----:B------:R-:W-:Y:S02]  /*b5d0*/  UMOV UR7, UR9 ;  /* 0x0000000900077c82 */ /* 0x000fe40008000000 */
[----:B------:R-:W-:Y:S02]  /*b5e0*/  UIMAD.WIDE.U32 UR6, UR41, UR12, UR6 ;  /* 0x0000000c290672a5 */ /* 0x000fe4000f8e0006 */
[----:B------:R-:W-:-:S03]  /*b5f0*/  UIMAD UR8, UR41, UR13, UR8 ;  /* 0x0000000d290872a4 */ /* 0x000fc6000f8e0208 */
[----:B------:R-:W-:Y:S01]  /*b600*/  ULDC.64 UR12, c[0x0][0xb98] ;  /* 0x0002e600000c7ab9 */ /* 0x000fe20000000a00 */
[----:B------:R-:W0:Y:S01]  /*b610*/  @P1 LDC R3, c[0x0][0xbec] ;  /* 0x0002fb00ff031b82 */ /* 0x000e220000000800 */
[----:B------:R-:W-:Y:S02]  /*b620*/  UIADD3 UR7, UR7, UR8, URZ ;  /* 0x0000000807077290 */ /* 0x000fe4000fffe03f */
[----:B------:R-:W-:Y:S02]  /*b630*/  UIMAD UR8, UR37, UR12, URZ ;  /* 0x0000000c250872a4 */ /* 0x000fe4000f8e023f */
[----:B------:R-:W-:Y:S02]  /*b640*/  UIMAD.WIDE.U32 UR6, UR36, UR12, UR6 ;  /* 0x0000000c240672a5 */ /* 0x000fe4000f8e0006 */
[----:B------:R-:W-:Y:S01]  /*b650*/  UIMAD UR8, UR36, UR13, UR8 ;  /* 0x0000000d240872a4 */ /* 0x000fe2000f8e0208 */
[----:B------:R-:W1:Y:S02]  /*b660*/  @P1 LDC R6, c[0x0][0xbf0] ;  /* 0x0002fc00ff061b82 */ /* 0x000e640000000800 */
[----:B------:R-:W-:Y:S01]  /*b670*/  ULDC.64 UR12, c[0x0][0xb88] ;  /* 0x0002e200000c7ab9 */ /* 0x000fe20000000a00 */
[----:B0-----:R-:W-:-:S05]  /*b680*/  @P1 IMAD.HI.U32 R3, R4, R3, RZ ;  /* 0x0000000304031227 */ /* 0x001fca00078e00ff */
[----:B-1----:R-:W-:Y:S01]  /*b690*/  @P1 SHF.R.U32.HI R2, RZ, R6, R3 ;  /* 0x00000006ff021219 */ /* 0x002fe20000011603 */
[----:B------:R-:W-:-:S03]  /*b6a0*/  IMAD.U32 R6, RZ, RZ, UR8 ;  /* 0x00000008ff067e24 */ /* 0x000fc6000f8e00ff */
[--C-:B------:R-:W-:Y:S01]  /*b6b0*/  SHF.R.S32.HI R3, RZ, 0x1f, R2.reuse ;  /* 0x0000001fff037819 */ /* 0x100fe20000011402 */
[----:B------:R-:W-:Y:S01]  /*b6c0*/  IMAD.MOV R5, RZ, RZ, -R2 ;  /* 0x000000ffff057224 */ /* 0x000fe200078e0a02 */
[----:B------:R-:W-:-:S03]  /*b6d0*/  IADD3 R2, P1, R2, UR6, RZ ;  /* 0x0000000602027c10 */ /* 0x000fc6000ff3e0ff */
[----:B------:R-:W-:Y:S01]  /*b6e0*/  IMAD R5, R7, R5, R4 ;  /* 0x0000000507057224 */ /* 0x000fe200078e0204 */
[----:B------:R-:W-:Y:S01]  /*b6f0*/  IADD3.X R3, R3, UR7, R6, P1, !PT ;  /* 0x0000000703037c10 */ /* 0x000fe20008ffe406 */
[----:B------:R-:W-:-:S03]  /*b700*/  ULDC.64 UR6, c[0x0][0xb50] ;  /* 0x0002d40000067ab9 */ /* 0x000fc60000000a00 */
[----:B------:R-:W-:Y:S01]  /*b710*/  SHF.R.S32.HI R4, RZ, 0x1f, R5 ;  /* 0x0000001fff047819 */ /* 0x000fe20000011405 */
[----:B------:R-:W-:-:S04]  /*b720*/  IMAD.WIDE.U32 R2, R5, UR12, R2 ;  /* 0x0000000c05027c25 */ /* 0x000fc8000f8e0002 */
[----:B------:R-:W-:-:S04]  /*b730*/  IMAD R4, R4, UR12, RZ ;  /* 0x0000000c04047c24 */ /* 0x000fc8000f8e02ff */
[----:B------:R-:W-:Y:S01]  /*b740*/  IMAD R7, R5, UR13, R4 ;  /* 0x0000000d05077c24 */ /* 0x000fe2000f8e0204 */
[----:B------:R-:W-:-:S03]  /*b750*/  LEA R4, P1, R2, UR6, 0x2 ;  /* 0x0000000602047c11 */ /* 0x000fc6000f8210ff */
[----:B------:R-:W-:-:S05]  /*b760*/  IMAD.IADD R3, R3, 0x1, R7 ;  /* 0x0000000103037824 */ /* 0x000fca00078e0207 */
[----:B------:R-:W-:Y:S01]  /*b770*/  LEA.HI.X R5, R2, UR7, R3, 0x2, P1 ;  /* 0x0000000702057c11 */ /* 0x000fe200088f1403 */
[----:B------:R-:W-:-:S05]  /*b780*/  IMAD.MOV.U32 R3, RZ, RZ, -0x800000 ;  /* 0xff800000ff037424 */ /* 0x000fca00078e00ff */
[----:B------:R0:W-:Y:S02]  /*b790*/  STG.E desc[UR48][R4.64], R3 ;  /* 0x0000000304007986 */ /* 0x0001e4000c101930 */
.L_x_323:
[----:B------:R-:W-:Y:S05]  /*b7a0*/  BSYNC B1 ;  /* 0x0000000000017941 */ /* 0x000fea0003800000 */
.L_x_322:
[----:B0-----:R-:W0:Y:S01]  /*b7b0*/  @P0 LDC R3, c[0x0][0xbf0] ;  /* 0x0002fc00ff030b82 */ /* 0x001e220000000800 */
[----:B------:R-:W-:Y:S01]  /*b7c0*/  ULDC.64 UR12, c[0x0][0xaa0] ;  /* 0x0002a800000c7ab9 */ /* 0x000fe20000000a00 */
[----:B------:R-:W-:Y:S01]  /*b7d0*/  IMAD R2, R19, 0x20, R22 ;  /* 0x0000002013027824 */ /* 0x000fe200078e0216 */
[----:B------:R-:W-:Y:S01]  /*b7e0*/  UIMAD UR8, UR9, UR12, URZ ;  /* 0x0000000c090872a4 */ /* 0x000fe2000f8e023f */
[----:B------:R-:W-:Y:S01]  /*b7f0*/  IMAD.U32 R5, RZ, RZ, UR40 ;  /* 0x00000028ff057e24 */ /* 0x000fe2000f8e00ff */
[----:B------:R-:W-:Y:S01]  /*b800*/  UIMAD.WIDE.U32 UR6, UR4, UR12, URZ ;  /* 0x0000000c040672a5 */ /* 0x000fe2000f8e003f */
[----:B------:R-:W-:Y:S01]  /*b810*/  BSSY B1, `(.L_x_324) ;  /* 0x000003d000017945 */ /* 0x000fe20003800000 */
[----:B------:R-:W-:Y:S01]  /*b820*/  UIMAD UR8, UR4, UR13, UR8 ;  /* 0x0000000d040872a4 */ /* 0x000fe2000f8e0208 */
[----:B------:R-:W-:Y:S02]  /*b830*/  IMAD R6, R5, 0x80, R2 ;  /* 0x0000008005067824 */ /* 0x000fe400078e0202 */
[----:B------:R-:W-:Y:S01]  /*b840*/  ULDC.64 UR12, c[0x0][0xae8] ;  /* 0x0002ba00000c7ab9 */ /* 0x000fe20000000a00 */
[----:B------:R-:W-:Y:S01]  /*b850*/  UIADD3 UR7, UR7, UR8, URZ ;  /* 0x0000000807077290 */ /* 0x000fe2000fffe03f */
[----:B------:R-:W-:Y:S01]  /*b860*/  @P0 IMAD.HI.U32 R2, R6, R9, RZ ;  /* 0x0000000906020227 */ /* 0x000fe200078e00ff */
[----:B------:R-:W-:-:S02]  /*b870*/  UIMAD UR4, UR10, UR12, URZ ;  /* 0x0000000c0a0472a4 */ /* 0x000fc4000f8e023f */
[----:B------:R-:W-:Y:S01]  /*b880*/  UIMAD.WIDE.U32 UR6, UR41, UR12, UR6 ;  /* 0x0000000c290672a5 */ /* 0x000fe2000f8e0006 */
[----:B------:R-:W-:Y:S01]  /*b890*/  IMAD.MOV.U32 R5, RZ, RZ, R6 ;  /* 0x000000ffff057224 */ /* 0x000fe200078e0006 */
[----:B------:R-:W-:Y:S01]  /*b8a0*/  UIMAD UR4, UR41, UR13, UR4 ;  /* 0x0000000d290472a4 */ /* 0x000fe2000f8e0204 */
[----:B------:R-:W-:-:S03]  /*b8b0*/  ULDC.64 UR8, c[0x0][0xaf0] ;  /* 0x0002bc0000087ab9 */ /* 0x000fc60000000a00 */
[----:B------:R-:W-:Y:S02]  /*b8c0*/  UIADD3 UR7, UR7, UR4, URZ ;  /* 0x0000000407077290 */ /* 0x000fe4000fffe03f */
[----:B------:R-:W-:Y:S01]  /*b8d0*/  UIMAD UR4, UR37, UR8, URZ ;  /* 0x00000008250472a4 */ /* 0x000fe2000f8e023f */
[----:B0-----:R-:W-:Y:S01]  /*b8e0*/  @P0 SHF.R.U32.HI R5, RZ, R3, R2 ;  /* 0x00000003ff050219 */ /* 0x001fe20000011602 */
[----:B------:R-:W-:Y:S02]  /*b8f0*/  UIMAD.WIDE.U32 UR6, UR36, UR8, UR6 ;  /* 0x00000008240672a5 */ /* 0x000fe4000f8e0006 */
[----:B------:R-:W-:Y:S01]  /*b900*/  UIMAD UR4, UR36, UR9, UR4 ;  /* 0x00000009240472a4 */ /* 0x000fe2000f8e0204 */
[--C-:B------:R-:W-:Y:S01]  /*b910*/  SHF.R.S32.HI R2, RZ, 0x1f, R5.reuse ;  /* 0x0000001fff027819 */ /* 0x100fe20000011405 */
[----:B------:R-:W-:Y:S01]  /*b920*/  IMAD.MOV R7, RZ, RZ, -R5 ;  /* 0x000000ffff077224 */ /* 0x000fe200078e0a05 */
[----:B------:R-:W-:Y:S01]  /*b930*/  ULDC.64 UR8, c[0x0][0xae0] ;  /* 0x0002b80000087ab9 */ /* 0x000fe20000000a00 */
[----:B------:R-:W-:-:S02]  /*b940*/  UIADD3 UR4, UR7, UR4, URZ ;  /* 0x0000000407047290 */ /* 0x000fc4000fffe03f */
[----:B------:R-:W-:Y:S02]  /*b950*/  IMAD.U32 R3, RZ, RZ, UR7 ;  /* 0x00000007ff037e24 */ /* 0x000fe4000f8e00ff */
[----:B------:R-:W-:Y:S02]  /*b960*/  IMAD R4, R2, UR8, RZ ;  /* 0x0000000802047c24 */ /* 0x000fe4000f8e02ff */
[----:B------:R-:W-:Y:S02]  /*b970*/  IMAD R7, R11, R7, R6 ;  /* 0x000000070b077224 */ /* 0x000fe400078e0206 */
[----:B------:R-:W-:Y:S01]  /*b980*/  IMAD.U32 R2, RZ, RZ, UR6 ;  /* 0x00000006ff027e24 */ /* 0x000fe2000f8e00ff */
[----:B------:R-:W-:Y:S01]  /*b990*/  ULDC.64 UR6, c[0x0][0xad8] ;  /* 0x0002b60000067ab9 */ /* 0x000fe20000000a00 */
[----:B------:R-:W-:Y:S02]  /*b9a0*/  IMAD.U32 R3, RZ, RZ, UR4 ;  /* 0x00000004ff037e24 */ /* 0x000fe4000f8e00ff */
[C---:B------:R-:W-:Y:S01]  /*b9b0*/  IMAD R9, R5.reuse, UR9, R4 ;  /* 0x0000000905097c24 */ /* 0x040fe2000f8e0204 */
[----:B------:R-:W-:Y:S01]  /*b9c0*/  SHF.R.S32.HI R4, RZ, 0x1f, R7 ;  /* 0x0000001fff047819 */ /* 0x000fe20000011407 */
[----:B------:R-:W-:-:S04]  /*b9d0*/  IMAD.WIDE.U32 R2, R5, UR8, R2 ;  /* 0x0000000805027c25 */ /* 0x000fc8000f8e0002 */
[----:B------:R-:W-:Y:S02]  /*b9e0*/  IMAD.U32 R5, RZ, RZ, UR40 ;  /* 0x00000028ff057e24 */ /* 0x000fe4000f8e00ff */
[----:B------:R-:W-:Y:S02]  /*b9f0*/  IMAD.IADD R3, R3, 0x1, R9 ;  /* 0x0000000103037824 */ /* 0x000fe400078e0209 */
[----:B------:R-:W-:Y:S02]  /*ba00*/  IMAD R4, R4, UR6, RZ ;  /* 0x0000000604047c24 */ /* 0x000fe4000f8e02ff */
[----:B------:R-:W-:Y:S02]  /*ba10*/  IMAD R6, R5, 0x80, R22 ;  /* 0x0000008005067824 */ /* 0x000fe400078e0216 */
[----:B-----5:R-:W-:Y:S02]  /*ba20*/  IMAD R11, R0, R11, RZ ;  /* 0x0000000b000b7224 */ /* 0x020fe400078e02ff */
[----:B------:R-:W-:-:S02]  /*ba30*/  IMAD R5, R7, UR7, R4 ;  /* 0x0000000707057c24 */ /* 0x000fc4000f8e0204 */
[----:B------:R-:W-:Y:S01]  /*ba40*/  IMAD.WIDE.U32 R2, R7, UR6, R2 ;  /* 0x0000000607027c25 */ /* 0x000fe2000f8e0002 */
[C---:B------:R-:W-:Y:S01]  /*ba50*/  ISETP.GE.AND P2, PT, R6.reuse, R11, PT ;  /* 0x0000000b0600720c */ /* 0x040fe20003f46270 */
[----:B------:R-:W-:Y:S02]  /*ba60*/  ULDC.64 UR6, c[0x0][0xa80] ;  /* 0x0002a00000067ab9 */ /* 0x000fe40000000a00 */
[----:B------:R-:W-:Y:S01]  /*ba70*/  VIADD R0, R6, 0x20 ;  /* 0x0000002006007836 */ /* 0x000fe20000000000 */
[----:B------:R-:W-:Y:S01]  /*ba80*/  LEA R4, P3, R2, UR6, 0x1 ;  /* 0x0000000602047c11 */ /* 0x000fe2000f8608ff */
[----:B------:R-:W-:-:S03]  /*ba90*/  IMAD.IADD R3, R3, 0x1, R5 ;  /* 0x0000000103037824 */ /* 0x000fc600078e0205 */
[-C--:B------:R-:W-:Y:S01]  /*baa0*/  ISETP.GE.AND P1, PT, R0, R11.reuse, PT ;  /* 0x0000000b0000720c */ /* 0x080fe20003f26270 */
[----:B------:R-:W-:Y:S01]  /*bab0*/  VIADD R0, R6, 0x40 ;  /* 0x0000004006007836 */ /* 0x000fe20000000000 */
[----:B------:R-:W-:Y:S02]  /*bac0*/  LEA.HI.X R5, R2, UR7, R3, 0x1, P3 ;  /* 0x0000000702057c11 */ /* 0x000fe400098f0c03 */
[----:B------:R0:W1:Y:S02]  /*bad0*/  SHFL.IDX PT, R3, R4, RZ, 0x181f ;  /* 0x00181fff04037589 */ /* 0x00006400000e0000 */
[----:B------:R-:W-:Y:S02]  /*bae0*/  ISETP.GE.AND P0, PT, R0, R11, PT ;  /* 0x0000000b0000720c */ /* 0x000fe40003f06270 */
[----:B------:R0:W2:Y:S01]  /*baf0*/  SHFL.IDX PT, R0, R5, RZ, 0x181f ;  /* 0x00181fff05007589 */ /* 0x0000a200000e0000 */
[----:B------:R-:W-:Y:S10]  /*bb00*/  @P2 BRA `(.L_x_325) ;  /* 0x0000000000342947 */ /* 0x000ff40003800000 */
[----:B------:R-:W-:Y:S02]  /*bb10*/  ULDC UR4, c[0x0][0xac8] ;  /* 0x0002b20000047ab9 */ /* 0x000fe40000000800 */
[----:B------:R-:W-:Y:S02]  /*bb20*/  ISETP.GE.AND P4, PT, R16, UR4, PT ;  /* 0x0000000410007c0c */ /* 0x000fe4000bf86270 */
[----:B------:R-:W-:Y:S02]  /*bb30*/  ISETP.GE.AND P3, PT, R17, UR4, PT ;  /* 0x0000000411007c0c */ /* 0x000fe4000bf66270 */
[----:B------:R-:W-:-:S09]  /*bb40*/  ISETP.GE.AND P2, PT, R18, UR4, PT ;  /* 0x0000000412007c0c */ /* 0x000fd2000bf46270 */
[CC--:B-1----:R-:W-:Y:S02]  /*bb50*/  @!P4 LEA R8, P6, R16.reuse, R3.reuse, 0x1 ;  /* 0x000000031008c211 */ /* 0x0c2fe400078c08ff */
[CC--:B------:R-:W-:Y:S02]  /*bb60*/  @!P3 LEA R12, P5, R17.reuse, R3.reuse, 0x1 ;  /* 0x00000003110cb211 */ /* 0x0c0fe400078a08ff */
[-C--:B--2---:R-:W-:Y:S02]  /*bb70*/  @!P4 LEA.HI.X R9, R16, R0.reuse, R227, 0x1, P6 ;  /* 0x000000001009c211 */ /* 0x084fe400030f0ce3 */
[C---:B------:R-:W-:Y:S02]  /*bb80*/  @!P2 LEA R2, P6, R18.reuse, R3, 0x1 ;  /* 0x000000031202a211 */ /* 0x040fe400078c08ff */
[-C--:B------:R-:W-:Y:S01]  /*bb90*/  @!P3 LEA.HI.X R13, R17, R0.reuse, R226, 0x1, P5 ;  /* 0x00000000110db211 */ /* 0x080fe200028f0ce2 */
[----:B------:R3:W-:Y:S01]  /*bba0*/  @!P4 ST.E.128 desc[UR48][R8.64], RZ ;  /* 0x000000ff0800c985 */ /* 0x0007e2000c101d30 */
[----:B------:R-:W-:-:S03]  /*bbb0*/  @!P2 LEA.HI.X R3, R18, R0, R225, 0x1, P6 ;  /* 0x000000001203a211 */ /* 0x000fc600030f0ce1 */
[----:B------:R3:W-:Y:S04]  /*bbc0*/  @!P3 ST.E.128 desc[UR48][R12.64], RZ ;  /* 0x000000ff0c00b985 */ /* 0x0007e8000c101d30 */
[----:B------:R3:W-:Y:S02]  /*bbd0*/  @!P2 ST.E.128 desc[UR48][R2.64], RZ ;  /* 0x000000ff0200a985 */ /* 0x0007e4000c101d30 */
.L_x_325:
[----:B------:R-:W-:Y:S05]  /*bbe0*/  BSYNC B1 ;  /* 0x0000000000017941 */ /* 0x000fea0003800000 */
.L_x_324:
[----:B--2---:R2:W4:Y:S01]  /*bbf0*/  SHFL.IDX PT, R0, R5, 0x1, 0x181f ;  /* 0x00381f0005007f89 */ /* 0x00452200000e0000 */
[----:B------:R-:W-:Y:S03]  /*bc00*/  BSSY B1, `(.L_x_326) ;  /* 0x0000010000017945 */ /* 0x000fe60003800000 */
[----:B-1-3--:R2:W1:Y:S01]  /*bc10*/  SHFL.IDX PT, R3, R4, 0x1, 0x181f ;  /* 0x00381f0004037f89 */ /* 0x00a46200000e0000 */
[----:B------:R-:W-:Y:S05]  /*bc20*/  @P1 BRA `(.L_x_327) ;  /* 0x0000000000341947 */ /* 0x000fea0003800000 */
[----:B------:R-:W-:Y:S02]  /*bc30*/  ULDC UR4, c[0x0][0xac8] ;  /* 0x0002b20000047ab9 */ /* 0x000fe40000000800 */
[----:B------:R-:W-:Y:S02]  /*bc40*/  ISETP.GE.AND P4, PT, R16, UR4, PT ;  /* 0x0000000410007c0c */ /* 0x000fe4000bf86270 */
[----:B------:R-:W-:Y:S02]  /*bc50*/  ISETP.GE.AND P5, PT, R17, UR4, PT ;  /* 0x0000000411007c0c */ /* 0x000fe4000bfa6270 */
[----:B------:R-:W-:-:S09]  /*bc60*/  ISETP.GE.AND P6, PT, R18, UR4, PT ;  /* 0x0000000412007c0c */ /* 0x000fd2000bfc6270 */
[-C--:B-1----:R-:W-:Y:S02]  /*bc70*/  @!P4 LEA R8, P1, R16, R3.reuse, 0x1 ;  /* 0x000000031008c211 */ /* 0x082fe400078208ff */
[CC--:B------:R-:W-:Y:S02]  /*bc80*/  @!P5 LEA R12, P2, R17.reuse, R3.reuse, 0x1 ;  /* 0x00000003110cd211 */ /* 0x0c0fe400078408ff */
[----:B------:R-:W-:Y:S02]  /*bc90*/  @!P6 LEA R2, P3, R18, R3, 0x1 ;  /* 0x000000031202e211 */ /* 0x000fe400078608ff */
[-C--:B----4-:R-:W-:Y:S02]  /*bca0*/  @!P4 LEA.HI.X R9, R16, R0.reuse, R227, 0x1, P1 ;  /* 0x000000001009c211 */ /* 0x090fe400008f0ce3 */
[-C--:B------:R-:W-:Y:S02]  /*bcb0*/  @!P5 LEA.HI.X R13, R17, R0.reuse, R226, 0x1, P2 ;  /* 0x00000000110dd211 */ /* 0x080fe400010f0ce2 */
[----:B------:R-:W-:Y:S01]  /*bcc0*/  @!P6 LEA.HI.X R3, R18, R0, R225, 0x1, P3 ;  /* 0x000000001203e211 */ /* 0x000fe200018f0ce1 */
[----:B------:R3:W-:Y:S04]  /*bcd0*/  @!P4 ST.E.128 desc[UR48][R8.64], RZ ;  /* 0x000000ff0800c985 */ /* 0x0007e8000c101d30 */
[----:B------:R3:W-:Y:S04]  /*bce0*/  @!P5 ST.E.128 desc[UR48][R12.64], RZ ;  /* 0x000000ff0c00d985 */ /* 0x0007e8000c101d30 */
[----:B------:R3:W-:Y:S02]  /*bcf0*/  @!P6 ST.E.128 desc[UR48][R2.64], RZ ;  /* 0x000000ff0200e985 */ /* 0x0007e4000c101d30 */
.L_x_327:
[----:B------:R-:W-:Y:S05]  /*bd00*/  BSYNC B1 ;  /* 0x0000000000017941 */ /* 0x000fea0003800000 */
.L_x_326:
[----:B----4-:R4:W0:Y:S01]  /*bd10*/  SHFL.IDX PT, R0, R5, 0x2, 0x181f ;  /* 0x00581f0005007f89 */ /* 0x01082200000e0000 */
        /* <DEDUP_REMOVED lines=10> */
[-C--:B0-----:R-:W-:Y:S02]  /*bdc0*/  @!P3 LEA.HI.X R9, R16, R0.reuse, R227, 0x1, P0 ;  /* 0x000000001009b211 */ /* 0x081fe400000f0ce3 */
[-C--:B------:R-:W-:Y:S02]  /*bdd0*/  @!P4 LEA.HI.X R13, R17, R0.reuse, R226, 0x1, P1 ;  /* 0x00000000110dc211 */ /* 0x080fe400008f0ce2 */
[----:B------:R-:W-:Y:S01]  /*bde0*/  @!P5 LEA.HI.X R3, R18, R0, R225, 0x1, P2 ;  /* 0x000000001203d211 */ /* 0x000fe200010f0ce1 */
[----:B------:R3:W-:Y:S04]  /*bdf0*/  @!P3 ST.E.128 desc[UR48][R8.64], RZ ;  /* 0x000000ff0800b985 */ /* 0x0007e8000c101d30 */
[----:B------:R3:W-:Y:S04]  /*be00*/  @!P4 ST.E.128 desc[UR48][R12.64], RZ ;  /* 0x000000ff0c00c985 */ /* 0x0007e8000c101d30 */
[----:B------:R3:W-:Y:S02]  /*be10*/  @!P5 ST.E.128 desc[UR48][R2.64], RZ ;  /* 0x000000ff0200d985 */ /* 0x0007e4000c101d30 */
.L_x_329:
[----:B------:R-:W-:Y:S05]  /*be20*/  BSYNC B1 ;  /* 0x0000000000017941 */ /* 0x000fea0003800000 */
.L_x_328:
[----:B0-----:R-:W-:Y:S01]  /*be30*/  VIADD R0, R6, 0x60 ;  /* 0x0000006006007836 */ /* 0x001fe20000000000 */
[----:B--2-4-:R-:W0:Y:S04]  /*be40*/  SHFL.IDX PT, R5, R5, 0x3, 0x181f ;  /* 0x00781f0005057f89 */ /* 0x014e2800000e0000 */
[----:B------:R-:W-:Y:S01]  /*be50*/  ISETP.GE.AND P0, PT, R0, R11, PT ;  /* 0x0000000b0000720c */ /* 0x000fe20003f06270 */
[----:B-1-3--:R1:W2:-:S12]  /*be60*/  SHFL.IDX PT, R3, R4, 0x3, 0x181f ;  /* 0x00781f0004037f89 */ /* 0x00a29800000e0000 */
[----:B-1----:R-:W-:Y:S05]  /*be70*/  @P0 BRA `(.L_x_320) ;  /* 0x0000000000340947 */ /* 0x002fea0003800000 */
[----:B------:R-:W-:Y:S02]  /*be80*/  ULDC UR4, c[0x0][0xac8] ;  /* 0x0002b20000047ab9 */ /* 0x000fe40000000800 */
[----:B------:R-:W-:Y:S02]  /*be90*/  ISETP.GE.AND P3, PT, R16, UR4, PT ;  /* 0x0000000410007c0c */ /* 0x000fe4000bf66270 */
[----:B------:R-:W-:Y:S02]  /*bea0*/  ISETP.GE.AND P4, PT, R17, UR4, PT ;  /* 0x0000000411007c0c */ /* 0x000fe4000bf86270 */
[----:B------:R-:W-:-:S09]  /*beb0*/  ISETP.GE.AND P5, PT, R18, UR4, PT ;  /* 0x0000000412007c0c */ /* 0x000fd2000bfa6270 */
[-C--:B--2---:R-:W-:Y:S02]  /*bec0*/  @!P3 LEA R6, P0, R16, R3.reuse, 0x1 ;  /* 0x000000031006b211 */ /* 0x084fe400078008ff */
        /* <DEDUP_REMOVED lines=8> */
.L_x_320:
[----:B------:R-:W-:Y:S05]  /*bf50*/  BSYNC B0 ;  /* 0x0000000000007941 */ /* 0x000fea0003800000 */
.L_x_311:
[----:B------:R-:W-:Y:S02]  /*bf60*/  ULDC UR4, c[0x0][0xc3c] ;  /* 0x00030f0000047ab9 */ /* 0x000fe40000000800 */
[----:B------:R-:W-:-:S13]  /*bf70*/  ISETP.GE.AND P0, PT, R63, UR4, PT ;  /* 0x000000043f007c0c */ /* 0x000fda000bf06270 */
[----:B------:R-:W-:Y:S05]  /*bf80*/  @!P0 BRA `(.L_x_330) ;  /* 0xffffff4c00ac8947 */ /* 0x000fea000383ffff */
[----:B------:R-:W-:Y:S05]  /*bf90*/  EXIT ;  /* 0x000000000000794d */ /* 0x000fea0003800000 */
.L_x_285:
[----:B------:R-:W-:-:S08]  /*bfa0*/  NOP ;  /* 0x0000000000007918 */ /* 0x000fd00000000000 */
[----:B------:R-:W0:-:S00]  /*bfb0*/  USETMAXREG.DEALLOC.CTAPOOL 0x18 ;  /* 0x00000018000079c8 */ /* 0x000e0000080e0500 */
[----:B0-----:R-:W2:Y:S01]  /*bfc0*/  LDL.LU R2, [R1+0x4] ;  /* 0x0000040001027983 */ /* 0x001ea20000300800 */
[----:B------:R-:W-:-:S06]  /*bfd0*/  LOP3.LUT R0, R0, 0x3, RZ, 0xc0, !PT ;  /* 0x0000000300007812 */ /* 0x000fcc00078ec0ff */
[----:B------:R-:W0:Y:S02]  /*bfe0*/  SHFL.IDX PT, R0, R0, RZ, 0x1f ;  /* 0x00001fff00007589 */ /* 0x000e2400000e0000 */
[----:B0-----:R-:W-:Y:S01]  /*bff0*/  ISETP.NE.AND P0, PT, R0, RZ, PT ;  /* 0x000000ff0000720c */ /* 0x001fe20003f05270 */
[----:B------:R-:W-:Y:S01]  /*c000*/  IMAD.MOV.U32 R0, RZ, RZ, RZ ;  /* 0x000000ffff007224 */ /* 0x000fe200078e00ff */
[----:B--2---:R-:W-:-:S11]  /*c010*/  LOP3.LUT R2, R2, 0xfffffffd, RZ, 0xc0, !PT ;  /* 0xfffffffd02027812 */ /* 0x004fd600078ec0ff */
[----:B------:R-:W-:-:S05]  /*c020*/  @P0 LOP3.LUT R2, R2, 0x2, RZ, 0xfc, !PT ;  /* 0x0000000202020812 */ /* 0x000fca00078efcff */
[----:B------:R0:W-:Y:S01]  /*c030*/  STL [R1+0x4], R2 ;  /* 0x0000040201007387 */ /* 0x0001e20000100800 */
[----:B------:R-:W-:Y:S05]  /*c040*/  @!P0 BRA `(.L_x_331) ;  /* 0x00000000002c8947 */ /* 0x000fea0003800000 */
[----:B------:R-:W1:Y:S08]  /*c050*/  S2UR UR5, SR_CgaCtaId ;  /* 0x00000000000579c3 */ /* 0x000e700000008800 */
[----:B------:R-:W-:Y:S06]  /*c060*/  BAR.SYNC.DEFER_BLOCKING 0x5, 0x180 ;  /* 0x0146000000007b1d */ /* 0x000fec0000010000 */
[----:B------:R-:W-:-:S02]  /*c070*/  UMOV UR4, 0x400 ;  /* 0x0000040000047882 */ /* 0x000fc40000000000 */
[----:B-1----:R-:W-:-:S09]  /*c080*/  ULEA UR4, UR5, UR4, 0x18 ;  /* 0x0000000405047291 */ /* 0x002fd2000f8ec03f */
[----:B------:R-:W1:Y:S04]  /*c090*/  LDS.128 R4, [UR4+0x334d0] ;  /* 0x0334d004ff047984 */ /* 0x000e680008000c00 */
[----:B-1----:R1:W-:Y:S01]  /*c0a0*/  STL [R1+0x14], R5 ;  /* 0x0000140501007387 */ /* 0x0023e20000100800 */
[----:B------:R-:W-:Y:S02]  /*c0b0*/  R2UR UR45, R7 ;  /* 0x00000000072d72ca */ /* 0x000fe400000e0000 */
[----:B------:R-:W-:Y:S01]  /*c0c0*/  R2UR UR36, R6 ;  /* 0x00000000062472ca */ /* 0x000fe200000e0000 */
[----:B------:R1:W-:Y:S01]  /*c0d0*/  STL [R1+0x10], R4 ;  /* 0x0000100401007387 */ /* 0x0003e20000100800 */
[----:B------:R-:W-:Y:S06]  /*c0e0*/  BAR.ARV 0x4, 0x180 ;  /* 0x0106000000007b1d */ /* 0x000fec0000002000 */
[----:B------:R-:W-:Y:S07]  /*c0f0*/  BRA `(.L_x_332) ;  /* 0x0000000800247947 */ /* 0x000fee0003800000 */
.L_x_331:
[----:B0-----:R-:W0:Y:S01]  /*c100*/  S2R R2, SR_TID.X ;  /* 0x0000000000027919 */ /* 0x001e220000002100 */
[----:B------:R-:W-:Y:S01]  /*c110*/  ULDC UR4, c[0x0][0xc3c] ;  /* 0x00030f0000047ab9 */ /* 0x000fe20000000800 */
[----:B------:R-:W1:Y:S01]  /*c120*/  LDC R9, c[0x0][0xc38] ;  /* 0x00030e00ff097b82 */ /* 0x000e620000000800 */
[----:B0-----:R-:W-:-:S04]  /*c130*/  LOP3.LUT R5, R2, 0x1f, RZ, 0xc0, !PT ;  /* 0x0000001f02057812 */ /* 0x001fc800078ec0ff */
[----:B------:R-:W-:-:S04]  /*c140*/  ISETP.NE.AND P0, PT, R5, 0x1f, PT ;  /* 0x0000001f0500780c */ /* 0x000fc80003f05270 */
[----:B------:R-:W-:-:S13]  /*c150*/  ISETP.GE.OR P1, PT, R5, UR4, !P0 ;  /* 0x0000000405007c0c */ /* 0x000fda000c726670 */
[----:B------:R-:W0:Y:S02]  /*c160*/  @!P1 LDC.64 R2, c[0x0][0xc80] ;  /* 0x00032000ff029b82 */ /* 0x000e240000000a00 */
[----:B0-----:R-:W-:-:S05]  /*c170*/  @!P1 IMAD.WIDE.U32 R2, R5, 0x4, R2 ;  /* 0x0000000405029825 */ /* 0x001fca00078e0002 */
[----:B------:R-:W2:Y:S01]  /*c180*/  @!P1 LDG.E R0, desc[UR48][R2.64] ;  /* 0x0000003002009981 */ /* 0x000ea2000c1e1900 */
[C---:B------:R-:W-:Y:S01]  /*c190*/  ISETP.NE.AND P1, PT, R5.reuse, RZ, PT ;  /* 0x000000ff0500720c */ /* 0x040fe20003f25270 */
[----:B------:R-:W-:Y:S01]  /*c1a0*/  UMOV UR45, URZ ;  /* 0x0000003f002d7c82 */ /* 0x000fe20008000000 */
[C---:B------:R-:W-:Y:S02]  /*c1b0*/  ISETP.GE.U32.AND P2, PT, R5.reuse, 0x2, PT ;  /* 0x000000020500780c */ /* 0x040fe40003f46070 */
[C---:B------:R-:W-:Y:S02]  /*c1c0*/  ISETP.GE.U32.AND P3, PT, R5.reuse, 0x4, PT ;  /* 0x000000040500780c */ /* 0x040fe40003f66070 */
[C---:B------:R-:W-:Y:S02]  /*c1d0*/  ISETP.GE.U32.AND P4, PT, R5.reuse, 0x8, PT ;  /* 0x000000080500780c */ /* 0x040fe40003f86070 */
[----:B------:R-:W-:Y:S01]  /*c1e0*/  ISETP.GE.U32.AND P5, PT, R5, 0x10, PT ;  /* 0x000000100500780c */ /* 0x000fe20003fa6070 */
[----:B--2---:R-:W0:Y:S02]  /*c1f0*/  SHFL.UP PT, R4, R0, 0x1, RZ ;  /* 0x0420000000047989 */ /* 0x004e2400000e00ff */
[----:B0-----:R-:W-:-:S05]  /*c200*/  SEL R7, R4, RZ, P1 ;  /* 0x000000ff04077207 */ /* 0x001fca0000800000 */
[----:B------:R-:W-:-:S05]  /*c210*/  IMAD.IADD R7, R0, 0x1, R7 ;  /* 0x0000000100077824 */ /* 0x000fca00078e0207 */
[----:B------:R-:W0:Y:S02]  /*c220*/  SHFL.UP PT, R4, R7, 0x2, RZ ;  /* 0x0440000007047989 */ /* 0x000e2400000e00ff */
[----:B0-----:R-:W-:-:S05]  /*c230*/  SEL R4, R4, RZ, P2 ;  /* 0x000000ff04047207 */ /* 0x001fca0001000000 */
[----:B------:R-:W-:-:S05]  /*c240*/  IMAD.IADD R4, R7, 0x1, R4 ;  /* 0x0000000107047824 */ /* 0x000fca00078e0204 */
[----:B------:R-:W0:Y:S02]  /*c250*/  SHFL.UP PT, R6, R4, 0x4, RZ ;  /* 0x0480000004067989 */ /* 0x000e2400000e00ff */
[----:B0-----:R-:W-:-:S05]  /*c260*/  SEL R3, R6, RZ, P3 ;  /* 0x000000ff06037207 */ /* 0x001fca0001800000 */
[----:B------:R-:W-:Y:S02]  /*c270*/  IMAD.IADD R3, R4, 0x1, R3 ;  /* 0x0000000104037824 */ /* 0x000fe400078e0203 */
[----:B------:R-:W0:Y:S03]  /*c280*/  S2R R4, SR_CTAID.X ;  /* 0x0000000000047919 */ /* 0x000e260000002500 */
[----:B------:R-:W2:Y:S02]  /*c290*/  SHFL.UP PT, R2, R3, 0x8, RZ ;  /* 0x0500000003027989 */ /* 0x000ea400000e00ff */
[----:B--2---:R-:W-:-:S05]  /*c2a0*/  SEL R2, R2, RZ, P4 ;  /* 0x000000ff02027207 */ /* 0x004fca0002000000 */
[----:B------:R-:W-:-:S05]  /*c2b0*/  IMAD.IADD R8, R3, 0x1, R2 ;  /* 0x0000000103087824 */ /* 0x000fca00078e0202 */
[----:B------:R-:W2:Y:S02]  /*c2c0*/  SHFL.UP PT, R2, R8, 0x10, RZ ;  /* 0x0600000008027989 */ /* 0x000ea400000e00ff */
[----:B--2---:R-:W-:-:S05]  /*c2d0*/  SEL R7, R2, RZ, P5 ;  /* 0x000000ff02077207 */ /* 0x004fca0002800000 */
[----:B------:R-:W-:-:S05]  /*c2e0*/  IMAD.IADD R2, R8, 0x1, R7 ;  /* 0x0000000108027824 */ /* 0x000fca00078e0207 */
[----:B------:R-:W1:Y:S02]  /*c2f0*/  SHFL.IDX PT, R6, R2, 0x1f, 0x1f ;  /* 0x03e01f0002067f89 */ /* 0x000e6400000e0000 */
[----:B-1----:R-:W-:Y:S02]  /*c300*/  IMAD R7, R6, R9, RZ ;  /* 0x0000000906077224 */ /* 0x002fe400078e02ff */
[----:B------:R-:W-:Y:S02]  /*c310*/  IMAD.MOV.U32 R6, RZ, RZ, RZ ;  /* 0x000000ffff067224 */ /* 0x000fe400078e00ff */
[----:B------:R-:W-:Y:S01]  /*c320*/  IMAD.MOV.U32 R10, RZ, RZ, R7 ;  /* 0x000000ffff0a7224 */ /* 0x000fe200078e0007 */
[----:B0-----:R-:W-:-:S13]  /*c330*/  ISETP.GT.AND P6, PT, R7, R4, PT ;  /* 0x000000040700720c */ /* 0x001fda0003fc4270 */
[----:B------:R-:W-:Y:S05]  /*c340*/  @P6 BRA `(.L_x_333) ;  /* 0x0000000000a46947 */ /* 0x000fea0003800000 */
[----:B------:R-:W-:Y:S01]  /*c350*/  IMAD.MOV.U32 R7, RZ, RZ, R10 ;  /* 0x000000ffff077224 */ /* 0x000fe200078e000a */
[----:B------:R-:W-:Y:S01]  /*c360*/  UMOV UR45, URZ ;  /* 0x0000003f002d7c82 */ /* 0x000fe20008000000 */
[----:B------:R-:W-:Y:S01]  /*c370*/  ULDC UR6, c[0x0][0xc3c] ;  /* 0x00030f0000067ab9 */ /* 0x000fe20000000800 */
[----:B------:R-:W-:-:S05]  /*c380*/  ULDC UR5, c[0x0][0xc3c] ;  /* 0x00030f0000057ab9 */ /* 0x000fca0000000800 */
.L_x_337:
[----:B------:R-:W-:-:S03]  /*c390*/  UIADD3 UR4, UR45, 0x1f, URZ ;  /* 0x0000001f2d047890 */ /* 0x000fc6000fffe03f */
[----:B------:R-:W-:Y:S01]  /*c3a0*/  UMOV UR45, UR5 ;  /* 0x00000005002d7c82 */ /* 0x000fe20008000000 */
[----:B------:R-:W-:-:S06]  /*c3b0*/  UISETP.GE.AND UP0, UPT, UR4, UR6, UPT ;  /* 0x000000060400728c */ /* 0x000fcc000bf06270 */
[----:B------:R-:W-:-:S13]  /*c3c0*/  PLOP3.LUT P6, PT, PT, PT, UP0, 0x40, 0x0 ;  /* 0x000000000000781c */ /* 0x000fda0003fce808 */
[----:B------:R-:W-:Y:S05]  /*c3d0*/  @!P6 BRA `(.L_x_334) ;  /* 0x000000040034e947 */ /* 0x000fea0003800000 */
[----:B------:R-:W-:Y:S01]  /*c3e0*/  UMOV UR45, UR4 ;  /* 0x00000004002d7c82 */ /* 0x000fe20008000000 */
[----:B------:R-:W-:Y:S01]  /*c3f0*/  BSSY B0, `(.L_x_335) ;  /* 0x0000008000007945 */ /* 0x000fe20003800000 */
[----:B------:R-:W-:Y:S02]  /*c400*/  VIADD R9, R5, UR45 ;  /* 0x0000002d05097c36 */ /* 0x000fe40008000000 */
[----:B------:R-:W-:-:S03]  /*c410*/  IMAD.MOV.U32 R0, RZ, RZ, RZ ;  /* 0x000000ffff007224 */ /* 0x000fc600078e00ff */
[----:B------:R-:W-:-:S13]  /*c420*/  ISETP.GE.OR P6, PT, R9, UR6, !P0 ;  /* 0x0000000609007c0c */ /* 0x000fda000c7c6670 */
[----:B------:R-:W-:Y:S05]  /*c430*/  @P6 BRA `(.L_x_336) ;  /* 0x00000000000c6947 */ /* 0x000fea0003800000 */
[----:B------:R-:W0:Y:S02]  /*c440*/  LDC.64 R2, c[0x0][0xc80] ;  /* 0x00032000ff027b82 */ /* 0x000e240000000a00 */
[----:B0-----:R-:W-:-:S05]  /*c450*/  IMAD.WIDE R2, R9, 0x4, R2 ;  /* 0x0000000409027825 */ /* 0x001fca00078e0202 */
[----:B------:R0:W5:Y:S02]  /*c460*/  LDG.E R0, desc[UR48][R2.64] ;  /* 0x0000003002007981 */ /* 0x000164000c1e1900 */
.L_x_336:
[----:B------:R-:W-:Y:S05]  /*c470*/  BSYNC B0 ;  /* 0x0000000000007941 */ /* 0x000fea0003800000 */
.L_x_335:
[----:B0----5:R-:W0:Y:S02]  /*c480*/  SHFL.UP PT, R2, R0, 0x1, RZ ;  /* 0x0420000000027989 */ /* 0x021e2400000e00ff */
[----:B0-----:R-:W-:-:S05]  /*c490*/  SEL R3, R2, RZ, P1 ;  /* 0x000000ff02037207 */ /* 0x001fca0000800000 */
[----:B------:R-:W-:-:S05]  /*c4a0*/  IMAD.IADD R3, R0, 0x1, R3 ;  /* 0x0000000100037824 */ /* 0x000fca00078e0203 */
[----:B------:R-:W0:Y:S02]  /*c4b0*/  SHFL.UP PT, R2, R3, 0x2, RZ ;  /* 0x0440000003027989 */ /* 0x000e2400000e00ff */
        /* <DEDUP_REMOVED lines=11> */
[----:B------:R-:W0:Y:S03]  /*c570*/  LDC R9, c[0x0][0xc38] ;  /* 0x00030e00ff097b82 */ /* 0x000e260000000800 */
[----:B------:R-:W0:Y:S02]  /*c580*/  SHFL.IDX PT, R12, R2, 0x1f, 0x1f ;  /* 0x03e01f00020c7f89 */ /* 0x000e2400000e0000 */
[----:B0-----:R-:W-:-:S04]  /*c590*/  IMAD R12, R12, R9, RZ ;  /* 0x000000090c0c7224 */ /* 0x001fc800078e02ff */
[----:B------:R-:W-:-:S05]  /*c5a0*/  IMAD.IADD R7, R12, 0x1, R7 ;  /* 0x000000010c077824 */ /* 0x000fca00078e0207 */
[----:B------:R-:W-:-:S13]  /*c5b0*/  ISETP.GT.AND P6, PT, R7, R4, PT ;  /* 0x000000040700720c */ /* 0x000fda0003fc4270 */
[----:B------:R-:W-:Y:S05]  /*c5c0*/  @!P6 BRA `(.L_x_337) ;  /* 0xfffffffc0070e947 */ /* 0x000fea000383ffff */
[----:B------:R-:W-:-:S07]  /*c5d0*/  IMAD.MOV.U32 R10, RZ, RZ, R12 ;  /* 0x000000ffff0a7224 */ /* 0x000fce00078e000c */
.L_x_333:
[----:B------:R-:W-:-:S04]  /*c5e0*/  IMAD.IADD R8, R7, 0x1, -R10 ;  /* 0x0000000107087824 */ /* 0x000fc800078e0a0a */
[----:B------:R-:W-:-:S05]  /*c5f0*/  IMAD R3, R2, R9, R8 ;  /* 0x0000000902037224 */ /* 0x000fca00078e0208 */
[----:B------:R-:W-:-:S13]  /*c600*/  ISETP.GT.AND P0, PT, R3, R4, PT ;  /* 0x000000040300720c */ /* 0x000fda0003f04270 */
[----:B------:R-:W-:Y:S02]  /*c610*/  VOTEU.ANY UR5, UPT, !P0 ;  /* 0x0000000000057886 */ /* 0x000fe400040e0100 */
[----:B------:R-:W-:Y:S02]  /*c620*/  UPOPC UR4, UR5 ;  /* 0x00000005000472bf */ /* 0x000fe40008000000 */
[----:B------:R-:W-:-:S04]  /*c630*/  ISETP.NE.AND P0, PT, RZ, UR5, PT ;  /* 0x00000005ff007c0c */ /* 0x000fc8000bf05270 */
[----:B------:R-:W-:-:S05]  /*c640*/  IMAD.U32 R11, RZ, RZ, UR4 ;  /* 0x00000004ff0b7e24 */ /* 0x000fca000f8e00ff */
[----:B------:R-:W0:Y:S02]  /*c650*/  SHFL.IDX PT, R0, R0, R11, 0x1f ;  /* 0x00001f0b00007589 */ /* 0x000e2400000e0000 */
[----:B0-----:R-:W-:-:S04]  /*c660*/  IABS R7, R0 ;  /* 0x0000000000077213 */ /* 0x001fc80000000000 */
[----:B------:R-:W0:Y:S08]  /*c670*/  I2F.RP R10, R7 ;  /* 0x00000007000a7306 */ /* 0x000e300000209400 */
[----:B0-----:R-:W0:Y:S02]  /*c680*/  MUFU.RCP R10, R10 ;  /* 0x0000000a000a7308 */ /* 0x001e240000001000 */
[----:B0-----:R-:W-:-:S06]  /*c690*/  VIADD R3, R10, 0xffffffe ;  /* 0x0ffffffe0a037836 */ /* 0x001fcc0000000000 */
[----:B------:R-:W0:Y:S01]  /*c6a0*/  F2I.FTZ.U32.TRUNC.NTZ R3, R3 ;  /* 0x0000000300037305 */ /* 0x000e22000021f000 */
[----:B------:R-:W-:Y:S05]  /*c6b0*/  @!P0 BRA `(.L_x_338) ;  /* 0x00000000000c8947 */ /* 0x000fea0003800000 */
[----:B------:R-:W-:-:S06]  /*c6c0*/  UIADD3 UR5, UR4, -0x1, URZ ;  /* 0xffffffff04057890 */ /* 0x000fcc000fffe03f */
[----:B------:R-:W-:-:S05]  /*c6d0*/  IMAD.U32 R11, RZ, RZ, UR5 ;  /* 0x00000005ff0b7e24 */ /* 0x000fca000f8e00ff */
[----:B------:R1:W2:Y:S02]  /*c6e0*/  SHFL.IDX PT, R6, R2, R11, 0x1f ;  /* 0x00001f0b02067589 */ /* 0x0002a400000e0000 */
.L_x_338:
[--C-:B01----:R-:W-:Y:S01]  /*c6f0*/  IMAD.MOV R2, RZ, RZ, -R3.reuse ;  /* 0x000000ffff027224 */ /* 0x103fe200078e0a03 */
[----:B------:R-:W-:Y:S01]  /*c700*/  UIADD3 UR45, UR4, UR45, URZ ;  /* 0x0000002d042d7290 */ /* 0x000fe2000fffe03f */
[----:B--2---:R-:W-:Y:S02]  /*c710*/  IMAD R6, R6, R9, R8 ;  /* 0x0000000906067224 */ /* 0x004fe400078e0208 */
[----:B------:R-:W-:Y:S02]  /*c720*/  IMAD R9, R2, R7, RZ ;  /* 0x0000000702097224 */ /* 0x000fe400078e02ff */
[----:B------:R-:W-:Y:S01]  /*c730*/  IMAD.MOV.U32 R2, RZ, RZ, RZ ;  /* 0x000000ffff027224 */ /* 0x000fe200078e00ff */
[----:B------:R1:W-:Y:S03]  /*c740*/  STL [R1+0x10], R6 ;  /* 0x0000100601007387 */ /* 0x0003e60000100800 */
[----:B------:R-:W-:-:S04]  /*c750*/  IMAD.HI.U32 R2, R3, R9, R2 ;  /* 0x0000000903027227 */ /* 0x000fc800078e0002 */
[----:B------:R-:W-:Y:S01]  /*c760*/  IMAD.IADD R9, R4, 0x1, -R6 ;  /* 0x0000000104097824 */ /* 0x000fe200078e0a06 */
[----:B------:R-:W-:-:S04]  /*c770*/  IABS R4, R0 ;  /* 0x0000000000047213 */ /* 0x000fc80000000000 */
[----:B------:R-:W-:Y:S01]  /*c780*/  IABS R3, R9 ;  /* 0x0000000900037213 */ /* 0x000fe20000000000 */
[----:B------:R-:W-:-:S04]  /*c790*/  IMAD.MOV R4, RZ, RZ, -R4 ;  /* 0x000000ffff047224 */ /* 0x000fc800078e0a04 */
[----:B------:R-:W-:-:S04]  /*c7a0*/  IMAD.HI.U32 R2, R2, R3, RZ ;  /* 0x0000000302027227 */ /* 0x000fc800078e00ff */
[----:B------:R-:W-:Y:S01]  /*c7b0*/  IMAD R4, R2, R4, R3 ;  /* 0x0000000402047224 */ /* 0x000fe200078e0203 */
[----:B------:R-:W-:-:S04]  /*c7c0*/  LOP3.LUT R3, R9, R0, RZ, 0x3c, !PT ;  /* 0x0000000009037212 */ /* 0x000fc800078e3cff */
[----:B------:R-:W-:Y:S02]  /*c7d0*/  ISETP.GT.U32.AND P1, PT, R7, R4, PT ;  /* 0x000000040700720c */ /* 0x000fe40003f24070 */
[----:B------:R-:W-:-:S11]  /*c7e0*/  ISETP.GE.AND P2, PT, R3, RZ, PT ;  /* 0x000000ff0300720c */ /* 0x000fd60003f46270 */
[----:B------:R-:W-:Y:S02]  /*c7f0*/  @!P1 IMAD.IADD R4, R4, 0x1, -R7 ;  /* 0x0000000104049824 */ /* 0x000fe400078e0a07 */
[----:B------:R-:W-:Y:S01]  /*c800*/  @!P1 VIADD R2, R2, 0x1 ;  /* 0x0000000102029836 */ /* 0x000fe20000000000 */
[----:B------:R-:W-:Y:S02]  /*c810*/  ISETP.NE.AND P1, PT, R0, RZ, PT ;  /* 0x000000ff0000720c */ /* 0x000fe40003f25270 */
[----:B------:R-:W-:-:S13]  /*c820*/  ISETP.GE.U32.AND P0, PT, R4, R7, PT ;  /* 0x000000070400720c */ /* 0x000fda0003f06070 */
[----:B------:R-:W-:-:S04]  /*c830*/  @P0 VIADD R2, R2, 0x1 ;  /* 0x0000000102020836 */ /* 0x000fc80000000000 */
[----:B------:R-:W-:Y:S01]  /*c840*/  @!P2 IMAD.MOV R2, RZ, RZ, -R2 ;  /* 0x000000ffff02a224 */ /* 0x000fe200078e0a02 */
[----:B------:R-:W-:-:S04]  /*c850*/  @!P1 LOP3.LUT R2, RZ, R0, RZ, 0x33, !PT ;  /* 0x00000000ff029212 */ /* 0x000fc800078e33ff */
[----:B------:R-:W-:Y:S01]  /*c860*/  R2UR UR36, R2 ;  /* 0x00000000022472ca */ /* 0x000fe200000e0000 */
[----:B------:R-:W-:-:S04]  /*c870*/  IMAD.MOV R3, RZ, RZ, -R2 ;  /* 0x000000ffff037224 */ /* 0x000fc800078e0a02 */
[----:B------:R-:W-:-:S05]  /*c880*/  IMAD R0, R0, R3, R9 ;  /* 0x0000000300007224 */ /* 0x000fca00078e0209 */
[----:B------:R1:W-:Y:S01]  /*c890*/  STL [R1+0x14], R0 ;  /* 0x0000140001007387 */ /* 0x0003e20000100800 */
[----:B------:R-:W-:Y:S05]  /*c8a0*/  BRA `(.L_x_339) ;  /* 0x00000000000c7947 */ /* 0x000fea0003800000 */
.L_x_334:
[----:B------:R0:W-:Y:S01]  /*c8b0*/  STL [R1+0x10], R4 ;  /* 0x0000100401007387 */ /* 0x0001e20000100800 */
[----:B------:R-:W-:-:S03]  /*c8c0*/  UMOV UR36, URZ ;  /* 0x0000003f00247c82 */ /* 0x000fc60008000000 */
[----:B------:R0:W-:Y:S02]  /*c8d0*/  STL [R1+0x14], RZ ;  /* 0x000014ff01007387 */ /* 0x0001e40000100800 */
.L_x_339:
[----:B------:R-:W2:Y:S04]  /*c8e0*/  LDL R2, [R1+0x14] ;  /* 0x0000140001027983 */ /* 0x000ea80000100800 */
[----:B0-----:R-:W3:Y:S01]  /*c8f0*/  LDL R4, [R1+0x10] ;  /* 0x0000100001047983 */ /* 0x001ee20000100800 */
[----:B------:R-:W-:-:S13]  /*c900*/  ISETP.NE.AND P0, PT, R5, RZ, PT ;  /* 0x000000ff0500720c */ /* 0x000fda0003f05270 */
[----:B------:R-:W0:Y:S01]  /*c910*/  @!P0 S2R R3, SR_CgaCtaId ;  /* 0x0000000000038919 */ /* 0x000e220000008800 */
[----:B-1----:R-:W-:Y:S01]  /*c920*/  @!P0 MOV R0, 0x400 ;  /* 0x0000040000008802 */ /* 0x002fe20000000f00 */
[----:B------:R-:W-:Y:S02]  /*c930*/  IMAD.U32 R6, RZ, RZ, UR36 ;  /* 0x00000024ff067e24 */ /* 0x000fe4000f8e00ff */
[----:B------:R-:W-:Y:S01]  /*c940*/  IMAD.U32 R7, RZ, RZ, UR45 ;  /* 0x0000002dff077e24 */ /* 0x000fe2000f8e00ff */
[----:B0-----:R-:W-:Y:S01]  /*c950*/  @!P0 LEA R0, R3, R0, 0x18 ;  /* 0x0000000003008211 */ /* 0x001fe200078ec0ff */
[----:B--2---:R-:W-:-:S05]  /*c960*/  IMAD.MOV.U32 R5, RZ, RZ, R2 ;  /* 0x000000ffff057224 */ /* 0x004fca00078e0002 */
[----:B---3--:R2:W-:Y:S01]  /*c970*/  @!P0 STS.128 [R0+0x334d0], R4 ;  /* 0x0334d00400008388 */ /* 0x0085e20000000c00 */
[----:B------:R-:W-:Y:S06]  /*c980*/  BAR.ARV 0x5, 0x180 ;  /* 0x0146000000007b1d */ /* 0x000fec0000002000 */
.L_x_332:
[----:B------:R-:W-:Y:S01]  /*c990*/  ULDC UR4, c[0x0][0xc3c] ;  /* 0x00030f0000047ab9 */ /* 0x000fe20000000800 */
[----:B------:R3:W-:Y:S01]  /*c9a0*/  STL [R1+0x24], RZ ;  /* 0x000024ff01007387 */ /* 0x0007e20000100800 */
[----:B------:R-:W-:Y:S01]  /*c9b0*/  UISETP.GE.AND UP0, UPT, UR45, UR4, UPT ;  /* 0x000000042d00728c */ /* 0x000fe2000bf06270 */
[----:B------:R-:W-:Y:S02]  /*c9c0*/  IMAD.MOV.U32 R19, RZ, RZ, 0x1 ;  /* 0x00000001ff137424 */ /* 0x000fe400078e00ff */
[----:B------:R-:W-:-:S03]  /*c9d0*/  IMAD.MOV.U32 R18, RZ, RZ, RZ ;  /* 0x000000ffff127224 */ /* 0x000fc600078e00ff */
[----:B------:R-:W-:-:S13]  /*c9e0*/  PLOP3.LUT P0, PT, PT, PT, UP0, 0x80, 0x0 ;  /* 0x000000000000781c */ /* 0x000fda0003f0f008 */
[----:B---3--:R-:W-:Y:S05]  /*c9f0*/  @P0 BRA `(.L_x_340) ;  /* 0x0000004800840947 */ /* 0x008fea0003800000 */
[----:B------:R-:W3:Y:S01]  /*ca00*/  S2R R10, SR_TID.X ;  /* 0x00000000000a7919 */ /* 0x000ee20000002100 */
[----:B------:R-:W4:Y:S01]  /*ca10*/  S2UR UR5, SR_CgaCtaId ;  /* 0x00000000000579c3 */ /* 0x000f220000008800 */
[----:B------:R-:W-:Y:S01]  /*ca20*/  UMOV UR4, 0x400 ;  /* 0x0000040000047882 */ /* 0x000fe20000000000 */
[----:B------:R-:W-:Y:S01]  /*ca30*/  IMAD.MOV.U32 R19, RZ, RZ, 0x1 ;  /* 0x00000001ff137424 */ /* 0x000fe200078e00ff */
[----:B------:R-:W-:Y:S01]  /*ca40*/  ULDC UR43, c[0x0][0xc] ;  /* 0x00000300002b7ab9 */ /* 0x000fe20000000800 */
[----:B------:R-:W-:Y:S01]  /*ca50*/  IMAD.MOV.U32 R18, RZ, RZ, RZ ;  /* 0x000000ffff127224 */ /* 0x000fe200078e00ff */
[----:B------:R-:W-:Y:S02]  /*ca60*/  ULOP3.LUT UR39, UR38, 0x1, URZ, 0xfc, !UPT ;  /* 0x0000000126277892 */ /* 0x000fe4000f8efc3f */
[----:B------:R-:W-:Y:S01]  /*ca70*/  ULOP3.LUT UR44, UR38, 0x2, URZ, 0xfc, !UPT ;  /* 0x00000002262c7892 */ /* 0x000fe2000f8efc3f */
[----:B------:R-:W-:Y:S01]  /*ca80*/  ULDC.64 UR52, c[0x0][0x198] ;  /* 0x0000660000347ab9 */ /* 0x000fe20000000a00 */
[----:B----4-:R-:W-:-:S06]  /*ca90*/  ULEA UR4, UR5, UR4, 0x18 ;  /* 0x0000000405047291 */ /* 0x010fcc000f8ec03f */
[----:B------:R-:W-:Y:S01]  /*caa0*/  IMAD.U32 R17, RZ, RZ, UR4 ;  /* 0x00000004ff117e24 */ /* 0x000fe2000f8e00ff */
[----:B---3--:R-:W-:Y:S01]  /*cab0*/  SHF.R.U32.HI R3, RZ, 0x1, R10 ;  /* 0x00000001ff037819 */ /* 0x008fe2000001160a */
[C---:B-12---:R-:W-:Y:S01]  /*cac0*/  IMAD.SHL.U32 R4, R10.reuse, 0x40, RZ ;  /* 0x000000400a047824 */ /* 0x046fe200078e00ff */
[C---:B------:R-:W-:Y:S01]  /*cad0*/  LOP3.LUT R9, R10.reuse, 0x7f, RZ, 0xc0, !PT ;  /* 0x0000007f0a097812 */ /* 0x040fe200078ec0ff */
[----:B------:R-:W-:-:S03]  /*cae0*/  IMAD.SHL.U32 R5, R10, 0x2, RZ ;  /* 0x000000020a057824 */ /* 0x000fc600078e00ff */
[----:B------:R-:W-:-:S04]  /*caf0*/  LOP3.LUT R0, R4, 0x180, RZ, 0xc0, !PT ;  /* 0x0000018004007812 */ /* 0x000fc800078ec0ff */
[----:B------:R-:W-:Y:S01]  /*cb00*/  LOP3.LUT R3, R0, 0x30, R3, 0xf8, !PT ;  /* 0x0000003000037812 */ /* 0x000fe200078ef803 */
[----:B------:R-:W-:-:S05]  /*cb10*/  IMAD.SHL.U32 R0, R10, 0x10, RZ ;  /* 0x000000100a007824 */ /* 0x000fca00078e00ff */
[----:B0-----:R-:W-:-:S04]  /*cb20*/  LOP3.LUT R2, R0, 0x1b0, RZ, 0xc0, !PT ;  /* 0x000001b000027812 */ /* 0x001fc800078ec0ff */
[----:B------:R-:W-:Y:S01]  /*cb30*/  LOP3.LUT R6, R2, 0x30, R5, 0x78, !PT ;  /* 0x0000003002067812 */ /* 0x000fe200078e7805 */
[----:B------:R-:W-:-:S05]  /*cb40*/  IMAD.SHL.U32 R2, R9, 0x10, RZ ;  /* 0x0000001009027824 */ /* 0x000fca00078e00ff */
[----:B------:R-:W-:Y:S01]  /*cb50*/  LOP3.LUT R7, R2, 0x600, RZ, 0xc0, !PT ;  /* 0x0000060002077812 */ /* 0x000fe200078ec0ff */
[----:B------:R-:W-:-:S05]  /*cb60*/  IMAD.SHL.U32 R2, R10, 0x8, RZ ;  /* 0x000000080a027824 */ /* 0x000fca00078e00ff */
[----:B------:R-:W-:Y:S02]  /*cb70*/  LOP3.LUT R5, R3, 0x30, R2, 0x78, !PT ;  /* 0x0000003003057812 */ /* 0x000fe400078e7802 */
[----:B------:R-:W-:Y:S02]  /*cb80*/  LOP3.LUT R3, R7, 0x40, R0, 0xf8, !PT ;  /* 0x0000004007037812 */ /* 0x000fe400078ef800 */
[----:B------:R-:W-:Y:S02]  /*cb90*/  LOP3.LUT R5, R5, 0x640, R4, 0xf8, !PT ;  /* 0x0000064005057812 */ /* 0x000fe400078ef804 */
[----:B------:R-:W-:Y:S01]  /*cba0*/  LOP3.LUT R2, R3, R6, RZ, 0xfc, !PT ;  /* 0x0000000603027212 */ /* 0x000fe200078efcff */
[----:B------:R-:W-:Y:S01]  /*cbb0*/  IMAD.SHL.U32 R3, R10, 0x20, RZ ;  /* 0x000000200a037824 */ /* 0x000fe200078e00ff */
[----:B------:R-:W-:Y:S01]  /*cbc0*/  LOP3.LUT R0, R0, 0x30, RZ, 0xc0, !PT ;  /* 0x0000003000007812 */ /* 0x000fe200078ec0ff */
[----:B------:R-:W-:Y:S02]  /*cbd0*/  STL [R1+0x1c], R5 ;  /* 0x00001c0501007387 */ /* 0x000fe40000100800 */
[----:B------:R-:W-:Y:S01]  /*cbe0*/  IMAD.IADD R2, R17, 0x1, R2 ;  /* 0x0000000111027824 */ /* 0x000fe200078e0202 */
[----:B------:R-:W-:-:S02]  /*cbf0*/  LOP3.LUT R6, R3, 0x80, RZ, 0xc0, !PT ;  /* 0x0000008003067812 */ /* 0x000fc400078ec0ff */
[----:B------:R-:W-:Y:S01]  /*cc00*/  LOP3.LUT R8, R7, 0x60, R3, 0xf8, !PT ;  /* 0x0000006007087812 */ /* 0x000fe200078ef803 */
[----:B------:R-:W-:Y:S01]  /*cc10*/  IMAD.SHL.U32 R7, R10, 0x4, RZ ;  /* 0x000000040a077824 */ /* 0x000fe200078e00ff */
[----:B------:R-:W-:-:S04]  /*cc20*/  LOP3.LUT R6, R6, 0x10, R10, 0xf8, !PT ;  /* 0x0000001006067812 */ /* 0x000fc800078ef80a */
[----:B------:R-:W-:Y:S02]  /*cc30*/  LOP3.LUT R6, R6, 0x10, R7, 0x78, !PT ;  /* 0x0000001006067812 */ /* 0x000fe400078e7807 */
[----:B------:R-:W-:-:S04]  /*cc40*/  LOP3.LUT R7, R8, 0x100, R3, 0xf8, !PT ;  /* 0x0000010008077812 */ /* 0x000fc800078ef803 */
[----:B------:R-:W-:-:S05]  /*cc50*/  LOP3.LUT R4, R7, R6, RZ, 0xfc, !PT ;  /* 0x0000000607047212 */ /* 0x000fca00078efcff */
[----:B------:R0:W-:Y:S04]  /*cc60*/  STL [R1+0xc], R4 ;  /* 0x00000c0401007387 */ /* 0x0001e80000100800 */
[----:B------:R1:W-:Y:S04]  /*cc70*/  STL [R1+0x20], R2 ;  /* 0x0000200201007387 */ /* 0x0003e80000100800 */
[----:B------:R2:W-:Y:S01]  /*cc80*/  STL [R1+0x24], RZ ;  /* 0x000024ff01007387 */ /* 0x0005e20000100800 */
[----:B0-----:R-:W-:Y:S02]  /*cc90*/  SHF.R.U32.HI R4, RZ, 0x2, R9 ;  /* 0x00000002ff047819 */ /* 0x001fe40000011609 */
[----:B-1----:R-:W-:-:S02]  /*cca0*/  LOP3.LUT R2, R0, 0x40, RZ, 0xfc, !PT ;  /* 0x0000004000027812 */ /* 0x002fc400078efcff */
[----:B------:R-:W-:Y:S02]  /*ccb0*/  LOP3.LUT R3, R4, 0x60, R3, 0xf8, !PT ;  /* 0x0000006004037812 */ /* 0x000fe400078ef803 */
[----:B--2---:R-:W-:-:S07]  /*ccc0*/  LOP3.LUT R0, R0, 0x80, RZ, 0xfc, !PT ;  /* 0x0000008000007812 */ /* 0x004fce00078efcff */
.L_x_413:
[----:B------:R-:W-:Y:S01]  /*ccd0*/  ULDC.64 UR4, c[0x0][0xc88] ;  /* 0x0003220000047ab9 */ /* 0x000fe20000000a00 */
[----:B------:R-:W-:Y:S01]  /*cce0*/  ULDC.64 UR6, c[0x0][0xa18] ;  /* 0x0002860000067ab9 */ /* 0x000fe20000000a00 */
[----:B------:R-:W-:-:S06]  /*ccf0*/  UIMAD.WIDE UR4, UR45, 0x4, UR4 ;  /* 0x000000042d0478a5 */ /* 0x000fcc000f8e0204 */
[----:B------:R-:W-:Y:S02]  /*cd00*/  IMAD.U32 R2, RZ, RZ, UR4 ;  /* 0x00000004ff027e24 */ /* 0x000fe4000f8e00ff */
[----:B------:R-:W-:Y:S01]  /*cd10*/  IMAD.U32 R3, RZ, RZ, UR5 ;  /* 0x00000005ff037e24 */ /* 0x000fe2000f8e00ff */
[----:B------:R-:W-:Y:S01]  /*cd20*/  UISETP.NE.U32.AND UP0, UPT, UR6, URZ, UPT ;  /* 0x0000003f0600728c */ /* 0x000fe2000bf05070 */
[----:B------:R-:W-:Y:S01]  /*cd30*/  ULDC UR8, c[0x0][0x288] ;  /* 0x0000a20000087ab9 */ /* 0x000fe20000000800 */
[----:B------:R-:W-:Y:S02]  /*cd40*/  ULDC.64 UR4, c[0x0][0xa28] ;  /* 0x00028a0000047ab9 */ /* 0x000fe40000000a00 */
[----:B------:R-:W2:Y:S01]  /*cd50*/  LDG.E R2, desc[UR48][R2.64] ;  /* 0x0000003002027981 */ /* 0x000ea2000c1e1900 */
[----:B------:R-:W-:Y:S01]  /*cd60*/  UISETP.NE.AND.EX UP0, UPT, UR7, URZ, UPT, UP0 ;  /* 0x0000003f0700728c */ /* 0x000fe2000bf05300 */
[----:B------:R-:W-:Y:S01]  /*cd70*/  IMAD.U32 R0, RZ, RZ, UR8 ;  /* 0x00000008ff007e24 */ /* 0x000fe2000f8e00ff */
[----:B------:R-:W-:-:S04]  /*cd80*/  UISETP.NE.U32.AND UP1, UPT, UR4, URZ, UPT ;  /* 0x0000003f0400728c */ /* 0x000fc8000bf25070 */
[----:B------:R-:W-:Y:S01]  /*cd90*/  PLOP3.LUT P3, PT, PT, PT, UP0, 0x80, 0x0 ;  /* 0x000000000000781c */ /* 0x000fe20003f6f008 */
[----:B------:R-:W-:-:S06]  /*cda0*/  UISETP.NE.AND.EX UP1, UPT, UR5, URZ, UPT, UP1 ;  /* 0x0000003f0500728c */ /* 0x000fcc000bf25310 */
[----:B------:R-:W-:Y:S02]  /*cdb0*/  PLOP3.LUT P2, PT, PT, PT, UP1, 0x80, 0x0 ;  /* 0x000000000000781c */ /* 0x000fe40003f4f018 */
[----:B--2---:R-:W-:-:S13]  /*cdc0*/  R2UR UR46, R2 ;  /* 0x00000000022e72ca */ /* 0x004fda00000e0000 */
[----:B------:R-:W-:Y:S02]  /*cdd0*/  USHF.R.S32.HI UR50, URZ, 0x1f, UR46 ;  /* 0x0000001f3f327899 */ /* 0x000fe4000801142e */
[----:B------:R-:W-:Y:S02]  /*cde0*/  USHF.L.U32 UR47, UR46, 0x2, URZ ;  /* 0x000000022e2f7899 */ /* 0x000fe4000800063f */
[----:B------:R-:W-:Y:S02]  /*cdf0*/  USHF.L.U64.HI UR51, UR46, 0x2, UR50 ;  /* 0x000000022e337899 */ /* 0x000fe40008010232 */
[----:B------:R-:W-:Y:S02]  /*ce00*/  @UP0 UIADD3 UR6, UP3, UR47, UR6, URZ ;  /* 0x000000062f060290 */ /* 0x000fe4000ff7e03f */
[----:B------:R-:W-:Y:S02]  /*ce10*/  @UP1 ULEA UR4, UP2, UR46, UR4, 0x2 ;  /* 0x000000042e041291 */ /* 0x000fe4000f84103f */
[----:B------:R-:W-:-:S02]  /*ce20*/  @UP0 UIADD3.X UR7, UR51, UR7, URZ, UP3, !UPT ;  /* 0x0000000733070290 */ /* 0x000fc40009ffe43f */
[----:B------:R-:W-:Y:S01]  /*ce30*/  IMAD.U32 R2, RZ, RZ, UR6 ;  /* 0x00000006ff027e24 */ /* 0x000fe2000f8e00ff */
[----:B------:R-:W-:-:S03]  /*ce40*/  @UP1 ULEA.HI.X UR5, UR46, UR5, UR50, 0x2, UP2 ;  /* 0x000000052e051291 */ /* 0x000fc600090f1432 */
[----:B------:R-:W-:Y:S01]  /*ce50*/  IMAD.U32 R3, RZ, RZ, UR7 ;  /* 0x00000007ff037e24 */ /* 0x000fe2000f8e00ff */
[----:B------:R-:W-:-:S04]  /*ce60*/  ULDC.64 UR6, c[0x0][0xa08] ;  /* 0x0002820000067ab9 */ /* 0x000fc80000000a00 */
[----:B0-----:R0:W2:Y:S01]  /*ce70*/  @P3 LDG.E R0, desc[UR48][R2.64] ;  /* 0x0000003002003981 */ /* 0x0010a2000c1e1900 */
[----:B------:R-:W-:Y:S01]  /*ce80*/  ISETP.NE.U32.AND P1, PT, RZ, UR6, PT ;  /* 0x00000006ff007c0c */ /* 0x000fe2000bf25070 */
[----:B------:R-:W-:Y:S01]  /*ce90*/  UIADD3 UR6, UP1, UR47, UR6, URZ ;  /* 0x000000062f067290 */ /* 0x000fe2000ff3e03f */
[----:B0-----:R-:W-:Y:S02]  /*cea0*/  IMAD.U32 R2, RZ, RZ, UR4 ;  /* 0x00000004ff027e24 */ /* 0x001fe4000f8e00ff */
[----:B------:R-:W-:Y:S01]  /*ceb0*/  IMAD.U32 R3, RZ, RZ, UR5 ;  /* 0x00000005ff037e24 */ /* 0x000fe2000f8e00ff */
[----:B------:R-:W-:Y:S02]  /*cec0*/  ULDC.64 UR4, c[0x0][0xa00] ;  /* 0x0002800000047ab9 */ /* 0x000fe40000000a00 */
[----:B------:R-:W-:Y:S01]  /*ced0*/  ISETP.NE.U32.AND P0, PT, RZ, UR4, PT ;  /* 0x00000004ff007c0c */ /* 0x000fe2000bf05070 */
[----:B------:R-:W-:Y:S01]  /*cee0*/  UIADD3 UR4, UP0, UR47, UR4, URZ ;  /* 0x000000042f047290 */ /* 0x000fe2000ff1e03f */
[----:B------:R-:W-:Y:S01]  /*cef0*/  ISETP.NE.AND.EX P1, PT, RZ, UR7, PT, P1 ;  /* 0x00000007ff007c0c */ /* 0x000fe2000bf25310 */
[----:B-1----:R0:W3:Y:S01]  /*cf00*/  @P2 LDG.E R7, desc[UR48][R2.64] ;  /* 0x0000003002072981 */ /* 0x0020e2000c1e1900 */
[----:B------:R-:W-:Y:S01]  /*cf10*/  ISETP.NE.AND.EX P0, PT, RZ, UR5, PT, P0 ;  /* 0x00000005ff007c0c */ /* 0x000fe2000bf05300 */
[----:B------:R-:W-:Y:S01]  /*cf20*/  UIADD3.X UR5, UR51, UR5, URZ, UP0, !UPT ;  /* 0x0000000533057290 */ /* 0x000fe200087fe43f */
[----:B------:R-:W-:Y:S01]  /*cf30*/  IMAD.U32 R4, RZ, RZ, UR6 ;  /* 0x00000006ff047e24 */ /* 0x000fe2000f8e00ff */
[----:B------:R-:W-:Y:S01]  /*cf40*/  UIADD3.X UR7, UR51, UR7, URZ, UP1, !UPT ;  /* 0x0000000733077290 */ /* 0x000fe20008ffe43f */
[----:B0-----:R-:W-:-:S03]  /*cf50*/  IMAD.U32 R2, RZ, RZ, UR4 ;  /* 0x00000004ff027e24 */ /* 0x001fc6000f8e00ff */
[----:B------:R-:W-:Y:S02]  /*cf60*/  IMAD.U32 R3, RZ, RZ, UR5 ;  /* 0x00000005ff037e24 */ /* 0x000fe4000f8e00ff */
[----:B------:R-:W-:-:S05]  /*cf70*/  IMAD.U32 R5, RZ, RZ, UR7 ;  /* 0x00000007ff057e24 */ /* 0x000fca000f8e00ff */
[----:B------:R0:W5:Y:S04]  /*cf80*/  @P1 LDG.E R6, desc[UR48][R4.64] ;  /* 0x0000003004061981 */ /* 0x000168000c1e1900 */
[----:B--2---:R1:W-:Y:S04]  /*cf90*/  STL [R1+0x18], R0 ;  /* 0x0000180001007387 */ /* 0x0043e80000100800 */
[----:B-1----:R0:W5:Y:S01]  /*cfa0*/  @P0 LDG.E R0, desc[UR48][R2.64] ;  /* 0x0000003002000981 */ /* 0x002162000c1e1900 */
[----:B------:R-:W-:Y:S01]  /*cfb0*/  UMOV UR41, URZ ;  /* 0x0000003f00297c82 */ /* 0x000fe20008000000 */
[----:B---3--:R-:W-:Y:S01]  /*cfc0*/  @P2 R2UR UR41, R7 ;  /* 0x00000000072922ca */ /* 0x008fe200000e0000 */
[----:B------:R-:W-:-:S14]  /*cfd0*/  @P3 BRA `(.L_x_341) ;  /* 0x0000000000143947 */ /* 0x000fdc0003800000 */
[----:B------:R-:W-:Y:S05]  /*cfe0*/  @!P0 BRA `(.L_x_341) ;  /* 0x0000000000108947 */ /* 0x000fea0003800000 */
[----:B------:R-:W2:Y:S04]  /*cff0*/  LDG.E R7, desc[UR48][R2.64] ;  /* 0x0000003002077981 */ /* 0x000ea8000c1e1900 */
[----:B0-----:R-:W2:Y:S02]  /*d000*/  LDG.E R2, desc[UR48][R2.64+0x4] ;  /* 0x0000043002027981 */ /* 0x001ea4000c1e1900 */
[----:B--2---:R-:W-:-:S05]  /*d010*/  IMAD.IADD R2, R2, 0x1, -R7 ;  /* 0x0000000102027824 */ /* 0x004fca00078e0a07 */
[----:B------:R1:W-:Y:S02]  /*d020*/  STL [R1+0x18], R2 ;  /* 0x0000180201007387 */ /* 0x0003e40000100800 */
.L_x_341:
[----:B------:R-:W-:Y:S01]  /*d030*/  UMOV UR54, URZ ;  /* 0x0000003f00367c82 */ /* 0x000fe20008000000 */
[----:B-----5:R-:W-:Y:S01]  /*d040*/  @P0 R2UR UR54, R0 ;  /* 0x00000000003602ca */ /* 0x020fe200000e0000 */
[----:B------:R-:W-:Y:S01]  /*d050*/  IMAD.U32 R0, RZ, RZ, UR46 ;  /* 0x0000002eff007e24 */ /* 0x000fe2000f8e00ff */
[----:B------:R-:W-:Y:S01]  /*d060*/  ULDC.64 UR6, c[0x0][0xa20] ;  /* 0x0002880000067ab9 */ /* 0x000fe20000000a00 */
[----:B------:R-:W-:Y:S01]  /*d070*/  UMOV UR42, URZ ;  /* 0x0000003f002a7c82 */ /* 0x000fe20008000000 */
[----:B------:R-:W-:Y:S01]  /*d080*/  ISETP.NE.U32.AND P0, PT, RZ, UR6, PT ;  /* 0x00000006ff007c0c */ /* 0x000fe2000bf05070 */
[----:B------:R-:W-:Y:S01]  /*d090*/  ULDC.64 UR4, c[0x0][0x418] ;  /* 0x0001060000047ab9 */ /* 0x000fe20000000a00 */
[----:B------:R2:W-:Y:S01]  /*d0a0*/  STL [R1], R0 ;  /* 0x0000000001007387 */ /* 0x0005e20000100800 */
[----:B------:R-:W-:Y:S01]  /*d0b0*/  @P1 R2UR UR42, R6 ;  /* 0x00000000062a12ca */ /* 0x000fe200000e0000 */
[----:B------:R-:W-:Y:S01]  /*d0c0*/  UISETP.NE.U32.AND UP0, UPT, UR4, URZ, UPT ;  /* 0x0000003f0400728c */ /* 0x000fe2000bf05070 */
[----:B------:R-:W-:-:S02]  /*d0d0*/  ISETP.NE.AND.EX P0, PT, RZ, UR7, PT, P0 ;  /* 0x00000007ff007c0c */ /* 0x000fc4000bf05300 */
[----:B------:R-:W-:Y:S01]  /*d0e0*/  ULDC UR4, c[0x0][0x424] ;  /* 0x0001090000047ab9 */ /* 0x000fe20000000800 */
[----:B------:R-:W-:-:S03]  /*d0f0*/  UISETP.NE.AND.EX UP0, UPT, UR5, URZ, UPT, UP0 ;  /* 0x0000003f0500728c */ /* 0x000fc6000bf05300 */
[----:B------:R-:W-:Y:S01]  /*d100*/  ULDC UR5, c[0x0][0x2f0] ;  /* 0x0000bc0000057ab9 */ /* 0x000fe20000000800 */
[----:B------:R-:W-:-:S04]  /*d110*/  USEL UR4, UR4, 0x1, UP0 ;  /* 0x0000000104047887 */ /* 0x000fc80008000000 */
[----:B------:R-:W-:Y:S02]  /*d120*/  UIMAD UR4, UR4, UR5, URZ ;  /* 0x00000005040472a4 */ /* 0x000fe4000f8e023f */
[----:B------:R-:W-:Y:S01]  /*d130*/  UIADD3 UR42, UR42, UR41, URZ ;  /* 0x000000292a2a7290 */ /* 0x000fe2000fffe03f */
[----:B--2---:R-:W-:Y:S11]  /*d140*/  @!P0 BRA `(.L_x_342) ;  /* 0x00000000001c8947 */ /* 0x004ff60003800000 */
[----:B------:R-:W-:-:S04]  /*d150*/  UIADD3 UR4, UP0, UR47, UR6, URZ ;  /* 0x000000062f047290 */ /* 0x000fc8000ff1e03f */
[----:B------:R-:W-:Y:S02]  /*d160*/  UIADD3.X UR5, UR51, UR7, URZ, UP0, !UPT ;  /* 0x0000000733057290 */ /* 0x000fe400087fe43f */
[----:B01----:R-:W-:-:S04]  /*d170*/  IMAD.U32 R2, RZ, RZ, UR4 ;  /* 0x00000004ff027e24 */ /* 0x003fc8000f8e00ff */
[----:B------:R-:W-:-:S05]  /*d180*/  IMAD.U32 R3, RZ, RZ, UR5 ;  /* 0x00000005ff037e24 */ /* 0x000fca000f8e00ff */
[----:B------:R-:W2:Y:S02]  /*d190*/  LDG.E R2, desc[UR48][R2.64] ;  /* 0x0000003002027981 */ /* 0x000ea4000c1e1900 */
[----:B--2---:R-:W-:Y:S01]  /*d1a0*/  R2UR UR4, R2 ;  /* 0x00000000020472ca */ /* 0x004fe200000e0000 */
[----:B------:R-:W-:-:S14]  /*d1b0*/  BRA `(.L_x_343) ;  /* 0x0000000000187947 */ /* 0x000fdc0003800000 */
.L_x_342:
[----:B------:R-:W-:Y:S05]  /*d1c0*/  @!P1 BRA `(.L_x_343) ;  /* 0x0000000000149947 */ /* 0x000fea0003800000 */
[----:B------:R-:W2:Y:S04]  /*d1d0*/  LDG.E R0, desc[UR48][R4.64] ;  /* 0x0000003004007981 */ /* 0x000ea8000c1e1900 */
[----:B0-----:R-:W3:Y:S01]  /*d1e0*/  LDG.E R4, desc[UR48][R4.64+0x4] ;  /* 0x0000043004047981 */ /* 0x001ee2000c1e1900 */
[----:B--2---:R-:W-:Y:S02]  /*d1f0*/  R2UR UR5, R0 ;  /* 0x00000000000572ca */ /* 0x004fe400000e0000 */
[----:B---3--:R-:W-:-:S13]  /*d200*/  R2UR UR4, R4 ;  /* 0x00000000040472ca */ /* 0x008fda00000e0000 */
[----:B------:R-:W-:-:S12]  /*d210*/  UIADD3 UR4, -UR5, UR4, URZ ;  /* 0x0000000405047290 */ /* 0x000fd8000fffe13f */
.L_x_343:
[----:B------:R-:W-:Y:S01]  /*d220*/  UIADD3 UR41, -UR41, UR4, URZ ;  /* 0x0000000429297290 */ /* 0x000fe2000fffe13f */
[----:B------:R-:W-:Y:S03]  /*d230*/  BSSY B7, `(.L_x_344) ;  /* 0x000037b000077945 */ /* 0x000fe60003800000 */
[----:B------:R-:W-:Y:S02]  /*d240*/  UIADD3 UR4, UR41, 0x9f, URZ ;  /* 0x0000009f29047890 */ /* 0x000fe4000fffe03f */
[----:B------:R-:W-:Y:S02]  /*d250*/  ISETP.LT.AND P0, PT, RZ, UR41, PT ;  /* 0x00000029ff007c0c */ /* 0x000fe4000bf01270 */
[----:B------:R-:W-:-:S04]  /*d260*/  UIMAD.WIDE UR4, UR4, 0x66666667, URZ ;  /* 0x66666667040478a5 */ /* 0x000fc8000f8e023f */
[----:B------:R-:W-:-:S04]  /*d270*/  USHF.R.U32.HI UR40, URZ, 0x1f, UR5 ;  /* 0x0000001f3f287899 */ /* 0x000fc80008011605 */
[----:B------:R-:W-:-:S03]  /*d280*/  ULEA.HI.SX32 UR40, UR5, UR40, 0x1a ;  /* 0x0000002805287291 */ /* 0x000fc6000f8fd23f */
[----:B------:R-:W-:Y:S09]  /*d290*/  @P0 BRA `(.L_x_345) ;  /* 0x0000000000480947 */ /* 0x000ff20003800000 */
[----:B------:R-:W2:Y:S02]  /*d2a0*/  S2R R0, SR_TID.X ;  /* 0x0000000000007919 */ /* 0x000ea40000002100 */
[----:B--2---:R-:W-:-:S04]  /*d2b0*/  LOP3.LUT R0, R0, 0x7f, RZ, 0xc0, !PT ;  /* 0x0000007f00007812 */ /* 0x004fc800078ec0ff */
[----:B------:R-:W-:-:S13]  /*d2c0*/  ISETP.NE.AND P0, PT, R0, RZ, PT ;  /* 0x000000ff0000720c */ /* 0x000fda0003f05270 */
[----:B------:R-:W-:Y:S05]  /*d2d0*/  @P0 BRA `(.L_x_346) ;  /* 0x0000003400c00947 */ /* 0x000fea0003800000 */
[----:B0-----:R-:W0:Y:S01]  /*d2e0*/  S2R R3, SR_LANEID ;  /* 0x0000000000037919 */ /* 0x001e220000000000 */
[----:B------:R-:W-:Y:S02]  /*d2f0*/  VOTEU.ANY UR4, UPT, PT ;  /* 0x0000000000047886 */ /* 0x000fe400038e0100 */
[----:B------:R-:W0:Y:S08]  /*d300*/  FLO.U32 R0, UR4 ;  /* 0x0000000400007d00 */ /* 0x000e3000080e0000 */
[----:B------:R-:W2:Y:S01]  /*d310*/  POPC R5, UR4 ;  /* 0x0000000400057d09 */ /* 0x000ea20008000000 */
[----:B0-----:R-:W-:-:S02]  /*d320*/  ISETP.EQ.U32.AND P0, PT, R0, R3, PT ;  /* 0x000000030000720c */ /* 0x001fc40003f02070 */
[----:B-1----:R-:W2:Y:S11]  /*d330*/  LDC.64 R2, c[0x0][0xc60] ;  /* 0x00031800ff027b82 */ /* 0x002eb60000000a00 */
[----:B--2---:R-:W2:Y:S01]  /*d340*/  @P0 ATOMG.E.ADD.STRONG.GPU PT, R3, desc[UR48][R2.64], R5 ;  /* 0x00000005020309a8 */ /* 0x004ea200081ee1f0 */
[----:B------:R-:W0:Y:S02]  /*d350*/  S2R R4, SR_LTMASK ;  /* 0x0000000000047919 */ /* 0x000e240000003900 */
[----:B0-----:R-:W-:-:S04]  /*d360*/  LOP3.LUT R4, R4, UR4, RZ, 0xc0, !PT ;  /* 0x0000000404047c12 */ /* 0x001fc8000f8ec0ff */
[----:B------:R-:W0:Y:S01]  /*d370*/  POPC R7, R4 ;  /* 0x0000000400077309 */ /* 0x000e220000000000 */
[----:B--2---:R-:W0:Y:S02]  /*d380*/  SHFL.IDX PT, R0, R3, R0, 0x1f ;  /* 0x00001f0003007589 */ /* 0x004e2400000e0000 */
[----:B0-----:R-:W-:-:S05]  /*d390*/  IADD3 R0, R0, UR43, R7 ;  /* 0x0000002b00007c10 */ /* 0x001fca000fffe007 */
[----:B------:R2:W-:Y:S01]  /*d3a0*/  STL [R1+0x10], R0 ;  /* 0x0000100001007387 */ /* 0x0005e20000100800 */
[----:B------:R-:W-:Y:S05]  /*d3b0*/  BRA `(.L_x_346) ;  /* 0x0000003400887947 */ /* 0x000fea0003800000 */
.L_x_345:
[----:B------:R-:W-:Y:S01]  /*d3c0*/  VIADD R0, R17, 0x24200 ;  /* 0x0002420011007836 */ /* 0x000fe20000000000 */
[----:B------:R-:W-:Y:S04]  /*d3d0*/  BSSY B6, `(.L_x_347) ;  /* 0x0000013000067945 */ /* 0x000fe80003800000 */
[----:B------:R-:W-:-:S13]  /*d3e0*/  LOP3.LUT P0, RZ, R0, 0x1bf, RZ, 0xc0, !PT ;  /* 0x000001bf00ff7812 */ /* 0x000fda000780c0ff */
[----:B------:R-:W-:Y:S05]  /*d3f0*/  @!P0 BRA `(.L_x_348) ;  /* 0x0000000000408947 */ /* 0x000fea0003800000 */
[----:B01----:R-:W-:Y:S01]  /*d400*/  MOV R2, 0x0 ;  /* 0x0000000000027802 */ /* 0x003fe20000000f00 */
        /* <DEDUP_REMOVED lines=15> */
.L_x_348:
[----:B------:R-:W-:Y:S05]  /*d500*/  BSYNC B6 ;  /* 0x0000000000067941 */ /* 0x000fea0003800000 */
.L_x_347:
[----:B------:R-:W2:Y:S01]  /*d510*/  LDL.LU R16, [R1+0x4] ;  /* 0x0000040001107983 */ /* 0x000ea20000300800 */
[----:B------:R-:W-:Y:S01]  /*d520*/  VIADD R0, R17, 0xf200 ;  /* 0x0000f20011007836 */ /* 0x000fe20000000000 */
[----:B------:R-:W-:Y:S04]  /*d530*/  BSSY B6, `(.L_x_349) ;  /* 0x0000016000067945 */ /* 0x000fe80003800000 */
[----:B------:R-:W-:Y:S02]  /*d540*/  LOP3.LUT P0, RZ, R0, 0x1bf, RZ, 0xc0, !PT ;  /* 0x000001bf00ff7812 */ /* 0x000fe4000780c0ff */
[----:B--2---:R-:W-:-:S11]  /*d550*/  LOP3.LUT R16, R16, 0xfffffffe, RZ, 0xc0, !PT ;  /* 0xfffffffe10107812 */ /* 0x004fd600078ec0ff */
[----:B------:R-:W-:-:S05]  /*d560*/  @P0 LOP3.LUT R16, R16, 0x1, RZ, 0xfc, !PT ;  /* 0x0000000110100812 */ /* 0x000fca00078efcff */
[----:B------:R2:W-:Y:S01]  /*d570*/  STL [R1+0x4], R16 ;  /* 0x0000041001007387 */ /* 0x0005e20000100800 */
        /* <DEDUP_REMOVED lines=16> */
[----:B0-2---:R-:W-:Y:S05]  /*d680*/  CALL.ABS.NOINC R2 ;  /* 0x0000000002007343 */ /* 0x005fea0003c00000 */
.L_x_350:
[----:B------:R-:W-:Y:S05]  /*d690*/  BSYNC B6 ;  /* 0x0000000000067941 */ /* 0x000fea0003800000 */
.L_x_349:
        /* <DEDUP_REMOVED lines=20> */
.L_x_352:
[----:B------:R-:W-:Y:S05]  /*d7e0*/  BSYNC B6 ;  /* 0x0000000000067941 */ /* 0x000fea0003800000 */
.L_x_351:
[----:B------:R-:W-:Y:S01]  /*d7f0*/  LOP3.LUT P6, RZ, R16, 0x1, RZ, 0xc0, !PT ;  /* 0x0000000110ff7812 */ /* 0x000fe200078cc0ff */
[----:B------:R-:W-:-:S12]  /*d800*/  BSSY B6, `(.L_x_353) ;  /* 0x0000012000067945 */ /* 0x000fd80003800000 */
        /* <DEDUP_REMOVED lines=17> */
.L_x_354:
[----:B------:R-:W-:Y:S05]  /*d920*/  BSYNC B6 ;  /* 0x0000000000067941 */ /* 0x000fea0003800000 */
.L_x_353:
[----:B------:R-:W3:Y:S01]  /*d930*/  LDL R8, [R1] ;  /* 0x0000000001087983 */ /* 0x000ee20000100800 */
[----:B------:R-:W-:Y:S02]  /*d940*/  ULDC.64 UR4, c[0x0][0x9f8] ;  /* 0x00027e0000047ab9 */ /* 0x000fe40000000a00 */
[----:B------:R-:W-:-:S04]  /*d950*/  UISETP.NE.U32.AND UP0, UPT, UR4, URZ, UPT ;  /* 0x0000003f0400728c */ /* 0x000fc8000bf05070 */
[----:B------:R-:W-:-:S06]  /*d960*/  UISETP.NE.AND.EX UP0, UPT, UR5, URZ, UPT, UP0 ;  /* 0x0000003f0500728c */ /* 0x000fcc000bf05300 */
[----:B------:R-:W-:-:S05]  /*d970*/  PLOP3.LUT P0, PT, PT, PT, UP0, 0x80, 0x0 ;  /* 0x000000000000781c */ /* 0x000fca0003f0f008 */
[----:B------:R-:W-:-:S04]  /*d980*/  @UP0 UIADD3 UR4, UP1, UR47, UR4, URZ ;  /* 0x000000042f040290 */ /* 0x000fc8000ff3e03f */
[----:B------:R-:W-:Y:S02]  /*d990*/  @UP0 UIADD3.X UR5, UR51, UR5, URZ, UP1, !UPT ;  /* 0x0000000533050290 */ /* 0x000fe40008ffe43f */
[----:B01----:R-:W-:-:S04]  /*d9a0*/  IMAD.U32 R2, RZ, RZ, UR4 ;  /* 0x00000004ff027e24 */ /* 0x003fc8000f8e00ff */
[----:B------:R-:W-:Y:S01]  /*d9b0*/  IMAD.U32 R3, RZ, RZ, UR5 ;  /* 0x00000005ff037e24 */ /* 0x000fe2000f8e00ff */
[----:B------:R-:W0:Y:S01]  /*d9c0*/  S2R R0, SR_TID.X ;  /* 0x0000000000007919 */ /* 0x000e220000002100 */
[----:B------:R-:W-:-:S03]  /*d9d0*/  ULDC.64 UR4, c[0x0][0xa08] ;  /* 0x0002820000047ab9 */ /* 0x000fc60000000a00 */
[----:B---3--:R1:W3:Y:S01]  /*d9e0*/  @P0 LDG.E R8, desc[UR48][R2.64] ;  /* 0x0000003002080981 */ /* 0x0082e2000c1e1900 */
[----:B0-----:R-:W-:-:S04]  /*d9f0*/  SHF.R.U32.HI R0, RZ, 0x5, R0 ;  /* 0x00000005ff007819 */ /* 0x001fc80000011600 */
[----:B------:R-:W-:Y:S01]  /*da00*/  LOP3.LUT R0, R0, 0x3, RZ, 0xc0, !PT ;  /* 0x0000000300007812 */ /* 0x000fe200078ec0ff */
[----:B-1----:R-:W0:Y:S01]  /*da10*/  LDC.64 R2, c[0x0][0x418] ;  /* 0x00010600ff027b82 */ /* 0x002e220000000a00 */
[----:B---3--:R-:W-:Y:S01]  /*da20*/  SHF.R.S32.HI R9, RZ, 0x1f, R8 ;  /* 0x0000001fff097819 */ /* 0x008fe20000011408 */
[----:B------:R1:W-:Y:S01]  /*da30*/  @P0 STL [R1], R8 ;  /* 0x0000000801000387 */ /* 0x0003e20000100800 */
[----:B0-----:R-:W-:Y:S01]  /*da40*/  LOP3.LUT P0, RZ, R2, UR4, RZ, 0xfc, !PT ;  /* 0x0000000402ff7c12 */ /* 0x001fe2000f80fcff */
[----:B------:R-:W-:Y:S02]  /*da50*/  UMOV UR4, 0xffffffff ;  /* 0xffffffff00047882 */ /* 0x000fe40000000000 */
[----:B------:R1:W-:Y:S01]  /*da60*/  STL [R1+0x8], R9 ;  /* 0x0000080901007387 */ /* 0x0003e20000100800 */
[----:B------:R-:W-:-:S04]  /*da70*/  LOP3.LUT P0, RZ, R3, UR5, RZ, 0xfc, P0 ;  /* 0x0000000503ff7c12 */ /* 0x000fc8000800fcff */
[----:B--2---:R-:W-:Y:S01]  /*da80*/  SEL R16, R8, RZ, !P0 ;  /* 0x000000ff08107207 */ /* 0x004fe20004000000 */
[----:B------:R-:W-:Y:S08]  /*da90*/  BRA.DIV UR4, `(.L_x_355) ;  /* 0x0000003e04cc7947 */ /* 0x000ff0000b800000 */
[----:B------:R0:W2:Y:S02]  /*daa0*/  SHFL.IDX PT, R14, R0, RZ, 0x1f ;  /* 0x00001fff000e7589 */ /* 0x0000a400000e0000 */
.L_x_432:
[----:B0-----:R-:W3:Y:S01]  /*dab0*/  LDL.LU R0, [R1+0x4] ;  /* 0x0000040001007983 */ /* 0x001ee20000300800 */
[----:B------:R-:W-:Y:S02]  /*dac0*/  PLOP3.LUT P1, PT, PT, PT, PT, 0x8, 0x0 ;  /* 0x000000000000781c */ /* 0x000fe40003f2e170 */
[----:B--2---:R-:W-:Y:S02]  /*dad0*/  ISETP.NE.AND P0, PT, R14, RZ, PT ;  /* 0x000000ff0e00720c */ /* 0x004fe40003f05270 */
[----:B---3--:R-:W-:-:S09]  /*dae0*/  LOP3.LUT R0, R0, 0xfffffffe, RZ, 0xc0, !PT ;  /* 0xfffffffe00007812 */ /* 0x008fd200078ec0ff */
[----:B------:R-:W-:-:S05]  /*daf0*/  @P1 LOP3.LUT R0, R0, 0x1, RZ, 0xfc, !PT ;  /* 0x0000000100001812 */ /* 0x000fca00078efcff */
[----:B------:R0:W-:Y:S01]  /*db00*/  STL [R1+0x4], R0 ;  /* 0x0000040001007387 */ /* 0x0001e20000100800 */
[----:B------:R-:W-:Y:S05]  /*db10*/  @P0 BRA `(.L_x_356) ;  /* 0x0000000400c40947 */ /* 0x000fea0003800000 */
[----:B------:R-:W-:-:S06]  /*db20*/  UIADD3 UR4, UR40, -0x1, URZ ;  /* 0xffffffff28047890 */ /* 0x000fcc000fffe03f */
[----:B0-----:R-:W-:Y:S01]  /*db30*/  IMAD.U32 R0, RZ, RZ, UR4 ;  /* 0x00000004ff007e24 */ /* 0x001fe2000f8e00ff */
[----:B------:R-:W-:-:S03]  /*db40*/  UMOV UR4, 0xffffffff ;  /* 0xffffffff00047882 */ /* 0x000fc60000000000 */
[----:B------:R-:W-:Y:S05]  /*db50*/  BRA.DIV UR4, `(.L_x_357) ;  /* 0x0000003e04bc7947 */ /* 0x000fea000b800000 */
[----:B------:R-:W-:-:S13]  /*db60*/  ELECT P6, URZ, PT ;  /* 0x00000000003f782f */ /* 0x000fda00038c0000 */
.L_x_435:
[----:B------:R-:W-:Y:S05]  /*db70*/  @!P6 BRA `(.L_x_356) ;  /* 0x0000000400ace947 */ /* 0x000fea0003800000 */
[----:B------:R-:W-:-:S04]  /*db80*/  ISETP.NE.U32.AND P0, PT, R2, RZ, PT ;  /* 0x000000ff0200720c */ /* 0x000fc80003f05070 */
[----:B------:R-:W-:-:S13]  /*db90*/  ISETP.NE.AND.EX P0, PT, R3, RZ, PT, P0 ;  /* 0x000000ff0300720c */ /* 0x000fda0003f05300 */
[----:B------:R-:W-:Y:S05]  /*dba0*/  @!P0 BRA `(.L_x_358) ;  /* 0x0000000000448947 */ /* 0x000fea0003800000 */
[----:B------:R-:W0:Y:S01]  /*dbb0*/  LDC R7, c[0x0][0x43c] ;  /* 0x00010f00ff077b82 */ /* 0x000e220000000800 */
[----:B------:R-:W-:Y:S01]  /*dbc0*/  ULDC.64 UR4, c[0x0][0x428] ;  /* 0x00010a0000047ab9 */ /* 0x000fe20000000a00 */
[----:B0-----:R-:W-:-:S13]  /*dbd0*/  ISETP.NE.AND P0, PT, R7, 0x1, PT ;  /* 0x000000010700780c */ /* 0x001fda0003f05270 */
[----:B------:R-:W0:Y:S02]  /*dbe0*/  @P0 LDC.64 R4, c[0x0][0x440] ;  /* 0x00011000ff040b82 */ /* 0x000e240000000a00 */
[----:B0-----:R-:W-:-:S04]  /*dbf0*/  @P0 IMAD.HI.U32 R6, R0, R4, RZ ;  /* 0x0000000400060227 */ /* 0x001fc800078e00ff */
        /* <DEDUP_REMOVED lines=11> */
[----:B------:R0:W5:Y:S04]  /*dcb0*/  LDG.E R16, desc[UR48][R2.64] ;  /* 0x0000003002107981 */ /* 0x000168000c1e1900 */
.L_x_358:
[----:B0-----:R-:W-:Y:S01]  /*dcc0*/  IMAD R3, R18, 0x8, R17 ;  /* 0x0000000812037824 */ /* 0x001fe200078e0211 */
[----:B------:R-:W-:Y:S01]  /*dcd0*/  SHF.L.U32 R2, R19, 0x1f, RZ ;  /* 0x0000001f13027819 */ /* 0x000fe200000006ff */
[----:B-1----:R-:W0:Y:S03]  /*dce0*/  S2R R8, SR_TID.X ;  /* 0x0000000000087919 */ /* 0x002e260000002100 */
[----:B------:R-:W1:Y:S01]  /*dcf0*/  SYNCS.PHASECHK.TRANS64.TRYWAIT P0, [R3+URZ+0x33480], R2 ;  /* 0x03348002030075a7 */ /* 0x000e62000800017f */
[----:B0-----:R-:W-:-:S04]  /*dd00*/  LOP3.LUT R8, R8, 0x7f, RZ, 0xc0, !PT ;  /* 0x0000007f08087812 */ /* 0x001fc800078ec0ff */
[----:B------:R-:W-:Y:S01]  /*dd10*/  ISETP.NE.AND P1, PT, R8, RZ, PT ;  /* 0x000000ff0800720c */ /* 0x000fe20003f25270 */
[----:B-1----:R-:W-:-:S12]  /*dd20*/  @!P0 BRA `(.L_x_359) ;  /* 0x0000003c00688947 */ /* 0x002fd80003800000 */
.L_x_436:
[----:B------:R-:W-:Y:S05]  /*dd30*/  @P1 BRA `(.L_x_360) ;  /* 0x00000000001c1947 */ /* 0x000fea0003800000 */
[----:B------:R-:W1:Y:S02]  /*dd40*/  S2R R4, SR_TID.X ;  /* 0x0000000000047919 */ /* 0x000e640000002100 */
[----:B-1----:R-:W-:Y:S01]  /*dd50*/  LOP3.LUT R5, R4, 0x1f, RZ, 0xc0, !PT ;  /* 0x0000001f04057812 */ /* 0x002fe200078ec0ff */
[----:B------:R-:W-:-:S03]  /*dd60*/  IMAD.MOV.U32 R4, RZ, RZ, 0x7800 ;  /* 0x00007800ff047424 */ /* 0x000fc600078e00ff */
[----:B------:R-:W-:Y:S01]  /*dd70*/  ISETP.NE.AND P0, PT, R5, RZ, PT ;  /* 0x000000ff0500720c */ /* 0x000fe20003f05270 */
[----:B------:R1:W-:-:S12]  /*dd80*/  SYNCS.ARRIVE.TRANS64 RZ, [R3+URZ+0x33470], R4 ;  /* 0x0334700403ff79a7 */ /* 0x0003d8000800003f */
[----:B-1----:R-:W-:Y:S05]  /*dd90*/  @!P0 BRA `(.L_x_360) ;  /* 0x0000000000048947 */ /* 0x002fea0003800000 */
[----:B------:R-:W-:Y:S01]  /*dda0*/  BPT.TRAP 0x1 ;  /* 0x000000040000795c */ /* 0x000fe20000300000 */
.L_x_360:
[----:B------:R-:W-:Y:S01]  /*ddb0*/  IMAD.MOV.U32 R4, RZ, RZ, 0xa0 ;  /* 0x000000a0ff047424 */ /* 0x000fe200078e00ff */
[----:B------:R-:W-:Y:S01]  /*ddc0*/  R2UR UR33, R3 ;  /* 0x00000000032172ca */ /* 0x000fe200000e0000 */
[----:B------:R-:W-:Y:S01]  /*ddd0*/  UIADD3 UR4, UP0, UR52, 0x470, URZ ;  /* 0x0000047034047890 */ /* 0x000fe2000ff1e03f */
[----:B-----5:R-:W-:Y:S01]  /*dde0*/  R2UR UR37, R16 ;  /* 0x00000000102572ca */ /* 0x020fe200000e0000 */
[----:B------:R-:W-:Y:S01]  /*ddf0*/  IMAD R0, R0, R4, UR42 ;  /* 0x0000002a00007e24 */ /* 0x000fe2000f8e0204 */
[----:B------:R-:W-:Y:S01]  /*de00*/  UMOV UR6, 0x0 ;  /* 0x0000000000067882 */ /* 0x000fe20000000000 */
[----:B------:R-:W-:Y:S01]  /*de10*/  IMAD R4, R18, 0x7800, R17 ;  /* 0x0000780012047824 */ /* 0x000fe200078e0211 */
[----:B------:R-:W-:Y:S02]  /*de20*/  UIADD3.X UR5, URZ, UR53, URZ, UP0, !UPT ;  /* 0x000000353f057290 */ /* 0x000fe400087fe43f */
[----:B------:R-:W-:Y:S01]  /*de30*/  R2UR UR35, R0 ;  /* 0x00000000002372ca */ /* 0x000fe200000e0000 */
[----:B------:R-:W-:Y:S01]  /*de40*/  UMOV UR7, 0x14f00000 ;  /* 0x14f0000000077882 */ /* 0x000fe20000000000 */
[----:B------:R-:W-:Y:S01]  /*de50*/  R2UR UR8, R4 ;  /* 0x00000000040872ca */ /* 0x000fe200000e0000 */
[----:B------:R-:W-:Y:S01]  /*de60*/  UMOV UR34, URZ ;  /* 0x0000003f00227c82 */ /* 0x000fe20008000000 */
[----:B------:R-:W-:Y:S01]  /*de70*/  UMOV UR18, 0x40 ;  /* 0x0000004000127882 */ /* 0x000fe20000000000 */
[----:B------:R-:W-:Y:S01]  /*de80*/  UIADD3 UR33, UR33, 0x33470, URZ ;  /* 0x0003347021217890 */ /* 0x000fe2000fffe03f */
[----:B------:R-:W-:Y:S01]  /*de90*/  UMOV UR20, UR36 ;  /* 0x0000002400147c82 */ /* 0x000fe20008000000 */
[----:B------:R-:W-:Y:S01]  /*dea0*/  UMOV UR21, UR37 ;  /* 0x0000002500157c82 */ /* 0x000fe20008000000 */
[----:B------:R-:W-:Y:S01]  /*deb0*/  UMOV UR10, 0x80 ;  /* 0x00000080000a7882 */ /* 0x000fe20000000000 */
[----:B------:R-:W-:Y:S01]  /*dec0*/  UMOV UR12, UR36 ;  /* 0x00000024000c7c82 */ /* 0x000fe20008000000 */
[----:B------:R-:W-:-:S02]  /*ded0*/  UMOV UR13, UR37 ;  /* 0x00000025000d7c82 */ /* 0x000fc40008000000 */
[----:B------:R-:W-:Y:S01]  /*dee0*/  UMOV UR17, UR33 ;  /* 0x0000002100117c82 */ /* 0x000fe20008000000 */
[----:B------:R-:W-:Y:S01]  /*def0*/  UMOV UR19, UR35 ;  /* 0x0000002300137c82 */ /* 0x000fe20008000000 */
[----:B------:R-:W-:Y:S01]  /*df00*/  UMOV UR9, UR33 ;  /* 0x0000002100097c82 */ /* 0x000fe20008000000 */
[----:B------:R-:W-:Y:S02]  /*df10*/  UIADD3 UR32, UR8, 0xf200, URZ ;  /* 0x0000f20008207890 */ /* 0x000fe4000fffe03f */
[----:B------:R-:W-:Y:S02]  /*df20*/  UIADD3 UR16, UR8, 0x11a00, URZ ;  /* 0x00011a0008107890 */ /* 0x000fe4000fffe03f */
[----:B------:R-:W-:Y:S01]  /*df30*/  UIADD3 UR8, UR8, 0x14200, URZ ;  /* 0x0001420008087890 */ /* 0x000fe2000fffe03f */
[----:B------:R-:W-:-:S04]  /*df40*/  UMOV UR11, UR35 ;  /* 0x00000023000b7c82 */ /* 0x000fc80008000000 */
[----:B------:R1:W-:Y:S02]  /*df50*/  UTMALDG.4D [UR32], [UR4], desc[UR6] ;  /* 0x00000620040075b4 */ /* 0x0003e40008019000 */
[----:B------:R1:W-:Y:S02]  /*df60*/  UTMALDG.4D [UR16], [UR4], desc[UR6] ;  /* 0x00000610040075b4 */ /* 0x0003e40008019000 */
[----:B------:R1:W-:Y:S01]  /*df70*/  UTMALDG.4D [UR8], [UR4], desc[UR6] ;  /* 0x00000608040075b4 */ /* 0x0003e20008019000 */
[----:B------:R-:W2:Y:S02]  /*df80*/  SYNCS.PHASECHK.TRANS64.TRYWAIT P0, [R3+URZ+0x33440], R2 ;  /* 0x03344002030075a7 */ /* 0x000ea4000800017f */
[----:B-12---:R-:W-:Y:S05]  /*df90*/  @!P0 BRA `(.L_x_361) ;  /* 0x0000003800e08947 */ /* 0x006fea0003800000 */
.L_x_437:
[----:B------:R-:W-:Y:S05]  /*dfa0*/  @P1 BRA `(.L_x_362) ;  /* 0x00000000001c1947 */ /* 0x000fea0003800000 */
[----:B------:R-:W2:Y:S01]  /*dfb0*/  S2R R5, SR_TID.X ;  /* 0x0000000000057919 */ /* 0x000ea20000002100 */
[----:B01----:R-:W-:-:S04]  /*dfc0*/  IMAD.MOV.U32 R2, RZ, RZ, 0x7800 ;  /* 0x00007800ff027424 */ /* 0x003fc800078e00ff */
[----:B------:R3:W-:Y:S01]  /*dfd0*/  SYNCS.ARRIVE.TRANS64 RZ, [R3+URZ+0x33430], R2 ;  /* 0x0334300203ff79a7 */ /* 0x0007e2000800003f */
[----:B--2---:R-:W-:-:S04]  /*dfe0*/  LOP3.LUT R5, R5, 0x1f, RZ, 0xc0, !PT ;  /* 0x0000001f05057812 */ /* 0x004fc800078ec0ff */
[----:B------:R-:W-:-:S13]  /*dff0*/  ISETP.NE.AND P0, PT, R5, RZ, PT ;  /* 0x000000ff0500720c */ /* 0x000fda0003f05270 */
[----:B---3--:R-:W-:Y:S05]  /*e000*/  @!P0 BRA `(.L_x_362) ;  /* 0x0000000000048947 */ /* 0x008fea0003800000 */
[----:B------:R-:W-:Y:S01]  /*e010*/  BPT.TRAP 0x1 ;  /* 0x000000040000795c */ /* 0x000fe20000300000 */
.L_x_362:
[----:B01----:R-:W2:Y:S01]  /*e020*/  LDL.LU R2, [R1+0x4] ;  /* 0x0000040001027983 */ /* 0x003ea20000300800 */
        /* <DEDUP_REMOVED lines=32> */
.L_x_356:
[----:B------:R-:W-:Y:S05]  /*e230*/  WARPSYNC.ALL ;  /* 0x0000000000007948 */ /* 0x000fea0003800000 */
[----:B0-----:R-:W-:Y:S01]  /*e240*/  VIADD R0, R17, 0x1e200 ;  /* 0x0001e20011007836 */ /* 0x001fe20000000000 */
[----:B---3--:R-:W-:Y:S01]  /*e250*/  USHF.R.S32.HI UR4, URZ, 0x1f, UR54 ;  /* 0x0000001f3f047899 */ /* 0x008fe20008011436 */
[----:B------:R-:W-:Y:S01]  /*e260*/  BAR.SYNC.DEFER_BLOCKING 0x8, 0x180 ;  /* 0x0206000000007b1d */ /* 0x000fe20000010000 */
[----:B------:R-:W-:Y:S02]  /*e270*/  USHF.R.S32.HI UR47, URZ, 0x1f, UR36 ;  /* 0x0000001f3f2f7899 */ /* 0x000fe40008011424 */
[----:B------:R-:W-:-:S03]  /*e280*/  LOP3.LUT P0, RZ, R0, 0x1bf, RZ, 0xc0, !PT ;  /* 0x000001bf00ff7812 */ /* 0x000fc6000780c0ff */
[----:B------:R-:W-:Y:S01]  /*e290*/  ULDC.64 UR6, c[0x0][0x298] ;  /* 0x0000a60000067ab9 */ /* 0x000fe20000000a00 */
[----:B------:R-:W-:Y:S01]  /*e2a0*/  ULDC.64 UR8, c[0x0][0xa00] ;  /* 0x0002800000087ab9 */ /* 0x000fe20000000a00 */
[----:B------:R-:W-:Y:S01]  /*e2b0*/  UIMAD UR4, UR4, UR6, URZ ;  /* 0x00000006040472a4 */ /* 0x000fe2000f8e023f */
[----:B------:R-:W-:Y:S01]  /*e2c0*/  BSSY B6, `(.L_x_363) ;  /* 0x0000019000067945 */ /* 0x000fe20003800000 */
[----:B------:R-:W-:Y:S02]  /*e2d0*/  UISETP.NE.U32.AND UP0, UPT, UR8, URZ, UPT ;  /* 0x0000003f0800728c */ /* 0x000fe4000bf05070 */
[----:B------:R-:W-:Y:S02]  /*e2e0*/  UIMAD.WIDE.U32 UR56, UR54, UR6, URZ ;  /* 0x00000006363872a5 */ /* 0x000fe4000f8e003f */
[----:B------:R-:W-:Y:S02]  /*e2f0*/  UIMAD UR4, UR54, UR7, UR4 ;  /* 0x00000007360472a4 */ /* 0x000fe4000f8e0204 */
[----:B------:R-:W-:-:S02]  /*e300*/  UISETP.NE.AND.EX UP0, UPT, UR9, URZ, UPT, UP0 ;  /* 0x0000003f0900728c */ /* 0x000fc4000bf05300 */
[----:B------:R-:W-:Y:S02]  /*e310*/  UIADD3 UR51, UR57, UR4, URZ ;  /* 0x0000000439337290 */ /* 0x000fe4000fffe03f */
[----:B------:R-:W-:Y:S02]  /*e320*/  USEL UR46, UR46, URZ, !UP0 ;  /* 0x0000003f2e2e7287 */ /* 0x000fe4000c000000 */
[----:B------:R-:W-:Y:S01]  /*e330*/  USEL UR37, UR50, URZ, !UP0 ;  /* 0x0000003f32257287 */ /* 0x000fe2000c000000 */
        /* <DEDUP_REMOVED lines=12> */
[----:B-1----:R-:W-:Y:S02]  /*e400*/  IMAD.MOV.U32 R8, RZ, RZ, 0x70 ;  /* 0x00000070ff087424 */ /* 0x002fe400078e00ff */
[----:B------:R-:W-:Y:S02]  /*e410*/  IMAD.MOV.U32 R12, RZ, RZ, 0x1 ;  /* 0x00000001ff0c7424 */ /* 0x000fe400078e00ff */
[----:B------:R-:W-:-:S07]  /*e420*/  IMAD.MOV.U32 R13, RZ, RZ, RZ ;  /* 0x000000ffff0d7224 */ /* 0x000fce00078e00ff */
[----:B------:R-:W-:-:S07]  /*e430*/  LEPC R20, `(.L_x_364) ;  /* 0x000000001014794e */ /* 0x000fce0000000000 */
[----:B0-----:R-:W-:Y:S05]  /*e440*/  CALL.ABS.NOINC R2 ;  /* 0x0000000002007343 */ /* 0x001fea0003c00000 */
.L_x_364:
[----:B------:R-:W-:Y:S05]  /*e450*/  BSYNC B6 ;  /* 0x0000000000067941 */ /* 0x000fea0003800000 */
.L_x_363:
[----:B------:R-:W2:Y:S01]  /*e460*/  LDL.LU R0, [R1+0x14] ;  /* 0x0000140001007983 */ /* 0x000ea20000300800 */
[----:B-1----:R-:W0:Y:S01]  /*e470*/  LDC R8, c[0x0][0x448] ;  /* 0x00011200ff087b82 */ /* 0x002e220000000800 */
[----:B------:R-:W-:Y:S01]  /*e480*/  ULDC.64 UR8, c[0x0][0x2d8] ;  /* 0x0000b60000087ab9 */ /* 0x000fe20000000a00 */
[----:B------:R-:W1:Y:S01]  /*e490*/  S2R R2, SR_TID.X ;  /* 0x0000000000027919 */ /* 0x000e620000002100 */
[----:B------:R-:W3:Y:S01]  /*e4a0*/  S2R R3, SR_TID.X ;  /* 0x0000000000037919 */ /* 0x000ee20000002100 */
[----:B0-----:R-:W-:Y:S02]  /*e4b0*/  ISETP.NE.AND P0, PT, R8, 0x1, PT ;  /* 0x000000010800780c */ /* 0x001fe40003f05270 */
[----:B-1----:R-:W-:-:S04]  /*e4c0*/  LOP3.LUT R2, R2, 0x7f, RZ, 0xc0, !PT ;  /* 0x0000007f02027812 */ /* 0x002fc800078ec0ff */
[----:B------:R-:W-:Y:S01]  /*e4d0*/  SHF.R.U32.HI R2, RZ, 0x2, R2 ;  /* 0x00000002ff027819 */ /* 0x000fe20000011602 */
[----:B---3--:R-:W-:-:S06]  /*e4e0*/  IMAD.SHL.U32 R4, R3, 0x20, RZ ;  /* 0x0000002003047824 */ /* 0x008fcc00078e00ff */
[----:B------:R-:W0:Y:S01]  /*e4f0*/  @P0 LDC R3, c[0x0][0x450] ;  /* 0x00011400ff030b82 */ /* 0x000e220000000800 */
[----:B------:R-:W-:-:S07]  /*e500*/  LOP3.LUT R4, R2, 0x60, R4, 0xf8, !PT ;  /* 0x0000006002047812 */ /* 0x000fce00078ef804 */
[----:B------:R-:W1:Y:S01]  /*e510*/  @P0 LDC R2, c[0x0][0x44c] ;  /* 0x00011300ff020b82 */ /* 0x000e620000000800 */
[----:B------:R-:W3:Y:S01]  /*e520*/  S2R R9, SR_TID.X ;  /* 0x0000000000097919 */ /* 0x000ee20000002100 */
[----:B------:R-:W-:Y:S01]  /*e530*/  UIMAD UR6, UR47, UR8, URZ ;  /* 0x000000082f0672a4 */ /* 0x000fe2000f8e023f */
[----:B------:R-:W-:Y:S02]  /*e540*/  UMOV UR50, UR56 ;  /* 0x0000003800327c82 */ /* 0x000fe40008000000 */
[----:B------:R-:W-:Y:S02]  /*e550*/  UIMAD.WIDE.U32 UR4, UR36, UR8, UR50 ;  /* 0x00000008240472a5 */ /* 0x000fe4000f8e0032 */
[----:B------:R-:W-:-:S03]  /*e560*/  UIMAD UR6, UR36, UR9, UR6 ;  /* 0x00000009240672a4 */ /* 0x000fc6000f8e0206 */
[----:B------:R-:W-:Y:S01]  /*e570*/  ULDC.64 UR8, c[0x0][0x2e0] ;  /* 0x0000b80000087ab9 */ /* 0x000fe20000000a00 */
[----:B------:R-:W-:Y:S02]  /*e580*/  UIADD3 UR5, UR5, UR6, URZ ;  /* 0x0000000605057290 */ /* 0x000fe4000fffe03f */
[----:B------:R-:W-:Y:S02]  /*e590*/  UIMAD UR6, UR37, UR8, URZ ;  /* 0x00000008250672a4 */ /* 0x000fe4000f8e023f */
[----:B------:R-:W-:Y:S02]  /*e5a0*/  UIMAD.WIDE.U32 UR4, UR46, UR8, UR4 ;  /* 0x000000082e0472a5 */ /* 0x000fe4000f8e0004 */
[----:B------:R-:W-:-:S03]  /*e5b0*/  UIMAD UR6, UR46, UR9, UR6 ;  /* 0x000000092e0672a4 */ /* 0x000fc6000f8e0206 */
[----:B------:R-:W-:Y:S01]  /*e5c0*/  ULDC.64 UR8, c[0x0][0x2d0] ;  /* 0x0000b40000087ab9 */ /* 0x000fe20000000a00 */
[----:B------:R-:W-:Y:S01]  /*e5d0*/  UIADD3 UR5, UR5, UR6, URZ ;  /* 0x0000000605057290 */ /* 0x000fe2000fffe03f */
[----:B---3--:R-:W-:-:S05]  /*e5e0*/  IMAD.SHL.U32 R9, R9, 0x10, RZ ;  /* 0x0000001009097824 */ /* 0x008fca00078e00ff */
[----:B------:R-:W-:-:S04]  /*e5f0*/  LOP3.LUT R9, R9, 0x30, RZ, 0xc0, !PT ;  /* 0x0000003009097812 */ /* 0x000fc800078ec0ff */
[C---:B------:R-:W-:Y:S02]  /*e600*/  LOP3.LUT R11, R9.reuse, 0x40, RZ, 0xfc, !PT ;  /* 0x00000040090b7812 */ /* 0x040fe400078efcff */
[----:B------:R-:W-:Y:S01]  /*e610*/  LOP3.LUT R9, R9, 0x80, RZ, 0xfc, !PT ;  /* 0x0000008009097812 */ /* 0x000fe200078efcff */
[----:B--2---:R-:W-:-:S05]  /*e620*/  IMAD.SHL.U32 R0, R0, 0x80, RZ ;  /* 0x0000008000007824 */ /* 0x004fca00078e00ff */
[----:B------:R-:W-:-:S05]  /*e630*/  LOP3.LUT R4, R4, R0, RZ, 0xfc, !PT ;  /* 0x0000000004047212 */ /* 0x000fca00078efcff */
[----:B-1----:R-:W-:-:S04]  /*e640*/  @P0 IMAD.HI.U32 R5, R4, R2, RZ ;  /* 0x0000000204050227 */ /* 0x002fc800078e00ff */
[----:B------:R-:W-:Y:S01]  /*e650*/  IMAD.MOV.U32 R2, RZ, RZ, R4 ;  /* 0x000000ffff027224 */ /* 0x000fe200078e0004 */
[----:B0-----:R-:W-:-:S05]  /*e660*/  @P0 SHF.R.U32.HI R2, RZ, R3, R5 ;  /* 0x00000003ff020219 */ /* 0x001fca0000011605 */
[----:B------:R-:W-:-:S04]  /*e670*/  IMAD.MOV R6, RZ, RZ, -R2 ;  /* 0x000000ffff067224 */ /* 0x000fc800078e0a02 */
[----:B------:R-:W-:Y:S01]  /*e680*/  IMAD R6, R8, R6, R4 ;  /* 0x0000000608067224 */ /* 0x000fe200078e0204 */
[----:B------:R-:W-:Y:S01]  /*e690*/  SHF.R.S32.HI R4, RZ, 0x1f, R2 ;  /* 0x0000001fff047819 */ /* 0x000fe20000011402 */
[----:B------:R-:W-:-:S04]  /*e6a0*/  IMAD.U32 R3, RZ, RZ, UR8 ;  /* 0x00000008ff037e24 */ /* 0x000fc8000f8e00ff */
[----:B------:R-:W-:Y:S01]  /*e6b0*/  IMAD R4, R4, UR8, RZ ;  /* 0x0000000804047c24 */ /* 0x000fe2000f8e02ff */
[----:B------:R-:W-:-:S03]  /*e6c0*/  SHF.R.S32.HI R7, RZ, 0x1f, R6 ;  /* 0x0000001fff077819 */ /* 0x000fc60000011406 */
[C---:B------:R-:W-:Y:S02]  /*e6d0*/  IMAD R4, R2.reuse, UR9, R4 ;  /* 0x0000000902047c24 */ /* 0x040fe4000f8e0204 */
[----:B------:R-:W-:Y:S01]  /*e6e0*/  IMAD.WIDE.U32 R2, R2, R3, UR4 ;  /* 0x0000000402027e25 */ /* 0x000fe2000f8e0003 */
[----:B------:R-:W-:-:S03]  /*e6f0*/  ULDC.64 UR4, c[0x0][0x2c8] ;  /* 0x0000b20000047ab9 */ /* 0x000fc60000000a00 */
[----:B------:R-:W-:Y:S02]  /*e700*/  IMAD.IADD R3, R3, 0x1, R4 ;  /* 0x0000000103037824 */ /* 0x000fe400078e0204 */
[----:B------:R-:W-:Y:S02]  /*e710*/  IMAD R7, R7, UR4, RZ ;  /* 0x0000000407077c24 */ /* 0x000fe4000f8e02ff */
[----:B------:R-:W-:-:S04]  /*e720*/  IMAD.WIDE.U32 R4, R6, UR4, R2 ;  /* 0x0000000406047c25 */ /* 0x000fc8000f8e0002 */
[----:B------:R-:W-:Y:S01]  /*e730*/  IMAD R2, R6, UR5, R7 ;  /* 0x0000000506027c24 */ /* 0x000fe2000f8e0207 */
[----:B------:R-:W-:Y:S02]  /*e740*/  ULDC.64 UR4, c[0x0][0x280] ;  /* 0x0000a00000047ab9 */ /* 0x000fe40000000a00 */
[----:B------:R-:W-:Y:S01]  /*e750*/  IADD3 R3, P0, R4, UR4, RZ ;  /* 0x0000000404037c10 */ /* 0x000fe2000ff1e0ff */
[----:B------:R-:W-:Y:S02]  /*e760*/  ULDC UR4, c[0x0][0x2b8] ;  /* 0x0000ae0000047ab9 */ /* 0x000fe40000000800 */
[----:B------:R-:W-:Y:S02]  /*e770*/  ISETP.GE.AND P2, PT, R9, UR4, PT ;  /* 0x0000000409007c0c */ /* 0x000fe4000bf46270 */
[----:B------:R0:W5:Y:S01]  /*e780*/  LDL R9, [R1+0x20] ;  /* 0x0000200001097983 */ /* 0x0001620000100800 */
[----:B------:R-:W1:Y:S01]  /*e790*/  S2R R7, SR_TID.X ;  /* 0x0000000000077919 */ /* 0x000e620000002100 */
[----:B------:R-:W-:-:S02]  /*e7a0*/  IADD3.X R2, R5, UR5, R2, P0, !PT ;  /* 0x0000000505027c10 */ /* 0x000fc400087fe402 */
[----:B------:R-:W-:Y:S01]  /*e7b0*/  ISETP.GE.AND P1, PT, R11, UR4, PT ;  /* 0x000000040b007c0c */ /* 0x000fe2000bf26270 */
[----:B-1----:R-:W-:-:S05]  /*e7c0*/  IMAD.SHL.U32 R10, R7, 0x10, RZ ;  /* 0x00000010070a7824 */ /* 0x002fca00078e00ff */
[----:B------:R-:W-:-:S04]  /*e7d0*/  LOP3.LUT R10, R10, 0x30, RZ, 0xc0, !PT ;  /* 0x000000300a0a7812 */ /* 0x000fc800078ec0ff */
[----:B------:R-:W-:Y:S01]  /*e7e0*/  ISETP.GE.AND P0, PT, R10, UR4, PT ;  /* 0x000000040a007c0c */ /* 0x000fe2000bf06270 */
[----:B------:R-:W-:-:S03]  /*e7f0*/  UMOV UR4, 0xffffffff ;  /* 0xffffffff00047882 */ /* 0x000fc60000000000 */
[----:B0-----:R-:W-:Y:S09]  /*e800*/  BRA.DIV UR4, `(.L_x_365) ;  /* 0x0000003204d87947 */ /* 0x001ff2000b800000 */
[----:B------:R-:W0:Y:S02]  /*e810*/  S2R R6, SR_TID.X ;  /* 0x0000000000067919 */ /* 0x000e240000002100 */
[----:B0-----:R-:W-:Y:S02]  /*e820*/  LOP3.LUT R7, R6, 0x7f, RZ, 0xc0, !PT ;  /* 0x0000007f06077812 */ /* 0x001fe400078ec0ff */
[----:B------:R-:W2:Y:S02]  /*e830*/  LDL.LU R6, [R1+0x18] ;  /* 0x0000180001067983 */ /* 0x000ea40000300800 */
[----:B------:R-:W-:Y:S02]  /*e840*/  SHF.R.U32.HI R7, RZ, 0x2, R7 ;  /* 0x00000002ff077819 */ /* 0x000fe40000011607 */
[----:B------:R-:W-:Y:S03]  /*e850*/  SHFL.IDX PT, R5, R2, RZ, 0x1c1f ;  /* 0x001c1fff02057589 */ /* 0x000fe600000e0000 */
[----:B------:R-:W-:-:S02]  /*e860*/  IMAD.IADD R0, R7, 0x1, R0 ;  /* 0x0000000107007824 */ /* 0x000fc400078e0200 */
[----:B--2---:R-:W-:Y:S02]  /*e870*/  IMAD R4, R6, R8, RZ ;  /* 0x0000000806047224 */ /* 0x004fe400078e02ff */
[----:B------:R-:W0:Y:S03]  /*e880*/  SHFL.IDX PT, R6, R3, RZ, 0x1c1f ;  /* 0x001c1fff03067589 */ /* 0x000e2600000e0000 */
[----:B------:R-:W-:-:S13]  /*e890*/  ISETP.GE.AND P4, PT, R0, R4, PT ;  /* 0x000000040000720c */ /* 0x000fda0003f86270 */
[----:B0-----:R-:W-:-:S05]  /*e8a0*/  @!P4 IADD3 R6, P3, R10, R6, RZ ;  /* 0x000000060a06c210 */ /* 0x001fca0007f7e0ff */
[----:B------:R-:W-:-:S04]  /*e8b0*/  @!P4 IMAD.X R5, RZ, RZ, R5, P3 ;  /* 0x000000ffff05c224 */ /* 0x000fc800018e0605 */
[----:B------:R-:W-:Y:S02]  /*e8c0*/  @!P4 IMAD.MOV.U32 R7, RZ, RZ, R5 ;  /* 0x000000ffff07c224 */ /* 0x000fe400078e0005 */
[----:B------:R-:W-:-:S03]  /*e8d0*/  VIADD R5, R0, 0x20 ;  /* 0x0000002000057836 */ /* 0x000fc60000000000 */
[----:B------:R-:W-:Y:S01]  /*e8e0*/  @!PT LDS RZ, [RZ] ;  /* 0x00000000fffff984 */ /* 0x000fe20000000800 */
[----:B-----5:R-:W-:Y:S02]  /*e8f0*/  @!P4 LDGSTS.E.BYPASS.LTC128B.128 [R9+0x1e200], desc[UR48][R6.64], !P0 ;  /* 0x1e2000000609cfae */ /* 0x020fe4000c101d70 */
[----:B------:R-:W-:Y:S02]  /*e900*/  ISETP.GE.AND P3, PT, R5, R4, PT ;  /* 0x000000040500720c */ /* 0x000fe40003f66270 */
[----:B------:R-:W-:Y:S04]  /*e910*/  @!P4 LDGSTS.E.BYPASS.LTC128B.128 [R9+0x20200], desc[UR48][R6.64+0x40], !P1 ;  /* 0x202000400609cfae */ /* 0x000fe8000c901d70 */
[----:B------:R0:W-:Y:S04]  /*e920*/  @!P4 LDGSTS.E.BYPASS.LTC128B.128 [R9+0x22200], desc[UR48][R6.64+0x80], !P2 ;  /* 0x222000800609cfae */ /* 0x0001e8000d101d70 */
[----:B------:R-:W-:Y:S04]  /*e930*/  SHFL.IDX PT, R5, R2, 0x1, 0x1c1f ;  /* 0x003c1f0002057f89 */ /* 0x000fe800000e0000 */
[----:B0-----:R-:W0:Y:S02]  /*e940*/  SHFL.IDX PT, R6, R3, 0x1, 0x1c1f ;  /* 0x003c1f0003067f89 */ /* 0x001e2400000e0000 */
        /* <DEDUP_REMOVED lines=9> */
[----:B0-----:R-:W0:Y:S04]  /*e9e0*/  SHFL.IDX PT, R6, R3, 0x2, 0x1c1f ;  /* 0x005c1f0003067f89 */ /* 0x001e2800000e0000 */
[----:B------:R-:W1:Y:S02]  /*e9f0*/  SHFL.IDX PT, R3, R3, 0x3, 0x1c1f ;  /* 0x007c1f0003037f89 */ /* 0x000e6400000e0000 */
[----:B0-----:R-:W-:-:S05]  /*ea00*/  @!P3 IADD3 R6, P4, R10, R6, RZ ;  /* 0x000000060a06b210 */ /* 0x001fca0007f9e0ff */
[----:B------:R-:W-:-:S04]  /*ea10*/  @!P3 IMAD.X R5, RZ, RZ, R5, P4 ;  /* 0x000000ffff05b224 */ /* 0x000fc800020e0605 */
[----:B------:R-:W-:Y:S02]  /*ea20*/  @!P3 IMAD.MOV.U32 R7, RZ, RZ, R5 ;  /* 0x000000ffff07b224 */ /* 0x000fe400078e0005 */
[----:B------:R0:W2:Y:S04]  /*ea30*/  SHFL.IDX PT, R5, R2, 0x3, 0x1c1f ;  /* 0x007c1f0002057f89 */ /* 0x0000a800000e0000 */
[----:B------:R0:W-:Y:S04]  /*ea40*/  @!P3 LDGSTS.E.BYPASS.LTC128B.128 [R9+0x1f200], desc[UR48][R6.64], !P0 ;  /* 0x1f2000000609bfae */ /* 0x0001e8000c101d70 */
[----:B------:R0:W-:Y:S04]  /*ea50*/  @!P3 LDGSTS.E.BYPASS.LTC128B.128 [R9+0x21200], desc[UR48][R6.64+0x40], !P1 ;  /* 0x212000400609bfae */ /* 0x0001e8000c901d70 */
[----:B-1----:R0:W-:Y:S02]  /*ea60*/  @!P3 LDGSTS.E.BYPASS.LTC128B.128 [R9+0x23200], desc[UR48][R6.64+0x80], !P2 ;  /* 0x232000800609bfae */ /* 0x0021e4000d101d70 */
.L_x_446:
[----:B------:R-:W-:Y:S01]  /*ea70*/  VIADD R0, R0, 0x60 ;  /* 0x0000006000007836 */ /* 0x000fe20000000000 */
[----:B------:R-:W-:Y:S04]  /*ea80*/  BSSY B0, `(.L_x_366) ;  /* 0x000000b000007945 */ /* 0x000fe80003800000 */
[----:B------:R-:W-:-:S13]  /*ea90*/  ISETP.GE.AND P3, PT, R0, R4, PT ;  /* 0x000000040000720c */ /* 0x000fda0003f66270 */
[----:B------:R-:W-:Y:S05]  /*eaa0*/  @P3 BRA `(.L_x_367) ;  /* 0x0000000000203947 */ /* 0x000fea0003800000 */
[----:B0-----:R-:W-:-:S05]  /*eab0*/  IADD3 R2, P3, R10, R3, RZ ;  /* 0x000000030a027210 */ /* 0x001fca0007f7e0ff */
[----:B--2---:R-:W-:-:S05]  /*eac0*/  IMAD.X R3, RZ, RZ, R5, P3 ;  /* 0x000000ffff037224 */ /* 0x004fca00018e0605 */
[----:B------:R-:W-:Y:S01]  /*ead0*/  @!PT LDS RZ, [RZ] ;  /* 0x00000000fffff984 */ /* 0x000fe20000000800 */
[----:B------:R-:W-:Y:S01]  /*eae0*/  @!PT LDS RZ, [RZ] ;  /* 0x00000000fffff984 */ /* 0x000fe20000000800 */
[----:B------:R-:W-:Y:S01]  /*eaf0*/  @!PT LDS RZ, [RZ] ;  /* 0x00000000fffff984 */ /* 0x000fe20000000800 */
[----:B------:R1:W-:Y:S04]  /*eb00*/  LDGSTS.E.BYPASS.LTC128B.128 [R9+0x1fa00], desc[UR48][R2.64], !P0 ;  /* 0x1fa0000002097fae */ /* 0x0003e8000c101d70 */
[----:B------:R1:W-:Y:S04]  /*eb10*/  LDGSTS.E.BYPASS.LTC128B.128 [R9+0x21a00], desc[UR48][R2.64+0x40], !P1 ;  /* 0x21a0004002097fae */ /* 0x0003e8000c901d70 */
[----:B------:R1:W-:Y:S02]  /*eb20*/  LDGSTS.E.BYPASS.LTC128B.128 [R9+0x23a00], desc[UR48][R2.64+0x80], !P2 ;  /* 0x23a0008002097fae */ /* 0x0003e4000d101d70 */
.L_x_367:
[----:B------:R-:W-:Y:S05]  /*eb30*/  BSYNC B0 ;  /* 0x0000000000007941 */ /* 0x000fea0003800000 */
.L_x_366:
[----:B------:R-:W-:Y:S01]  /*eb40*/  NOP ;  /* 0x0000000000007918 */ /* 0x000fe20000000000 */
[----:B------:R-:W-:-:S13]  /*eb50*/  PLOP3.LUT P0, PT, PT, PT, PT, 0x80, 0x0 ;  /* 0x000000000000781c */ /* 0x000fda0003f0f070 */
.L_x_368:
[----:B------:R-:W-:Y:S02]  /*eb60*/  PLOP3.LUT P1, PT, P1, P0, PT, 0xa2, 0x0 ;  /* 0x000000000000781c */ /* 0x000fe40000f21472 */
[----:B------:R-:W-:-:S08]  /*eb70*/  @P0 R2UR P1, UR4, R17 ;  /* 0x00000000110402ca */ /* 0x000fd00000020000 */
[----:B------:R-:W-:-:S05]  /*eb80*/  @P0 PLOP3.LUT P0, PT, P1, PT, PT, 0x80, 0x0 ;  /* 0x000000000000081c */ /* 0x000fca0000f0f070 */
[----:B------:R-:W-:Y:S01]  /*eb90*/  @!P1 SYNCS.ARRIVE.TRANS64.RED.A0T1 RZ, [UR4+0x33400], RZ ;  /* 0x033400ffffff99a7 */ /* 0x000fe20008200404 */
[----:B------:R-:W-:Y:S07]  /*eba0*/  @!P1 ARRIVES.LDGSTSBAR.64.TRANSCNT [UR4+0x33400] ;  /* 0x03340000ff0099b0 */ /* 0x000fee0008000a84 */
[----:B------:R-:W-:Y:S05]  /*ebb0*/  @P0 BRA.U.ANY `(.L_x_368) ;  /* 0xfffffffd00e80947 */ /* 0x000fea000393ffff */
[----:B01----:R-:W3:Y:S02]  /*ebc0*/  LDL.LU R2, [R1+0x24] ;  /* 0x0000240001027983 */ /* 0x003ee40000300800 */
[----:B---3--:R-:W-:-:S05]  /*ebd0*/  VIADD R2, R2, 0x1 ;  /* 0x0000000102027836 */ /* 0x008fca0000000000 */
[----:B------:R0:W-:Y:S01]  /*ebe0*/  STL [R1+0x24], R2 ;  /* 0x0000240201007387 */ /* 0x0001e20000100800 */
[----:B------:R-:W-:-:S04]  /*ebf0*/  LEA.HI R0, R2, R2, RZ, 0x1 ;  /* 0x0000000202007211 */ /* 0x000fc800078f08ff */
[----:B------:R-:W-:-:S05]  /*ec00*/  LOP3.LUT R0, R0, 0xfffffffe, RZ, 0xc0, !PT ;  /* 0xfffffffe00007812 */ /* 0x000fca00078ec0ff */
[----:B------:R-:W-:-:S05]  /*ec10*/  IMAD.IADD R0, R2, 0x1, -R0 ;  /* 0x0000000102007824 */ /* 0x000fca00078e0a00 */
[----:B------:R-:W-:Y:S01]  /*ec20*/  SHF.L.U32 R0, R0, 0x1f, RZ ;  /* 0x0000001f00007819 */ /* 0x000fe200000006ff */
[----:B------:R-:W-:Y:S01]  /*ec30*/  NOP ;  /* 0x0000000000007918 */ /* 0x000fe20000000000 */
[----:B------:R0:W-:Y:S01]  /*ec40*/  SYNCS.ARRIVE.TRANS64.A1T0 RZ, [R17+URZ+0x33400], RZ ;  /* 0x033400ff11ff79a7 */ /* 0x0001e2000810003f */
[----:B------:R-:W-:Y:S01]  /*ec50*/  BSSY B0, `(.L_x_369) ;  /* 0x0000003000007945 */ /* 0x000fe20003800000 */
[----:B------:R-:W1:Y:S03]  /*ec60*/  SYNCS.PHASECHK.TRANS64.TRYWAIT P0, [R17+URZ+0x33420], R0 ;  /* 0x03342000110075a7 */ /* 0x000e66000800017f */
[----:B01----:R-:W-:Y:S05]  /*ec70*/  @!P0 BRA `(.L_x_370) ;  /* 0x00000034000c8947 */ /* 0x003fea0003800000 */
.L_x_447:
[----:B------:R-:W-:Y:S05]  /*ec80*/  BSYNC B0 ;  /* 0x0000000000007941 */ /* 0x000fea0003800000 */
.L_x_369:
[----:B------:R-:W-:-:S06]  /*ec90*/  UISETP.GE.AND UP0, UPT, UR41, 0xa1, UPT ;  /* 0x000000a12900788c */ /* 0x000fcc000bf06270 */
[----:B------:R-:W-:-:S13]  /*eca0*/  PLOP3.LUT P0, PT, PT, PT, UP0, 0x80, 0x0 ;  /* 0x000000000000781c */ /* 0x000fda0003f0f008 */
[----:B------:R-:W-:Y:S05]  /*ecb0*/  @!P0 BRA `(.L_x_371) ;  /* 0x0000001000e48947 */ /* 0x000fea0003800000 */
[----:B------:R-:W-:Y:S01]  /*ecc0*/  UIADD3 UR4, UR40, -0x2, URZ ;  /* 0xfffffffe28047890 */ /* 0x000fe2000fffe03f */
[----:B0-----:R-:W-:Y:S02]  /*ecd0*/  IMAD.MOV.U32 R0, RZ, RZ, R19 ;  /* 0x000000ffff007224 */ /* 0x001fe400078e0013 */
[----:B------:R-:W-:-:S03]  /*ece0*/  IMAD.MOV.U32 R8, RZ, RZ, R18 ;  /* 0x000000ffff087224 */ /* 0x000fc600078e0012 */
[----:B------:R-:W-:-:S07]  /*ecf0*/  IMAD.U32 R2, RZ, RZ, UR4 ;  /* 0x00000004ff027e24 */ /* 0x000fce000f8e00ff */
.L_x_395:
[----:B------:R-:W3:Y:S01]  /*ed00*/  LDL R3, [R1+0x4] ;  /* 0x0000040001037983 */ /* 0x000ee20000100800 */
[----:B------:R-:W-:Y:S01]  /*ed10*/  VIADD R18, R8, 0x1 ;  /* 0x0000000108127836 */ /* 0x000fe20000000000 */
[----:B------:R-:W-:Y:S05]  /*ed20*/  YIELD ;  /* 0x0000000000007946 */ /* 0x000fea0003800000 */
[----:B------:R-:W-:Y:S01]  /*ed30*/  ISETP.NE.AND P0, PT, R18, 0x2, PT ;  /* 0x000000021200780c */ /* 0x000fe20003f05270 */
[----:B------:R-:W-:Y:S03]  /*ed40*/  BSSY B0, `(.L_x_372) ;  /* 0x00000a7000007945 */ /* 0x000fe60003800000 */
[----:B------:R-:W-:-:S02]  /*ed50*/  SEL R19, RZ, 0x1, P0 ;  /* 0x00000001ff137807 */ /* 0x000fc40000000000 */
[----:B------:R-:W-:Y:S02]  /*ed60*/  SEL R18, R18, RZ, P0 ;  /* 0x000000ff12127207 */ /* 0x000fe40000000000 */
[----:B------:R-:W-:Y:S02]  /*ed70*/  LOP3.LUT R19, R0, R19, RZ, 0x3c, !PT ;  /* 0x0000001300137212 */ /* 0x000fe400078e3cff */
[----:B---3--:R-:W-:-:S13]  /*ed80*/  LOP3.LUT P1, RZ, R3, 0x1, RZ, 0xc0, !PT ;  /* 0x0000000103ff7812 */ /* 0x008fda000782c0ff */
[----:B------:R-:W-:Y:S05]  /*ed90*/  @!P1 BRA `(.L_x_373) ;  /* 0x0000000800849947 */ /* 0x000fea0003800000 */
[----:B------:R-:W-:Y:S01]  /*eda0*/  ULDC.64 UR4, c[0x0][0x418] ;  /* 0x0001060000047ab9 */ /* 0x000fe20000000a00 */
[----:B------:R-:W-:Y:S01]  /*edb0*/  IMAD.MOV.U32 R3, RZ, RZ, R2 ;  /* 0x000000ffff037224 */ /* 0x000fe200078e0002 */
[----:B------:R-:W-:-:S04]  /*edc0*/  ISETP.NE.U32.AND P0, PT, RZ, UR4, PT ;  /* 0x00000004ff007c0c */ /* 0x000fc8000bf05070 */
[----:B------:R-:W-:-:S13]  /*edd0*/  ISETP.NE.AND.EX P0, PT, RZ, UR5, PT, P0 ;  /* 0x00000005ff007c0c */ /* 0x000fda000bf05300 */
[----:B------:R-:W-:Y:S05]  /*ede0*/  @!P0 BRA `(.L_x_374) ;  /* 0x00000000004c8947 */ /* 0x000fea0003800000 */
[----:B------:R-:W3:Y:S01]  /*edf0*/  LDL R9, [R1+0x8] ;  /* 0x0000080001097983 */ /* 0x000ee20000100800 */
[----:B------:R-:W0:Y:S01]  /*ee00*/  LDC R3, c[0x0][0x43c] ;  /* 0x00010f00ff037b82 */ /* 0x000e220000000800 */
[----:B------:R-:W-:Y:S02]  /*ee10*/  ULDC.64 UR6, c[0x0][0x428] ;  /* 0x00010a0000067ab9 */ /* 0x000fe40000000a00 */
[----:B------:R-:W4:Y:S01]  /*ee20*/  LDL R7, [R1] ;  /* 0x0000000001077983 */ /* 0x000f220000100800 */
[----:B0-----:R-:W-:-:S13]  /*ee30*/  ISETP.NE.AND P0, PT, R3, 0x1, PT ;  /* 0x000000010300780c */ /* 0x001fda0003f05270 */
[----:B--2---:R-:W0:Y:S02]  /*ee40*/  @P0 LDC.64 R4, c[0x0][0x440] ;  /* 0x00011000ff040b82 */ /* 0x004e240000000a00 */
[----:B0-----:R-:W-:-:S04]  /*ee50*/  @P0 IMAD.HI.U32 R6, R2, R4, RZ ;  /* 0x0000000402060227 */ /* 0x001fc800078e00ff */
[----:B------:R-:W-:Y:S01]  /*ee60*/  IMAD.MOV.U32 R4, RZ, RZ, R2 ;  /* 0x000000ffff047224 */ /* 0x000fe200078e0002 */
[----:B------:R-:W-:-:S05]  /*ee70*/  @P0 SHF.R.U32.HI R4, RZ, R5, R6 ;  /* 0x00000005ff040219 */ /* 0x000fca0000011606 */
[----:B------:R-:W-:-:S04]  /*ee80*/  IMAD.MOV R5, RZ, RZ, -R4 ;  /* 0x000000ffff057224 */ /* 0x000fc800078e0a04 */
[----:B------:R-:W-:Y:S01]  /*ee90*/  IMAD R3, R3, R5, R2 ;  /* 0x0000000503037224 */ /* 0x000fe200078e0202 */
[----:B------:R-:W-:Y:S01]  /*eea0*/  SHF.R.S32.HI R5, RZ, 0x1f, R4 ;  /* 0x0000001fff057819 */ /* 0x000fe20000011404 */
[----:B---3--:R-:W-:-:S04]  /*eeb0*/  IMAD R6, R9, UR6, RZ ;  /* 0x0000000609067c24 */ /* 0x008fc8000f8e02ff */
[C---:B----4-:R-:W-:Y:S02]  /*eec0*/  IMAD R6, R7.reuse, UR7, R6 ;  /* 0x0000000707067c24 */ /* 0x050fe4000f8e0206 */
[----:B------:R-:W-:-:S04]  /*eed0*/  IMAD.WIDE.U32 R4, R7, UR6, R4 ;  /* 0x0000000607047c25 */ /* 0x000fc8000f8e0004 */
[----:B------:R-:W-:Y:S01]  /*eee0*/  IMAD.IADD R5, R6, 0x1, R5 ;  /* 0x0000000106057824 */ /* 0x000fe200078e0205 */
[----:B------:R-:W-:-:S04]  /*eef0*/  LEA R6, P0, R4, UR4, 0x2 ;  /* 0x0000000404067c11 */ /* 0x000fc8000f8010ff */
[----:B------:R-:W-:-:S05]  /*ef00*/  LEA.HI.X R7, R4, UR5, R5, 0x2, P0 ;  /* 0x0000000504077c11 */ /* 0x000fca00080f1405 */
[----:B------:R0:W5:Y:S04]  /*ef10*/  LDG.E R16, desc[UR48][R6.64] ;  /* 0x0000003006107981 */ /* 0x000168000c1e1900 */
.L_x_374:
[----:B------:R-:W2:Y:S01]  /*ef20*/  S2R R4, SR_TID.X ;  /* 0x0000000000047919 */ /* 0x000ea20000002100 */
[----:B0-----:R-:W-:Y:S01]  /*ef30*/  IMAD R6, R18, 0x8, R17 ;  /* 0x0000000812067824 */ /* 0x001fe200078e0211 */
[----:B------:R-:W-:Y:S01]  /*ef40*/  BSSY B1, `(.L_x_375) ;  /* 0x0000006000017945 */ /* 0x000fe20003800000 */
[----:B--2---:R-:W-:Y:S02]  /*ef50*/  LOP3.LUT R5, R4, 0x7f, RZ, 0xc0, !PT ;  /* 0x0000007f04057812 */ /* 0x004fe400078ec0ff */
[----:B------:R-:W-:Y:S02]  /*ef60*/  SHF.L.U32 R4, R19, 0x1f, RZ ;  /* 0x0000001f13047819 */ /* 0x000fe400000006ff */
[----:B------:R-:W-:Y:S02]  /*ef70*/  ISETP.NE.AND P1, PT, R5, RZ, PT ;  /* 0x000000ff0500720c */ /* 0x000fe40003f25270 */
[----:B------:R-:W0:Y:S02]  /*ef80*/  SYNCS.PHASECHK.TRANS64.TRYWAIT P0, [R6+URZ+0x33480], R4 ;  /* 0x03348004060075a7 */ /* 0x000e24000800017f */
[----:B0-----:R-:W-:Y:S09]  /*ef90*/  @!P0 BRA `(.L_x_376) ;  /* 0x0000003000588947 */ /* 0x001ff20003800000 */
.L_x_448:
[----:B------:R-:W-:Y:S05]  /*efa0*/  BSYNC B1 ;  /* 0x0000000000017941 */ /* 0x000fea0003800000 */
.L_x_375:
[----:B------:R-:W-:Y:S04]  /*efb0*/  BSSY B1, `(.L_x_377) ;  /* 0x0000009000017945 */ /* 0x000fe80003800000 */
        /* <DEDUP_REMOVED lines=8> */
.L_x_378:
[----:B------:R-:W-:Y:S05]  /*f040*/  BSYNC B1 ;  /* 0x0000000000017941 */ /* 0x000fea0003800000 */
.L_x_377:
[----:B------:R-:W-:Y:S01]  /*f050*/  IMAD.MOV.U32 R10, RZ, RZ, RZ ;  /* 0x000000ffff0a7224 */ /* 0x000fe200078e00ff */
[----:B------:R-:W-:Y:S01]  /*f060*/  UIADD3 UR4, UP0, UR52, 0x470, URZ ;  /* 0x0000047034047890 */ /* 0x000fe2000ff1e03f */
[----:B------:R-:W-:Y:S01]  /*f070*/  IMAD.MOV.U32 R7, RZ, RZ, 0xa0 ;  /* 0x000000a0ff077424 */ /* 0x000fe200078e00ff */
[----:B------:R-:W-:Y:S01]  /*f080*/  PLOP3.LUT P0, PT, PT, PT, PT, 0x80, 0x0 ;  /* 0x000000000000781c */ /* 0x000fe20003f0f070 */
[----:B------:R-:W-:Y:S01]  /*f090*/  VIADD R5, R6, 0x33470 ;  /* 0x0003347006057836 */ /* 0x000fe20000000000 */
[----:B------:R-:W-:Y:S01]  /*f0a0*/  R2UR UR10, R10 ;  /* 0x000000000a0a72ca */ /* 0x000fe200000e0000 */
[----:B------:R-:W-:Y:S01]  /*f0b0*/  IMAD R7, R3, R7, UR42 ;  /* 0x0000002a03077e24 */ /* 0x000fe2000f8e0207 */
[----:B------:R-:W-:Y:S01]  /*f0c0*/  UIADD3.X UR5, URZ, UR53, URZ, UP0, !UPT ;  /* 0x000000353f057290 */ /* 0x000fe200087fe43f */
[----:B------:R-:W-:Y:S01]  /*f0d0*/  IMAD R3, R18, 0x7800, R17 ;  /* 0x0000780012037824 */ /* 0x000fe200078e0211 */
[----:B------:R-:W-:Y:S01]  /*f0e0*/  UMOV UR6, 0x0 ;  /* 0x0000000000067882 */ /* 0x000fe20000000000 */
[----:B------:R-:W-:-:S02]  /*f0f0*/  UMOV UR7, 0x14f00000 ;  /* 0x14f0000000077882 */ /* 0x000fc40000000000 */
[----:B------:R-:W-:-:S08]  /*f100*/  VIADD R9, R3, 0xf200 ;  /* 0x0000f20003097836 */ /* 0x000fd00000000000 */
.L_x_379:
        /* <DEDUP_REMOVED lines=10> */
[----:B------:R-:W-:Y:S01]  /*f1b0*/  IMAD.MOV.U32 R12, RZ, RZ, 0x40 ;  /* 0x00000040ff0c7424 */ /* 0x000fe200078e00ff */
[----:B------:R-:W-:Y:S01]  /*f1c0*/  PLOP3.LUT P0, PT, PT, PT, PT, 0x80, 0x0 ;  /* 0x000000000000781c */ /* 0x000fe20003f0f070 */
[----:B------:R-:W-:Y:S01]  /*f1d0*/  VIADD R9, R3, 0x11a00 ;  /* 0x00011a0003097836 */ /* 0x000fe20000000000 */
[----:B------:R-:W-:Y:S01]  /*f1e0*/  UMOV UR6, 0x0 ;  /* 0x0000000000067882 */ /* 0x000fe20000000000 */
[----:B------:R-:W-:Y:S01]  /*f1f0*/  UMOV UR7, 0x14f00000 ;  /* 0x14f0000000077882 */ /* 0x000fe20000000000 */
[----:B------:R-:W-:-:S15]  /*f200*/  R2UR UR10, R12 ;  /* 0x000000000c0a72ca */ /* 0x000fde00000e0000 */
.L_x_380:
        /* <DEDUP_REMOVED lines=16> */
.L_x_381:
        /* <DEDUP_REMOVED lines=10> */
[----:B------:R-:W1:Y:S01]  /*f3b0*/  SYNCS.PHASECHK.TRANS64.TRYWAIT P0, [R6+URZ+0x33440], R4 ;  /* 0x03344004060075a7 */ /* 0x000e62000800017f */
[----:B------:R-:W-:Y:S04]  /*f3c0*/  BSSY B1, `(.L_x_382) ;  /* 0x0000002000017945 */ /* 0x000fe80003800000 */
[----:B-1----:R-:W-:Y:S05]  /*f3d0*/  @!P0 BRA `(.L_x_383) ;  /* 0x0000002c005c8947 */ /* 0x002fea0003800000 */
.L_x_449:
[----:B------:R-:W-:Y:S05]  /*f3e0*/  BSYNC B1 ;  /* 0x0000000000017941 */ /* 0x000fea0003800000 */
.L_x_382:
[----:B------:R-:W-:Y:S01]  /*f3f0*/  BSSY B1, `(.L_x_384) ;  /* 0x000000b000017945 */ /* 0x000fe20003800000 */
[----:B01----:R-:W-:Y:S02]  /*f400*/  IMAD.MOV.U32 R4, RZ, RZ, 0x0 ;  /* 0x00000000ff047424 */ /* 0x003fe400078e00ff */
[----:B------:R-:W-:Y:S01]  /*f410*/  IMAD.MOV.U32 R5, RZ, RZ, 0x14f00000 ;  /* 0x14f00000ff057424 */ /* 0x000fe200078e00ff */
[----:B------:R-:W-:Y:S06]  /*f420*/  @P1 BRA `(.L_x_385) ;  /* 0x00000000001c1947 */ /* 0x000fec0003800000 */
[----:B------:R-:W0:Y:S02]  /*f430*/  S2R R9, SR_TID.X ;  /* 0x0000000000097919 */ /* 0x000e240000002100 */
[----:B0-----:R-:W-:Y:S01]  /*f440*/  LOP3.LUT R13, R9, 0x1f, RZ, 0xc0, !PT ;  /* 0x0000001f090d7812 */ /* 0x001fe200078ec0ff */
[----:B------:R-:W-:-:S03]  /*f450*/  IMAD.MOV.U32 R9, RZ, RZ, 0x7800 ;  /* 0x00007800ff097424 */ /* 0x000fc600078e00ff */
[----:B------:R-:W-:Y:S01]  /*f460*/  ISETP.NE.AND P0, PT, R13, RZ, PT ;  /* 0x000000ff0d00720c */ /* 0x000fe20003f05270 */
[----:B------:R0:W-:-:S12]  /*f470*/  SYNCS.ARRIVE.TRANS64 RZ, [R6+URZ+0x33430], R9 ;  /* 0x0334300906ff79a7 */ /* 0x0001d8000800003f */
[----:B0-----:R-:W-:Y:S05]  /*f480*/  @!P0 BRA `(.L_x_385) ;  /* 0x0000000000048947 */ /* 0x001fea0003800000 */
[----:B------:R-:W-:Y:S01]  /*f490*/  BPT.TRAP 0x1 ;  /* 0x000000040000795c */ /* 0x000fe20000300000 */
.L_x_385:
[----:B------:R-:W-:Y:S05]  /*f4a0*/  BSYNC B1 ;  /* 0x0000000000017941 */ /* 0x000fea0003800000 */
.L_x_384:
        /* <DEDUP_REMOVED lines=8> */
.L_x_386:
        /* <DEDUP_REMOVED lines=9> */
[----:B0-----:R-:W-:Y:S05]  /*f5c0*/  @P0 BRA.U.ANY `(.L_x_386) ;  /* 0xfffffffd00d80947 */ /* 0x001fea000393ffff */
[----:B------:R-:W-:Y:S01]  /*f5d0*/  R2UR UR10, R12 ;  /* 0x000000000c0a72ca */ /* 0x000fe200000e0000 */
[----:B------:R-:W-:Y:S01]  /*f5e0*/  VIADD R9, R3, 0x26a00 ;  /* 0x00026a0003097836 */ /* 0x000fe20000000000 */
[----:B------:R-:W-:Y:S02]  /*f5f0*/  R2UR UR6, R4 ;  /* 0x00000000040672ca */ /* 0x000fe400000e0000 */
[----:B------:R-:W-:Y:S02]  /*f600*/  R2UR UR7, R5 ;  /* 0x00000000050772ca */ /* 0x000fe400000e0000 */
[----:B------:R-:W-:-:S13]  /*f610*/  PLOP3.LUT P0, PT, PT, PT, PT, 0x80, 0x0 ;  /* 0x000000000000781c */ /* 0x000fda0003f0f070 */
.L_x_387:
        /* <DEDUP_REMOVED lines=15> */
.L_x_388:
        /* <DEDUP_REMOVED lines=10> */
.L_x_373:
[----:B------:R-:W-:Y:S05]  /*f7b0*/  BSYNC B0 ;  /* 0x0000000000007941 */ /* 0x000fea0003800000 */
.L_x_372:
[----:B------:R-:W-:-:S06]  /*f7c0*/  UISETP.NE.AND UP0, UPT, UR39, 0x3, UPT ;  /* 0x000000032700788c */ /* 0x000fcc000bf05270 */
[----:B------:R-:W-:-:S13]  /*f7d0*/  PLOP3.LUT P0, PT, PT, PT, UP0, 0x80, 0x0 ;  /* 0x000000000000781c */ /* 0x000fda0003f0f008 */
[----:B------:R-:W-:Y:S05]  /*f7e0*/  @!P0 BRA `(.L_x_389) ;  /* 0x0000000000048947 */ /* 0x000fea0003800000 */
[----:B------:R-:W-:Y:S01]  /*f7f0*/  BPT.TRAP 0x1 ;  /* 0x000000040000795c */ /* 0x000fe20000300000 */
.L_x_389:
[----:B------:R-:W-:Y:S01]  /*f800*/  IMAD.U32 R3, RZ, RZ, UR44 ;  /* 0x0000002cff037e24 */ /* 0x000fe2000f8e00ff */
[----:B------:R-:W-:Y:S01]  /*f810*/  LOP3.LUT R4, R0, 0x1, RZ, 0x3c, !PT ;  /* 0x0000000100047812 */ /* 0x000fe200078e3cff */
[----:B------:R-:W-:Y:S03]  /*f820*/  BSSY B0, `(.L_x_390) ;  /* 0x0000006000007945 */ /* 0x000fe60003800000 */
[----:B------:R-:W-:Y:S01]  /*f830*/  ISETP.NE.AND P1, PT, R3, 0x3, PT ;  /* 0x000000030300780c */ /* 0x000fe20003f25270 */
[----:B------:R-:W-:Y:S01]  /*f840*/  IMAD R3, R8, 0x8, R17 ;  /* 0x0000000808037824 */ /* 0x000fe200078e0211 */
[----:B------:R-:W-:-:S04]  /*f850*/  SHF.L.U32 R4, R4, 0x1f, RZ ;  /* 0x0000001f04047819 */ /* 0x000fc800000006ff */
[----:B------:R-:W0:Y:S02]  /*f860*/  SYNCS.PHASECHK.TRANS64.TRYWAIT P0, [R3+URZ+0x33470], R4 ;  /* 0x03347004030075a7 */ /* 0x000e24000800017f */
[----:B0-----:R-:W-:Y:S05]  /*f870*/  @!P0 BRA `(.L_x_391) ;  /* 0x0000002800488947 */ /* 0x001fea0003800000 */
.L_x_450:
[----:B------:R-:W-:Y:S05]  /*f880*/  BSYNC B0 ;  /* 0x0000000000007941 */ /* 0x000fea0003800000 */
.L_x_390:
[----:B------:R-:W-:Y:S05]  /*f890*/  @!P1 BRA `(.L_x_392) ;  /* 0x0000000000049947 */ /* 0x000fea0003800000 */
[----:B------:R-:W-:Y:S01]  /*f8a0*/  BPT.TRAP 0x1 ;  /* 0x000000040000795c */ /* 0x000fe20000300000 */
.L_x_392:
[----:B------:R-:W-:Y:S01]  /*f8b0*/  SHF.L.U32 R0, R0, 0x1f, RZ ;  /* 0x0000001f00007819 */ /* 0x000fe200000006ff */
[----:B------:R-:W-:-:S03]  /*f8c0*/  IMAD R10, R8, 0x7800, RZ ;  /* 0x00007800080a7824 */ /* 0x000fc600078e02ff */
[----:B------:R-:W1:Y:S02]  /*f8d0*/  SYNCS.PHASECHK.TRANS64.TRYWAIT P0, [R3+URZ+0x33460], R0 ;  /* 0x03346000030075a7 */ /* 0x000e64000800017f */
[----:B-1----:R-:W-:Y:S05]  /*f8e0*/  @!P0 BRA `(.L_x_393) ;  /* 0x0000002800408947 */ /* 0x002fea0003800000 */
.L_x_451:
[----:B0-----:R-:W1:Y:S04]  /*f8f0*/  LDL R4, [R1+0x1c] ;  /* 0x00001c0001047983 */ /* 0x001e680000100800 */
[----:B------:R-:W3:Y:S01]  /*f900*/  LDL R11, [R1+0xc] ;  /* 0x00000c00010b7983 */ /* 0x000ee20000100800 */
[----:B------:R-:W-:Y:S05]  /*f910*/  WARPSYNC.ALL ;  /* 0x0000000000007948 */ /* 0x000fea0003800000 */
[----:B-1----:R-:W-:-:S02]  /*f920*/  LOP3.LUT R0, R10, R4, RZ, 0xfc, !PT ;  /* 0x000000040a007212 */ /* 0x002fc400078efcff */
[----:B---3--:R-:W-:-:S03]  /*f930*/  LOP3.LUT R12, R10, R11, RZ, 0xfc, !PT ;  /* 0x0000000b0a0c7212 */ /* 0x008fc600078efcff */
[C---:B------:R-:W-:Y:S02]  /*f940*/  IMAD.IADD R0, R17.reuse, 0x1, R0 ;  /* 0x0000000111007824 */ /* 0x040fe400078e0200 */
[----:B------:R-:W-:-:S03]  /*f950*/  IMAD.IADD R12, R17, 0x1, R12 ;  /* 0x00000001110c7824 */ /* 0x000fc600078e020c */
[----:B--2---:R-:W0:Y:S02]  /*f960*/  LDSM.16.MT88.4 R4, [R0+0xf200] ;  /* 0x00f200000004783b */ /* 0x004e240000004200 */
[C-C-:B0-----:R-:W-:Y:S02]  /*f970*/  PRMT R8, R4.reuse, 0x6420, R5.reuse ;  /* 0x0000642004087816 */ /* 0x141fe40000000005 */
[----:B------:R-:W-:Y:S02]  /*f980*/  PRMT R9, R4, 0x7531, R5 ;  /* 0x0000753104097816 */ /* 0x000fe40000000005 */
[C-C-:B------:R-:W-:Y:S02]  /*f990*/  PRMT R10, R6.reuse, 0x6420, R7.reuse ;  /* 0x00006420060a7816 */ /* 0x140fe40000000007 */
[----:B------:R-:W-:-:S05]  /*f9a0*/  PRMT R11, R6, 0x7531, R7 ;  /* 0x00007531060b7816 */ /* 0x000fca0000000007 */
[----:B------:R-:W-:Y:S04]  /*f9b0*/  STSM.16.M88.4 [R12+0x200], R8 ;  /* 0x000200080c007844 */ /* 0x000fe80000000200 */
[----:B------:R-:W0:Y:S02]  /*f9c0*/  LDSM.16.MT88.4 R4, [R0+0x11a00] ;  /* 0x011a00000004783b */ /* 0x000e240000004200 */
[C-C-:B0-----:R-:W-:Y:S02]  /*f9d0*/  PRMT R8, R4.reuse, 0x6420, R5.reuse ;  /* 0x0000642004087816 */ /* 0x141fe40000000005 */
[----:B------:R-:W-:Y:S02]  /*f9e0*/  PRMT R9, R4, 0x7531, R5 ;  /* 0x0000753104097816 */ /* 0x000fe40000000005 */
[----:B------:R-:W-:-:S02]  /*f9f0*/  PRMT R10, R6, 0x6420, R7 ;  /* 0x00006420060a7816 */ /* 0x000fc40000000007 */
        /* <DEDUP_REMOVED lines=88> */
.L_x_394:
        /* <DEDUP_REMOVED lines=12> */
[----:B-1----:R-:W-:Y:S05]  /*10040*/  @P0 BRA `(.L_x_395) ;  /* 0xffffffec002c0947 */ /* 0x002fea000383ffff */
.L_x_371:
[----:B------:R-:W1:Y:S01]  /*10050*/  S2R R3, SR_TID.X ;  /* 0x0000000000037919 */ /* 0x000e620000002100 */
[----:B------:R-:W-:Y:S01]  /*10060*/  BSSY B0, `(.L_x_396) ;  /* 0x0000011000007945 */ /* 0x000fe20003800000 */
[----:B-1----:R-:W-:-:S04]  /*10070*/  LOP3.LUT R3, R3, 0x7f, RZ, 0xc0, !PT ;  /* 0x0000007f03037812 */ /* 0x002fc800078ec0ff */
[----:B------:R-:W-:-:S13]  /*10080*/  ISETP.NE.AND P0, PT, R3, RZ, PT ;  /* 0x000000ff0300720c */ /* 0x000fda0003f05270 */
[----:B------:R-:W-:Y:S05]  /*10090*/  @P0 BRA `(.L_x_397) ;  /* 0x0000000000340947 */ /* 0x000fea0003800000 */
[----:B------:R-:W1:Y:S01]  /*100a0*/  S2R R3, SR_LANEID ;  /* 0x0000000000037919 */ /* 0x000e620000000000 */
[----:B------:R-:W-:Y:S02]  /*100b0*/  VOTEU.ANY UR4, UPT, PT ;  /* 0x0000000000047886 */ /* 0x000fe400038e0100 */
[----:B0-----:R-:W1:Y:S08]  /*100c0*/  FLO.U32 R0, UR4 ;  /* 0x0000000400007d00 */ /* 0x001e7000080e0000 */
[----:B--2---:R-:W0:Y:S01]  /*100d0*/  POPC R5, UR4 ;  /* 0x0000000400057d09 */ /* 0x004e220008000000 */
[----:B-1----:R-:W-:-:S02]  /*100e0*/  ISETP.EQ.U32.AND P1, PT, R0, R3, PT ;  /* 0x000000030000720c */ /* 0x002fc40003f22070 */
[----:B------:R-:W0:Y:S11]  /*100f0*/  LDC.64 R2, c[0x0][0xc60] ;  /* 0x00031800ff027b82 */ /* 0x000e360000000a00 */
[----:B0-----:R-:W2:Y:S01]  /*10100*/  @P1 ATOMG.E.ADD.STRONG.GPU PT, R3, desc[UR48][R2.64], R5 ;  /* 0x00000005020319a8 */ /* 0x001ea200081ee1f0 */
[----:B------:R-:W0:Y:S02]  /*10110*/  S2R R4, SR_LTMASK ;  /* 0x0000000000047919 */ /* 0x000e240000003900 */
[----:B0-----:R-:W-:-:S04]  /*10120*/  LOP3.LUT R4, R4, UR4, RZ, 0xc0, !PT ;  /* 0x0000000404047c12 */ /* 0x001fc8000f8ec0ff */
[----:B------:R-:W0:Y:S01]  /*10130*/  POPC R7, R4 ;  /* 0x0000000400077309 */ /* 0x000e220000000000 */
[----:B--2---:R-:W0:Y:S02]  /*10140*/  SHFL.IDX PT, R0, R3, R0, 0x1f ;  /* 0x00001f0003007589 */ /* 0x004e2400000e0000 */
[----:B0-----:R-:W-:-:S05]  /*10150*/  IADD3 R0, R0, UR43, R7 ;  /* 0x0000002b00007c10 */ /* 0x001fca000fffe007 */
[----:B------:R1:W-:Y:S02]  /*10160*/  STL [R1+0x10], R0 ;  /* 0x0000100001007387 */ /* 0x0003e40000100800 */
.L_x_397:
[----:B------:R-:W-:Y:S05]  /*10170*/  BSYNC B0 ;  /* 0x0000000000007941 */ /* 0x000fea0003800000 */
.L_x_396:
[----:B------:R-:W-:-:S06]  /*10180*/  UISETP.NE.AND UP0, UPT, UR39, 0x3, UPT ;  /* 0x000000032700788c */ /* 0x000fcc000bf05270 */
[----:B------:R-:W-:-:S13]  /*10190*/  PLOP3.LUT P1, PT, PT, PT, UP0, 0x80, 0x0 ;  /* 0x000000000000781c */ /* 0x000fda0003f2f008 */
[----:B------:R-:W-:Y:S05]  /*101a0*/  @!P1 BRA `(.L_x_398) ;  /* 0x0000000000049947 */ /* 0x000fea0003800000 */
[----:B------:R-:W-:Y:S01]  /*101b0*/  BPT.TRAP 0x1 ;  /* 0x000000040000795c */ /* 0x000fe20000300000 */
.L_x_398:
[----:B01----:R-:W-:Y:S01]  /*101c0*/  IMAD.U32 R0, RZ, RZ, UR44 ;  /* 0x0000002cff007e24 */ /* 0x003fe2000f8e00ff */
[----:B------:R-:W-:Y:S01]  /*101d0*/  BSSY B0, `(.L_x_399) ;  /* 0x0000007000007945 */ /* 0x000fe20003800000 */
[----:B------:R-:W-:-:S03]  /*101e0*/  IMAD R3, R18, 0x8, R17 ;  /* 0x0000000812037824 */ /* 0x000fc600078e0211 */
[----:B------:R-:W-:Y:S02]  /*101f0*/  ISETP.NE.AND P2, PT, R0, 0x3, PT ;  /* 0x000000030000780c */ /* 0x000fe40003f45270 */
[----:B------:R-:W-:-:S04]  /*10200*/  LOP3.LUT R0, R19, 0x1, RZ, 0x3c, !PT ;  /* 0x0000000113007812 */ /* 0x000fc800078e3cff */
[----:B------:R-:W-:-:S04]  /*10210*/  SHF.L.U32 R0, R0, 0x1f, RZ ;  /* 0x0000001f00007819 */ /* 0x000fc800000006ff */
[----:B------:R-:W0:Y:S02]  /*10220*/  SYNCS.PHASECHK.TRANS64.TRYWAIT P1, [R3+URZ+0x33470], R0 ;  /* 0x03347000030075a7 */ /* 0x000e24000802017f */
[----:B0-----:R-:W-:Y:S05]  /*10230*/  @!P1 BRA `(.L_x_400) ;  /* 0x0000002000009947 */ /* 0x001fea0003800000 */
.L_x_452:
[----:B------:R-:W-:Y:S05]  /*10240*/  BSYNC B0 ;  /* 0x0000000000007941 */ /* 0x000fea0003800000 */
.L_x_399:
[----:B------:R-:W-:Y:S05]  /*10250*/  @!P2 BRA `(.L_x_401) ;  /* 0x000000000004a947 */ /* 0x000fea0003800000 */
[----:B------:R-:W-:Y:S01]  /*10260*/  BPT.TRAP 0x1 ;  /* 0x000000040000795c */ /* 0x000fe20000300000 */
.L_x_401:
[----:B0-----:R-:W-:-:S04]  /*10270*/  SHF.L.U32 R0, R19, 0x1f, RZ ;  /* 0x0000001f13007819 */ /* 0x001fc800000006ff */
[----:B------:R-:W0:Y:S02]  /*10280*/  SYNCS.PHASECHK.TRANS64.TRYWAIT P1, [R3+URZ+0x33460], R0 ;  /* 0x03346000030075a7 */ /* 0x000e24000802017f */
[----:B0-----:R-:W-:Y:S05]  /*10290*/  @!P1 BRA `(.L_x_402) ;  /* 0x0000001c00fc9947 */ /* 0x001fea0003800000 */
.L_x_453:
[----:B------:R-:W0:Y:S04]  /*102a0*/  LDL R4, [R1+0x1c] ;  /* 0x00001c0001047983 */ /* 0x000e280000100800 */
[----:B------:R-:W3:Y:S01]  /*102b0*/  LDL R10, [R1+0xc] ;  /* 0x00000c00010a7983 */ /* 0x000ee20000100800 */
[----:B------:R-:W-:Y:S01]  /*102c0*/  IMAD R2, R18, 0x7800, RZ ;  /* 0x0000780012027824 */ /* 0x000fe200078e02ff */
[----:B------:R-:W-:Y:S05]  /*102d0*/  WARPSYNC.ALL ;  /* 0x0000000000007948 */ /* 0x000fea0003800000 */
[----:B0-----:R-:W-:-:S02]  /*102e0*/  LOP3.LUT R0, R2, R4, RZ, 0xfc, !PT ;  /* 0x0000000402007212 */ /* 0x001fc400078efcff */
        /* <DEDUP_REMOVED lines=101> */
.L_x_403:
[----:B-1----:R-:W-:Y:S01]  /*10940*/  SYNCS.ARRIVE.TRANS64.A1T0 RZ, [R3+URZ+0x33450], RZ ;  /* 0x033450ff03ff79a7 */ /* 0x002fe2000810003f */
[----:B------:R-:W-:Y:S02]  /*10950*/  @!P0 VIADD R0, R3, 0x33480 ;  /* 0x0003348003008836 */ /* 0x000fe40000000000 */
[----:B------:R-:W-:-:S03]  /*10960*/  VIADD R18, R18, 0x1 ;  /* 0x0000000112127836 */ /* 0x000fc60000000000 */
[----:B------:R-:W-:Y:S01]  /*10970*/  @!P0 PRMT R0, RZ, 0x654, R0 ;  /* 0x00000654ff008816 */ /* 0x000fe20000000000 */
[----:B------:R-:W-:Y:S06]  /*10980*/  BAR.SYNC.DEFER_BLOCKING 0x2, 0x80 ;  /* 0x0082000000007b1d */ /* 0x000fec0000010000 */
[----:B------:R1:W-:Y:S01]  /*10990*/  @!P0 SYNCS.ARRIVE.TRANS64.RED.A1T0 RZ, [R0+URZ], RZ ;  /* 0x000000ff00ff89a7 */ /* 0x0003e2000810043f */
[----:B------:R-:W-:-:S04]  /*109a0*/  ISETP.NE.AND P0, PT, R18, 0x2, PT ;  /* 0x000000021200780c */ /* 0x000fc80003f05270 */
[----:B------:R-:W-:Y:S02]  /*109b0*/  SEL R18, R18, RZ, P0 ;  /* 0x000000ff12127207 */ /* 0x000fe40000000000 */
[----:B-1----:R-:W-:-:S04]  /*109c0*/  SEL R0, RZ, 0x1, P0 ;  /* 0x00000001ff007807 */ /* 0x002fc80000000000 */
[----:B------:R-:W-:-:S07]  /*109d0*/  LOP3.LUT R19, R19, R0, RZ, 0x3c, !PT ;  /* 0x0000000013137212 */ /* 0x000fce00078e3cff */
.L_x_346:
[----:B------:R-:W-:Y:S05]  /*109e0*/  BSYNC B7 ;  /* 0x0000000000077941 */ /* 0x000fea0003800000 */
.L_x_344:
[----:B--2---:R-:W2:Y:S02]  /*109f0*/  LDL R0, [R1+0x4] ;  /* 0x0000040001007983 */ /* 0x004ea40000100800 */
[----:B--2---:R-:W-:-:S13]  /*10a00*/  LOP3.LUT P0, RZ, R0, 0x2, RZ, 0xc0, !PT ;  /* 0x0000000200ff7812 */ /* 0x004fda000780c0ff */
[----:B------:R-:W-:Y:S05]  /*10a10*/  @!P0 BRA `(.L_x_404) ;  /* 0x0000000000348947 */ /* 0x000fea0003800000 */
[----:B------:R-:W2:Y:S08]  /*10a20*/  S2UR UR5, SR_CgaCtaId ;  /* 0x00000000000579c3 */ /* 0x000eb00000008800 */
[----:B------:R-:W-:Y:S06]  /*10a30*/  BAR.SYNC.DEFER_BLOCKING 0x5, 0x180 ;  /* 0x0146000000007b1d */ /* 0x000fec0000010000 */
[----:B------:R-:W-:-:S02]  /*10a40*/  UMOV UR4, 0x400 ;  /* 0x0000040000047882 */ /* 0x000fc40000000000 */
[----:B--2---:R-:W-:-:S06]  /*10a50*/  ULEA UR4, UR5, UR4, 0x18 ;  /* 0x0000000405047291 */ /* 0x004fcc000f8ec03f */
[----:B------:R-:W-:-:S05]  /*10a60*/  IMAD.U32 R17, RZ, RZ, UR4 ;  /* 0x00000004ff117e24 */ /* 0x000fca000f8e00ff */
[----:B0-----:R-:W0:Y:S04]  /*10a70*/  LDS.128 R4, [R17+0x334d0] ;  /* 0x0334d00011047984 */ /* 0x001e280000000c00 */
[----:B0-----:R0:W-:Y:S01]  /*10a80*/  STL.64 [R1+0x10], R4 ;  /* 0x0000100401007387 */ /* 0x0011e20000100a00 */
[----:B-1----:R-:W-:Y:S02]  /*10a90*/  IMAD.MOV.U32 R2, RZ, RZ, R7 ;  /* 0x000000ffff027224 */ /* 0x002fe400078e0007 */
[----:B------:R-:W-:-:S03]  /*10aa0*/  IMAD.MOV.U32 R0, RZ, RZ, R6 ;  /* 0x000000ffff007224 */ /* 0x000fc600078e0006 */
[----:B------:R-:W-:Y:S02]  /*10ab0*/  R2UR UR45, R2 ;  /* 0x00000000022d72ca */ /* 0x000fe400000e0000 */
[----:B------:R-:W-:Y:S01]  /*10ac0*/  R2UR UR36, R0 ;  /* 0x00000000002472ca */ /* 0x000fe200000e0000 */
[----:B------:R-:W-:Y:S06]  /*10ad0*/  BAR.ARV 0x4, 0x180 ;  /* 0x0106000000007b1d */ /* 0x000fec0000002000 */
[----:B------:R-:W-:Y:S08]  /*10ae0*/  BRA `(.L_x_405) ;  /* 0x0000000800387947 */ /* 0x000ff00003800000 */
.L_x_404:
[----:B01----:R-:W0:Y:S01]  /*10af0*/  S2R R2, SR_TID.X ;  /* 0x0000000000027919 */ /* 0x003e220000002100 */
[----:B------:R-:W-:Y:S01]  /*10b00*/  ULDC UR4, c[0x0][0xc3c] ;  /* 0x00030f0000047ab9 */ /* 0x000fe20000000800 */
[----:B------:R-:W2:Y:S01]  /*10b10*/  LDL.LU R0, [R1+0x10] ;  /* 0x0000100001007983 */ /* 0x000ea20000300800 */
[----:B0-----:R-:W-:-:S04]  /*10b20*/  LOP3.LUT R6, R2, 0x1f, RZ, 0xc0, !PT ;  /* 0x0000001f02067812 */ /* 0x001fc800078ec0ff */
[C---:B------:R-:W-:Y:S01]  /*10b30*/  ISETP.NE.AND P0, PT, R6.reuse, 0x1f, PT ;  /* 0x0000001f0600780c */ /* 0x040fe20003f05270 */
[----:B------:R-:W-:-:S05]  /*10b40*/  VIADD R5, R6, UR45 ;  /* 0x0000002d06057c36 */ /* 0x000fca0008000000 */
[----:B------:R-:W-:Y:S01]  /*10b50*/  ISETP.GE.OR P1, PT, R5, UR4, !P0 ;  /* 0x0000000405007c0c */ /* 0x000fe2000c726670 */
[----:B------:R-:W-:-:S12]  /*10b60*/  ULDC UR4, c[0x0][0xc3c] ;  /* 0x00030f0000047ab9 */ /* 0x000fd80000000800 */
[----:B------:R-:W0:Y:S02]  /*10b70*/  @!P1 LDC.64 R2, c[0x0][0xc80] ;  /* 0x00032000ff029b82 */ /* 0x000e240000000a00 */
[----:B0-----:R-:W-:-:S04]  /*10b80*/  @!P1 IMAD.WIDE R2, R5, 0x4, R2 ;  /* 0x0000000405029825 */ /* 0x001fc800078e0202 */
[----:B------:R-:W-:-:S06]  /*10b90*/  IMAD.MOV.U32 R5, RZ, RZ, RZ ;  /* 0x000000ffff057224 */ /* 0x000fcc00078e00ff */
[----:B------:R-:W3:Y:S01]  /*10ba0*/  @!P1 LDG.E R5, desc[UR48][R2.64] ;  /* 0x0000003002059981 */ /* 0x000ee2000c1e1900 */
[C---:B------:R-:W-:Y:S02]  /*10bb0*/  ISETP.NE.AND P1, PT, R6.reuse, RZ, PT ;  /* 0x000000ff0600720c */ /* 0x040fe40003f25270 */
[C---:B------:R-:W-:Y:S02]  /*10bc0*/  ISETP.GE.U32.AND P2, PT, R6.reuse, 0x2, PT ;  /* 0x000000020600780c */ /* 0x040fe40003f46070 */
[C---:B------:R-:W-:Y:S02]  /*10bd0*/  ISETP.GE.U32.AND P3, PT, R6.reuse, 0x4, PT ;  /* 0x000000040600780c */ /* 0x040fe40003f66070 */
[C---:B------:R-:W-:Y:S02]  /*10be0*/  ISETP.GE.U32.AND P4, PT, R6.reuse, 0x8, PT ;  /* 0x000000080600780c */ /* 0x040fe40003f86070 */
[----:B------:R-:W-:Y:S01]  /*10bf0*/  ISETP.GE.U32.AND P5, PT, R6, 0x10, PT ;  /* 0x000000100600780c */ /* 0x000fe20003fa6070 */
[----:B--2---:R-:W-:-:S02]  /*10c00*/  IMAD.MOV.U32 R10, RZ, RZ, R0 ;  /* 0x000000ffff0a7224 */ /* 0x004fc400078e0000 */
[----:B---3--:R-:W0:Y:S02]  /*10c10*/  SHFL.UP PT, R0, R5, 0x1, RZ ;  /* 0x0420000005007989 */ /* 0x008e2400000e00ff */
        /* <DEDUP_REMOVED lines=12> */
[----:B------:R-:W1:Y:S04]  /*10ce0*/  SHFL.UP PT, R0, R9, 0x10, RZ ;  /* 0x0600000009007989 */ /* 0x000e6800000e00ff */
[----:B------:R-:W-:Y:S01]  /*10cf0*/  SHFL.IDX PT, R4, R10, 0x1, 0x1f ;  /* 0x00201f000a047f89 */ /* 0x000fe200000e0000 */
[----:B-1----:R-:W-:-:S05]  /*10d00*/  SEL R0, R0, RZ, P5 ;  /* 0x000000ff00007207 */ /* 0x002fca0002800000 */
[----:B------:R-:W-:-:S05]  /*10d10*/  IMAD.IADD R2, R9, 0x1, R0 ;  /* 0x0000000109027824 */ /* 0x000fca00078e0200 */
[----:B------:R-:W0:Y:S04]  /*10d20*/  SHFL.IDX PT, R6, R2, 0x1f, 0x1f ;  /* 0x03e01f0002067f89 */ /* 0x000e2800000e0000 */
[----:B------:R-:W1:Y:S01]  /*10d30*/  SHFL.IDX PT, R0, R10, RZ, 0x1f ;  /* 0x00001fff0a007589 */ /* 0x000e6200000e0000 */
[----:B0-----:R-:W-:-:S04]  /*10d40*/  IMAD R6, R6, R3, RZ ;  /* 0x0000000306067224 */ /* 0x001fc800078e02ff */
[----:B------:R-:W-:-:S05]  /*10d50*/  IMAD.IADD R4, R4, 0x1, R6 ;  /* 0x0000000104047824 */ /* 0x000fca00078e0206 */
[----:B-1----:R-:W-:-:S13]  /*10d60*/  ISETP.GT.AND P6, PT, R4, R0, PT ;  /* 0x000000000400720c */ /* 0x002fda0003fc4270 */
[----:B------:R-:W-:Y:S05]  /*10d70*/  @P6 BRA `(.L_x_406) ;  /* 0x0000000000906947 */ /* 0x000fea0003800000 */
.L_x_410:
[----:B------:R-:W-:-:S04]  /*10d80*/  UIADD3 UR45, UR45, 0x1f, URZ ;  /* 0x0000001f2d2d7890 */ /* 0x000fc8000fffe03f */
[----:B------:R-:W-:-:S06]  /*10d90*/  UISETP.GE.AND UP0, UPT, UR45, UR4, UPT ;  /* 0x000000042d00728c */ /* 0x000fcc000bf06270 */
[----:B------:R-:W-:-:S13]  /*10da0*/  PLOP3.LUT P6, PT, PT, PT, UP0, 0x40, 0x0 ;  /* 0x000000000000781c */ /* 0x000fda0003fce808 */
[----:B------:R-:W-:Y:S05]  /*10db0*/  @!P6 BRA `(.L_x_407) ;  /* 0x000000040038e947 */ /* 0x000fea0003800000 */
[----:B------:R-:W0:Y:S01]  /*10dc0*/  S2R R2, SR_TID.X ;  /* 0x0000000000027919 */ /* 0x000e220000002100 */
[----:B------:R-:W-:Y:S01]  /*10dd0*/  BSSY B0, `(.L_x_408) ;  /* 0x0000009000007945 */ /* 0x000fe20003800000 */
[----:B------:R-:W-:Y:S01]  /*10de0*/  IMAD.MOV.U32 R5, RZ, RZ, RZ ;  /* 0x000000ffff057224 */ /* 0x000fe200078e00ff */
[----:B0-----:R-:W-:-:S05]  /*10df0*/  LOP3.LUT R2, R2, 0x1f, RZ, 0xc0, !PT ;  /* 0x0000001f02027812 */ /* 0x001fca00078ec0ff */
[----:B------:R-:W-:-:S05]  /*10e00*/  VIADD R6, R2, UR45 ;  /* 0x0000002d02067c36 */ /* 0x000fca0008000000 */
[----:B------:R-:W-:-:S13]  /*10e10*/  ISETP.GE.OR P6, PT, R6, UR4, !P0 ;  /* 0x0000000406007c0c */ /* 0x000fda000c7c6670 */
[----:B------:R-:W-:Y:S05]  /*10e20*/  @P6 BRA `(.L_x_409) ;  /* 0x00000000000c6947 */ /* 0x000fea0003800000 */
[----:B------:R-:W0:Y:S02]  /*10e30*/  LDC.64 R2, c[0x0][0xc80] ;  /* 0x00032000ff027b82 */ /* 0x000e240000000a00 */
[----:B0-----:R-:W-:-:S05]  /*10e40*/  IMAD.WIDE R2, R6, 0x4, R2 ;  /* 0x0000000406027825 */ /* 0x001fca00078e0202 */
[----:B------:R0:W5:Y:S02]  /*10e50*/  LDG.E R5, desc[UR48][R2.64] ;  /* 0x0000003002057981 */ /* 0x000164000c1e1900 */
.L_x_409:
[----:B------:R-:W-:Y:S05]  /*10e60*/  BSYNC B0 ;  /* 0x0000000000007941 */ /* 0x000fea0003800000 */
.L_x_408:
        /* <DEDUP_REMOVED lines=13> */
[----:B0-----:R-:W-:Y:S02]  /*10f40*/  SEL R6, R3, RZ, P5 ;  /* 0x000000ff03067207 */ /* 0x001fe40002800000 */
[----:B------:R-:W0:Y:S03]  /*10f50*/  LDC R3, c[0x0][0xc38] ;  /* 0x00030e00ff037b82 */ /* 0x000e260000000800 */
[----:B------:R-:W-:-:S05]  /*10f60*/  IMAD.IADD R2, R9, 0x1, R6 ;  /* 0x0000000109027824 */ /* 0x000fca00078e0206 */
[----:B------:R-:W0:Y:S02]  /*10f70*/  SHFL.IDX PT, R6, R2, 0x1f, 0x1f ;  /* 0x03e01f0002067f89 */ /* 0x000e2400000e0000 */
[----:B0-----:R-:W-:-:S04]  /*10f80*/  IMAD R6, R6, R3, RZ ;  /* 0x0000000306067224 */ /* 0x001fc800078e02ff */
[----:B------:R-:W-:-:S05]  /*10f90*/  IMAD.IADD R4, R6, 0x1, R4 ;  /* 0x0000000106047824 */ /* 0x000fca00078e0204 */
[----:B------:R-:W-:-:S13]  /*10fa0*/  ISETP.GT.AND P6, PT, R4, R0, PT ;  /* 0x000000000400720c */ /* 0x000fda0003fc4270 */
[----:B------:R-:W-:Y:S05]  /*10fb0*/  @!P6 BRA `(.L_x_410) ;  /* 0xfffffffc0070e947 */ /* 0x000fea000383ffff */
.L_x_406:
[----:B------:R-:W-:-:S04]  /*10fc0*/  IMAD.IADD R6, R4, 0x1, -R6 ;  /* 0x0000000104067824 */ /* 0x000fc800078e0a06 */
[----:B------:R-:W-:-:S05]  /*10fd0*/  IMAD R4, R2, R3, R6 ;  /* 0x0000000302047224 */ /* 0x000fca00078e0206 */
[----:B------:R-:W-:-:S13]  /*10fe0*/  ISETP.GT.AND P0, PT, R4, R0, PT ;  /* 0x000000000400720c */ /* 0x000fda0003f04270 */
[----:B------:R-:W-:Y:S02]  /*10ff0*/  VOTEU.ANY UR5, UPT, !P0 ;  /* 0x0000000000057886 */ /* 0x000fe400040e0100 */
[----:B------:R-:W-:Y:S02]  /*11000*/  UPOPC UR4, UR5 ;  /* 0x00000005000472bf */ /* 0x000fe40008000000 */
[----:B------:R-:W-:-:S04]  /*11010*/  ISETP.NE.AND P0, PT, RZ, UR5, PT ;  /* 0x00000005ff007c0c */ /* 0x000fc8000bf05270 */
[----:B------:R-:W-:-:S06]  /*11020*/  IMAD.U32 R4, RZ, RZ, UR4 ;  /* 0x00000004ff047e24 */ /* 0x000fcc000f8e00ff */
[----:B------:R0:W1:Y:S02]  /*11030*/  SHFL.IDX PT, R4, R5, R4, 0x1f ;  /* 0x00001f0405047589 */ /* 0x00006400000e0000 */
[----:B0-----:R-:W-:Y:S01]  /*11040*/  IMAD.MOV.U32 R5, RZ, RZ, RZ ;  /* 0x000000ffff057224 */ /* 0x001fe200078e00ff */
[----:B------:R-:W-:Y:S06]  /*11050*/  @!P0 BRA `(.L_x_411) ;  /* 0x00000000000c8947 */ /* 0x000fec0003800000 */
[----:B------:R-:W-:-:S06]  /*11060*/  UIADD3 UR5, UR4, -0x1, URZ ;  /* 0xffffffff04057890 */ /* 0x000fcc000fffe03f */
[----:B------:R-:W-:-:S06]  /*11070*/  IMAD.U32 R5, RZ, RZ, UR5 ;  /* 0x00000005ff057e24 */ /* 0x000fcc000f8e00ff */
[----:B------:R0:W2:Y:S02]  /*11080*/  SHFL.IDX PT, R5, R2, R5, 0x1f ;  /* 0x00001f0502057589 */ /* 0x0000a400000e0000 */
.L_x_411:
[----:B--2---:R-:W-:Y:S01]  /*11090*/  IMAD R9, R5, R3, R6 ;  /* 0x0000000305097224 */ /* 0x004fe200078e0206 */
[----:B-1----:R-:W-:Y:S01]  /*110a0*/  IABS R5, R4 ;  /* 0x0000000400057213 */ /* 0x002fe20000000000 */
[----:B------:R-:W-:Y:S02]  /*110b0*/  UIADD3 UR45, UR4, UR45, URZ ;  /* 0x0000002d042d7290 */ /* 0x000fe4000fffe03f */
[----:B------:R-:W-:Y:S01]  /*110c0*/  IMAD.IADD R0, R0, 0x1, -R9 ;  /* 0x0000000100007824 */ /* 0x000fe200078e0a09 */
[----:B------:R-:W1:Y:S01]  /*110d0*/  I2F.RP R7, R5 ;  /* 0x0000000500077306 */ /* 0x000e620000209400 */
[----:B------:R2:W-:Y:S07]  /*110e0*/  STL [R1+0x10], R9 ;  /* 0x0000100901007387 */ /* 0x0005ee0000100800 */
[----:B-1----:R-:W1:Y:S02]  /*110f0*/  MUFU.RCP R7, R7 ;  /* 0x0000000700077308 */ /* 0x002e640000001000 */
[----:B-1----:R-:W-:-:S06]  /*11100*/  VIADD R8, R7, 0xffffffe ;  /* 0x0ffffffe07087836 */ /* 0x002fcc0000000000 */
[----:B------:R-:W0:Y:S02]  /*11110*/  F2I.FTZ.U32.TRUNC.NTZ R3, R8 ;  /* 0x0000000800037305 */ /* 0x000e24000021f000 */
[----:B0-----:R-:W-:-:S04]  /*11120*/  IMAD.MOV R2, RZ, RZ, -R3 ;  /* 0x000000ffff027224 */ /* 0x001fc800078e0a03 */
[----:B------:R-:W-:Y:S02]  /*11130*/  IMAD R6, R2, R5, RZ ;  /* 0x0000000502067224 */ /* 0x000fe400078e02ff */
[----:B------:R-:W-:-:S04]  /*11140*/  IMAD.MOV.U32 R2, RZ, RZ, RZ ;  /* 0x000000ffff027224 */ /* 0x000fc800078e00ff */
[----:B------:R-:W-:Y:S01]  /*11150*/  IMAD.HI.U32 R2, R3, R6, R2 ;  /* 0x0000000603027227 */ /* 0x000fe200078e0002 */
[----:B------:R-:W-:Y:S02]  /*11160*/  IABS R6, R4 ;  /* 0x0000000400067213 */ /* 0x000fe40000000000 */
[----:B------:R-:W-:-:S03]  /*11170*/  IABS R3, R0 ;  /* 0x0000000000037213 */ /* 0x000fc60000000000 */
[----:B------:R-:W-:Y:S02]  /*11180*/  IMAD.MOV R6, RZ, RZ, -R6 ;  /* 0x000000ffff067224 */ /* 0x000fe400078e0a06 */
[----:B------:R-:W-:-:S04]  /*11190*/  IMAD.HI.U32 R2, R2, R3, RZ ;  /* 0x0000000302027227 */ /* 0x000fc800078e00ff */
[----:B------:R-:W-:-:S05]  /*111a0*/  IMAD R3, R2, R6, R3 ;  /* 0x0000000602037224 */ /* 0x000fca00078e0203 */
[----:B------:R-:W-:-:S13]  /*111b0*/  ISETP.GT.U32.AND P1, PT, R5, R3, PT ;  /* 0x000000030500720c */ /* 0x000fda0003f24070 */
[----:B------:R-:W-:Y:S02]  /*111c0*/  @!P1 IMAD.IADD R3, R3, 0x1, -R5 ;  /* 0x0000000103039824 */ /* 0x000fe400078e0a05 */
[----:B------:R-:W-:Y:S01]  /*111d0*/  @!P1 VIADD R2, R2, 0x1 ;  /* 0x0000000102029836 */ /* 0x000fe20000000000 */
[----:B------:R-:W-:Y:S02]  /*111e0*/  ISETP.NE.AND P1, PT, R4, RZ, PT ;  /* 0x000000ff0400720c */ /* 0x000fe40003f25270 */
[----:B------:R-:W-:Y:S02]  /*111f0*/  ISETP.GE.U32.AND P0, PT, R3, R5, PT ;  /* 0x000000050300720c */ /* 0x000fe40003f06070 */
[----:B------:R-:W-:-:S04]  /*11200*/  LOP3.LUT R3, R0, R4, RZ, 0x3c, !PT ;  /* 0x0000000400037212 */ /* 0x000fc800078e3cff */
[----:B------:R-:W-:-:S07]  /*11210*/  ISETP.GE.AND P2, PT, R3, RZ, PT ;  /* 0x000000ff0300720c */ /* 0x000fce0003f46270 */
[----:B------:R-:W-:-:S06]  /*11220*/  @P0 VIADD R2, R2, 0x1 ;  /* 0x0000000102020836 */ /* 0x000fcc0000000000 */
[----:B------:R-:W-:Y:S01]  /*11230*/  @!P2 IMAD.MOV R2, RZ, RZ, -R2 ;  /* 0x000000ffff02a224 */ /* 0x000fe200078e0a02 */
[----:B------:R-:W-:-:S04]  /*11240*/  @!P1 LOP3.LUT R2, RZ, R4, RZ, 0x33, !PT ;  /* 0x00000004ff029212 */ /* 0x000fc800078e33ff */
[----:B------:R-:W-:Y:S01]  /*11250*/  R2UR UR36, R2 ;  /* 0x00000000022472ca */ /* 0x000fe200000e0000 */
[----:B------:R-:W-:-:S04]  /*11260*/  IMAD.MOV R3, RZ, RZ, -R2 ;  /* 0x000000ffff037224 */ /* 0x000fc800078e0a02 */
[----:B------:R-:W-:-:S05]  /*11270*/  IMAD R0, R4, R3, R0 ;  /* 0x0000000304007224 */ /* 0x000fca00078e0200 */
[----:B------:R2:W-:Y:S01]  /*11280*/  STL [R1+0x14], R0 ;  /* 0x0000140001007387 */ /* 0x0005e20000100800 */
[----:B------:R-:W-:Y:S05]  /*11290*/  BRA `(.L_x_412) ;  /* 0x0000000000107947 */ /* 0x000fea0003800000 */
.L_x_407:
[----:B------:R0:W-:Y:S01]  /*112a0*/  STL [R1+0x10], R0 ;  /* 0x0000100001007387 */ /* 0x0001e20000100800 */
[----:B------:R-:W-:Y:S01]  /*112b0*/  ULDC UR45, c[0x0][0xc3c] ;  /* 0x00030f00002d7ab9 */ /* 0x000fe20000000800 */
[----:B------:R-:W-:Y:S02]  /*112c0*/  UMOV UR36, URZ ;  /* 0x0000003f00247c82 */ /* 0x000fe40008000000 */
[----:B------:R0:W-:Y:S03]  /*112d0*/  STL [R1+0x14], RZ ;  /* 0x000014ff01007387 */ /* 0x0001e60000100800 */
.L_x_412:
[----:B------:R-:W3:Y:S04]  /*112e0*/  LDL R3, [R1+0x10] ;  /* 0x0000100001037983 */ /* 0x000ee80000100800 */
[----:B------:R-:W4:Y:S01]  /*112f0*/  LDL R2, [R1+0x14] ;  /* 0x0000140001027983 */ /* 0x000f220000100800 */
[----:B------:R-:W-:Y:S02]  /*11300*/  IMAD.U32 R6, RZ, RZ, UR36 ;  /* 0x00000024ff067e24 */ /* 0x000fe4000f8e00ff */
[----:B------:R-:W-:Y:S01]  /*11310*/  IMAD.U32 R7, RZ, RZ, UR45 ;  /* 0x0000002dff077e24 */ /* 0x000fe2000f8e00ff */
[----:B0-2---:R-:W0:Y:S02]  /*11320*/  S2R R0, SR_TID.X ;  /* 0x0000000000007919 */ /* 0x005e240000002100 */
[----:B0-----:R-:W-:Y:S01]  /*11330*/  LOP3.LUT R0, R0, 0x1f, RZ, 0xc0, !PT ;  /* 0x0000001f00007812 */ /* 0x001fe200078ec0ff */
[----:B------:R-:W-:Y:S03]  /*11340*/  BAR.SYNC.DEFER_BLOCKING 0x4, 0x180 ;  /* 0x0106000000007b1d */ /* 0x000fe60000010000 */
[----:B------:R-:W-:-:S13]  /*11350*/  ISETP.NE.AND P0, PT, R0, RZ, PT ;  /* 0x000000ff0000720c */ /* 0x000fda0003f05270 */
[----:B------:R-:W-:Y:S01]  /*11360*/  @!P0 MOV R0, 0x400 ;  /* 0x0000040000008802 */ /* 0x000fe20000000f00 */
[----:B---3--:R-:W-:Y:S02]  /*11370*/  IMAD.MOV.U32 R4, RZ, RZ, R3 ;  /* 0x000000ffff047224 */ /* 0x008fe400078e0003 */
[----:B------:R-:W0:Y:S01]  /*11380*/  @!P0 S2R R3, SR_CgaCtaId ;  /* 0x0000000000038919 */ /* 0x000e220000008800 */
[----:B----4-:R-:W-:Y:S01]  /*11390*/  IMAD.MOV.U32 R5, RZ, RZ, R2 ;  /* 0x000000ffff057224 */ /* 0x010fe200078e0002 */
[----:B0-----:R-:W-:-:S05]  /*113a0*/  @!P0 LEA R17, R3, R0, 0x18 ;  /* 0x0000000003118211 */ /* 0x001fca00078ec0ff */
[----:B------:R1:W-:Y:S01]  /*113b0*/  @!P0 STS.128 [R17+0x334d0], R4 ;  /* 0x0334d00411008388 */ /* 0x0003e20000000c00 */
[----:B------:R-:W-:Y:S06]  /*113c0*/  BAR.ARV 0x5, 0x180 ;  /* 0x0146000000007b1d */ /* 0x000fec0000002000 */
.L_x_405:
[----:B------:R-:W-:Y:S02]  /*113d0*/  ULDC UR4, c[0x0][0xc3c] ;  /* 0x00030f0000047ab9 */ /* 0x000fe40000000800 */
[----:B------:R-:W-:-:S06]  /*113e0*/  UISETP.GE.AND UP0, UPT, UR45, UR4, UPT ;  /* 0x000000042d00728c */ /* 0x000fcc000bf06270 */
[----:B------:R-:W-:-:S13]  /*113f0*/  PLOP3.LUT P0, PT, PT, PT, UP0, 0x80, 0x0 ;  /* 0x000000000000781c */ /* 0x000fda0003f0f008 */
[----:B------:R-:W-:Y:S05]  /*11400*/  @!P0 BRA `(.L_x_413) ;  /* 0xffffffb800308947 */ /* 0x000fea000383ffff */
.L_x_340:
[----:B--2---:R-:W2:Y:S01]  /*11410*/  LDL.LU R0, [R1+0x24] ;  /* 0x0000240001007983 */ /* 0x004ea20000300800 */
[----:B------:R-:W-:Y:S01]  /*11420*/  BSSY B0, `(.L_x_414) ;  /* 0x000000b000007945 */ /* 0x000fe20003800000 */
[----:B01----:R-:W0:Y:S01]  /*11430*/  S2R R4, SR_CgaCtaId ;  /* 0x0000000000047919 */ /* 0x003e220000008800 */
[----:B--2---:R-:W-:-:S05]  /*11440*/  VIADD R0, R0, 0x1 ;  /* 0x0000000100007836 */ /* 0x004fca0000000000 */
[----:B------:R-:W-:-:S04]  /*11450*/  LEA.HI R2, R0, R0, RZ, 0x1 ;  /* 0x0000000000027211 */ /* 0x000fc800078f08ff */
[----:B------:R-:W-:-:S05]  /*11460*/  LOP3.LUT R3, R2, 0xfffffffe, RZ, 0xc0, !PT ;  /* 0xfffffffe02037812 */ /* 0x000fca00078ec0ff */
[----:B------:R-:W-:Y:S01]  /*11470*/  IMAD.IADD R0, R0, 0x1, -R3 ;  /* 0x0000000100007824 */ /* 0x000fe200078e0a03 */
[----:B------:R-:W-:-:S04]  /*11480*/  MOV R3, 0x400 ;  /* 0x0000040000037802 */ /* 0x000fc80000000f00 */
[----:B0-----:R-:W-:Y:S02]  /*11490*/  LEA R3, R4, R3, 0x18 ;  /* 0x0000000304037211 */ /* 0x001fe400078ec0ff */
[----:B------:R-:W-:-:S04]  /*114a0*/  SHF.L.U32 R0, R0, 0x1f, RZ ;  /* 0x0000001f00007819 */ /* 0x000fc800000006ff */
[----:B------:R-:W0:Y:S02]  /*114b0*/  SYNCS.PHASECHK.TRANS64.TRYWAIT P0, [R3+URZ+0x33420], R0 ;  /* 0x03342000030075a7 */ /* 0x000e24000800017f */
[----:B0-----:R-:W-:Y:S05]  /*114c0*/  @!P0 BRA `(.L_x_415) ;  /* 0x0000000c00848947 */ /* 0x001fea0003800000 */
.L_x_454:
[----:B------:R-:W-:Y:S05]  /*114d0*/  BSYNC B0 ;  /* 0x0000000000007941 */ /* 0x000fea0003800000 */
.L_x_414:
[----:B------:R-:W-:-:S03]  /*114e0*/  UMOV UR4, 0xffffffff ;  /* 0xffffffff00047882 */ /* 0x000fc60000000000 */
[----:B------:R-:W-:Y:S05]  /*114f0*/  BRA.DIV UR4, `(.L_x_416) ;  /* 0x0000000e048c7947 */ /* 0x000fea000b800000 */
[----:B0-----:R-:W0:Y:S02]  /*11500*/  S2R R0, SR_TID.X ;  /* 0x0000000000007919 */ /* 0x001e240000002100 */
[----:B0-----:R-:W-:-:S04]  /*11510*/  SHF.R.U32.HI R0, RZ, 0x5, R0 ;  /* 0x00000005ff007819 */ /* 0x001fc80000011600 */
[----:B------:R-:W-:-:S05]  /*11520*/  LOP3.LUT R0, R0, 0x3, RZ, 0xc0, !PT ;  /* 0x0000000300007812 */ /* 0x000fca00078ec0ff */
[----:B------:R0:W1:Y:S02]  /*11530*/  SHFL.IDX PT, R14, R0, RZ, 0x1f ;  /* 0x00001fff000e7589 */ /* 0x00006400000e0000 */
.L_x_457:
[----:B-1----:R-:W-:Y:S01]  /*11540*/  ISETP.NE.AND P0, PT, R14, RZ, PT ;  /* 0x000000ff0e00720c */ /* 0x002fe20003f05270 */
[----:B------:R-:W-:-:S12]  /*11550*/  BSSY B0, `(.L_x_417) ;  /* 0x000002b000007945 */ /* 0x000fd80003800000 */
[----:B------:R-:W-:Y:S05]  /*11560*/  @P0 BRA `(.L_x_418) ;  /* 0x0000000000a40947 */ /* 0x000fea0003800000 */
[----:B------:R-:W-:-:S03]  /*11570*/  UMOV UR4, 0xffffffff ;  /* 0xffffffff00047882 */ /* 0x000fc60000000000 */
[----:B------:R-:W-:Y:S05]  /*11580*/  BRA.DIV UR4, `(.L_x_419) ;  /* 0x0000000e049c7947 */ /* 0x000fea000b800000 */
[----:B------:R-:W-:-:S13]  /*11590*/  ELECT P6, URZ, PT ;  /* 0x00000000003f782f */ /* 0x000fda00038c0000 */
.L_x_460:
[----:B------:R-:W-:Y:S05]  /*115a0*/  @!P6 BRA `(.L_x_418) ;  /* 0x000000000094e947 */ /* 0x000fea0003800000 */
[----:B------:R-:W-:-:S06]  /*115b0*/  ULOP3.LUT UR4, UR38, 0x2, URZ, 0xfc, !UPT ;  /* 0x0000000226047892 */ /* 0x000fcc000f8efc3f */
[----:B0-----:R-:W-:-:S05]  /*115c0*/  IMAD.U32 R0, RZ, RZ, UR4 ;  /* 0x00000004ff007e24 */ /* 0x001fca000f8e00ff */
[----:B------:R-:W-:-:S13]  /*115d0*/  ISETP.NE.AND P0, PT, R0, 0x3, PT ;  /* 0x000000030000780c */ /* 0x000fda0003f05270 */
[----:B------:R-:W-:Y:S05]  /*115e0*/  @!P0 BRA `(.L_x_420) ;  /* 0x0000000000048947 */ /* 0x000fea0003800000 */
[----:B------:R-:W-:Y:S01]  /*115f0*/  BPT.TRAP 0x1 ;  /* 0x000000040000795c */ /* 0x000fe20000300000 */
.L_x_420:
        /* <DEDUP_REMOVED lines=12> */
.L_x_461:
[----:B------:R-:W1:Y:S02]  /*116c0*/  SYNCS.PHASECHK.TRANS64.TRYWAIT P1, [R5+URZ], R0 ;  /* 0x00000000050075a7 */ /* 0x000e64000802017f */
[----:B-1----:R-:W-:Y:S05]  /*116d0*/  @!P1 BRA `(.L_x_422) ;  /* 0x0000000c007c9947 */ /* 0x002fea0003800000 */
.L_x_462:
[----:B------:R-:W-:Y:S05]  /*116e0*/  @!P0 BRA `(.L_x_423) ;  /* 0x0000000000048947 */ /* 0x000fea0003800000 */
[----:B------:R-:W-:Y:S01]  /*116f0*/  BPT.TRAP 0x1 ;  /* 0x000000040000795c */ /* 0x000fe20000300000 */
.L_x_423:
[----:B-1----:R-:W-:-:S04]  /*11700*/  IMAD R5, R18, 0x8, R3 ;  /* 0x0000000812057824 */ /* 0x002fc800078e0203 */
[----:B------:R-:W1:Y:S02]  /*11710*/  SYNCS.PHASECHK.TRANS64.TRYWAIT P1, [R5+URZ+0x33460], R4 ;  /* 0x03346004050075a7 */ /* 0x000e64000802017f */
[----:B-1----:R-:W-:Y:S05]  /*11720*/  @!P1 BRA `(.L_x_424) ;  /* 0x0000000c007c9947 */ /* 0x002fea0003800000 */
.L_x_463:
[----:B------:R-:W-:Y:S05]  /*11730*/  @!P0 BRA `(.L_x_425) ;  /* 0x0000000000048947 */ /* 0x000fea0003800000 */
[----:B------:R-:W-:Y:S01]  /*11740*/  BPT.TRAP 0x1 ;  /* 0x000000040000795c */ /* 0x000fe20000300000 */
.L_x_425:
[----:B------:R-:W-:-:S04]  /*11750*/  IMAD R3, R2, 0x8, R3 ;  /* 0x0000000802037824 */ /* 0x000fc800078e0203 */
[----:B------:R-:W2:Y:S02]  /*11760*/  SYNCS.PHASECHK.TRANS64.TRYWAIT P1, [R3+URZ+0x33460], R0 ;  /* 0x03346000030075a7 */ /* 0x000ea4000802017f */
[----:B--2---:R-:W-:Y:S05]  /*11770*/  @!P1 BRA `(.L_x_426) ;  /* 0x0000000c007c9947 */ /* 0x004fea0003800000 */
.L_x_464:
[----:B------:R-:W-:Y:S05]  /*11780*/  @!P0 BRA `(.L_x_427) ;  /* 0x0000000000048947 */ /* 0x000fea0003800000 */
[----:B------:R-:W-:Y:S01]  /*11790*/  BPT.TRAP 0x1 ;  /* 0x000000040000795c */ /* 0x000fe20000300000 */
.L_x_427:
[----:B------:R-:W3:Y:S02]  /*117a0*/  SYNCS.PHASECHK.TRANS64.TRYWAIT P0, [R5+URZ+0x33480], R4 ;  /* 0x03348004050075a7 */ /* 0x000ee4000800017f */
[----:B---3--:R-:W-:Y:S05]  /*117b0*/  @!P0 BRA `(.L_x_428) ;  /* 0x0000000c00808947 */ /* 0x008fea0003800000 */
.L_x_429:
[----:B----4-:R4:W0:Y:S02]  /*117c0*/  SYNCS.PHASECHK.TRANS64.TRYWAIT P0, [R3+URZ+0x33480], R0 ;  /* 0x03348000030075a7 */ /* 0x010824000800017f */
[----:B0-----:R-:W-:Y:S05]  /*117d0*/  @!P0 NANOSLEEP.SYNCS 0x989680 ;  /* 0x009896800000895d */ /* 0x001fea0003900000 */
[----:B------:R-:W0:Y:S02]  /*117e0*/  @!P0 SYNCS.PHASECHK.TRANS64 P0, [R3+URZ+0x33480], R0 ;  /* 0x03348000030085a7 */ /* 0x000e24000800007f */
[----:B0-----:R-:W-:Y:S05]  /*117f0*/  @!P0 BRA `(.L_x_429) ;  /* 0xfffffffc00f08947 */ /* 0x001fea000383ffff */
.L_x_418:
[----:B------:R-:W-:Y:S05]  /*11800*/  BSYNC B0 ;  /* 0x0000000000007941 */ /* 0x000fea0003800000 */
.L_x_417:
[----:B------:R-:W-:Y:S05]  /*11810*/  EXIT ;  /* 0x000000000000794d */ /* 0x000fea0003800000 */
.L_x_290:
[----:B0-----:R0:W1:Y:S02]  /*11820*/  SYNCS.PHASECHK.TRANS64.TRYWAIT P1, [R0+URZ+0x33400], R3 ;  /* 0x03340003000075a7 */ /* 0x001064000802017f */
[----:B-1----:R-:W-:Y:S05]  /*11830*/  @!P1 NANOSLEEP.SYNCS 0x989680 ;  /* 0x009896800000995d */ /* 0x002fea0003900000 */
[----:B------:R-:W1:Y:S02]  /*11840*/  @!P1 SYNCS.PHASECHK.TRANS64 P1, [R0+URZ+0x33400], R3 ;  /* 0x03340003000095a7 */ /* 0x000e64000802007f */
[----:B-1----:R-:W-:Y:S05]  /*11850*/  @!P1 BRA `(.L_x_290) ;  /* 0xfffffffc00f09947 */ /* 0x002fea000383ffff */
[----:B------:R-:W-:Y:S05]  /*11860*/  BRA `(.L_x_430) ;  /* 0xffffff0000947947 */ /* 0x000fea000383ffff */
.L_x_294:
[----:B-1----:R1:W2:Y:S02]  /*11870*/  SYNCS.PHASECHK.TRANS64.TRYWAIT P1, [R4+URZ+0x33430], R3 ;  /* 0x03343003040075a7 */ /* 0x0022a4000802017f */
[----:B--2---:R-:W-:Y:S05]  /*11880*/  @!P1 NANOSLEEP.SYNCS 0x989680 ;  /* 0x009896800000995d */ /* 0x004fea0003900000 */
[----:B------:R-:W2:Y:S02]  /*11890*/  @!P1 SYNCS.PHASECHK.TRANS64 P1, [R4+URZ+0x33430], R3 ;  /* 0x03343003040095a7 */ /* 0x000ea4000802007f */
[----:B--2---:R-:W-:Y:S05]  /*118a0*/  @!P1 BRA `(.L_x_294) ;  /* 0xfffffffc00f09947 */ /* 0x004fea000383ffff */
[----:B------:R-:W-:Y:S05]  /*118b0*/  BRA `(.L_x_293) ;  /* 0xffffff0000bc7947 */ /* 0x000fea000383ffff */
.L_x_299:
[----:B-1----:R-:W-:-:S04]  /*118c0*/  IMAD.U32 R3, RZ, RZ, UR6 ;  /* 0x00000006ff037e24 */ /* 0x002fc8000f8e00ff */
[----:B------:R1:W2:Y:S03]  /*118d0*/  SYNCS.PHASECHK.TRANS64.TRYWAIT P1, [R3+URZ+0x33430], R0 ;  /* 0x03343000030075a7 */ /* 0x0002a6000802017f */
[----:B--2---:R-:W-:Y:S05]  /*118e0*/  @!P1 NANOSLEEP.SYNCS 0x989680 ;  /* 0x009896800000995d */ /* 0x004fea0003900000 */
[----:B------:R-:W2:Y:S02]  /*118f0*/  @!P1 SYNCS.PHASECHK.TRANS64 P1, [R3+URZ+0x33430], R0 ;  /* 0x03343000030095a7 */ /* 0x000ea4000802007f */
[----:B--2---:R-:W-:Y:S05]  /*11900*/  @!P1 BRA `(.L_x_299) ;  /* 0xfffffffc00ec9947 */ /* 0x004fea000383ffff */
[----:B------:R-:W-:Y:S05]  /*11910*/  BRA `(.L_x_296) ;  /* 0xffffff38005c7947 */ /* 0x000fea000383ffff */
.L_x_303:
[----:B-1----:R-:W-:-:S04]  /*11920*/  IMAD.U32 R3, RZ, RZ, UR6 ;  /* 0x00000006ff037e24 */ /* 0x002fc8000f8e00ff */
[----:B------:R1:W2:Y:S03]  /*11930*/  SYNCS.PHASECHK.TRANS64.TRYWAIT P1, [R3+URZ+0x33450], R0 ;  /* 0x03345000030075a7 */ /* 0x0002a6000802017f */
[----:B--2---:R-:W-:Y:S05]  /*11940*/  @!P1 NANOSLEEP.SYNCS 0x989680 ;  /* 0x009896800000995d */ /* 0x004fea0003900000 */
[----:B------:R-:W2:Y:S02]  /*11950*/  @!P1 SYNCS.PHASECHK.TRANS64 P1, [R3+URZ+0x33450], R0 ;  /* 0x03345000030095a7 */ /* 0x000ea4000802007f */
[----:B--2---:R-:W-:Y:S05]  /*11960*/  @!P1 BRA `(.L_x_303) ;  /* 0xfffffffc00ec9947 */ /* 0x004fea000383ffff */
[----:B------:R-:W-:Y:S05]  /*11970*/  BRA `(.L_x_300) ;  /* 0xffffff4400707947 */ /* 0x000fea000383ffff */
.L_x_309:
[----:B-1----:R1:W2:Y:S02]  /*11980*/  SYNCS.PHASECHK.TRANS64.TRYWAIT P1, [R14+URZ+0x33450], R7 ;  /* 0x033450070e0075a7 */ /* 0x0022a4000802017f */
[----:B--2---:R-:W-:Y:S05]  /*11990*/  @!P1 NANOSLEEP.SYNCS 0x989680 ;  /* 0x009896800000995d */ /* 0x004fea0003900000 */
[----:B------:R-:W2:Y:S02]  /*119a0*/  @!P1 SYNCS.PHASECHK.TRANS64 P1, [R14+URZ+0x33450], R7 ;  /* 0x033450070e0095a7 */ /* 0x000ea4000802007f */
[----:B--2---:R-:W-:Y:S05]  /*119b0*/  @!P1 BRA `(.L_x_309) ;  /* 0xfffffffc00f09947 */ /* 0x004fea000383ffff */
[----:B------:R-:W-:Y:S05]  /*119c0*/  BRA `(.L_x_308) ;  /* 0xffffff6400fc7947 */ /* 0x000fea000383ffff */
.L_x_355:
[----:B------:R-:W-:Y:S02]  /*119d0*/  IMAD.MOV.U32 R13, RZ, RZ, R0 ;  /* 0x000000ffff0d7224 */ /* 0x000fe400078e0000 */
[----:B------:R-:W-:Y:S02]  /*119e0*/  IMAD.MOV.U32 R12, RZ, RZ, RZ ;  /* 0x000000ffff0c7224 */ /* 0x000fe400078e00ff */
[----:B------:R-:W-:Y:S02]  /*119f0*/  IMAD.MOV.U32 R11, RZ, RZ, 0x1f ;  /* 0x0000001fff0b7424 */ /* 0x000fe400078e00ff */
[----:B------:R-:W-:-:S07]  /*11a00*/  IMAD.MOV.U32 R15, RZ, RZ, -0x1 ;  /* 0xffffffffff0f7424 */ /* 0x000fce00078e00ff */
[----:B-1----:R-:W-:Y:S05]  /*11a10*/  WARPSYNC.COLLECTIVE R15, `(.L_x_431) ;  /* 0x000000000f087348 */ /* 0x002fea0003c00000 */
[----:B------:R0:W2:Y:S02]  /*11a20*/  SHFL.IDX P6, R14, R13, R12, R11 ;  /* 0x0000000c0d0e7389 */ /* 0x0000a400000c000b */
[----:B012---:R-:W-:Y:S01]  /*11a30*/  ENDCOLLECTIVE ;  /* 0x000000000000791b */ /* 0x007fe20003800000 */
.L_x_431:
[----:B------:R-:W-:Y:S05]  /*11a40*/  BRA `(.L_x_432) ;  /* 0xffffffc000187947 */ /* 0x000fea000383ffff */
.L_x_357:
[----:B------:R-:W-:Y:S01]  /*11a50*/  BSSY B0, `(.L_x_433) ;  /* 0x0000006000007945 */ /* 0x000fe20003800000 */
[----:B------:R-:W-:-:S07]  /*11a60*/  IMAD.MOV.U32 R15, RZ, RZ, -0x1 ;  /* 0xffffffffff0f7424 */ /* 0x000fce00078e00ff */
[----:B-1----:R-:W-:Y:S05]  /*11a70*/  WARPSYNC.COLLECTIVE R15, `(.L_x_434) ;  /* 0x000000000f0c7348 */ /* 0x002fea0003c00000 */
[----:B------:R-:W-:Y:S02]  /*11a80*/  ELECT P6, UR62, PT ;  /* 0x00000000003e782f */ /* 0x000fe400038c0000 */
[----:B------:R-:W-:Y:S01]  /*11a90*/  MOV R14, UR62 ;  /* 0x0000003e000e7c02 */ /* 0x000fe20008000f00 */
[----:B-1----:R-:W-:Y:S10]  /*11aa0*/  ENDCOLLECTIVE ;  /* 0x000000000000791b */ /* 0x002ff40003800000 */
.L_x_434:
[----:B------:R-:W-:Y:S05]  /*11ab0*/  BSYNC B0 ;  /* 0x0000000000007941 */ /* 0x000fea0003800000 */
.L_x_433:
[----:B------:R-:W-:Y:S05]  /*11ac0*/  BRA `(.L_x_435) ;  /* 0xffffffc000287947 */ /* 0x000fea000383ffff */
.L_x_359:
[----:B0-----:R0:W1:Y:S02]  /*11ad0*/  SYNCS.PHASECHK.TRANS64.TRYWAIT P0, [R3+URZ+0x33480], R2 ;  /* 0x03348002030075a7 */ /* 0x001064000800017f */
[----:B-1----:R-:W-:Y:S05]  /*11ae0*/  @!P0 NANOSLEEP.SYNCS 0x989680 ;  /* 0x009896800000895d */ /* 0x002fea0003900000 */
[----:B------:R-:W1:Y:S02]  /*11af0*/  @!P0 SYNCS.PHASECHK.TRANS64 P0, [R3+URZ+0x33480], R2 ;  /* 0x03348002030085a7 */ /* 0x000e64000800007f */
[----:B-1----:R-:W-:Y:S05]  /*11b00*/  @!P0 BRA `(.L_x_359) ;  /* 0xfffffffc00f08947 */ /* 0x002fea000383ffff */
[----:B------:R-:W-:Y:S05]  /*11b10*/  BRA `(.L_x_436) ;  /* 0xffffffc000847947 */ /* 0x000fea000383ffff */
.L_x_361:
[----:B-1----:R1:W2:Y:S02]  /*11b20*/  SYNCS.PHASECHK.TRANS64.TRYWAIT P0, [R3+URZ+0x33440], R2 ;  /* 0x03344002030075a7 */ /* 0x0022a4000800017f */
[----:B--2---:R-:W-:Y:S05]  /*11b30*/  @!P0 NANOSLEEP.SYNCS 0x989680 ;  /* 0x009896800000895d */ /* 0x004fea0003900000 */
[----:B------:R-:W2:Y:S02]  /*11b40*/  @!P0 SYNCS.PHASECHK.TRANS64 P0, [R3+URZ+0x33440], R2 ;  /* 0x03344002030085a7 */ /* 0x000ea4000800007f */
[----:B--2---:R-:W-:Y:S05]  /*11b50*/  @!P0 BRA `(.L_x_361) ;  /* 0xfffffffc00f08947 */ /* 0x004fea000383ffff */
[----:B------:R-:W-:Y:S05]  /*11b60*/  BRA `(.L_x_437) ;  /* 0xffffffc4000c7947 */ /* 0x000fea000383ffff */
.L_x_365:
[----:B------:R-:W2:Y:S01]  /*11b70*/  LDL.LU R11, [R1+0x18] ;  /* 0x00001800010b7983 */ /* 0x000ea20000300800 */
[----:B------:R-:W-:Y:S01]  /*11b80*/  IMAD.MOV.U32 R13, RZ, RZ, R2 ;  /* 0x000000ffff0d7224 */ /* 0x000fe200078e0002 */
[----:B------:R-:W-:Y:S01]  /*11b90*/  LOP3.LUT R7, R7, 0x7f, RZ, 0xc0, !PT ;  /* 0x0000007f07077812 */ /* 0x000fe200078ec0ff */
[----:B------:R-:W-:Y:S02]  /*11ba0*/  IMAD.MOV.U32 R12, RZ, RZ, RZ ;  /* 0x000000ffff0c7224 */ /* 0x000fe400078e00ff */
[----:B------:R-:W-:Y:S01]  /*11bb0*/  IMAD.MOV.U32 R15, RZ, RZ, -0x1 ;  /* 0xffffffffff0f7424 */ /* 0x000fe200078e00ff */
[----:B------:R-:W-:-:S05]  /*11bc0*/  SHF.R.U32.HI R7, RZ, 0x2, R7 ;  /* 0x00000002ff077819 */ /* 0x000fca0000011607 */
[----:B------:R-:W-:Y:S02]  /*11bd0*/  IMAD.IADD R0, R7, 0x1, R0 ;  /* 0x0000000107007824 */ /* 0x000fe400078e0200 */
[----:B--2---:R-:W-:Y:S02]  /*11be0*/  IMAD R4, R11, R8, RZ ;  /* 0x000000080b047224 */ /* 0x004fe400078e02ff */
[----:B------:R-:W-:-:S03]  /*11bf0*/  IMAD.MOV.U32 R11, RZ, RZ, 0x1c1f ;  /* 0x00001c1fff0b7424 */ /* 0x000fc600078e00ff */
[----:B------:R-:W-:-:S13]  /*11c00*/  ISETP.GE.AND P4, PT, R0, R4, PT ;  /* 0x000000040000720c */ /* 0x000fda0003f86270 */
[----:B-----5:R-:W-:Y:S05]  /*11c10*/  WARPSYNC.COLLECTIVE R15, `(.L_x_438) ;  /* 0x000000000f087348 */ /* 0x020fea0003c00000 */
[----:B------:R0:W1:Y:S02]  /*11c20*/  SHFL.IDX P6, R14, R13, R12, R11 ;  /* 0x0000000c0d0e7389 */ /* 0x00006400000c000b */
[----:B01---5:R-:W-:Y:S01]  /*11c30*/  ENDCOLLECTIVE ;  /* 0x000000000000791b */ /* 0x023fe20003800000 */
.L_x_438:
[----:B------:R-:W-:Y:S02]  /*11c40*/  IMAD.MOV.U32 R13, RZ, RZ, R3 ;  /* 0x000000ffff0d7224 */ /* 0x000fe400078e0003 */
[----:B------:R-:W-:-:S07]  /*11c50*/  IMAD.MOV.U32 R5, RZ, RZ, R14 ;  /* 0x000000ffff057224 */ /* 0x000fce00078e000e */
[----:B------:R-:W-:Y:S05]  /*11c60*/  WARPSYNC.COLLECTIVE R15, `(.L_x_439) ;  /* 0x000000000f087348 */ /* 0x000fea0003c00000 */
[----:B------:R0:W1:Y:S02]  /*11c70*/  SHFL.IDX P6, R14, R13, R12, R11 ;  /* 0x0000000c0d0e7389 */ /* 0x00006400000c000b */
[----:B01----:R-:W-:Y:S01]  /*11c80*/  ENDCOLLECTIVE ;  /* 0x000000000000791b */ /* 0x003fe20003800000 */
.L_x_439:
[----:B------:R-:W-:Y:S02]  /*11c90*/  IMAD.MOV.U32 R13, RZ, RZ, R2 ;  /* 0x000000ffff0d7224 */ /* 0x000fe400078e0002 */
[----:B------:R-:W-:Y:S02]  /*11ca0*/  IMAD.MOV.U32 R12, RZ, RZ, 0x1 ;  /* 0x00000001ff0c7424 */ /* 0x000fe400078e00ff */
[----:B------:R-:W-:-:S07]  /*11cb0*/  IMAD.MOV.U32 R6, RZ, RZ, R14 ;  /* 0x000000ffff067224 */ /* 0x000fce00078e000e */
[----:B------:R-:W-:Y:S05]  /*11cc0*/  WARPSYNC.COLLECTIVE R15, `(.L_x_440) ;  /* 0x000000000f087348 */ /* 0x000fea0003c00000 */
[----:B------:R0:W1:Y:S02]  /*11cd0*/  SHFL.IDX P6, R14, R13, R12, R11 ;  /* 0x0000000c0d0e7389 */ /* 0x00006400000c000b */
[----:B01----:R-:W-:Y:S01]  /*11ce0*/  ENDCOLLECTIVE ;  /* 0x000000000000791b */ /* 0x003fe20003800000 */
.L_x_440:
        /* <DEDUP_REMOVED lines=8> */
[----:B------:R0:W-:Y:S02]  /*11d70*/  @!P4 LDGSTS.E.BYPASS.LTC128B.128 [R9+0x1e200], desc[UR48][R6.64], !P0 ;  /* 0x1e2000000609cfae */ /* 0x0001e4000c101d70 */
[----:B------:R-:W-:Y:S02]  /*11d80*/  ISETP.GE.AND P3, PT, R5, R4, PT ;  /* 0x000000040500720c */ /* 0x000fe40003f66270 */
[----:B------:R0:W-:Y:S01]  /*11d90*/  @!P4 LDGSTS.E.BYPASS.LTC128B.128 [R9+0x20200], desc[UR48][R6.64+0x40], !P1 ;  /* 0x202000400609cfae */ /* 0x0001e2000c901d70 */
[----:B------:R-:W-:-:S03]  /*11da0*/  IMAD.MOV.U32 R5, RZ, RZ, R14 ;  /* 0x000000ffff057224 */ /* 0x000fc600078e000e */
[----:B------:R0:W-:Y:S07]  /*11db0*/  @!P4 LDGSTS.E.BYPASS.LTC128B.128 [R9+0x22200], desc[UR48][R6.64+0x80], !P2 ;  /* 0x222000800609cfae */ /* 0x0001ee000d101d70 */
[----:B0-----:R-:W-:Y:S05]  /*11dc0*/  WARPSYNC.COLLECTIVE R15, `(.L_x_441) ;  /* 0x000000000f087348 */ /* 0x001fea0003c00000 */
[----:B------:R1:W2:Y:S02]  /*11dd0*/  SHFL.IDX P6, R14, R13, R12, R11 ;  /* 0x0000000c0d0e7389 */ /* 0x0002a400000c000b */
[----:B012---:R-:W-:Y:S01]  /*11de0*/  ENDCOLLECTIVE ;  /* 0x000000000000791b */ /* 0x007fe20003800000 */
.L_x_441:
[----:B------:R-:W-:Y:S02]  /*11df0*/  IMAD.MOV.U32 R13, RZ, RZ, R2 ;  /* 0x000000ffff0d7224 */ /* 0x000fe400078e0002 */
[----:B------:R-:W-:Y:S02]  /*11e00*/  IMAD.MOV.U32 R12, RZ, RZ, 0x2 ;  /* 0x00000002ff0c7424 */ /* 0x000fe400078e00ff */
[----:B------:R-:W-:-:S07]  /*11e10*/  IMAD.MOV.U32 R6, RZ, RZ, R14 ;  /* 0x000000ffff067224 */ /* 0x000fce00078e000e */
[----:B------:R-:W-:Y:S05]  /*11e20*/  WARPSYNC.COLLECTIVE R15, `(.L_x_442) ;  /* 0x000000000f087348 */ /* 0x000fea0003c00000 */
[----:B------:R0:W1:Y:S02]  /*11e30*/  SHFL.IDX P6, R14, R13, R12, R11 ;  /* 0x0000000c0d0e7389 */ /* 0x00006400000c000b */
[----:B01----:R-:W-:Y:S01]  /*11e40*/  ENDCOLLECTIVE ;  /* 0x000000000000791b */ /* 0x003fe20003800000 */
.L_x_442:
        /* <DEDUP_REMOVED lines=16> */
.L_x_443:
[----:B------:R-:W-:Y:S02]  /*11f50*/  IMAD.MOV.U32 R13, RZ, RZ, R2 ;  /* 0x000000ffff0d7224 */ /* 0x000fe400078e0002 */
[----:B------:R-:W-:Y:S02]  /*11f60*/  IMAD.MOV.U32 R12, RZ, RZ, 0x3 ;  /* 0x00000003ff0c7424 */ /* 0x000fe400078e00ff */
[----:B------:R-:W-:-:S07]  /*11f70*/  IMAD.MOV.U32 R6, RZ, RZ, R14 ;  /* 0x000000ffff067224 */ /* 0x000fce00078e000e */
[----:B------:R-:W-:Y:S05]  /*11f80*/  WARPSYNC.COLLECTIVE R15, `(.L_x_444) ;  /* 0x000000000f087348 */ /* 0x000fea0003c00000 */
[----:B------:R0:W1:Y:S02]  /*11f90*/  SHFL.IDX P6, R14, R13, R12, R11 ;  /* 0x0000000c0d0e7389 */ /* 0x00006400000c000b */
[----:B01----:R-:W-:Y:S01]  /*11fa0*/  ENDCOLLECTIVE ;  /* 0x000000000000791b */ /* 0x003fe20003800000 */
.L_x_444:
        /* <DEDUP_REMOVED lines=14> */
.L_x_445:
[----:B------:R-:W-:Y:S01]  /*12090*/  IMAD.MOV.U32 R3, RZ, RZ, R14 ;  /* 0x000000ffff037224 */ /* 0x000fe200078e000e */
[----:B------:R-:W-:Y:S06]  /*120a0*/  BRA `(.L_x_446) ;  /* 0xffffffc800707947 */ /* 0x000fec000383ffff */
.L_x_370:
[----:B0-----:R0:W1:Y:S02]  /*120b0*/  SYNCS.PHASECHK.TRANS64.TRYWAIT P0, [R17+URZ+0x33420], R0 ;  /* 0x03342000110075a7 */ /* 0x001064000800017f */
[----:B-1----:R-:W-:Y:S05]  /*120c0*/  @!P0 NANOSLEEP.SYNCS 0x989680 ;  /* 0x009896800000895d */ /* 0x002fea0003900000 */
[----:B------:R-:W1:Y:S02]  /*120d0*/  @!P0 SYNCS.PHASECHK.TRANS64 P0, [R17+URZ+0x33420], R0 ;  /* 0x03342000110085a7 */ /* 0x000e64000800007f */
[----:B-1----:R-:W-:Y:S05]  /*120e0*/  @!P0 BRA `(.L_x_370) ;  /* 0xfffffffc00f08947 */ /* 0x002fea000383ffff */
[----:B------:R-:W-:Y:S05]  /*120f0*/  BRA `(.L_x_447) ;  /* 0xffffffc800e07947 */ /* 0x000fea000383ffff */
.L_x_376:
[----:B0-----:R0:W1:Y:S02]  /*12100*/  SYNCS.PHASECHK.TRANS64.TRYWAIT P0, [R6+URZ+0x33480], R4 ;  /* 0x03348004060075a7 */ /* 0x001064000800017f */
[----:B-1----:R-:W-:Y:S05]  /*12110*/  @!P0 NANOSLEEP.SYNCS 0x989680 ;  /* 0x009896800000895d */ /* 0x002fea0003900000 */
[----:B------:R-:W1:Y:S02]  /*12120*/  @!P0 SYNCS.PHASECHK.TRANS64 P0, [R6+URZ+0x33480], R4 ;  /* 0x03348004060085a7 */ /* 0x000e64000800007f */
[----:B-1----:R-:W-:Y:S05]  /*12130*/  @!P0 BRA `(.L_x_376) ;  /* 0xfffffffc00f08947 */ /* 0x002fea000383ffff */
[----:B------:R-:W-:Y:S05]  /*12140*/  BRA `(.L_x_448) ;  /* 0xffffffcc00947947 */ /* 0x000fea000383ffff */
.L_x_383:
[----:B-1----:R1:W2:Y:S02]  /*12150*/  SYNCS.PHASECHK.TRANS64.TRYWAIT P0, [R6+URZ+0x33440], R4 ;  /* 0x03344004060075a7 */ /* 0x0022a4000800017f */
[----:B--2---:R-:W-:Y:S05]  /*12160*/  @!P0 NANOSLEEP.SYNCS 0x989680 ;  /* 0x009896800000895d */ /* 0x004fea0003900000 */
[----:B------:R-:W2:Y:S02]  /*12170*/  @!P0 SYNCS.PHASECHK.TRANS64 P0, [R6+URZ+0x33440], R4 ;  /* 0x03344004060085a7 */ /* 0x000ea4000800007f */
[----:B--2---:R-:W-:Y:S05]  /*12180*/  @!P0 BRA `(.L_x_383) ;  /* 0xfffffffc00f08947 */ /* 0x004fea000383ffff */
[----:B------:R-:W-:Y:S05]  /*12190*/  BRA `(.L_x_449) ;  /* 0xffffffd000907947 */ /* 0x000fea000383ffff */
.L_x_391:
[----:B0-----:R0:W1:Y:S02]  /*121a0*/  SYNCS.PHASECHK.TRANS64.TRYWAIT P0, [R3+URZ+0x33470], R4 ;  /* 0x03347004030075a7 */ /* 0x001064000800017f */
[----:B-1----:R-:W-:Y:S05]  /*121b0*/  @!P0 NANOSLEEP.SYNCS 0x989680 ;  /* 0x009896800000895d */ /* 0x002fea0003900000 */
[----:B------:R-:W1:Y:S02]  /*121c0*/  @!P0 SYNCS.PHASECHK.TRANS64 P0, [R3+URZ+0x33470], R4 ;  /* 0x03347004030085a7 */ /* 0x000e64000800007f */
[----:B-1----:R-:W-:Y:S05]  /*121d0*/  @!P0 BRA `(.L_x_391) ;  /* 0xfffffffc00f08947 */ /* 0x002fea000383ffff */
[----:B------:R-:W-:Y:S05]  /*121e0*/  BRA `(.L_x_450) ;  /* 0xffffffd400a47947 */ /* 0x000fea000383ffff */
.L_x_393:
[----:B-1----:R1:W3:Y:S02]  /*121f0*/  SYNCS.PHASECHK.TRANS64.TRYWAIT P0, [R3+URZ+0x33460], R0 ;  /* 0x03346000030075a7 */ /* 0x0022e4000800017f */
[----:B---3--:R-:W-:Y:S05]  /*12200*/  @!P0 NANOSLEEP.SYNCS 0x989680 ;  /* 0x009896800000895d */ /* 0x008fea0003900000 */
[----:B------:R-:W3:Y:S02]  /*12210*/  @!P0 SYNCS.PHASECHK.TRANS64 P0, [R3+URZ+0x33460], R0 ;  /* 0x03346000030085a7 */ /* 0x000ee4000800007f */
[----:B---3--:R-:W-:Y:S05]  /*12220*/  @!P0 BRA `(.L_x_393) ;  /* 0xfffffffc00f08947 */ /* 0x008fea000383ffff */
[----:B------:R-:W-:Y:S05]  /*12230*/  BRA `(.L_x_451) ;  /* 0xffffffd400ac7947 */ /* 0x000fea000383ffff */
.L_x_400:
[----:B0-----:R0:W1:Y:S02]  /*12240*/  SYNCS.PHASECHK.TRANS64.TRYWAIT P1, [R3+URZ+0x33470], R0 ;  /* 0x03347000030075a7 */ /* 0x001064000802017f */
[----:B-1----:R-:W-:Y:S05]  /*12250*/  @!P1 NANOSLEEP.SYNCS 0x989680 ;  /* 0x009896800000995d */ /* 0x002fea0003900000 */
[----:B------:R-:W1:Y:S02]  /*12260*/  @!P1 SYNCS.PHASECHK.TRANS64 P1, [R3+URZ+0x33470], R0 ;  /* 0x03347000030095a7 */ /* 0x000e64000802007f */
[----:B-1----:R-:W-:Y:S05]  /*12270*/  @!P1 BRA `(.L_x_400) ;  /* 0xfffffffc00f09947 */ /* 0x002fea000383ffff */
[----:B------:R-:W-:Y:S05]  /*12280*/  BRA `(.L_x_452) ;  /* 0xffffffdc00ec7947 */ /* 0x000fea000383ffff */
.L_x_402:
[----:B0-----:R0:W1:Y:S02]  /*12290*/  SYNCS.PHASECHK.TRANS64.TRYWAIT P1, [R3+URZ+0x33460], R0 ;  /* 0x03346000030075a7 */ /* 0x001064000802017f */
[----:B-1----:R-:W-:Y:S05]  /*122a0*/  @!P1 NANOSLEEP.SYNCS 0x989680 ;  /* 0x009896800000995d */ /* 0x002fea0003900000 */
[----:B------:R-:W1:Y:S02]  /*122b0*/  @!P1 SYNCS.PHASECHK.TRANS64 P1, [R3+URZ+0x33460], R0 ;  /* 0x03346000030095a7 */ /* 0x000e64000802007f */
[----:B-1----:R-:W-:Y:S05]  /*122c0*/  @!P1 BRA `(.L_x_402) ;  /* 0xfffffffc00f09947 */ /* 0x002fea000383ffff */
[----:B------:R-:W-:Y:S05]  /*122d0*/  BRA `(.L_x_453) ;  /* 0xffffffdc00f07947 */ /* 0x000fea000383ffff */
.L_x_415:
[----:B0-----:R0:W1:Y:S02]  /*122e0*/  SYNCS.PHASECHK.TRANS64.TRYWAIT P0, [R3+URZ+0x33420], R0 ;  /* 0x03342000030075a7 */ /* 0x001064000800017f */
[----:B-1----:R-:W-:Y:S05]  /*122f0*/  @!P0 NANOSLEEP.SYNCS 0x989680 ;  /* 0x009896800000895d */ /* 0x002fea0003900000 */
[----:B------:R-:W1:Y:S02]  /*12300*/  @!P0 SYNCS.PHASECHK.TRANS64 P0, [R3+URZ+0x33420], R0 ;  /* 0x03342000030085a7 */ /* 0x000e64000800007f */
[----:B-1----:R-:W-:Y:S05]  /*12310*/  @!P0 BRA `(.L_x_415) ;  /* 0xfffffffc00f08947 */ /* 0x002fea000383ffff */
[----:B------:R-:W-:Y:S05]  /*12320*/  BRA `(.L_x_454) ;  /* 0xfffffff000687947 */ /* 0x000fea000383ffff */
.L_x_416:
[----:B------:R-:W1:Y:S01]  /*12330*/  S2R R2, SR_TID.X ;  /* 0x0000000000027919 */ /* 0x000e620000002100 */
[----:B------:R-:W-:Y:S01]  /*12340*/  BSSY B0, `(.L_x_455) ;  /* 0x000000a000007945 */ /* 0x000fe20003800000 */
[----:B------:R-:W-:Y:S02]  /*12350*/  IMAD.MOV.U32 R12, RZ, RZ, RZ ;  /* 0x000000ffff0c7224 */ /* 0x000fe400078e00ff */
[----:B------:R-:W-:Y:S02]  /*12360*/  IMAD.MOV.U32 R11, RZ, RZ, 0x1f ;  /* 0x0000001fff0b7424 */ /* 0x000fe400078e00ff */
[----:B------:R-:W-:Y:S01]  /*12370*/  IMAD.MOV.U32 R15, RZ, RZ, -0x1 ;  /* 0xffffffffff0f7424 */ /* 0x000fe200078e00ff */
[----:B-1----:R-:W-:-:S04]  /*12380*/  SHF.R.U32.HI R2, RZ, 0x5, R2 ;  /* 0x00000005ff027819 */ /* 0x002fc80000011602 */
[----:B------:R-:W-:-:S05]  /*12390*/  LOP3.LUT R2, R2, 0x3, RZ, 0xc0, !PT ;  /* 0x0000000302027812 */ /* 0x000fca00078ec0ff */
[----:B------:R-:W-:-:S07]  /*123a0*/  IMAD.MOV.U32 R13, RZ, RZ, R2 ;  /* 0x000000ffff0d7224 */ /* 0x000fce00078e0002 */
[----:B0-----:R-:W-:Y:S05]  /*123b0*/  WARPSYNC.COLLECTIVE R15, `(.L_x_456) ;  /* 0x000000000f087348 */ /* 0x001fea0003c00000 */
[----:B------:R1:W2:Y:S02]  /*123c0*/  SHFL.IDX P6, R14, R13, R12, R11 ;  /* 0x0000000c0d0e7389 */ /* 0x0002a400000c000b */
[----:B012---:R-:W-:Y:S01]  /*123d0*/  ENDCOLLECTIVE ;  /* 0x000000000000791b */ /* 0x007fe20003800000 */
.L_x_456:
[----:B------:R-:W-:Y:S05]  /*123e0*/  BSYNC B0 ;  /* 0x0000000000007941 */ /* 0x000fea0003800000 */
.L_x_455:
[----:B------:R-:W-:Y:S05]  /*123f0*/  BRA `(.L_x_457) ;  /* 0xfffffff000507947 */ /* 0x000fea000383ffff */
.L_x_419:
[----:B------:R-:W-:Y:S01]  /*12400*/  BSSY B1, `(.L_x_458) ;  /* 0x0000006000017945 */ /* 0x000fe20003800000 */
[----:B------:R-:W-:-:S07]  /*12410*/  IMAD.MOV.U32 R15, RZ, RZ, -0x1 ;  /* 0xffffffffff0f7424 */ /* 0x000fce00078e00ff */
[----:B0-----:R-:W-:Y:S05]  /*12420*/  WARPSYNC.COLLECTIVE R15, `(.L_x_459) ;  /* 0x000000000f0c7348 */ /* 0x001fea0003c00000 */
[----:B------:R-:W-:Y:S02]  /*12430*/  ELECT P6, UR62, PT ;  /* 0x00000000003e782f */ /* 0x000fe400038c0000 */
[----:B------:R-:W-:Y:S01]  /*12440*/  MOV R14, UR62 ;  /* 0x0000003e000e7c02 */ /* 0x000fe20008000f00 */
[----:B0-----:R-:W-:Y:S10]  /*12450*/  ENDCOLLECTIVE ;  /* 0x000000000000791b */ /* 0x001ff40003800000 */
.L_x_459:
[----:B------:R-:W-:Y:S05]  /*12460*/  BSYNC B1 ;  /* 0x0000000000017941 */ /* 0x000fea0003800000 */
.L_x_458:
[----:B------:R-:W-:Y:S05]  /*12470*/  BRA `(.L_x_460) ;  /* 0xfffffff000487947 */ /* 0x000fea000383ffff */
.L_x_421:
[----:B0-----:R0:W1:Y:S02]  /*12480*/  SYNCS.PHASECHK.TRANS64.TRYWAIT P1, [R7+URZ], R4 ;  /* 0x00000004070075a7 */ /* 0x001064000802017f */
[----:B-1----:R-:W-:Y:S05]  /*12490*/  @!P1 NANOSLEEP.SYNCS 0x989680 ;  /* 0x009896800000995d */ /* 0x002fea0003900000 */
[----:B------:R-:W1:Y:S02]  /*124a0*/  @!P1 SYNCS.PHASECHK.TRANS64 P1, [R7+URZ], R4 ;  /* 0x00000004070095a7 */ /* 0x000e64000802007f */
[----:B-1----:R-:W-:Y:S05]  /*124b0*/  @!P1 BRA `(.L_x_421) ;  /* 0xfffffffc00f09947 */ /* 0x002fea000383ffff */
[----:B------:R-:W-:Y:S05]  /*124c0*/  BRA `(.L_x_461) ;  /* 0xfffffff0007c7947 */ /* 0x000fea000383ffff */
.L_x_422:
[----:B-1----:R1:W2:Y:S02]  /*124d0*/  SYNCS.PHASECHK.TRANS64.TRYWAIT P1, [R5+URZ], R0 ;  /* 0x00000000050075a7 */ /* 0x0022a4000802017f */
[----:B--2---:R-:W-:Y:S05]  /*124e0*/  @!P1 NANOSLEEP.SYNCS 0x989680 ;  /* 0x009896800000995d */ /* 0x004fea0003900000 */
[----:B------:R-:W2:Y:S02]  /*124f0*/  @!P1 SYNCS.PHASECHK.TRANS64 P1, [R5+URZ], R0 ;  /* 0x00000000050095a7 */ /* 0x000ea4000802007f */
[----:B--2---:R-:W-:Y:S05]  /*12500*/  @!P1 BRA `(.L_x_422) ;  /* 0xfffffffc00f09947 */ /* 0x004fea000383ffff */
[----:B------:R-:W-:Y:S05]  /*12510*/  BRA `(.L_x_462) ;  /* 0xfffffff000707947 */ /* 0x000fea000383ffff */
.L_x_424:
[----:B-1----:R1:W2:Y:S02]  /*12520*/  SYNCS.PHASECHK.TRANS64.TRYWAIT P1, [R5+URZ+0x33460], R4 ;  /* 0x03346004050075a7 */ /* 0x0022a4000802017f */
[----:B--2---:R-:W-:Y:S05]  /*12530*/  @!P1 NANOSLEEP.SYNCS 0x989680 ;  /* 0x009896800000995d */ /* 0x004fea0003900000 */
[----:B------:R-:W2:Y:S02]  /*12540*/  @!P1 SYNCS.PHASECHK.TRANS64 P1, [R5+URZ+0x33460], R4 ;  /* 0x03346004050095a7 */ /* 0x000ea4000802007f */
[----:B--2---:R-:W-:Y:S05]  /*12550*/  @!P1 BRA `(.L_x_424) ;  /* 0xfffffffc00f09947 */ /* 0x004fea000383ffff */
[----:B------:R-:W-:Y:S05]  /*12560*/  BRA `(.L_x_463) ;  /* 0xfffffff000707947 */ /* 0x000fea000383ffff */
.L_x_426:
[----:B--2---:R2:W3:Y:S02]  /*12570*/  SYNCS.PHASECHK.TRANS64.TRYWAIT P1, [R3+URZ+0x33460], R0 ;  /* 0x03346000030075a7 */ /* 0x0044e4000802017f */
[----:B---3--:R-:W-:Y:S05]  /*12580*/  @!P1 NANOSLEEP.SYNCS 0x989680 ;  /* 0x009896800000995d */ /* 0x008fea0003900000 */
[----:B------:R-:W3:Y:S02]  /*12590*/  @!P1 SYNCS.PHASECHK.TRANS64 P1, [R3+URZ+0x33460], R0 ;  /* 0x03346000030095a7 */ /* 0x000ee4000802007f */
[----:B---3--:R-:W-:Y:S05]  /*125a0*/  @!P1 BRA `(.L_x_426) ;  /* 0xfffffffc00f09947 */ /* 0x008fea000383ffff */
[----:B------:R-:W-:Y:S05]  /*125b0*/  BRA `(.L_x_464) ;  /* 0xfffffff000707947 */ /* 0x000fea000383ffff */
.L_x_428:
[----:B---3--:R3:W4:Y:S02]  /*125c0*/  SYNCS.PHASECHK.TRANS64.TRYWAIT P0, [R5+URZ+0x33480], R4 ;  /* 0x03348004050075a7 */ /* 0x008724000800017f */
[----:B----4-:R-:W-:Y:S05]  /*125d0*/  @!P0 NANOSLEEP.SYNCS 0x989680 ;  /* 0x009896800000895d */ /* 0x010fea0003900000 */
[----:B------:R-:W4:Y:S02]  /*125e0*/  @!P0 SYNCS.PHASECHK.TRANS64 P0, [R5+URZ+0x33480], R4 ;  /* 0x03348004050085a7 */ /* 0x000f24000800007f */
[----:B----4-:R-:W-:Y:S05]  /*125f0*/  @!P0 BRA `(.L_x_428) ;  /* 0xfffffffc00f08947 */ /* 0x010fea000383ffff */
[----:B------:R-:W-:Y:S05]  /*12600*/  BRA `(.L_x_429) ;  /* 0xfffffff0006c7947 */ /* 0x000fea000383ffff */
.L_x_465:
        /* <DEDUP_REMOVED lines=15> */
.L_x_2864:


//--------------------- .text._ZN7cutlass13device_kernelIN5flash11enable_sm90INS1_16FlashAttnFwdSm90INS1_25CollectiveMainloopFwdSm90ILi2EN4cute5tupleIJNS5_1CILi1EEES8_S8_EEENS6_IJNS7_ILi128EEENS7_ILi160EEENS7_ILi192EEEEEELi192ENS_12float_e4m3_tEfNS_4arch4Sm90ELb0ELb0ELb0ELb1ELb0ELb1ELb0ELb1ELb1ELb1ELb0ELb0EEENS1_21CollectiveEpilogueFwdINS6_IJSA_SC_SB_EEES9_NS_10bfloat16_tESG_Li256ELb1ELb1ELb0ELb1EEENS1_36VarlenDynamicPersistentTileSchedulerILi128ELi160ELi256ELi128ELb0ELb1ELb1ELb0ELb1ELb1EEEEEEEEEvNT_6ParamsE --------------------------
	.section	.text._ZN7cutlass13device_kernelIN5flash11enable_sm90INS1_16FlashAttnFwdSm90INS1_25CollectiveMainloopFwdSm90ILi2EN4cute5tupleIJNS5_1CILi1EEES8_S8_EEENS6_IJNS7_ILi128EEENS7_ILi160EEENS7_ILi192EEEEEELi192ENS_12float_e4m3_tEfNS_4arch4Sm90ELb0ELb0ELb0ELb1ELb0ELb1ELb0ELb1ELb1ELb1ELb0ELb0EEENS1_21CollectiveEpilogueFwdINS6_IJSA_SC_SB_EEES9_NS_10bfloat16_tESG_Li256ELb1ELb1ELb0ELb1EEENS1_36VarlenDynamicPersistentTileSchedulerILi128ELi160ELi256ELi128ELb0ELb1ELb1ELb0ELb1ELb1EEEEEEEEEvNT_6ParamsE,"ax",@progbits
	.align	128
.text._ZN7cutlass13device_kernelIN5flash11enable_sm90INS1_16FlashAttnFwdSm90INS1_25CollectiveMainloopFwdSm90ILi2EN4cute5tupleIJNS5_1CILi1EEES8_S8_EEENS6_IJNS7_ILi128EEENS7_ILi160EEENS7_ILi192EEEEEELi192ENS_12float_e4m3_tEfNS_4arch4Sm90ELb0ELb0ELb0ELb1ELb0ELb1ELb0ELb1ELb1ELb1ELb0ELb0EEENS1_21CollectiveEpilogueFwdINS6_IJSA_SC_SB_EEES9_NS_10bfloat16_tESG_Li256ELb1ELb1ELb0ELb1EEENS1_36VarlenDynamicPersistentTileSchedulerILi128ELi160ELi256ELi128ELb0ELb1ELb1ELb0ELb1ELb1EEEEEEEEEvNT_6ParamsE:
        .type           _ZN7cutlass13device_kernelIN5flash11enable_sm90INS1_16FlashAttnFwdSm90INS1_25CollectiveMainloopFwdSm90ILi2EN4cute5tupleIJNS5_1CILi1EEES8_S8_EEENS6_IJNS7_ILi128EEENS7_ILi160EEENS7_ILi192EEEEEELi192ENS_12float_e4m3_tEfNS_4arch4Sm90ELb0ELb0ELb0ELb1ELb0ELb1ELb0ELb1ELb1ELb1ELb0ELb0EEENS1_21CollectiveEpilogueFwdINS6_IJSA_SC_SB_EEES9_NS_10bfloat16_tESG_Li256ELb1ELb1ELb0ELb1EEENS1_36VarlenDynamicPersistentTileSchedulerILi128ELi160ELi256ELi128ELb0ELb1ELb1ELb0ELb1ELb1EEEEEEEEEvNT_6ParamsE,@function
        .size           _ZN7cutlass13device_kernelIN5flash11enable_sm90INS1_16FlashAttnFwdSm90INS1_25CollectiveMainloopFwdSm90ILi2EN4cute5tupleIJNS5_1CILi1EEES8_S8_EEENS6_IJNS7_ILi128EEENS7_ILi160EEENS7_ILi192EEEEEELi192ENS_12float_e4m3_tEfNS_4arch4Sm90ELb0ELb0ELb0ELb1ELb0ELb1ELb0ELb1ELb1ELb1ELb0ELb0EEENS1_21CollectiveEpilogueFwdINS6_IJSA_SC_SB_EEES9_NS_10bfloat16_tESG_Li256ELb1ELb1ELb0ELb1EEENS1_36VarlenDynamicPersistentTileSchedulerILi128ELi160ELi256ELi128ELb0ELb1ELb1ELb0ELb1ELb1EEEEEEEEEvNT_6ParamsE,(.L_x_2865 - _ZN7cutlass13device_kernelIN5flash11enable_sm90INS1_16FlashAttnFwdSm90INS1_25CollectiveMainloopFwdSm90ILi2EN4cute5tupleIJNS5_1CILi1EEES8_S8_EEENS6_IJNS7_ILi128EEENS7_ILi160EEENS7_ILi192EEEEEELi192ENS_12float_e4m3_tEfNS_4arch4Sm90ELb0ELb0ELb0ELb1ELb0ELb1ELb0ELb1ELb1ELb1ELb0ELb0EEENS1_21CollectiveEpilogueFwdINS6_IJSA_SC_SB_EEES9_NS_10bfloat16_tESG_Li256ELb1ELb1ELb0ELb1EEENS1_36VarlenDynamicPersistentTileSchedulerILi128ELi160ELi256ELi128ELb0ELb1ELb1ELb0ELb1ELb1EEEEEEEEEvNT_6ParamsE)
        .other          _ZN7cutlass13device_kernelIN5flash11enable_sm90INS1_16FlashAttnFwdSm90INS1_25CollectiveMainloopFwdSm90ILi2EN4cute5tupleIJNS5_1CILi1EEES8_S8_EEENS6_IJNS7_ILi128EEENS7_ILi160EEENS7_ILi192EEEEEELi192ENS_12float_e4m3_tEfNS_4arch4Sm90ELb0ELb0ELb0ELb1ELb0ELb1ELb0ELb1ELb1ELb1ELb0ELb0EEENS1_21CollectiveEpilogueFwdINS6_IJSA_SC_SB_EEES9_NS_10bfloat16_tESG_Li256ELb1ELb1ELb0ELb1EEENS1_36VarlenDynamicPersistentTileSchedulerILi128ELi160ELi256ELi128ELb0ELb1ELb1ELb0ELb1ELb1EEEEEEEEEvNT_6ParamsE,@"STO_CUDA_ENTRY STV_DEFAULT"
_ZN7cutlass13device_kernelIN5flash11enable_sm90INS1_16FlashAttnFwdSm90INS1_25CollectiveMainloopFwdSm90ILi2EN4cute5tupleIJNS5_1CILi1EEES8_S8_EEENS6_IJNS7_ILi128EEENS7_ILi160EEENS7_ILi192EEEEEELi192ENS_12float_e4m3_tEfNS_4arch4Sm90ELb0ELb0ELb0ELb1ELb0ELb1ELb0ELb1ELb1ELb1ELb0ELb0EEENS1_21CollectiveEpilogueFwdINS6_IJSA_SC_SB_EEES9_NS_10bfloat16_tESG_Li256ELb1ELb1ELb0ELb1EEENS1_36VarlenDynamicPersistentTileSchedulerILi128ELi160ELi256ELi128ELb0ELb1ELb1ELb0ELb1ELb1EEEEEEEEEvNT_6ParamsE:
        /* <DEDUP_REMOVED lines=13> */
[----:B------:R-:W-:Y:S02]  /*00d0*/  UIADD3 UR10, UP2, UR4, 0x570, URZ ;  /* 0x00000570040a7890 */ /* 0x000fe4000ff5e03f */
[----:B------:R-:W-:Y:S02]  /*00e0*/  UIADD3 UR4, UP3, UR4, 0x670, URZ ;  /* 0x0000067004047890 */ /* 0x000fe4000ff7e03f */
[----:B------:R-:W-:-:S02]  /*00f0*/  UIADD3.X UR7, URZ, UR5, URZ, UP0, !UPT ;  /* 0x000000053f077290 */ /* 0x000fc400087fe43f */
[----:B------:R-:W-:Y:S02]  /*0100*/  UIADD3.X UR9, URZ, UR5, URZ, UP1, !UPT ;  /* 0x000000053f097290 */ /* 0x000fe40008ffe43f */
[----:B------:R-:W-:Y:S02]  /*0110*/  UIADD3.X UR11, URZ, UR5, URZ, UP2, !UPT ;  /* 0x000000053f0b7290 */ /* 0x000fe400097fe43f */
[----:B------:R-:W-:-:S03]  /*0120*/  UIADD3.X UR5, URZ, UR5, URZ, UP3, !UPT ;  /* 0x000000053f057290 */ /* 0x000fc60009ffe43f */
[----:B------:R0:W-:Y:S02]  /*0130*/  UTMACCTL.PF [UR6] ;  /* 0x00000000060079b9 */ /* 0x0001e40008040000 */
[----:B------:R0:W-:Y:S02]  /*0140*/  UTMACCTL.PF [UR8] ;  /* 0x00000000080079b9 */ /* 0x0001e40008040000 */
[----:B------:R0:W-:Y:S02]  /*0150*/  UTMACCTL.PF [UR10] ;  /* 0x000000000a0079b9 */ /* 0x0001e40008040000 */
[----:B------:R0:W-:Y:S02]  /*0160*/  UTMACCTL.PF [UR4] ;  /* 0x00000000040079b9 */ /* 0x0001e40008040000 */
[----:B0-----:R-:W-:Y:S01]  /*0170*/  NOP ;  /* 0x0000000000007918 */ /* 0x001fe20000000000 */
.L_x_467:
[----:B------:R-:W-:Y:S05]  /*0180*/  BSYNC B0 ;  /* 0x0000000000007941 */ /* 0x000fea0003800000 */
.L_x_466:
        /* <DEDUP_REMOVED lines=41> */
.L_x_468:
        /* <DEDUP_REMOVED lines=22> */
.L_x_469:
        /* <DEDUP_REMOVED lines=18> */
.L_x_470:
        /* <DEDUP_REMOVED lines=22> */
.L_x_471:
        /* <DEDUP_REMOVED lines=22> */
.L_x_472:
[----:B------:R-:W-:Y:S01]  /*0960*/  PLOP3.LUT P0, PT, PT, PT, UP0, 0x80, 0x0 ;  /* 0x000000000000781c */ /* 0x000fe20003f0f008 */
[----:B------:R-:W-:Y:S01]  /*0970*/  UMOV UR36, 0x1 ;  /* 0x0000000100247882 */ /* 0x000fe20000000000 */
[----:B------:R-:W-:Y:S01]  /*0980*/  NOP ;  /* 0x0000000000007918 */ /* 0x000fe20000000000 */
[----:B------:R-:W-:Y:S01]  /*0990*/  USEL UR36, UR36, 0x2, !UP0 ;  /* 0x0000000224247887 */ /* 0x000fe2000c000000 */
[----:B------:R-:W-:Y:S01]  /*09a0*/  BSSY B8, `(.L_x_473) ;  /* 0x00028a1000087945 */ /* 0x000fe20003800000 */
[----:B------:R-:W-:Y:S01]  /*09b0*/  ULDC.64 UR54, c[0x0][0x208] ;  /* 0x0000820000367ab9 */ /* 0x000fe20000000a00 */
[----:B012-4-:R-:W-:Y:S07]  /*09c0*/  BAR.SYNC.DEFER_BLOCKING 0x0 ;  /* 0x0000000000007b1d */ /* 0x017fee0000010000 */
[----:B------:R-:W-:Y:S05]  /*09d0*/  @!P0 BRA `(.L_x_474) ;  /* 0x0000021800308947 */ /* 0x000fea0003800000 */
.L_x_475:
[----:B------:R-:W-:-:S08]  /*09e0*/  NOP ;  /* 0x0000000000007918 */ /* 0x000fd00000000000 */
[----:B------:R-:W0:Y:S02]  /*09f0*/  USETMAXREG.TRY_ALLOC.CTAPOOL UP0, 0xf0 ;  /* 0x000000f0000079c8 */ /* 0x000e240008000600 */
[----:B0-----:R-:W-:-:S13]  /*0a00*/  PLOP3.LUT P0, PT, PT, PT, UP0, 0x80, 0x0 ;  /* 0x000000000000781c */ /* 0x001fda0003f0f008 */
[----:B------:R-:W-:Y:S05]  /*0a10*/  @!P0 BRA `(.L_x_475) ;  /* 0xfffffffc00f08947 */ /* 0x000fea000383ffff */
[----:B------:R-:W2:Y:S01]  /*0a20*/  LDL.LU R0, [R1+0x8] ;  /* 0x0000080001007983 */ /* 0x000ea20000300800 */
[----:B------:R-:W0:Y:S01]  /*0a30*/  S2R R2, SR_TID.X ;  /* 0x0000000000027919 */ /* 0x000e220000002100 */
[----:B------:R-:W1:Y:S01]  /*0a40*/  S2UR UR42, SR_CgaCtaId ;  /* 0x00000000002a79c3 */ /* 0x000e620000008800 */
[----:B------:R-:W-:Y:S01]  /*0a50*/  UMOV UR4, 0x400 ;  /* 0x0000040000047882 */ /* 0x000fe20000000000 */
[----:B0-----:R-:W-:-:S06]  /*0a60*/  SHF.R.U32.HI R2, RZ, 0x7, R2 ;  /* 0x00000007ff027819 */ /* 0x001fcc0000011602 */
[----:B------:R-:W-:Y:S06]  /*0a70*/  BAR.ARV 0x8, 0x180 ;  /* 0x0206000000007b1d */ /* 0x000fec0000002000 */
[----:B------:R-:W-:-:S13]  /*0a80*/  ISETP.NE.AND P0, PT, R2, 0x1, PT ;  /* 0x000000010200780c */ /* 0x000fda0003f05270 */
[----:B------:R-:W-:Y:S08]  /*0a90*/  @!P0 BAR.ARV 0x9, 0x100 ;  /* 0x0244000000008b1d */ /* 0x000ff00000002000 */
[----:B------:R-:W-:Y:S01]  /*0aa0*/  BAR.SYNC.DEFER_BLOCKING 0x5, 0x180 ;  /* 0x0146000000007b1d */ /* 0x000fe20000010000 */
[----:B-1----:R-:W-:-:S06]  /*0ab0*/  ULEA UR4, UR42, UR4, 0x18 ;  /* 0x000000042a047291 */ /* 0x002fcc000f8ec03f */
[----:B------:R-:W-:Y:S01]  /*0ac0*/  IMAD.U32 R16, RZ, RZ, UR4 ;  /* 0x00000004ff107e24 */ /* 0x000fe2000f8e00ff */
[----:B------:R-:W-:-:S04]  /*0ad0*/  ULDC UR4, c[0x0][0xc3c] ;  /* 0x00030f0000047ab9 */ /* 0x000fc80000000800 */
[----:B------:R-:W0:Y:S01]  /*0ae0*/  LDS.128 R12, [R16+0x334d0] ;  /* 0x0334d000100c7984 */ /* 0x000e220000000c00 */
[----:B------:R-:W-:Y:S06]  /*0af0*/  BAR.ARV 0x4, 0x180 ;  /* 0x0106000000007b1d */ /* 0x000fec0000002000 */
[----:B--2---:R-:W-:-:S04]  /*0b00*/  LOP3.LUT R0, R0, 0xffffffef, RZ, 0xc0, !PT ;  /* 0xffffffef00007812 */ /* 0x004fc800078ec0ff */
[----:B------:R-:W-:-:S05]  /*0b10*/  @P0 LOP3.LUT R0, R0, 0x10, RZ, 0xfc, !PT ;  /* 0x0000001000000812 */ /* 0x000fca00078efcff */
[----:B------:R1:W-:Y:S01]  /*0b20*/  STL [R1+0x8], R0 ;  /* 0x0000080001007387 */ /* 0x0003e20000100800 */
[----:B0-----:R-:W-:-:S13]  /*0b30*/  ISETP.GE.AND P0, PT, R15, UR4, PT ;  /* 0x000000040f007c0c */ /* 0x001fda000bf06270 */
[----:B-1----:R-:W-:Y:S05]  /*0b40*/  @P0 BRA `(.L_x_476) ;  /* 0x0000028800180947 */ /* 0x002fea0003800000 */
[----:B------:R-:W0:Y:S01]  /*0b50*/  S2R R0, SR_TID.X ;  /* 0x0000000000007919 */ /* 0x000e220000002100 */
[----:B------:R-:W-:Y:S01]  /*0b60*/  R2UR UR52, R16 ;  /* 0x00000000103472ca */ /* 0x000fe200000e0000 */
[----:B------:R-:W-:Y:S01]  /*0b70*/  IMAD.MOV.U32 R230, RZ, RZ, RZ ;  /* 0x000000ffffe67224 */ /* 0x000fe200078e00ff */
[----:B------:R-:W-:Y:S01]  /*0b80*/  MOV R221, RZ ;  /* 0x000000ff00dd7202 */ /* 0x000fe20000000f00 */
[----:B------:R-:W-:Y:S01]  /*0b90*/  IMAD.MOV.U32 R147, RZ, RZ, RZ ;  /* 0x000000ffff937224 */ /* 0x000fe200078e00ff */
[----:B------:R-:W-:Y:S01]  /*0ba0*/  ULOP3.LUT UR53, UR36, 0x1, URZ, 0xfc, !UPT ;  /* 0x0000000124357892 */ /* 0x000fe2000f8efc3f */
[----:B------:R-:W-:-:S08]  /*0bb0*/  UMOV UR43, URZ ;  /* 0x0000003f002b7c82 */ /* 0x000fd00008000000 */
[----:B------:R-:W-:Y:S01]  /*0bc0*/  UIADD3 UR52, UR52, 0x1e200, URZ ;  /* 0x0001e20034347890 */ /* 0x000fe2000fffe03f */
[----:B0-----:R-:W-:-:S05]  /*0bd0*/  VIADD R24, R0, 0xffffff80 ;  /* 0xffffff8000187836 */ /* 0x001fca0000000000 */
[----:B------:R-:W-:Y:S02]  /*0be0*/  SHF.R.S32.HI R0, RZ, 0x1f, R24 ;  /* 0x0000001fff007819 */ /* 0x000fe40000011418 */
[-C--:B------:R-:W-:Y:S02]  /*0bf0*/  LEA.HI R7, R24, R24.reuse, RZ, 0x1 ;  /* 0x0000001818077211 */ /* 0x080fe400078f08ff */
[CC--:B------:R-:W-:Y:S02]  /*0c00*/  LEA.HI R3, R0.reuse, R24.reuse, RZ, 0x5 ;  /* 0x0000001800037211 */ /* 0x0c0fe400078f28ff */
[CC--:B------:R-:W-:Y:S02]  /*0c10*/  LEA.HI R2, R0.reuse, R24.reuse, RZ, 0x4 ;  /* 0x0000001800027211 */ /* 0x0c0fe400078f20ff */
[----:B------:R-:W-:Y:S01]  /*0c20*/  LEA.HI R6, R0, R24, RZ, 0x2 ;  /* 0x0000001800067211 */ /* 0x000fe200078f10ff */
[----:B------:R-:W-:Y:S01]  /*0c30*/  IMAD.SHL.U32 R4, R3, 0x20, RZ ;  /* 0x0000002003047824 */ /* 0x000fe200078e00ff */
[----:B------:R-:W-:-:S02]  /*0c40*/  LOP3.LUT R3, R2, 0x3fffff0, RZ, 0xc0, !PT ;  /* 0x03fffff002037812 */ /* 0x000fc400078ec0ff */
[----:B------:R-:W-:Y:S02]  /*0c50*/  SHF.R.S32.HI R220, RZ, 0x1, R7 ;  /* 0x00000001ffdc7819 */ /* 0x000fe40000011407 */
[----:B------:R-:W-:Y:S01]  /*0c60*/  LOP3.LUT R4, R4, 0xfffffc00, RZ, 0xc0, !PT ;  /* 0xfffffc0004047812 */ /* 0x000fe200078ec0ff */
[----:B------:R-:W-:Y:S01]  /*0c70*/  IMAD.IADD R3, R24, 0x1, -R3 ;  /* 0x0000000118037824 */ /* 0x000fe200078e0a03 */
[--C-:B------:R-:W-:Y:S02]  /*0c80*/  SHF.R.S32.HI R236, RZ, 0x2, R6.reuse ;  /* 0x00000002ffec7819 */ /* 0x100fe40000011406 */
[----:B------:R-:W-:Y:S02]  /*0c90*/  SHF.R.S32.HI R9, RZ, 0x1f, R6 ;  /* 0x0000001fff097819 */ /* 0x000fe40000011406 */
[----:B------:R-:W-:Y:S02]  /*0ca0*/  LEA R5, R3, R4, 0x6 ;  /* 0x0000000403057211 */ /* 0x000fe400078e30ff */
[----:B------:R-:W-:-:S02]  /*0cb0*/  SHF.R.S32.HI R3, RZ, 0x4, R2 ;  /* 0x00000004ff037819 */ /* 0x000fc40000011402 */
[----:B------:R-:W-:Y:S02]  /*0cc0*/  LEA.HI R4, R7, R220, RZ, 0x1 ;  /* 0x000000dc07047211 */ /* 0x000fe400078f08ff */
[----:B------:R-:W-:Y:S02]  /*0cd0*/  LEA.HI R2, R2, R3, RZ, 0x1 ;  /* 0x0000000302027211 */ /* 0x000fe400078f08ff */
[----:B------:R-:W-:Y:S02]  /*0ce0*/  LOP3.LUT R6, R6, 0xfffffffc, RZ, 0xc0, !PT ;  /* 0xfffffffc06067812 */ /* 0x000fe400078ec0ff */
[----:B------:R-:W-:Y:S02]  /*0cf0*/  LOP3.LUT R2, R2, 0x1ffffffe, RZ, 0xc0, !PT ;  /* 0x1ffffffe02027812 */ /* 0x000fe400078ec0ff */
[----:B------:R-:W-:Y:S01]  /*0d00*/  LOP3.LUT R11, R4, 0x3fffffe, RZ, 0xc0, !PT ;  /* 0x03fffffe040b7812 */ /* 0x000fe200078ec0ff */
[----:B------:R-:W-:Y:S01]  /*0d10*/  IMAD.IADD R6, R24, 0x1, -R6 ;  /* 0x0000000118067824 */ /* 0x000fe200078e0a06 */
[----:B------:R-:W-:Y:S01]  /*0d20*/  LEA.HI R9, R9, R236, RZ, 0x2 ;  /* 0x000000ec09097211 */ /* 0x000fe200078f10ff */
[----:B------:R-:W-:Y:S01]  /*0d30*/  IMAD.IADD R2, R3, 0x1, -R2 ;  /* 0x0000000103027824 */ /* 0x000fe200078e0a02 */
[----:B------:R-:W-:Y:S01]  /*0d40*/  LOP3.LUT R7, R7, 0xfffffffe, RZ, 0xc0, !PT ;  /* 0xfffffffe07077812 */ /* 0x000fe200078ec0ff */
[----:B------:R-:W-:Y:S01]  /*0d50*/  IMAD.IADD R4, R220, 0x1, -R11 ;  /* 0x00000001dc047824 */ /* 0x000fe200078e0a0b */
[----:B------:R-:W-:Y:S01]  /*0d60*/  LOP3.LUT R9, R9, 0xfffffffc, RZ, 0xc0, !PT ;  /* 0xfffffffc09097812 */ /* 0x000fe200078ec0ff */
[----:B------:R-:W-:Y:S01]  /*0d70*/  IMAD.MOV.U32 R11, RZ, RZ, -0x2 ;  /* 0xfffffffeff0b7424 */ /* 0x000fe200078e00ff */
[----:B------:R-:W-:Y:S01]  /*0d80*/  LEA.HI R8, R6, R6, RZ, 0x1 ;  /* 0x0000000606087211 */ /* 0x000fe200078f08ff */
[----:B------:R-:W-:Y:S01]  /*0d90*/  IMAD R229, R3, 0x8, R4 ;  /* 0x0000000803e57824 */ /* 0x000fe200078e0204 */
[----:B------:R-:W-:Y:S01]  /*0da0*/  LEA R2, R2, R5, 0x3 ;  /* 0x0000000502027211 */ /* 0x000fe200078e18ff */
[----:B------:R-:W-:Y:S01]  /*0db0*/  IMAD.IADD R236, R236, 0x1, -R9 ;  /* 0x00000001ecec7824 */ /* 0x000fe200078e0a09 */
[----:B------:R-:W-:Y:S01]  /*0dc0*/  LOP3.LUT R3, R8, 0x1ffffffe, RZ, 0xc0, !PT ;  /* 0x1ffffffe08037812 */ /* 0x000fe200078ec0ff */
[----:B------:R-:W-:Y:S01]  /*0dd0*/  VIADD R9, R220, 0x80 ;  /* 0x00000080dc097836 */ /* 0x000fe20000000000 */
[----:B------:R-:W-:Y:S01]  /*0de0*/  SHF.L.U32 R229, R229, 0x6, RZ ;  /* 0x00000006e5e57819 */ /* 0x000fe200000006ff */
[----:B------:R0:W-:Y:S01]  /*0df0*/  STL [R1+0x78], R2 ;  /* 0x0000780201007387 */ /* 0x0001e20000100800 */
[----:B------:R-:W-:-:S02]  /*0e00*/  IMAD.IADD R21, R24, 0x1, -R7 ;  /* 0x0000000118157824 */ /* 0x000fc400078e0a07 */
[----:B------:R-:W-:Y:S01]  /*0e10*/  IMAD.IADD R8, R6, 0x1, -R3 ;  /* 0x0000000106087824 */ /* 0x000fe200078e0a03 */
[----:B------:R-:W-:Y:S01]  /*0e20*/  SHF.R.S32.HI R4, RZ, 0x1f, R9 ;  /* 0x0000001fff047819 */ /* 0x000fe20000011409 */
[----:B------:R-:W-:Y:S01]  /*0e30*/  IMAD.SHL.U32 R22, R21, 0x8, RZ ;  /* 0x0000000815167824 */ /* 0x000fe200078e00ff */
[-C--:B------:R-:W-:Y:S01]  /*0e40*/  LEA.HI R10, R9, R9.reuse, RZ, 0x1 ;  /* 0x00000009090a7211 */ /* 0x080fe200078f08ff */
[----:B------:R-:W-:Y:S01]  /*0e50*/  IMAD.SHL.U32 R227, R236, 0x80, RZ ;  /* 0x00000080ece37824 */ /* 0x000fe200078e00ff */
[----:B------:R-:W-:Y:S01]  /*0e60*/  LEA.HI R5, R4, R9, RZ, 0x3 ;  /* 0x0000000904057211 */ /* 0x000fe200078f18ff */
[----:B------:R-:W-:Y:S01]  /*0e70*/  VIADD R223, R22, 0x20 ;  /* 0x0000002016df7836 */ /* 0x000fe20000000000 */
[----:B0-----:R-:W-:Y:S01]  /*0e80*/  LEA.HI R2, R0, R24, RZ, 0x7 ;  /* 0x0000001800027211 */ /* 0x001fe200078f38ff */
[----:B------:R-:W-:Y:S01]  /*0e90*/  VIADD R224, R22, 0x40 ;  /* 0x0000004016e07836 */ /* 0x000fe20000000000 */
[----:B------:R-:W-:Y:S01]  /*0ea0*/  LOP3.LUT R4, R10, 0x3fffffe, RZ, 0xc0, !PT ;  /* 0x03fffffe0a047812 */ /* 0x000fe200078ec0ff */
[----:B------:R-:W-:Y:S01]  /*0eb0*/  IMAD.IADD R7, R22, 0x1, R223 ;  /* 0x0000000116077824 */ /* 0x000fe200078e02df */
[----:B------:R-:W-:Y:S01]  /*0ec0*/  LOP3.LUT R3, R2, 0xffffff80, RZ, 0xc0, !PT ;  /* 0xffffff8002037812 */ /* 0x000fe200078ec0ff */
[----:B------:R-:W-:Y:S01]  /*0ed0*/  VIADD R225, R22, 0x30 ;  /* 0x0000003016e17836 */ /* 0x000fe20000000000 */
[----:B------:R-:W-:Y:S01]  /*0ee0*/  SHF.L.U32 R5, R5, 0x6, RZ ;  /* 0x0000000605057819 */ /* 0x000fe200000006ff */
[----:B------:R-:W-:Y:S01]  /*0ef0*/  IMAD.IADD R232, R9, 0x1, -R4 ;  /* 0x0000000109e87824 */ /* 0x000fe200078e0a04 */
[----:B------:R-:W-:Y:S01]  /*0f00*/  SHF.R.S32.HI R17, RZ, 0x7, R2 ;  /* 0x00000007ff117819 */ /* 0x000fe20000011402 */
[----:B------:R-:W-:Y:S01]  /*0f10*/  IMAD.IADD R25, R24, 0x1, -R3 ;  /* 0x0000000118197824 */ /* 0x000fe200078e0a03 */
[----:B------:R-:W-:Y:S01]  /*0f20*/  LOP3.LUT R5, R5, 0xfffffe00, RZ, 0xc0, !PT ;  /* 0xfffffe0005057812 */ /* 0x000fe200078ec0ff */
[----:B------:R-:W-:Y:S01]  /*0f30*/  VIADD R226, R22, 0x50 ;  /* 0x0000005016e27836 */ /* 0x000fe20000000000 */
[----:B------:R-:W-:-:S02]  /*0f40*/  LEA.HI R2, R2, R17, RZ, 0x1 ;  /* 0x0000001102027211 */ /* 0x000fc400078f08ff */
[----:B------:R-:W-:Y:S01]  /*0f50*/  SHF.R.S32.HI R3, RZ, 0x1f, R25 ;  /* 0x0000001fff037819 */ /* 0x000fe20000011419 */
[----:B------:R-:W-:Y:S01]  /*0f60*/  IMAD R232, R232, 0x40, R5 ;  /* 0x00000040e8e87824 */ /* 0x000fe200078e0205 */
[----:B------:R-:W-:Y:S02]  /*0f70*/  LOP3.LUT R2, R2, 0x3fffffe, RZ, 0xc0, !PT ;  /* 0x03fffffe02027812 */ /* 0x000fe400078ec0ff */
[CC--:B------:R-:W-:Y:S02]  /*0f80*/  LEA.HI R4, R3.reuse, R25.reuse, RZ, 0x2 ;  /* 0x0000001903047211 */ /* 0x0c0fe400078f10ff */
[----:B------:R-:W-:Y:S01]  /*0f90*/  LEA.HI R3, R3, R25, RZ, 0x5 ;  /* 0x0000001903037211 */ /* 0x000fe200078f28ff */
[----:B------:R-:W-:Y:S01]  /*0fa0*/  IMAD.IADD R2, R17, 0x1, -R2 ;  /* 0x0000000111027824 */ /* 0x000fe200078e0a02 */
[--C-:B------:R-:W-:Y:S01]  /*0fb0*/  SHF.R.S32.HI R5, RZ, 0x2, R4.reuse ;  /* 0x00000002ff057819 */ /* 0x100fe20000011404 */
[----:B------:R-:W-:Y:S01]  /*0fc0*/  IMAD.MOV.U32 R17, RZ, RZ, RZ ;  /* 0x000000ffff117224 */ /* 0x000fe200078e00ff */
[----:B------:R-:W-:-:S02]  /*0fd0*/  SHF.R.S32.HI R6, RZ, 0x1f, R4 ;  /* 0x0000001fff067819 */ /* 0x000fc40000011404 */
[----:B------:R-:W-:Y:S02]  /*0fe0*/  LOP3.LUT R4, R4, 0x7ffffffc, RZ, 0xc0, !PT ;  /* 0x7ffffffc04047812 */ /* 0x000fe400078ec0ff */
[----:B------:R-:W-:Y:S02]  /*0ff0*/  LEA.HI R6, R6, R5, RZ, 0x3 ;  /* 0x0000000506067211 */ /* 0x000fe400078f18ff */
[----:B------:R-:W-:Y:S01]  /*1000*/  SHF.R.S32.HI R3, RZ, 0x5, R3 ;  /* 0x00000005ff037819 */ /* 0x000fe20000011403 */
[----:B------:R-:W-:Y:S01]  /*1010*/  IMAD.IADD R4, R25, 0x1, -R4 ;  /* 0x0000000119047824 */ /* 0x000fe200078e0a04 */
[----:B------:R-:W-:Y:S02]  /*1020*/  LOP3.LUT R6, R6, 0xfffffff8, RZ, 0xc0, !PT ;  /* 0xfffffff806067812 */ /* 0x000fe400078ec0ff */
[----:B------:R-:W-:Y:S01]  /*1030*/  LEA.HI R0, R0, R24, RZ, 0x3 ;  /* 0x0000001800007211 */ /* 0x000fe200078f18ff */
[----:B------:R-:W-:Y:S01]  /*1040*/  IMAD R4, R4, R11, 0xa0 ;  /* 0x000000a004047424 */ /* 0x000fe200078e020b */
[----:B------:R-:W-:Y:S01]  /*1050*/  SHF.R.S32.HI R12, RZ, 0x1f, R7 ;  /* 0x0000001fff0c7819 */ /* 0x000fe20000011407 */
[----:B------:R-:W-:Y:S01]  /*1060*/  IMAD.IADD R6, R5, 0x1, -R6 ;  /* 0x0000000105067824 */ /* 0x000fe200078e0a06 */
[----:B------:R-:W-:-:S02]  /*1070*/  IADD3 R9, R22, R224, RZ ;  /* 0x000000e016097210 */ /* 0x000fc40007ffe0ff */
[CC--:B------:R-:W-:Y:S01]  /*1080*/  LEA.HI R20, R12.reuse, R7.reuse, RZ, 0x4 ;  /* 0x000000070c147211 */ /* 0x0c0fe200078f20ff */
[----:B------:R-:W-:Y:S01]  /*1090*/  IMAD R3, R3, 0x10, R6 ;  /* 0x0000001003037824 */ /* 0x000fe200078e0206 */
[----:B------:R-:W-:Y:S01]  /*10a0*/  LEA.HI R7, R12, R7, RZ, 0x6 ;  /* 0x000000070c077211 */ /* 0x000fe200078f30ff */
[----:B------:R0:W-:Y:S01]  /*10b0*/  STL [R1+0x70], R4 ;  /* 0x0000700401007387 */ /* 0x0001e20000100800 */
[----:B------:R-:W-:Y:S01]  /*10c0*/  LOP3.LUT R227, R227, 0x180, RZ, 0xc0, !PT ;  /* 0x00000180e3e37812 */ /* 0x000fe200078ec0ff */
[----:B------:R-:W-:Y:S01]  /*10d0*/  IMAD R11, R2, 0x40, R3 ;  /* 0x00000040020b7824 */ /* 0x000fe200078e0203 */
[----:B------:R-:W-:Y:S01]  /*10e0*/  LOP3.LUT R2, R0, 0xfffffff8, RZ, 0xc0, !PT ;  /* 0xfffffff800027812 */ /* 0x000fe200078ec0ff */
[----:B------:R-:W-:Y:S01]  /*10f0*/  IMAD.SHL.U32 R7, R7, 0x80, RZ ;  /* 0x0000008007077824 */ /* 0x000fe200078e00ff */
[----:B------:R-:W-:Y:S01]  /*1100*/  SHF.R.S32.HI R3, RZ, 0x3, R0 ;  /* 0x00000003ff037819 */ /* 0x000fe20000011400 */
[----:B------:R-:W-:Y:S01]  /*1110*/  STL [R1+0x14], R13 ;  /* 0x0000140d01007387 */ /* 0x000fe20000100800 */
[----:B------:R-:W-:Y:S01]  /*1120*/  SHF.R.S32.HI R18, RZ, 0x1f, R9 ;  /* 0x0000001fff127819 */ /* 0x000fe20000011409 */
[----:B------:R-:W-:Y:S01]  /*1130*/  IMAD.IADD R2, R24, 0x1, -R2 ;  /* 0x0000000118027824 */ /* 0x000fe200078e0a02 */
[----:B------:R-:W-:Y:S01]  /*1140*/  SHF.R.S32.HI R0, RZ, 0x1f, R220 ;  /* 0x0000001fff007819 */ /* 0x000fe200000114dc */
[----:B------:R-:W-:Y:S01]  /*1150*/  STL [R1+0x18], R14 ;  /* 0x0000180e01007387 */ /* 0x000fe20000100800 */
[----:B------:R-:W-:Y:S01]  /*1160*/  SHF.R.S32.HI R0, RZ, 0x1f, R223 ;  /* 0x0000001fff007819 */ /* 0x000fe200000114df */
[----:B------:R-:W-:Y:S01]  /*1170*/  IMAD.SHL.U32 R234, R2, 0x8, RZ ;  /* 0x0000000802ea7824 */ /* 0x000fe200078e00ff */
[----:B------:R-:W-:Y:S01]  /*1180*/  LOP3.LUT R5, R227, 0x30, R20, 0xf8, !PT ;  /* 0x00000030e3057812 */ /* 0x000fe200078ef814 */
[----:B------:R-:W-:Y:S01]  /*1190*/  STL [R1+0x1c], R15 ;  /* 0x00001c0f01007387 */ /* 0x000fe20000100800 */
[----:B------:R-:W-:Y:S01]  /*11a0*/  SHF.R.U32.HI R228, RZ, 0x3, R227 ;  /* 0x00000003ffe47819 */ /* 0x000fe200000116e3 */
[----:B------:R-:W-:Y:S01]  /*11b0*/  VIADD R237, R234, 0x40 ;  /* 0x00000040eaed7836 */ /* 0x000fe20000000000 */
[----:B------:R-:W-:Y:S01]  /*11c0*/  SHF.R.S32.HI R2, RZ, 0x1f, R234 ;  /* 0x0000001fff027819 */ /* 0x000fe200000114ea */
[----:B------:R-:W-:Y:S01]  /*11d0*/  STL [R1+0x6c], R11 ;  /* 0x00006c0b01007387 */ /* 0x000fe20000100800 */
[----:B------:R-:W-:-:S02]  /*11e0*/  SHF.R.S32.HI R2, RZ, 0x1f, R225 ;  /* 0x0000001fff027819 */ /* 0x000fc400000114e1 */
[CC--:B------:R-:W-:Y:S01]  /*11f0*/  LEA.HI R12, R18.reuse, R9.reuse, RZ, 0x4 ;  /* 0x00000009120c7211 */ /* 0x0c0fe200078f20ff */
[----:B------:R1:W-:Y:S01]  /*1200*/  STL [R1+0x5c], R0 ;  /* 0x00005c0001007387 */ /* 0x0003e20000100800 */
[----:B------:R-:W-:Y:S01]  /*1210*/  LEA.HI R9, R18, R9, RZ, 0x6 ;  /* 0x0000000912097211 */ /* 0x000fe200078f30ff */
[----:B------:R-:W-:Y:S01]  /*1220*/  IMAD.SHL.U32 R18, R21, 0x10, RZ ;  /* 0x0000001015127824 */ /* 0x000fe200078e00ff */
[----:B------:R-:W-:Y:S01]  /*1230*/  SHF.R.S32.HI R3, RZ, 0x1f, R224 ;  /* 0x0000001fff037819 */ /* 0x000fe200000114e0 */
[----:B------:R2:W-:Y:S01]  /*1240*/  STL [R1+0x58], R2 ;  /* 0x0000580201007387 */ /* 0x0005e20000100800 */
[----:B0-----:R-:W-:Y:S01]  /*1250*/  LOP3.LUT R4, R7, 0xffffe000, RZ, 0xc0, !PT ;  /* 0xffffe00007047812 */ /* 0x001fe200078ec0ff */
[----:B------:R-:W-:Y:S01]  /*1260*/  IMAD.SHL.U32 R6, R9, 0x80, RZ ;  /* 0x0000008009067824 */ /* 0x000fe200078e00ff */
[----:B------:R-:W-:Y:S01]  /*1270*/  LOP3.LUT R5, R5, R228, RZ, 0x3c, !PT ;  /* 0x000000e405057212 */ /* 0x000fe200078e3cff */
[----:B------:R0:W-:Y:S01]  /*1280*/  STL [R1+0x54], R3 ;  /* 0x0000540301007387 */ /* 0x0001e20000100800 */
[----:B------:R-:W-:Y:S01]  /*1290*/  LOP3.LUT R9, R227, 0x30, R12, 0xf8, !PT ;  /* 0x00000030e3097812 */ /* 0x000fe200078ef80c */
[----:B-1----:R-:W-:Y:S01]  /*12a0*/  VIADD R0, R234, 0x80 ;  /* 0x00000080ea007836 */ /* 0x002fe20000000000 */
[----:B------:R-:W-:-:S02]  /*12b0*/  IADD3 R7, R5, R229, R4 ;  /* 0x000000e505077210 */ /* 0x000fc40007ffe004 */
[C---:B------:R-:W-:Y:S02]  /*12c0*/  LOP3.LUT R5, R227.reuse, 0x30, R18, 0xf8, !PT ;  /* 0x00000030e3057812 */ /* 0x040fe400078ef812 */
[----:B--2---:R-:W-:Y:S02]  /*12d0*/  SHF.R.S32.HI R2, RZ, 0x1f, R226 ;  /* 0x0000001fff027819 */ /* 0x004fe400000114e2 */
[----:B------:R-:W-:Y:S02]  /*12e0*/  LOP3.LUT R6, R6, 0xffffe000, RZ, 0xc0, !PT ;  /* 0xffffe00006067812 */ /* 0x000fe400078ec0ff */
[----:B0-----:R-:W-:Y:S01]  /*12f0*/  LOP3.LUT R3, R227, 0x10, R18, 0xf8, !PT ;  /* 0x00000010e3037812 */ /* 0x001fe200078ef812 */
[----:B------:R0:W-:Y:S01]  /*1300*/  STL [R1+0x50], R2 ;  /* 0x0000500201007387 */ /* 0x0001e20000100800 */
[-C--:B------:R-:W-:Y:S02]  /*1310*/  LOP3.LUT R9, R9, R228.reuse, RZ, 0x3c, !PT ;  /* 0x000000e409097212 */ /* 0x080fe400078e3cff */
[----:B------:R-:W-:-:S02]  /*1320*/  LOP3.LUT R5, R5, R228, RZ, 0x3c, !PT ;  /* 0x000000e405057212 */ /* 0x000fc400078e3cff */
[----:B------:R-:W-:Y:S02]  /*1330*/  IADD3 R9, R9, R229, R6 ;  /* 0x000000e509097210 */ /* 0x000fe40007ffe006 */
[----:B------:R-:W-:Y:S02]  /*1340*/  SHF.R.S32.HI R10, RZ, 0x1, R10 ;  /* 0x00000001ff0a7819 */ /* 0x000fe4000001140a */
[----:B------:R-:W-:Y:S02]  /*1350*/  IADD3 R222, R22, 0x10, RZ ;  /* 0x0000001016de7810 */ /* 0x000fe40007ffe0ff */
[----:B0-----:R-:W-:Y:S01]  /*1360*/  SHF.R.S32.HI R2, RZ, 0x1f, R0 ;  /* 0x0000001fff027819 */ /* 0x001fe20000011400 */
[----:B------:R-:W-:Y:S01]  /*1370*/  IMAD.SHL.U32 R10, R10, 0x80, RZ ;  /* 0x000000800a0a7824 */ /* 0x000fe200078e00ff */
[----:B------:R-:W-:Y:S02]  /*1380*/  LOP3.LUT R0, R3, R228, RZ, 0x3c, !PT ;  /* 0x000000e403007212 */ /* 0x000fe400078e3cff */
[----:B------:R-:W-:-:S02]  /*1390*/  SHF.R.S32.HI R3, RZ, 0x4, R20 ;  /* 0x00000004ff037819 */ /* 0x000fc40000011414 */
[----:B------:R-:W-:Y:S02]  /*13a0*/  SHF.R.S32.HI R2, RZ, 0x4, R12 ;  /* 0x00000004ff027819 */ /* 0x000fe4000001140c */
[----:B------:R-:W-:Y:S01]  /*13b0*/  IADD3 R235, R229, R0, RZ ;  /* 0x00000000e5eb7210 */ /* 0x000fe20007ffe0ff */
[----:B------:R0:W-:Y:S01]  /*13c0*/  STL [R1+0x40], R3 ;  /* 0x0000400301007387 */ /* 0x0001e20000100800 */
[----:B------:R-:W-:Y:S02]  /*13d0*/  IADD3 R0, R16, R229, R5 ;  /* 0x000000e510007210 */ /* 0x000fe40007ffe005 */
[----:B------:R-:W-:Y:S01]  /*13e0*/  LOP3.LUT R231, R10, 0x180, RZ, 0xc0, !PT ;  /* 0x000001800ae77812 */ /* 0x000fe200078ec0ff */
[----:B------:R1:W-:Y:S01]  /*13f0*/  STL [R1+0x48], R2 ;  /* 0x0000480201007387 */ /* 0x0003e20000100800 */
[----:B------:R-:W-:-:S03]  /*1400*/  SHF.R.S32.HI R4, RZ, 0x1f, R237 ;  /* 0x0000001fff047819 */ /* 0x000fc600000114ed */
[----:B------:R2:W-:Y:S01]  /*1410*/  STL [R1+0x68], R0 ;  /* 0x0000680001007387 */ /* 0x0005e20000100800 */
[C---:B0-----:R-:W-:Y:S02]  /*1420*/  IMAD.IADD R3, R16.reuse, 0x1, R7 ;  /* 0x0000000110037824 */ /* 0x041fe400078e0207 */
[----:B-1----:R-:W-:-:S03]  /*1430*/  IMAD.IADD R2, R16, 0x1, R9 ;  /* 0x0000000110027824 */ /* 0x002fc600078e0209 */
[----:B------:R0:W-:Y:S01]  /*1440*/  STL [R1+0x64], R3 ;  /* 0x0000640301007387 */ /* 0x0001e20000100800 */
[----:B--2---:R-:W-:-:S03]  /*1450*/  IMAD R0, R8, 0x8, R11 ;  /* 0x0000000808007824 */ /* 0x004fc600078e020b */
[----:B------:R0:W-:Y:S04]  /*1460*/  STL [R1+0x60], R2 ;  /* 0x0000600201007387 */ /* 0x0001e80000100800 */
[----:B------:R0:W-:Y:S02]  /*1470*/  STL [R1+0x74], R0 ;  /* 0x0000740001007387 */ /* 0x0001e40000100800 */
.L_x_667:
[----:B0-2---:R-:W2:Y:S01]  /*1480*/  LDL.LU R0, [R1+0x1c] ;  /* 0x00001c0001007983 */ /* 0x005ea20000300800 */
[----:B----4-:R-:W2:Y:S01]  /*1490*/  LDC.64 R2, c[0x0][0xc88] ;  /* 0x00032200ff027b82 */ /* 0x010ea20000000a00 */
[----:B------:R-:W-:Y:S05]  /*14a0*/  YIELD ;  /* 0x0000000000007946 */ /* 0x000fea0003800000 */
[----:B------:R-:W-:Y:S01]  /*14b0*/  ULDC.64 UR4, c[0x0][0xa28] ;  /* 0x00028a0000047ab9 */ /* 0x000fe20000000a00 */
[----:B------:R-:W-:Y:S01]  /*14c0*/  ULDC.64 UR8, c[0x0][0xa18] ;  /* 0x0002860000087ab9 */ /* 0x000fe20000000a00 */
[----:B------:R-:W-:Y:S01]  /*14d0*/  ISETP.NE.U32.AND P1, PT, RZ, UR4, PT ;  /* 0x00000004ff007c0c */ /* 0x000fe2000bf25070 */
[----:B------:R-:W-:Y:S01]  /*14e0*/  ULDC.64 UR6, c[0x0][0xa08] ;  /* 0x0002820000067ab9 */ /* 0x000fe20000000a00 */
[----:B--2---:R-:W-:-:S05]  /*14f0*/  IMAD.WIDE R2, R0, 0x4, R2 ;  /* 0x0000000400027825 */ /* 0x004fca00078e0202 */
[----:B------:R0:W2:Y:S01]  /*1500*/  LDG.E R0, desc[UR54][R2.64] ;  /* 0x0000003602007981 */ /* 0x0000a2000c1e1900 */
[----:B------:R-:W-:Y:S02]  /*1510*/  ISETP.NE.AND.EX P1, PT, RZ, UR5, PT, P1 ;  /* 0x00000005ff007c0c */ /* 0x000fe4000bf25310 */
[----:B------:R-:W-:Y:S02]  /*1520*/  ISETP.NE.U32.AND P0, PT, RZ, UR6, PT ;  /* 0x00000006ff007c0c */ /* 0x000fe4000bf05070 */
[----:B------:R-:W-:Y:S02]  /*1530*/  MOV R27, RZ ;  /* 0x000000ff001b7202 */ /* 0x000fe40000000f00 */
[----:B------:R-:W-:Y:S01]  /*1540*/  ISETP.NE.AND.EX P0, PT, RZ, UR7, PT, P0 ;  /* 0x00000007ff007c0c */ /* 0x000fe2000bf05300 */
[----:B0-----:R-:W-:Y:S01]  /*1550*/  IMAD.MOV.U32 R3, RZ, RZ, RZ ;  /* 0x000000ffff037224 */ /* 0x001fe200078e00ff */
[----:B--23--:R-:W-:Y:S01]  /*1560*/  SHF.R.S32.HI R6, RZ, 0x1f, R0 ;  /* 0x0000001fff067819 */ /* 0x00cfe20000011400 */
[----:B------:R-:W-:-:S04]  /*1570*/  IMAD.SHL.U32 R30, R0, 0x4, RZ ;  /* 0x00000004001e7824 */ /* 0x000fc800078e00ff */
[C---:B------:R-:W-:Y:S01]  /*1580*/  @P1 LEA R4, P2, R0.reuse, UR4, 0x2 ;  /* 0x0000000400041c11 */ /* 0x040fe2000f8410ff */
[----:B------:R-:W-:Y:S01]  /*1590*/  STL [R1], R0 ;  /* 0x0000000001007387 */ /* 0x000fe20000100800 */
[C-C-:B------:R-:W-:Y:S02]  /*15a0*/  SHF.L.U64.HI R29, R0.reuse, 0x2, R6.reuse ;  /* 0x00000002001d7819 */ /* 0x140fe40000010206 */
[----:B------:R-:W-:Y:S01]  /*15b0*/  @P1 LEA.HI.X R5, R0, UR5, R6, 0x2, P2 ;  /* 0x0000000500051c11 */ /* 0x000fe200090f1406 */
[----:B------:R0:W-:Y:S01]  /*15c0*/  STL [R1+0x2c], R6 ;  /* 0x00002c0601007387 */ /* 0x0001e20000100800 */
[----:B------:R-:W-:Y:S01]  /*15d0*/  ISETP.NE.U32.AND P2, PT, RZ, UR8, PT ;  /* 0x00000008ff007c0c */ /* 0x000fe2000bf45070 */
[----:B------:R-:W-:Y:S01]  /*15e0*/  ULDC UR4, c[0x0][0x288] ;  /* 0x0000a20000047ab9 */ /* 0x000fe20000000800 */
[C---:B------:R-:W-:Y:S01]  /*15f0*/  IADD3 R8, P3, R30.reuse, UR6, RZ ;  /* 0x000000061e087c10 */ /* 0x040fe2000ff7e0ff */
[----:B-1----:R1:W5:Y:S01]  /*1600*/  @P1 LDG.E R3, desc[UR54][R4.64] ;  /* 0x0000003604031981 */ /* 0x002362000c1e1900 */
[----:B------:R-:W-:Y:S01]  /*1610*/  ISETP.NE.AND.EX P2, PT, RZ, UR9, PT, P2 ;  /* 0x00000009ff007c0c */ /* 0x000fe2000bf45320 */
[----:B------:R-:W-:Y:S01]  /*1620*/  IMAD.U32 R153, RZ, RZ, UR4 ;  /* 0x00000004ff997e24 */ /* 0x000fe2000f8e00ff */
[C---:B------:R-:W-:Y:S01]  /*1630*/  IADD3.X R9, R29.reuse, UR7, RZ, P3, !PT ;  /* 0x000000071d097c10 */ /* 0x040fe20009ffe4ff */
[----:B------:R-:W-:Y:S01]  /*1640*/  ULDC.64 UR4, c[0x0][0x418] ;  /* 0x0001060000047ab9 */ /* 0x000fe20000000a00 */
[----:B------:R1:W-:Y:S04]  /*1650*/  STL [R1+0x24], R30 ;  /* 0x0000241e01007387 */ /* 0x0003e80000100800 */
[----:B------:R1:W5:Y:S05]  /*1660*/  @P0 LDG.E R27, desc[UR54][R8.64] ;  /* 0x00000036081b0981 */ /* 0x00036a000c1e1900 */
[----:B0-----:R-:W-:Y:S01]  /*1670*/  @P2 IADD3 R6, P1, R30, UR8, RZ ;  /* 0x000000081e062c10 */ /* 0x001fe2000ff3e0ff */
[----:B------:R-:W-:Y:S01]  /*1680*/  UISETP.NE.U32.AND UP0, UPT, UR4, URZ, UPT ;  /* 0x0000003f0400728c */ /* 0x000fe2000bf05070 */
[----:B------:R1:W-:Y:S02]  /*1690*/  STL [R1+0x28], R29 ;  /* 0x0000281d01007387 */ /* 0x0003e40000100800 */
[----:B------:R-:W-:Y:S01]  /*16a0*/  @P2 IADD3.X R7, R29, UR9, RZ, P1, !PT ;  /* 0x000000091d072c10 */ /* 0x000fe20008ffe4ff */
[----:B------:R-:W-:-:S04]  /*16b0*/  ULDC UR4, c[0x0][0x424] ;  /* 0x0001090000047ab9 */ /* 0x000fc80000000800 */
[----:B------:R1:W5:Y:S01]  /*16c0*/  @P2 LDG.E R153, desc[UR54][R6.64] ;  /* 0x0000003606992981 */ /* 0x000362000c1e1900 */
[----:B------:R-:W-:-:S03]  /*16d0*/  UISETP.NE.AND.EX UP0, UPT, UR5, URZ, UPT, UP0 ;  /* 0x0000003f0500728c */ /* 0x000fc6000bf05300 */
[----:B------:R-:W-:Y:S01]  /*16e0*/  ULDC UR5, c[0x0][0x2f0] ;  /* 0x0000bc0000057ab9 */ /* 0x000fe20000000800 */
[----:B------:R-:W-:-:S04]  /*16f0*/  USEL UR4, UR4, 0x1, UP0 ;  /* 0x0000000104047887 */ /* 0x000fc80008000000 */
[----:B------:R-:W-:-:S03]  /*1700*/  UIMAD UR4, UR4, UR5, URZ ;  /* 0x00000005040472a4 */ /* 0x000fc6000f8e023f */
[----:B------:R-:W-:Y:S02]  /*1710*/  ULDC UR5, c[0x0][0x348] ;  /* 0x0000d20000057ab9 */ /* 0x000fe40000000800 */
[----:B------:R-:W-:Y:S02]  /*1720*/  IMAD.U32 R2, RZ, RZ, UR5 ;  /* 0x00000005ff027e24 */ /* 0x000fe4000f8e00ff */
[----:B------:R-:W-:Y:S02]  /*1730*/  IMAD.U32 R26, RZ, RZ, UR4 ;  /* 0x00000004ff1a7e24 */ /* 0x000fe4000f8e00ff */
[----:B------:R-:W-:Y:S01]  /*1740*/  IMAD.MOV.U32 R25, RZ, RZ, R0 ;  /* 0x000000ffff197224 */ /* 0x000fe200078e0000 */
[----:B-1----:R-:W-:Y:S06]  /*1750*/  @P2 BRA `(.L_x_477) ;  /* 0x0000000000242947 */ /* 0x002fec0003800000 */
[----:B------:R-:W-:Y:S02]  /*1760*/  ULDC.64 UR4, c[0x0][0xa00] ;  /* 0x0002800000047ab9 */ /* 0x000fe40000000a00 */
[----:B------:R-:W-:-:S04]  /*1770*/  ISETP.NE.U32.AND P1, PT, RZ, UR4, PT ;  /* 0x00000004ff007c0c */ /* 0x000fc8000bf25070 */
[----:B------:R-:W-:-:S13]  /*1780*/  ISETP.NE.AND.EX P1, PT, RZ, UR5, PT, P1 ;  /* 0x00000005ff007c0c */ /* 0x000fda000bf25310 */
[----:B------:R-:W-:Y:S05]  /*1790*/  @!P1 BRA `(.L_x_477) ;  /* 0x0000000000149947 */ /* 0x000fea0003800000 */
[----:B------:R-:W0:Y:S02]  /*17a0*/  LDC.64 R4, c[0x0][0xa00] ;  /* 0x00028000ff047b82 */ /* 0x000e240000000a00 */
[----:B0-----:R-:W-:-:S05]  /*17b0*/  IMAD.WIDE R4, R25, 0x4, R4 ;  /* 0x0000000419047825 */ /* 0x001fca00078e0204 */
[----:B-----5:R-:W2:Y:S04]  /*17c0*/  LDG.E R153, desc[UR54][R4.64] ;  /* 0x0000003604997981 */ /* 0x020ea8000c1e1900 */
[----:B------:R-:W2:Y:S02]  /*17d0*/  LDG.E R0, desc[UR54][R4.64+0x4] ;  /* 0x0000043604007981 */ /* 0x000ea4000c1e1900 */
[----:B--2---:R-:W-:-:S07]  /*17e0*/  IMAD.IADD R153, R0, 0x1, -R153 ;  /* 0x0000000100997824 */ /* 0x004fce00078e0a99 */
.L_x_477:
[----:B------:R-:W2:Y:S01]  /*17f0*/  LDL R28, [R1+0x18] ;  /* 0x00001800011c7983 */ /* 0x000ea20000100800 */
[----:B------:R-:W-:Y:S02]  /*1800*/  ULDC.64 UR4, c[0x0][0xa20] ;  /* 0x0002880000047ab9 */ /* 0x000fe40000000a00 */
[----:B------:R-:W-:Y:S01]  /*1810*/  ISETP.NE.U32.AND P1, PT, RZ, UR4, PT ;  /* 0x00000004ff007c0c */ /* 0x000fe2000bf25070 */
[----:B------:R-:W3:Y:S03]  /*1820*/  LDL R0, [R1+0x14] ;  /* 0x0000140001007983 */ /* 0x000ee60000100800 */
[----:B------:R-:W-:Y:S01]  /*1830*/  ISETP.NE.AND.EX P1, PT, RZ, UR5, PT, P1 ;  /* 0x00000005ff007c0c */ /* 0x000fe2000bf25310 */
[----:B--2---:R0:W-:Y:S04]  /*1840*/  STL [R1+0x20], R28 ;  /* 0x0000201c01007387 */ /* 0x0041e80000100800 */
[----:B---3--:R0:W-:Y:S08]  /*1850*/  STL [R1+0x30], R0 ;  /* 0x0000300001007387 */ /* 0x0081f00000100800 */
[----:B------:R-:W-:Y:S05]  /*1860*/  @!P1 BRA `(.L_x_478) ;  /* 0x0000000000109947 */ /* 0x000fea0003800000 */
[----:B------:R-:W-:-:S04]  /*1870*/  IADD3 R4, P0, R30, UR4, RZ ;  /* 0x000000041e047c10 */ /* 0x000fc8000ff1e0ff */
[----:B------:R-:W-:-:S05]  /*1880*/  IADD3.X R5, R29, UR5, RZ, P0, !PT ;  /* 0x000000051d057c10 */ /* 0x000fca00087fe4ff */
[----:B------:R1:W5:Y:S01]  /*1890*/  LDG.E R26, desc[UR54][R4.64] ;  /* 0x00000036041a7981 */ /* 0x000362000c1e1900 */
[----:B------:R-:W-:Y:S05]  /*18a0*/  BRA `(.L_x_479) ;  /* 0x0000000000107947 */ /* 0x000fea0003800000 */
.L_x_478:
[----:B------:R-:W-:Y:S05]  /*18b0*/  @!P0 BRA `(.L_x_479) ;  /* 0x00000000000c8947 */ /* 0x000fea0003800000 */
[----:B------:R-:W2:Y:S04]  /*18c0*/  LDG.E R5, desc[UR54][R8.64] ;  /* 0x0000003608057981 */ /* 0x000ea8000c1e1900 */
[----:B------:R-:W2:Y:S02]  /*18d0*/  LDG.E R26, desc[UR54][R8.64+0x4] ;  /* 0x00000436081a7981 */ /* 0x000ea4000c1e1900 */
[----:B--2---:R-:W-:-:S07]  /*18e0*/  IADD3 R26, -R5, R26, RZ ;  /* 0x0000001a051a7210 */ /* 0x004fce0007ffe1ff */
.L_x_479:
[----:B------:R-:W-:Y:S02]  /*18f0*/  ULDC.64 UR4, c[0x0][0xa10] ;  /* 0x0002840000047ab9 */ /* 0x000fe40000000a00 */
[----:B------:R-:W-:-:S04]  /*1900*/  ISETP.NE.U32.AND P0, PT, RZ, UR4, PT ;  /* 0x00000004ff007c0c */ /* 0x000fc8000bf05070 */
[----:B------:R-:W-:Y:S01]  /*1910*/  ISETP.NE.AND.EX P0, PT, RZ, UR5, PT, P0 ;  /* 0x00000005ff007c0c */ /* 0x000fe2000bf05300 */
[----:B-----5:R-:W-:Y:S01]  /*1920*/  IMAD.IADD R3, R26, 0x1, -R3 ;  /* 0x000000011a037824 */ /* 0x020fe200078e0a03 */
[----:B------:R-:W-:-:S11]  /*1930*/  ULDC.64 UR4, c[0x0][0xa30] ;  /* 0x00028c0000047ab9 */ /* 0x000fd60000000a00 */
[----:B-1----:R-:W1:Y:S02]  /*1940*/  @P0 LDC.64 R4, c[0x0][0xa10] ;  /* 0x00028400ff040b82 */ /* 0x002e640000000a00 */
[----:B-1----:R-:W-:-:S05]  /*1950*/  @P0 IMAD.WIDE R4, R25, 0x4, R4 ;  /* 0x0000000419040825 */ /* 0x002fca00078e0204 */
[----:B0-----:R-:W2:Y:S04]  /*1960*/  @P0 LDG.E R0, desc[UR54][R4.64] ;  /* 0x0000003604000981 */ /* 0x001ea8000c1e1900 */
[----:B------:R-:W2:Y:S01]  /*1970*/  @P0 LDG.E R9, desc[UR54][R4.64+0x4] ;  /* 0x0000043604090981 */ /* 0x000ea2000c1e1900 */
[----:B------:R-:W-:Y:S01]  /*1980*/  IADD3 R126, -R3, RZ, RZ ;  /* 0x000000ff037e7210 */ /* 0x000fe20007ffe1ff */
[----:B------:R-:W-:Y:S01]  /*1990*/  IMAD.MOV.U32 R145, RZ, RZ, R26 ;  /* 0x000000ffff917224 */ /* 0x000fe200078e001a */
[----:B------:R-:W-:Y:S02]  /*19a0*/  ISETP.NE.U32.AND P1, PT, RZ, UR4, PT ;  /* 0x00000004ff007c0c */ /* 0x000fe4000bf25070 */
[----:B------:R-:W-:Y:S02]  /*19b0*/  VIMNMX R126, RZ, R126, !PT ;  /* 0x0000007eff7e7248 */ /* 0x000fe40007fe0100 */
[----:B------:R-:W-:-:S13]  /*19c0*/  ISETP.NE.AND.EX P1, PT, RZ, UR5, PT, P1 ;  /* 0x00000005ff007c0c */ /* 0x000fda000bf25310 */
[----:B------:R-:W-:-:S04]  /*19d0*/  @P1 IADD3 R6, P2, R30, UR4, RZ ;  /* 0x000000041e061c10 */ /* 0x000fc8000ff5e0ff */
[----:B------:R-:W-:-:S05]  /*19e0*/  @P1 IADD3.X R7, R29, UR5, RZ, P2, !PT ;  /* 0x000000051d071c10 */ /* 0x000fca00097fe4ff */
[----:B------:R0:W5:Y:S01]  /*19f0*/  @P1 LDG.E R145, desc[UR54][R6.64] ;  /* 0x0000003606911981 */ /* 0x000162000c1e1900 */
[----:B--2---:R-:W-:-:S04]  /*1a00*/  @P0 IMAD.IADD R2, R9, 0x1, -R0 ;  /* 0x0000000109020824 */ /* 0x004fc800078e0a00 */
[----:B------:R-:W-:-:S04]  /*1a10*/  IMAD.IADD R159, R3, 0x1, R2 ;  /* 0x00000001039f7824 */ /* 0x000fc800078e0202 */
[----:B------:R-:W-:-:S04]  /*1a20*/  VIADD R0, R159, 0x9f ;  /* 0x0000009f9f007836 */ /* 0x000fc80000000000 */
[----:B------:R-:W-:-:S05]  /*1a30*/  IMAD.HI R0, R0, 0x66666667, RZ ;  /* 0x6666666700007827 */ /* 0x000fca00078e02ff */
[----:B------:R-:W-:-:S04]  /*1a40*/  SHF.R.U32.HI R161, RZ, 0x1f, R0 ;  /* 0x0000001fffa17819 */ /* 0x000fc80000011600 */
[----:B------:R-:W-:-:S05]  /*1a50*/  LEA.HI.SX32 R161, R0, R161, 0x1a ;  /* 0x000000a100a17211 */ /* 0x000fca00078fd2ff */
[----:B------:R-:W-:-:S05]  /*1a60*/  IMAD R3, R161, 0xa0, -R3 ;  /* 0x000000a0a1037824 */ /* 0x000fca00078e0a03 */
[----:B------:R-:W-:-:S04]  /*1a70*/  VIMNMX R3, R3, R2, PT ;  /* 0x0000000203037248 */ /* 0x000fc80003fe0100 */
[----:B------:R-:W-:Y:S01]  /*1a80*/  ISETP.GT.AND P0, PT, R3, R126, PT ;  /* 0x0000007e0300720c */ /* 0x000fe20003f04270 */
[----:B------:R-:W-:-:S05]  /*1a90*/  IMAD.WIDE.U32 R126, R126, -0x33333333, RZ ;  /* 0xcccccccd7e7e7825 */ /* 0x000fca00078e00ff */
[----:B------:R-:W-:-:S05]  /*1aa0*/  SHF.R.U32.HI R126, RZ, 0x7, R127 ;  /* 0x00000007ff7e7819 */ /* 0x000fca000001167f */
[----:B------:R-:W-:Y:S02]  /*1ab0*/  IMAD.MOV.U32 R24, RZ, RZ, R126 ;  /* 0x000000ffff187224 */ /* 0x000fe400078e007e */
[----:B------:R-:W-:-:S04]  /*1ac0*/  @P0 VIADD R0, R3, 0x9f ;  /* 0x0000009f03000836 */ /* 0x000fc80000000000 */
[----:B------:R-:W-:-:S05]  /*1ad0*/  @P0 IMAD.HI R0, R0, 0x66666667, RZ ;  /* 0x6666666700000827 */ /* 0x000fca00078e02ff */
[----:B------:R-:W-:-:S04]  /*1ae0*/  @P0 SHF.R.U32.HI R3, RZ, 0x1f, R0 ;  /* 0x0000001fff030819 */ /* 0x000fc80000011600 */
[----:B------:R-:W-:Y:S02]  /*1af0*/  @P0 LEA.HI.SX32 R24, R0, R3, 0x1a ;  /* 0x0000000300180211 */ /* 0x000fe400078fd2ff */
[----:B------:R-:W-:Y:S02]  /*1b00*/  PLOP3.LUT P0, PT, PT, PT, PT, 0x80, 0x0 ;  /* 0x000000000000781c */ /* 0x000fe40003f0f070 */
[----:B------:R-:W-:-:S13]  /*1b10*/  ISETP.GT.AND P1, PT, R24, R126, PT ;  /* 0x0000007e1800720c */ /* 0x000fda0003f24270 */
[----:B0-----:R-:W-:Y:S05]  /*1b20*/  @!P1 BRA `(.L_x_480) ;  /* 0x000000e000389947 */ /* 0x001fea0003800000 */
[----:B------:R-:W-:Y:S01]  /*1b30*/  VIADD R0, R16, 0x24200 ;  /* 0x0002420010007836 */ /* 0x000fe20000000000 */
[----:B------:R-:W-:Y:S04]  /*1b40*/  BSSY B6, `(.L_x_481) ;  /* 0x0000013000067945 */ /* 0x000fe80003800000 */
[----:B------:R-:W-:-:S13]  /*1b50*/  LOP3.LUT P0, RZ, R0, 0x1bf, RZ, 0xc0, !PT ;  /* 0x000001bf00ff7812 */ /* 0x000fda000780c0ff */
[----:B------:R-:W-:Y:S05]  /*1b60*/  @!P0 BRA `(.L_x_482) ;  /* 0x0000000000408947 */ /* 0x000fea0003800000 */
[----:B------:R-:W-:Y:S01]  /*1b70*/  MOV R0, 0x0 ;  /* 0x0000000000007802 */ /* 0x000fe20000000f00 */
[----:B------:R-:W-:Y:S01]  /*1b80*/  ULDC.64 UR4, c[0x4][0x98] ;  /* 0x0100260000047ab9 */ /* 0x000fe20000000a00 */
[----:B------:R-:W-:Y:S01]  /*1b90*/  ULDC.64 UR6, c[0x4][0x20] ;  /* 0x0100080000067ab9 */ /* 0x000fe20000000a00 */
[----:B------:R-:W-:Y:S01]  /*1ba0*/  IMAD.U32 R4, RZ, RZ, UR4 ;  /* 0x00000004ff047e24 */ /* 0x000fe2000f8e00ff */
[----:B------:R0:W1:Y:S01]  /*1bb0*/  LDC.64 R14, c[0x4][R0] ;  /* 0x01000000000e7b82 */ /* 0x0000620000000a00 */
[----:B------:R-:W-:Y:S01]  /*1bc0*/  IMAD.U32 R5, RZ, RZ, UR5 ;  /* 0x00000005ff057e24 */ /* 0x000fe2000f8e00ff */
[----:B------:R-:W-:Y:S01]  /*1bd0*/  ULDC.64 UR4, c[0x4][0xa0] ;  /* 0x0100280000047ab9 */ /* 0x000fe20000000a00 */
[----:B------:R-:W-:Y:S01]  /*1be0*/  IMAD.U32 R10, RZ, RZ, UR6 ;  /* 0x00000006ff0a7e24 */ /* 0x000fe2000f8e00ff */
[----:B------:R-:W-:Y:S01]  /*1bf0*/  MOV R6, UR4 ;  /* 0x0000000400067c02 */ /* 0x000fe20008000f00 */
[----:B------:R-:W-:Y:S01]  /*1c00*/  IMAD.U32 R7, RZ, RZ, UR5 ;  /* 0x00000005ff077e24 */ /* 0x000fe2000f8e00ff */
[----:B------:R-:W-:Y:S01]  /*1c10*/  MOV R13, RZ ;  /* 0x000000ff000d7202 */ /* 0x000fe20000000f00 */
[----:B------:R-:W-:-:S02]  /*1c20*/  IMAD.U32 R11, RZ, RZ, UR7 ;  /* 0x00000007ff0b7e24 */ /* 0x000fc4000f8e00ff */
[----:B------:R-:W-:Y:S02]  /*1c30*/  IMAD.MOV.U32 R8, RZ, RZ, 0x70 ;  /* 0x00000070ff087424 */ /* 0x000fe400078e00ff */
[----:B0-----:R-:W-:-:S07]  /*1c40*/  IMAD.MOV.U32 R12, RZ, RZ, 0x1 ;  /* 0x00000001ff0c7424 */ /* 0x001fce00078e00ff */
[----:B------:R-:W-:-:S07]  /*1c50*/  LEPC R20, `(.L_x_482) ;  /* 0x000000001014794e */ /* 0x000fce0000000000 */
[----:B-1---5:R-:W-:Y:S05]  /*1c60*/  CALL.ABS.NOINC R14 ;  /* 0x000000000e007343 */ /* 0x022fea0003c00000 */
.L_x_482:
[----:B------:R-:W-:Y:S05]  /*1c70*/  BSYNC B6 ;  /* 0x0000000000067941 */ /* 0x000fea0003800000 */
.L_x_481:
        /* <DEDUP_REMOVED lines=11> */
[----:B------:R-:W-:Y:S01]  /*1d30*/  MOV R10, UR6 ;  /* 0x00000006000a7c02 */ /* 0x000fe20008000f00 */
[----:B------:R-:W-:Y:S02]  /*1d40*/  IMAD.U32 R6, RZ, RZ, UR4 ;  /* 0x00000004ff067e24 */ /* 0x000fe4000f8e00ff */
[----:B------:R-:W-:-:S02]  /*1d50*/  IMAD.U32 R7, RZ, RZ, UR5 ;  /* 0x00000005ff077e24 */ /* 0x000fc4000f8e00ff */
[----:B------:R-:W-:Y:S02]  /*1d60*/  IMAD.U32 R11, RZ, RZ, UR7 ;  /* 0x00000007ff0b7e24 */ /* 0x000fe4000f8e00ff */
[----:B------:R-:W-:Y:S02]  /*1d70*/  IMAD.MOV.U32 R8, RZ, RZ, 0x70 ;  /* 0x00000070ff087424 */ /* 0x000fe400078e00ff */
[----:B------:R-:W-:Y:S02]  /*1d80*/  IMAD.MOV.U32 R12, RZ, RZ, 0x1 ;  /* 0x00000001ff0c7424 */ /* 0x000fe400078e00ff */
[----:B0-----:R-:W-:-:S07]  /*1d90*/  IMAD.MOV.U32 R13, RZ, RZ, RZ ;  /* 0x000000ffff0d7224 */ /* 0x001fce00078e00ff */
[----:B------:R-:W-:-:S07]  /*1da0*/  LEPC R20, `(.L_x_484) ;  /* 0x000000001014794e */ /* 0x000fce0000000000 */
[----:B-1---5:R-:W-:Y:S05]  /*1db0*/  CALL.ABS.NOINC R14 ;  /* 0x000000000e007343 */ /* 0x022fea0003c00000 */
.L_x_484:
[----:B------:R-:W-:Y:S05]  /*1dc0*/  BSYNC B6 ;  /* 0x0000000000067941 */ /* 0x000fea0003800000 */
.L_x_483:
[----:B------:R-:W-:Y:S01]  /*1dd0*/  ULDC.64 UR4, c[0x0][0x9f8] ;  /* 0x00027e0000047ab9 */ /* 0x000fe20000000a00 */
[----:B------:R-:W2:Y:S01]  /*1de0*/  LDL.LU R36, [R1+0x8] ;  /* 0x0000080001247983 */ /* 0x000ea20000300800 */
[----:B------:R-:W-:Y:S01]  /*1df0*/  ISETP.NE.U32.AND P0, PT, RZ, UR4, PT ;  /* 0x00000004ff007c0c */ /* 0x000fe2000bf05070 */
[----:B------:R-:W0:Y:S01]  /*1e00*/  LDC.64 R114, c[0x0][0x300] ;  /* 0x0000c000ff727b82 */ /* 0x000e220000000a00 */
[----:B------:R-:W-:Y:S01]  /*1e10*/  IMAD.IADD R27, R27, 0x1, R26 ;  /* 0x000000011b1b7824 */ /* 0x000fe200078e021a */
[----:B------:R-:W-:Y:S01]  /*1e20*/  SHF.R.S32.HI R8, RZ, 0x1f, R28 ;  /* 0x0000001fff087819 */ /* 0x000fe2000001141c */
[----:B------:R-:W-:Y:S01]  /*1e30*/  ULDC.64 UR6, c[0x0][0xa08] ;  /* 0x0002820000067ab9 */ /* 0x000fe20000000a00 */
[----:B------:R-:W-:Y:S01]  /*1e40*/  ISETP.NE.AND.EX P0, PT, RZ, UR5, PT, P0 ;  /* 0x00000005ff007c0c */ /* 0x000fe2000bf05300 */
[----:B------:R-:W1:Y:S03]  /*1e50*/  S2R R20, SR_TID.X ;  /* 0x0000000000147919 */ /* 0x000e660000002100 */
[----:B------:R-:W3:Y:S01]  /*1e60*/  LDC.64 R108, c[0x0][0x3f8] ;  /* 0x0000fe00ff6c7b82 */ /* 0x000ee20000000a00 */
[----:B------:R-:W-:-:S02]  /*1e70*/  SHF.R.S32.HI R19, RZ, 0x1f, R18 ;  /* 0x0000001fff137819 */ /* 0x000fc40000011412 */
[----:B------:R-:W-:-:S05]  /*1e80*/  SHF.R.S32.HI R31, RZ, 0x1f, R220 ;  /* 0x0000001fff1f7819 */ /* 0x000fca00000114dc */
[----:B------:R-:W4:Y:S01]  /*1e90*/  LDC.64 R102, c[0x0][0x408] ;  /* 0x00010200ff667b82 */ /* 0x000f220000000a00 */
[----:B------:R-:W-:-:S04]  /*1ea0*/  @P0 IADD3 R4, P1, R30, UR4, RZ ;  /* 0x000000041e040c10 */ /* 0x000fc8000ff3e0ff */
[----:B------:R-:W-:Y:S01]  /*1eb0*/  @P0 IADD3.X R5, R29, UR5, RZ, P1, !PT ;  /* 0x000000051d050c10 */ /* 0x000fe20008ffe4ff */
[----:B------:R-:W-:Y:S02]  /*1ec0*/  ULDC.64 UR4, c[0x0][0x308] ;  /* 0x0000c20000047ab9 */ /* 0x000fe40000000a00 */
[----:B------:R-:W2:Y:S02]  /*1ed0*/  LDC R121, c[0x0][0x3f4] ;  /* 0x0000fd00ff797b82 */ /* 0x000ea40000000800 */
[----:B------:R1:W2:Y:S01]  /*1ee0*/  @P0 LDG.E R25, desc[UR54][R4.64] ;  /* 0x0000003604190981 */ /* 0x0002a2000c1e1900 */
[----:B------:R-:W-:Y:S01]  /*1ef0*/  SHF.R.S32.HI R29, RZ, 0x1f, R27 ;  /* 0x0000001fff1d7819 */ /* 0x000fe2000001141b */
[----:B0-----:R-:W-:Y:S01]  /*1f00*/  IMAD.WIDE.U32 R6, R27, R114, RZ ;  /* 0x000000721b067225 */ /* 0x001fe200078e00ff */
[----:B------:R-:W-:-:S03]  /*1f10*/  ISETP.NE.U32.AND P0, PT, RZ, UR6, PT ;  /* 0x00000006ff007c0c */ /* 0x000fc6000bf05070 */
[----:B------:R-:W-:Y:S01]  /*1f20*/  IMAD R0, R29, R114, RZ ;  /* 0x000000721d007224 */ /* 0x000fe200078e02ff */
[----:B------:R-:W-:-:S03]  /*1f30*/  ISETP.NE.AND.EX P0, PT, RZ, UR7, PT, P0 ;  /* 0x00000007ff007c0c */ /* 0x000fc6000bf05300 */
[----:B------:R-:W-:Y:S01]  /*1f40*/  IMAD R3, R27, R115, R0 ;  /* 0x000000731b037224 */ /* 0x000fe200078e0200 */
[----:B-1----:R-:W-:Y:S01]  /*1f50*/  SHF.R.U32.HI R32, RZ, 0x7, R20 ;  /* 0x00000007ff207819 */ /* 0x002fe20000011614 */
[----:B------:R-:W-:-:S03]  /*1f60*/  IMAD R0, R8, UR4, RZ ;  /* 0x0000000408007c24 */ /* 0x000fc6000f8e02ff */
[----:B------:R-:W-:Y:S01]  /*1f70*/  IADD3 R7, R7, R3, RZ ;  /* 0x0000000307077210 */ /* 0x000fe20007ffe0ff */
[----:B------:R-:W-:Y:S01]  /*1f80*/  IMAD R3, R28, UR5, R0 ;  /* 0x000000051c037c24 */ /* 0x000fe2000f8e0200 */
[----:B------:R-:W-:Y:S01]  /*1f90*/  ISETP.NE.AND P6, PT, R32, 0x1, PT ;  /* 0x000000012000780c */ /* 0x000fe20003fc5270 */
[----:B------:R-:W-:Y:S01]  /*1fa0*/  IMAD.WIDE.U32 R4, R28, UR4, R6 ;  /* 0x000000041c047c25 */ /* 0x000fe2000f8e0006 */
[----:B------:R-:W-:-:S03]  /*1fb0*/  ULDC.64 UR4, c[0x0][0x310] ;  /* 0x0000c40000047ab9 */ /* 0x000fc60000000a00 */
[----:B------:R-:W-:Y:S02]  /*1fc0*/  IMAD.IADD R5, R5, 0x1, R3 ;  /* 0x0000000105057824 */ /* 0x000fe400078e0203 */
[----:B------:R-:W-:-:S04]  /*1fd0*/  IMAD R3, R31, R114, RZ ;  /* 0x000000721f037224 */ /* 0x000fc800078e02ff */
[----:B------:R-:W-:Y:S02]  /*1fe0*/  IMAD R11, R220, R115, R3 ;  /* 0x00000073dc0b7224 */ /* 0x000fe400078e0203 */
[----:B---3--:R-:W-:-:S04]  /*1ff0*/  IMAD R10, R31, R108, RZ ;  /* 0x0000006c1f0a7224 */ /* 0x008fc800078e02ff */
[C---:B------:R-:W-:Y:S01]  /*2000*/  IMAD R13, R220.reuse, R109, R10 ;  /* 0x0000006ddc0d7224 */ /* 0x040fe200078e020a */
[----:B------:R-:W-:Y:S01]  /*2010*/  SHF.R.S32.HI R23, RZ, 0x1f, R22 ;  /* 0x0000001fff177819 */ /* 0x000fe20000011416 */
[----:B------:R-:W-:-:S04]  /*2020*/  IMAD.WIDE.U32 R110, R220, R108, R18 ;  /* 0x0000006cdc6e7225 */ /* 0x000fc800078e0012 */
[----:B------:R-:W-:-:S04]  /*2030*/  IMAD.WIDE.U32 R112, R220, R108, R22 ;  /* 0x0000006cdc707225 */ /* 0x000fc800078e0016 */
[----:B------:R-:W-:Y:S02]  /*2040*/  IMAD.IADD R113, R113, 0x1, R13 ;  /* 0x0000000171717824 */ /* 0x000fe400078e020d */
[----:B------:R-:W-:Y:S02]  /*2050*/  IMAD.IADD R111, R13, 0x1, R111 ;  /* 0x000000010d6f7824 */ /* 0x000fe400078e026f */
[----:B----4-:R-:W-:-:S04]  /*2060*/  IMAD.WIDE.U32 R106, R220, R102, R22 ;  /* 0x00000066dc6a7225 */ /* 0x010fc800078e0016 */
[----:B------:R-:W-:-:S04]  /*2070*/  IMAD.WIDE.U32 R104, R220, R102, R18 ;  /* 0x00000066dc687225 */ /* 0x000fc800078e0012 */
[----:B------:R-:W-:Y:S02]  /*2080*/  VIADD R160, R32, 0x8 ;  /* 0x0000000820a07836 */ /* 0x000fe40000000000 */
[----:B-----5:R-:W-:Y:S01]  /*2090*/  IMAD.WIDE.U32 R112, R145, R108, R112 ;  /* 0x0000006c91707225 */ /* 0x020fe200078e0070 */
[----:B------:R-:W-:-:S03]  /*20a0*/  SHF.L.U64.HI R130, R114, 0x7, R115 ;  /* 0x0000000772827819 */ /* 0x000fc60000010273 */
[----:B------:R-:W-:-:S04]  /*20b0*/  IMAD.WIDE.U32 R110, R145, R108, R110 ;  /* 0x0000006c916e7225 */ /* 0x000fc800078e006e */
[----:B------:R-:W-:Y:S02]  /*20c0*/  VIADD R34, R220, 0x80 ;  /* 0x00000080dc227836 */ /* 0x000fe40000000000 */
[----:B------:R-:W-:Y:S02]  /*20d0*/  IMAD R127, R115, 0xa0, RZ ;  /* 0x000000a0737f7824 */ /* 0x000fe400078e02ff */
[----:B------:R-:W-:Y:S02]  /*20e0*/  IMAD.SHL.U32 R131, R114, 0x80, RZ ;  /* 0x0000008072837824 */ /* 0x000fe400078e00ff */
[----:B------:R-:W-:Y:S01]  /*20f0*/  IMAD R129, R103, 0xa0, RZ ;  /* 0x000000a067817824 */ /* 0x000fe200078e02ff */
[----:B------:R-:W-:Y:S02]  /*2100*/  SHF.R.S32.HI R146, RZ, 0x1f, R34 ;  /* 0x0000001fff927819 */ /* 0x000fe40000011422 */
[----:B--2---:R-:W-:Y:S02]  /*2110*/  SHF.R.S32.HI R0, RZ, 0x1f, R25 ;  /* 0x0000001fff007819 */ /* 0x004fe40000011419 */
[----:B------:R-:W-:-:S02]  /*2120*/  SEL R15, R25, RZ, !P0 ;  /* 0x000000ff190f7207 */ /* 0x000fc40004000000 */
[----:B------:R-:W-:-:S03]  /*2130*/  SEL R12, R0, RZ, !P0 ;  /* 0x000000ff000c7207 */ /* 0x000fc60004000000 */
[----:B------:R-:W-:-:S04]  /*2140*/  IMAD.WIDE.U32 R118, R15, UR4, R4 ;  /* 0x000000040f767c25 */ /* 0x000fc8000f8e0004 */
[----:B------:R-:W-:Y:S02]  /*2150*/  IMAD R0, R12, UR4, RZ ;  /* 0x000000040c007c24 */ /* 0x000fe4000f8e02ff */
[----:B------:R-:W-:-:S04]  /*2160*/  IMAD.WIDE.U32 R4, R220, R114, R18 ;  /* 0x00000072dc047225 */ /* 0x000fc800078e0012 */
[----:B------:R-:W-:Y:S01]  /*2170*/  IMAD R9, R15, UR5, R0 ;  /* 0x000000050f097c24 */ /* 0x000fe2000f8e0200 */
[----:B------:R-:W-:Y:S05]  /*2180*/  @!P6 WARPSYNC.ALL ;  /* 0x000000000000e948 */ /* 0x000fea0003800000 */
[----:B------:R-:W-:Y:S01]  /*2190*/  VIADD R0, R18, 0x20 ;  /* 0x0000002012007836 */ /* 0x000fe20000000000 */
[----:B------:R-:W-:Y:S01]  /*21a0*/  ULDC.64 UR6, c[0x0][0x330] ;  /* 0x0000cc0000067ab9 */ /* 0x000fe20000000a00 */
[----:B------:R-:W-:Y:S01]  /*21b0*/  ULDC UR4, c[0x0][0x2f4] ;  /* 0x0000bd0000047ab9 */ /* 0x000fe20000000800 */
[----:B------:R-:W-:Y:S01]  /*21c0*/  IMAD R8, R8, UR6, RZ ;  /* 0x0000000608087c24 */ /* 0x000fe2000f8e02ff */
[----:B------:R-:W-:Y:S01]  /*21d0*/  @!P6 BAR.SYNC.DEFER_BLOCKING 0x9, 0x100 ;  /* 0x024400000000eb1d */ /* 0x000fe20000010000 */
[----:B------:R-:W-:Y:S01]  /*21e0*/  ISETP.GE.AND P1, PT, R0, UR4, PT ;  /* 0x0000000400007c0c */ /* 0x000fe2000bf26270 */
[----:B------:R-:W-:Y:S01]  /*21f0*/  IMAD.WIDE.U32 R6, R28, UR6, R18 ;  /* 0x000000061c067c25 */ /* 0x000fe2000f8e0012 */
[----:B------:R-:W-:-:S03]  /*2200*/  ISETP.GE.AND P0, PT, R18, UR4, PT ;  /* 0x0000000412007c0c */ /* 0x000fc6000bf06270 */
[----:B------:R-:W-:Y:S01]  /*2210*/  IMAD R117, R28, UR7, R8 ;  /* 0x000000071c757c24 */ /* 0x000fe2000f8e0208 */
[----:B------:R-:W-:Y:S01]  /*2220*/  SEL R8, RZ, 0xffffffff, P1 ;  /* 0xffffffffff087807 */ /* 0x000fe20000800000 */
[----:B------:R-:W-:Y:S02]  /*2230*/  ULDC.64 UR6, c[0x0][0x338] ;  /* 0x0000ce0000067ab9 */ /* 0x000fe40000000a00 */
[----:B------:R-:W-:Y:S01]  /*2240*/  IMAD.IADD R117, R7, 0x1, R117 ;  /* 0x0000000107757824 */ /* 0x000fe200078e0275 */
[----:B------:R-:W-:Y:S01]  /*2250*/  SEL R7, RZ, 0x1, P0 ;  /* 0x00000001ff077807 */ /* 0x000fe20000000000 */
[----:B------:R-:W-:Y:S01]  /*2260*/  IMAD.SHL.U32 R8, R8, 0x2, RZ ;  /* 0x0000000208087824 */ /* 0x000fe200078e00ff */
[----:B------:R-:W-:Y:S01]  /*2270*/  IADD3 R3, P2, R118, R4, RZ ;  /* 0x0000000476037210 */ /* 0x000fe20007f5e0ff */
[----:B------:R-:W-:Y:S01]  /*2280*/  IMAD.IADD R4, R119, 0x1, R9 ;  /* 0x0000000177047824 */ /* 0x000fe200078e0209 */
[----:B------:R-:W-:Y:S01]  /*2290*/  MOV R116, R6 ;  /* 0x0000000600747202 */ /* 0x000fe20000000f00 */
[----:B------:R-:W-:Y:S01]  /*22a0*/  VIADD R6, R18, 0x40 ;  /* 0x0000004012067836 */ /* 0x000fe20000000000 */
[----:B------:R-:W-:Y:S01]  /*22b0*/  LOP3.LUT R9, R8, 0x2, R7, 0xe2, !PT ;  /* 0x0000000208097812 */ /* 0x000fe200078ee207 */
[----:B------:R-:W-:-:S02]  /*22c0*/  VIADD R7, R18, 0x60 ;  /* 0x0000006012077836 */ /* 0x000fc40000000000 */
[----:B------:R-:W-:Y:S01]  /*22d0*/  VIADD R8, R18, 0x80 ;  /* 0x0000008012087836 */ /* 0x000fe20000000000 */
[----:B------:R-:W-:Y:S02]  /*22e0*/  ISETP.GE.AND P0, PT, R6, UR4, PT ;  /* 0x0000000406007c0c */ /* 0x000fe4000bf06270 */
[----:B------:R-:W-:Y:S02]  /*22f0*/  ISETP.GE.AND P1, PT, R7, UR4, PT ;  /* 0x0000000407007c0c */ /* 0x000fe4000bf26270 */
[----:B------:R-:W-:Y:S02]  /*2300*/  IADD3.X R5, R4, R5, R11, P2, !PT ;  /* 0x0000000504057210 */ /* 0x000fe400017fe40b */
[----:B------:R-:W-:Y:S02]  /*2310*/  SEL R10, RZ, 0x4, P0 ;  /* 0x00000004ff0a7807 */ /* 0x000fe40000000000 */
[----:B------:R-:W-:Y:S02]  /*2320*/  SEL R11, RZ, 0x8, P1 ;  /* 0x00000008ff0b7807 */ /* 0x000fe40000800000 */
[----:B------:R-:W-:-:S02]  /*2330*/  ISETP.GE.AND P0, PT, R8, UR4, PT ;  /* 0x0000000408007c0c */ /* 0x000fc4000bf06270 */
[----:B------:R-:W-:Y:S02]  /*2340*/  LOP3.LUT R9, R11, R9, R10, 0xfe, !PT ;  /* 0x000000090b097212 */ /* 0x000fe400078efe0a */
[----:B------:R-:W-:Y:S01]  /*2350*/  SEL R10, RZ, 0x10, P0 ;  /* 0x00000010ff0a7807 */ /* 0x000fe20000000000 */
[----:B------:R-:W-:Y:S01]  /*2360*/  IMAD R11, R12, UR6, RZ ;  /* 0x000000060c0b7c24 */ /* 0x000fe2000f8e02ff */
[-C--:B------:R-:W-:Y:S02]  /*2370*/  ISETP.GE.AND P0, PT, R18, R121.reuse, PT ;  /* 0x000000791200720c */ /* 0x080fe40003f06270 */
[----:B------:R-:W-:Y:S01]  /*2380*/  LOP3.LUT R35, R9, R10, RZ, 0xfc, !PT ;  /* 0x0000000a09237212 */ /* 0x000fe200078efcff */
[----:B------:R-:W-:Y:S01]  /*2390*/  IMAD R9, R31, R102, RZ ;  /* 0x000000661f097224 */ /* 0x000fe200078e02ff */
[----:B------:R-:W-:Y:S01]  /*23a0*/  ISETP.GE.AND P1, PT, R0, R121, PT ;  /* 0x000000790000720c */ /* 0x000fe20003f26270 */
[----:B------:R-:W-:Y:S02]  /*23b0*/  IMAD R33, R15, UR7, R11 ;  /* 0x000000070f217c24 */ /* 0x000fe4000f8e020b */
[----:B------:R-:W-:Y:S01]  /*23c0*/  IMAD R13, R220, R103, R9 ;  /* 0x00000067dc0d7224 */ /* 0x000fe200078e0209 */
[----:B------:R-:W-:-:S02]  /*23d0*/  SEL R9, R121, RZ, P0 ;  /* 0x000000ff79097207 */ /* 0x000fc40000000000 */
[----:B------:R-:W-:-:S03]  /*23e0*/  SEL R11, R121, RZ, P1 ;  /* 0x000000ff790b7207 */ /* 0x000fc60000800000 */
[----:B------:R-:W-:Y:S02]  /*23f0*/  IMAD.IADD R9, R18, 0x1, R9 ;  /* 0x0000000112097824 */ /* 0x000fe400078e0209 */
[----:B------:R-:W-:Y:S01]  /*2400*/  IMAD.IADD R11, R0, 0x1, R11 ;  /* 0x00000001000b7824 */ /* 0x000fe200078e020b */
[----:B------:R-:W-:Y:S02]  /*2410*/  ISETP.GE.AND P3, PT, R6, R121, PT ;  /* 0x000000790600720c */ /* 0x000fe40003f66270 */
[----:B------:R-:W-:Y:S02]  /*2420*/  SHF.R.S32.HI R10, RZ, 0x1f, R9 ;  /* 0x0000001fff0a7819 */ /* 0x000fe40000011409 */
[----:B------:R-:W-:Y:S01]  /*2430*/  SHF.R.S32.HI R12, RZ, 0x1f, R11 ;  /* 0x0000001fff0c7819 */ /* 0x000fe2000001140b */
[----:B------:R-:W-:Y:S01]  /*2440*/  IMAD.IADD R105, R13, 0x1, R105 ;  /* 0x000000010d697824 */ /* 0x000fe200078e0269 */
[----:B------:R-:W-:Y:S02]  /*2450*/  IADD3 R107, R107, R13, RZ ;  /* 0x0000000d6b6b7210 */ /* 0x000fe40007ffe0ff */
[----:B------:R-:W-:-:S02]  /*2460*/  LEA.HI R26, R10, R9, RZ, 0x4 ;  /* 0x000000090a1a7211 */ /* 0x000fc400078f20ff */
[----:B------:R-:W-:Y:S02]  /*2470*/  LEA.HI R28, R12, R11, RZ, 0x4 ;  /* 0x0000000b0c1c7211 */ /* 0x000fe400078f20ff */
[----:B------:R-:W-:Y:S02]  /*2480*/  SEL R13, R121, RZ, P3 ;  /* 0x000000ff790d7207 */ /* 0x000fe40001800000 */
[----:B------:R-:W-:Y:S02]  /*2490*/  LEA.HI R10, R10, R9, RZ, 0x6 ;  /* 0x000000090a0a7211 */ /* 0x000fe400078f30ff */
[----:B------:R-:W-:Y:S01]  /*24a0*/  LEA.HI R11, R12, R11, RZ, 0x6 ;  /* 0x0000000b0c0b7211 */ /* 0x000fe200078f30ff */
[----:B------:R-:W-:Y:S01]  /*24b0*/  IMAD.WIDE.U32 R116, R15, UR6, R116 ;  /* 0x000000060f747c25 */ /* 0x000fe2000f8e0074 */
[----:B------:R-:W-:Y:S02]  /*24c0*/  SHF.R.S32.HI R10, RZ, 0x6, R10 ;  /* 0x00000006ff0a7819 */ /* 0x000fe4000001140a */
[----:B------:R-:W-:Y:S01]  /*24d0*/  SHF.R.S32.HI R12, RZ, 0x6, R11 ;  /* 0x00000006ff0c7819 */ /* 0x000fe2000001140b */
[----:B------:R-:W-:Y:S01]  /*24e0*/  IMAD.IADD R15, R6, 0x1, R13 ;  /* 0x00000001060f7824 */ /* 0x000fe200078e020d */
[C---:B------:R-:W-:Y:S01]  /*24f0*/  LOP3.LUT R13, R227.reuse, 0x30, R28, 0xf8, !PT ;  /* 0x00000030e30d7812 */ /* 0x040fe200078ef81c */
[C---:B------:R-:W-:Y:S01]  /*2500*/  IMAD R144, R10.reuse, 0x2800, R229 ;  /* 0x000028000a907824 */ /* 0x040fe200078e02e5 */
[----:B------:R-:W-:Y:S01]  /*2510*/  SHF.R.U32.HI R9, RZ, 0x3, R231 ;  /* 0x00000003ff097819 */ /* 0x000fe200000116e7 */
[----:B------:R-:W-:Y:S01]  /*2520*/  IMAD R142, R10, 0x2800, R232 ;  /* 0x000028000a8e7824 */ /* 0x000fe200078e02e8 */
[--C-:B------:R-:W-:Y:S01]  /*2530*/  LOP3.LUT R11, R227, 0x30, R26.reuse, 0xf8, !PT ;  /* 0x00000030e30b7812 */ /* 0x100fe200078ef81a */
[----:B------:R-:W-:Y:S01]  /*2540*/  IMAD R143, R12, 0x2800, R229 ;  /* 0x000028000c8f7824 */ /* 0x000fe200078e02e5 */
[----:B------:R-:W-:-:S02]  /*2550*/  LOP3.LUT R14, R231, 0x30, R26, 0xf8, !PT ;  /* 0x00000030e70e7812 */ /* 0x000fc400078ef81a */
[-C--:B------:R-:W-:Y:S02]  /*2560*/  LOP3.LUT R10, R13, R228.reuse, RZ, 0x3c, !PT ;  /* 0x000000e40d0a7212 */ /* 0x080fe400078e3cff */
[----:B------:R-:W-:Y:S02]  /*2570*/  SHF.R.S32.HI R20, RZ, 0x1f, R15 ;  /* 0x0000001fff147819 */ /* 0x000fe4000001140f */
[----:B------:R-:W-:Y:S02]  /*2580*/  LOP3.LUT R11, R11, R228, RZ, 0x3c, !PT ;  /* 0x000000e40b0b7212 */ /* 0x000fe400078e3cff */
[----:B------:R-:W-:Y:S02]  /*2590*/  LOP3.LUT R13, R14, R9, RZ, 0x3c, !PT ;  /* 0x000000090e0d7212 */ /* 0x000fe400078e3cff */
[----:B------:R-:W-:Y:S02]  /*25a0*/  IADD3 R143, R143, R10, RZ ;  /* 0x0000000a8f8f7210 */ /* 0x000fe40007ffe0ff */
[----:B------:R-:W-:-:S02]  /*25b0*/  LEA.HI R30, R20, R15, RZ, 0x4 ;  /* 0x0000000f141e7211 */ /* 0x000fc400078f20ff */
[----:B------:R-:W-:Y:S02]  /*25c0*/  LOP3.LUT R10, R231, 0x30, R28, 0xf8, !PT ;  /* 0x00000030e70a7812 */ /* 0x000fe400078ef81c */
[----:B------:R-:W-:Y:S01]  /*25d0*/  LEA.HI R15, R20, R15, RZ, 0x6 ;  /* 0x0000000f140f7211 */ /* 0x000fe200078f30ff */
[----:B------:R-:W-:Y:S01]  /*25e0*/  IMAD.IADD R144, R144, 0x1, R11 ;  /* 0x0000000190907824 */ /* 0x000fe200078e020b */
[----:B------:R-:W-:Y:S01]  /*25f0*/  LOP3.LUT R36, R36, 0xfffffffe, RZ, 0xc0, !PT ;  /* 0xfffffffe24247812 */ /* 0x000fe200078ec0ff */
[----:B------:R-:W-:Y:S01]  /*2600*/  IMAD.IADD R142, R142, 0x1, R13 ;  /* 0x000000018e8e7824 */ /* 0x000fe200078e020d */
[----:B------:R-:W-:Y:S01]  /*2610*/  LOP3.LUT R11, R227, 0x30, R30, 0xf8, !PT ;  /* 0x00000030e30b7812 */ /* 0x000fe200078ef81e */
[----:B------:R-:W-:Y:S01]  /*2620*/  IMAD R134, R12, 0x2800, R232 ;  /* 0x000028000c867824 */ /* 0x000fe200078e02e8 */
[----:B------:R-:W-:Y:S02]  /*2630*/  LOP3.LUT R13, R10, R9, RZ, 0x3c, !PT ;  /* 0x000000090a0d7212 */ /* 0x000fe400078e3cff */
[----:B------:R-:W-:-:S02]  /*2640*/  SHF.R.S32.HI R15, RZ, 0x6, R15 ;  /* 0x00000006ff0f7819 */ /* 0x000fc4000001140f */
[----:B------:R-:W-:Y:S02]  /*2650*/  LOP3.LUT R14, R231, 0x30, R30, 0xf8, !PT ;  /* 0x00000030e70e7812 */ /* 0x000fe400078ef81e */
[----:B------:R-:W-:Y:S01]  /*2660*/  @P3 LOP3.LUT R36, R36, 0x1, RZ, 0xfc, !PT ;  /* 0x0000000124243812 */ /* 0x000fe200078efcff */
[----:B------:R-:W-:Y:S01]  /*2670*/  IMAD.IADD R134, R134, 0x1, R13 ;  /* 0x0000000186867824 */ /* 0x000fe200078e020d */
[----:B------:R-:W-:Y:S02]  /*2680*/  LOP3.LUT R10, R11, R228, RZ, 0x3c, !PT ;  /* 0x000000e40b0a7212 */ /* 0x000fe400078e3cff */
[----:B------:R-:W-:Y:S01]  /*2690*/  LOP3.LUT P3, RZ, R236, 0x2, RZ, 0xc0, !PT ;  /* 0x00000002ecff7812 */ /* 0x000fe2000786c0ff */
[----:B------:R-:W-:Y:S01]  /*26a0*/  IMAD R135, R15, 0x2800, R229 ;  /* 0x000028000f877824 */ /* 0x000fe200078e02e5 */
[----:B------:R-:W-:Y:S01]  /*26b0*/  LOP3.LUT R11, R14, R9, RZ, 0x3c, !PT ;  /* 0x000000090e0b7212 */ /* 0x000fe200078e3cff */
[----:B------:R-:W-:Y:S01]  /*26c0*/  VIADD R14, R18, 0xa0 ;  /* 0x000000a0120e7836 */ /* 0x000fe20000000000 */
[----:B------:R-:W-:-:S02]  /*26d0*/  SHF.R.S32.HI R13, RZ, 0x1f, R145 ;  /* 0x0000001fff0d7819 */ /* 0x000fc40000011491 */
[----:B------:R-:W-:Y:S01]  /*26e0*/  IADD3 R122, P2, R220, R27, RZ ;  /* 0x0000001bdc7a7210 */ /* 0x000fe20007f5e0ff */
[----:B------:R-:W-:Y:S02]  /*26f0*/  IMAD.IADD R135, R135, 0x1, R10 ;  /* 0x0000000187877824 */ /* 0x000fe400078e020a */
[----:B------:R-:W-:Y:S01]  /*2700*/  IMAD R132, R15, 0x2800, R232 ;  /* 0x000028000f847824 */ /* 0x000fe200078e02e8 */
[----:B------:R-:W-:Y:S01]  /*2710*/  IADD3.X R123, R31, R29, RZ, P2, !PT ;  /* 0x0000001d1f7b7210 */ /* 0x000fe200017fe4ff */
[C---:B------:R-:W-:Y:S01]  /*2720*/  IMAD R10, R13.reuse, R108, RZ ;  /* 0x0000006c0d0a7224 */ /* 0x040fe200078e02ff */
[----:B------:R-:W-:Y:S01]  /*2730*/  ISETP.GE.AND P2, PT, R14, UR4, PT ;  /* 0x000000040e007c0c */ /* 0x000fe2000bf46270 */
[----:B------:R-:W-:Y:S01]  /*2740*/  IMAD R12, R13, R102, RZ ;  /* 0x000000660d0c7224 */ /* 0x000fe200078e02ff */
[----:B------:R-:W-:Y:S01]  /*2750*/  LOP3.LUT R36, R36, 0xfffffffb, RZ, 0xc0, !PT ;  /* 0xfffffffb24247812 */ /* 0x000fe200078ec0ff */
[----:B------:R-:W-:Y:S01]  /*2760*/  IMAD.IADD R132, R132, 0x1, R11 ;  /* 0x0000000184847824 */ /* 0x000fe200078e020b */
[----:B------:R-:W-:Y:S01]  /*2770*/  SEL R32, RZ, 0x20, P2 ;  /* 0x00000020ff207807 */ /* 0x000fe20001000000 */
[----:B------:R-:W-:Y:S01]  /*2780*/  IMAD R21, R145, R109, R10 ;  /* 0x0000006d91157224 */ /* 0x000fe200078e020a */
[C---:B------:R-:W-:Y:S01]  /*2790*/  SHF.L.U64.HI R10, R108.reuse, 0x7, R109 ;  /* 0x000000076c0a7819 */ /* 0x040fe2000001026d */
[----:B------:R-:W-:Y:S01]  /*27a0*/  IMAD R15, R109, 0xa0, RZ ;  /* 0x000000a06d0f7824 */ /* 0x000fe200078e02ff */
[C---:B------:R-:W-:Y:S01]  /*27b0*/  SHF.L.U32 R11, R108.reuse, 0x7, RZ ;  /* 0x000000076c0b7819 */ /* 0x040fe200000006ff */
[----:B------:R-:W-:Y:S01]  /*27c0*/  IMAD.WIDE.U32 R108, R108, 0xa0, RZ ;  /* 0x000000a06c6c7825 */ /* 0x000fe200078e00ff */
[----:B------:R-:W-:-:S02]  /*27d0*/  @P3 LOP3.LUT R36, R36, 0x4, RZ, 0xfc, !PT ;  /* 0x0000000424243812 */ /* 0x000fc400078efcff */
[----:B------:R-:W-:Y:S01]  /*27e0*/  SHF.R.S32.HI R120, RZ, 0x4, R26 ;  /* 0x00000004ff787819 */ /* 0x000fe2000001141a */
[C---:B------:R-:W-:Y:S01]  /*27f0*/  IMAD R25, R145.reuse, R103, R12 ;  /* 0x0000006791197224 */ /* 0x040fe200078e020c */
[----:B------:R-:W-:Y:S01]  /*2800*/  SHF.L.U64.HI R12, R102, 0x7, R103 ;  /* 0x00000007660c7819 */ /* 0x000fe20000010267 */
[----:B------:R-:W-:Y:S01]  /*2810*/  IMAD.WIDE.U32 R106, R145, R102, R106 ;  /* 0x00000066916a7225 */ /* 0x000fe200078e006a */
[----:B------:R-:W-:Y:S02]  /*2820*/  LOP3.LUT R39, R35, R32, RZ, 0xfc, !PT ;  /* 0x0000002023277212 */ /* 0x000fe400078efcff */
[----:B------:R-:W-:Y:S01]  /*2830*/  LOP3.LUT R26, R26, 0xfffffff0, RZ, 0xc0, !PT ;  /* 0xfffffff01a1a7812 */ /* 0x000fe200078ec0ff */
[----:B------:R-:W-:Y:S01]  /*2840*/  IMAD.SHL.U32 R13, R102, 0x80, RZ ;  /* 0x00000080660d7824 */ /* 0x000fe200078e00ff */
[----:B------:R-:W-:Y:S01]  /*2850*/  LOP3.LUT R27, R28, 0xfffffff0, RZ, 0xc0, !PT ;  /* 0xfffffff01c1b7812 */ /* 0x000fe200078ec0ff */
[----:B------:R-:W-:Y:S01]  /*2860*/  IMAD.WIDE.U32 R104, R145, R102, R104 ;  /* 0x0000006691687225 */ /* 0x000fe200078e0068 */
[----:B------:R-:W-:Y:S01]  /*2870*/  LOP3.LUT R29, R30, 0xfffffff0, RZ, 0xc0, !PT ;  /* 0xfffffff01e1d7812 */ /* 0x000fe200078ec0ff */
[----:B------:R0:W-:Y:S02]  /*2880*/  STL [R1+0x8], R36 ;  /* 0x0000082401007387 */ /* 0x0001e40000100800 */
[----:B------:R-:W-:Y:S01]  /*2890*/  IMAD.WIDE.U32 R114, R114, 0xa0, RZ ;  /* 0x000000a072727825 */ /* 0x000fe200078e00ff */
[----:B------:R-:W-:-:S03]  /*28a0*/  SHF.R.S32.HI R101, RZ, 0x4, R28 ;  /* 0x00000004ff657819 */ /* 0x000fc6000001141c */
[----:B------:R-:W-:Y:S01]  /*28b0*/  IMAD.WIDE.U32 R102, R102, 0xa0, RZ ;  /* 0x000000a066667825 */ /* 0x000fe200078e00ff */
[----:B------:R-:W-:-:S03]  /*28c0*/  LOP3.LUT R34, R35, 0x1, RZ, 0xc0, !PT ;  /* 0x0000000123227812 */ /* 0x000fc600078ec0ff */
[----:B------:R-:W-:Y:S01]  /*28d0*/  IMAD.IADD R128, R109, 0x1, R15 ;  /* 0x000000016d807824 */ /* 0x000fe200078e020f */
[----:B------:R-:W-:Y:S01]  /*28e0*/  SHF.R.S32.HI R28, RZ, 0x4, R30 ;  /* 0x00000004ff1c7819 */ /* 0x000fe2000001141e */
[----:B------:R-:W-:Y:S01]  /*28f0*/  IMAD.IADD R15, R113, 0x1, R21 ;  /* 0x00000001710f7824 */ /* 0x000fe200078e0215 */
[----:B------:R-:W-:Y:S01]  /*2900*/  LOP3.LUT R35, R39, 0x2, RZ, 0xc0, !PT ;  /* 0x0000000227237812 */ /* 0x000fe200078ec0ff */
[----:B------:R-:W-:Y:S01]  /*2910*/  IMAD.IADD R20, R21, 0x1, R111 ;  /* 0x0000000115147824 */ /* 0x000fe200078e026f */
[----:B------:R-:W-:Y:S01]  /*2920*/  IADD3 R21, R107, R25, RZ ;  /* 0x000000196b157210 */ /* 0x000fe20007ffe0ff */
[----:B------:R-:W-:Y:S01]  /*2930*/  IMAD.SHL.U32 R121, R121, 0x2, RZ ;  /* 0x0000000279797824 */ /* 0x000fe200078e00ff */
[----:B0-----:R-:W-:Y:S01]  /*2940*/  LOP3.LUT R36, R39, 0x4, RZ, 0xc0, !PT ;  /* 0x0000000427247812 */ /* 0x001fe200078ec0ff */
[----:B------:R-:W-:Y:S01]  /*2950*/  IMAD.IADD R127, R115, 0x1, R127 ;  /* 0x00000001737f7824 */ /* 0x000fe200078e027f */
[----:B------:R-:W-:Y:S01]  /*2960*/  LOP3.LUT R37, R39, 0x8, RZ, 0xc0, !PT ;  /* 0x0000000827257812 */ /* 0x000fe200078ec0ff */
[----:B------:R-:W-:Y:S01]  /*2970*/  IMAD.IADD R129, R103, 0x1, R129 ;  /* 0x0000000167817824 */ /* 0x000fe200078e0281 */
[----:B------:R-:W-:Y:S01]  /*2980*/  LOP3.LUT R38, R39, 0x10, RZ, 0xc0, !PT ;  /* 0x0000001027267812 */ /* 0x000fe200078ec0ff */
[----:B------:R-:W-:Y:S01]  /*2990*/  IMAD.IADD R25, R25, 0x1, R105 ;  /* 0x0000000119197824 */ /* 0x000fe200078e0269 */
[----:B------:R-:W-:Y:S01]  /*29a0*/  SHF.R.S32.HI R30, RZ, 0x1f, R26 ;  /* 0x0000001fff1e7819 */ /* 0x000fe2000001141a */
[----:B------:R-:W-:Y:S01]  /*29b0*/  IMAD.IADD R33, R117, 0x1, R33 ;  /* 0x0000000175217824 */ /* 0x000fe200078e0221 */
[----:B------:R-:W-:-:S02]  /*29c0*/  SHF.R.S32.HI R31, RZ, 0x1f, R27 ;  /* 0x0000001fff1f7819 */ /* 0x000fc4000001141b */
[----:B------:R-:W-:Y:S02]  /*29d0*/  SHF.R.S32.HI R32, RZ, 0x1f, R29 ;  /* 0x0000001fff207819 */ /* 0x000fe4000001141d */
[----:B------:R-:W-:-:S07]  /*29e0*/  LOP3.LUT R39, R39, 0x20, RZ, 0xc0, !PT ;  /* 0x0000002027277812 */ /* 0x000fce00078ec0ff */
.L_x_584:
[----:B------:R-:W2:Y:S01]  /*29f0*/  LDL.LU R40, [R1+0x8] ;  /* 0x0000080001287983 */ /* 0x000ea20000300800 */
[----:B0-----:R-:W0:Y:S01]  /*2a00*/  LDC.64 R124, c[0x0][0x2e8] ;  /* 0x0000ba00ff7c7b82 */ /* 0x001e220000000a00 */
[----:B------:R-:W-:Y:S01]  /*2a10*/  VIADD R47, R24, 0xffffffff ;  /* 0xffffffff182f7836 */ /* 0x000fe20000000000 */
[----:B------:R-:W-:Y:S01]  /*2a20*/  LOP3.LUT P4, RZ, R236, 0x2, RZ, 0xc0, !PT ;  /* 0x00000002ecff7812 */ /* 0x000fe2000788c0ff */
[----:B------:R-:W-:Y:S05]  /*2a30*/  YIELD ;  /* 0x0000000000007946 */ /* 0x000fea0003800000 */
[----:B------:R-:W-:Y:S01]  /*2a40*/  SHF.R.S32.HI R42, RZ, 0x1f, R47 ;  /* 0x0000001fff2a7819 */ /* 0x000fe2000001142f */
[----:B------:R-:W1:Y:S01]  /*2a50*/  LDC R133, c[0x0][0x3f4] ;  /* 0x0000fd00ff857b82 */ /* 0x000e620000000800 */
[-C--:B------:R-:W-:Y:S01]  /*2a60*/  IMAD R41, R127, R47.reuse, RZ ;  /* 0x0000002f7f297224 */ /* 0x080fe200078e02ff */
[----:B------:R-:W-:Y:S01]  /*2a70*/  BSSY B0, `(.L_x_485) ;  /* 0x0000cab000007945 */ /* 0x000fe20003800000 */
[----:B------:R-:W-:-:S04]  /*2a80*/  IMAD.WIDE.U32 R138, R114, R47, RZ ;  /* 0x0000002f728a7225 */ /* 0x000fc800078e00ff */
[----:B------:R-:W-:Y:S01]  /*2a90*/  IMAD R41, R42, R114, R41 ;  /* 0x000000722a297224 */ /* 0x000fe200078e0229 */
[----:B------:R-:W-:-:S03]  /*2aa0*/  IADD3 R49, P2, P3, R3, R138, R131 ;  /* 0x0000008a03317210 */ /* 0x000fc60007b5e083 */
[----:B------:R-:W-:Y:S02]  /*2ab0*/  IMAD.IADD R140, R139, 0x1, R41 ;  /* 0x000000018b8c7824 */ /* 0x000fe400078e0229 */
[----:B------:R-:W-:-:S03]  /*2ac0*/  IMAD R41, R17, 0x7800, R235 ;  /* 0x0000780011297824 */ /* 0x000fc600078e02eb */
[----:B------:R-:W-:Y:S01]  /*2ad0*/  IADD3.X R24, R5, R140, R130, P2, P3 ;  /* 0x0000008c05187210 */ /* 0x000fe200017e6482 */
[C---:B------:R-:W-:Y:S01]  /*2ae0*/  VIADD R43, R41.reuse, 0x20 ;  /* 0x00000020292b7836 */ /* 0x040fe20000000000 */
[----:B0-----:R-:W-:Y:S01]  /*2af0*/  IADD3 R50, P2, P3, R138, R124, R3 ;  /* 0x0000007c8a327210 */ /* 0x001fe20007b5e003 */
[----:B------:R-:W-:-:S03]  /*2b00*/  @P4 VIADD R43, R41, 0xffffffe0 ;  /* 0xffffffe0292b4836 */ /* 0x000fc60000000000 */
[-C--:B------:R-:W-:Y:S02]  /*2b10*/  IADD3.X R51, R140, R125.reuse, R5, P2, P3 ;  /* 0x0000007d8c337210 */ /* 0x080fe400017e6405 */
[----:B------:R-:W-:Y:S02]  /*2b20*/  IADD3 R48, P2, R49, R124, RZ ;  /* 0x0000007c31307210 */ /* 0x000fe40007f5e0ff */
[----:B------:R-:W-:Y:S02]  /*2b30*/  ISETP.GT.AND P3, PT, R47, R126, PT ;  /* 0x0000007e2f00720c */ /* 0x000fe40003f64270 */
[----:B------:R-:W-:Y:S01]  /*2b40*/  IADD3.X R49, R24, R125, RZ, P2, !PT ;  /* 0x0000007d18317210 */ /* 0x000fe200017fe4ff */
[----:B------:R-:W-:Y:S01]  /*2b50*/  IMAD.MOV.U32 R24, RZ, RZ, R47 ;  /* 0x000000ffff187224 */ /* 0x000fe200078e002f */
[----:B-1----:R-:W-:Y:S02]  /*2b60*/  ISETP.GE.AND P2, PT, R133, 0x1, PT ;  /* 0x000000018500780c */ /* 0x002fe40003f46270 */
[----:B--2---:R-:W-:-:S07]  /*2b70*/  LOP3.LUT R40, R40, 0xfffffffd, RZ, 0xc0, !PT ;  /* 0xfffffffd28287812 */ /* 0x004fce00078ec0ff */
[----:B------:R-:W-:-:S05]  /*2b80*/  @P3 LOP3.LUT R40, R40, 0x2, RZ, 0xfc, !PT ;  /* 0x0000000228283812 */ /* 0x000fca00078efcff */
[----:B------:R0:W-:Y:S02]  /*2b90*/  STL [R1+0x8], R40 ;  /* 0x0000082801007387 */ /* 0x0001e40000100800 */
[C---:B0-----:R-:W-:Y:S02]  /*2ba0*/  IMAD.IADD R40, R16.reuse, 0x1, R41 ;  /* 0x0000000110287824 */ /* 0x041fe400078e0229 */
[----:B------:R-:W-:Y:S01]  /*2bb0*/  IMAD.IADD R41, R16, 0x1, R43 ;  /* 0x0000000110297824 */ /* 0x000fe200078e022b */
[----:B------:R-:W-:Y:S06]  /*2bc0*/  @!P2 BRA `(.L_x_486) ;  /* 0x000000c40078a947 */ /* 0x000fec0003800000 */
[----:B------:R-:W-:Y:S01]  /*2bd0*/  ULDC.U8 UR4, c[0x0][0x410] ;  /* 0x0001040000047ab9 */ /* 0x000fe20000000000 */
[-C--:B------:R-:W-:Y:S01]  /*2be0*/  IMAD R43, R128, R47.reuse, RZ ;  /* 0x0000002f802b7224 */ /* 0x080fe200078e02ff */
[----:B------:R-:W-:Y:S01]  /*2bf0*/  ISETP.NE.AND P2, PT, RZ, UR4, PT ;  /* 0x00000004ff007c0c */ /* 0x000fe2000bf45270 */
[-C--:B------:R-:W-:Y:S02]  /*2c00*/  IMAD R45, R129, R47.reuse, RZ ;  /* 0x0000002f812d7224 */ /* 0x080fe400078e02ff */
[C---:B------:R-:W-:Y:S02]  /*2c10*/  IMAD R43, R42.reuse, R108, R43 ;  /* 0x0000006c2a2b7224 */ /* 0x040fe400078e022b */
[----:B------:R-:W-:Y:S02]  /*2c20*/  IMAD R45, R42, R102, R45 ;  /* 0x000000662a2d7224 */ /* 0x000fe400078e022d */
[----:B------:R-:W-:Y:S02]  /*2c30*/  IMAD R42, R24, -0xa0, R2 ;  /* 0xffffff60182a7824 */ /* 0x000fe400078e0202 */
[----:B------:R-:W-:-:S03]  /*2c40*/  IMAD.WIDE.U32 R92, R102, R47, RZ ;  /* 0x0000002f665c7225 */ /* 0x000fc600078e00ff */
[----:B------:R-:W-:Y:S01]  /*2c50*/  VIMNMX R42, R42, 0xa0, PT ;  /* 0x000000a02a2a7848 */ /* 0x000fe20003fe0100 */
[----:B------:R-:W-:Y:S01]  /*2c60*/  IMAD.WIDE.U32 R94, R108, R47, RZ ;  /* 0x0000002f6c5e7225 */ /* 0x000fe200078e00ff */
[----:B------:R-:W-:-:S03]  /*2c70*/  IADD3 R100, R93, R45, RZ ;  /* 0x0000002d5d647210 */ /* 0x000fc60007ffe0ff */
[----:B------:R-:W-:Y:S01]  /*2c80*/  IMAD.IADD R43, R95, 0x1, R43 ;  /* 0x000000015f2b7824 */ /* 0x000fe200078e022b */
[----:B------:R-:W-:Y:S06]  /*2c90*/  @!P2 BRA `(.L_x_487) ;  /* 0x0000005c00a8a947 */ /* 0x000fec0003800000 */
[----:B------:R-:W-:Y:S01]  /*2ca0*/  ISETP.GE.AND P3, PT, R220, R42, PT ;  /* 0x0000002adc00720c */ /* 0x000fe20003f66270 */
[----:B------:R-:W-:Y:S01]  /*2cb0*/  BSSY B1, `(.L_x_488) ;  /* 0x000003e000017945 */ /* 0x000fe20003800000 */
        /* <DEDUP_REMOVED lines=23> */
[----:B------:R-:W-:Y:S01]  /*2e30*/  CS2R R136, SRZ ;  /* 0x0000000000887805 */ /* 0x000fe2000001ff00 */
[----:B------:R-:W-:Y:S06]  /*2e40*/  @P3 BRA `(.L_x_489) ;  /* 0x0000000000903947 */ /* 0x000fec0003800000 */
[----:B------:R-:W-:Y:S01]  /*2e50*/  ULDC.64 UR4, c[0x0][0x3e8] ;  /* 0x0000fa0000047ab9 */ /* 0x000fe20000000a00 */
[----:B------:R-:W-:Y:S02]  /*2e60*/  CS2R R124, SRZ ;  /* 0x00000000007c7805 */ /* 0x000fe4000001ff00 */
[----:B------:R-:W-:Y:S02]  /*2e70*/  IADD3 R44, P2, P4, R112, UR4, R94 ;  /* 0x00000004702c7c10 */ /* 0x000fe4000fc5e05e */
[----:B------:R-:W-:Y:S02]  /*2e80*/  CS2R R136, SRZ ;  /* 0x0000000000887805 */ /* 0x000fe4000001ff00 */
[----:B------:R-:W-:Y:S01]  /*2e90*/  IADD3.X R45, R15, UR5, R43, P2, P4 ;  /* 0x000000050f2d7c10 */ /* 0x000fe200097e842b */
[----:B------:R-:W-:Y:S02]  /*2ea0*/  ULDC.64 UR4, c[0x0][0x400] ;  /* 0x0001000000047ab9 */ /* 0x000fe40000000a00 */
[----:B------:R-:W-:-:S04]  /*2eb0*/  IADD3 R46, P2, P4, R106, UR4, R92 ;  /* 0x000000046a2e7c10 */ /* 0x000fc8000fc5e05c */
[----:B------:R-:W-:Y:S02]  /*2ec0*/  IADD3.X R47, R21, UR5, R100, P2, P4 ;  /* 0x00000005152f7c10 */ /* 0x000fe400097e8464 */
[----:B------:R-:W-:Y:S02]  /*2ed0*/  ISETP.GE.AND P2, PT, R22, R133, PT ;  /* 0x000000851600720c */ /* 0x000fe40003f46270 */
[----:B------:R-:W-:Y:S02]  /*2ee0*/  CS2R R96, SRZ ;  /* 0x0000000000607805 */ /* 0x000fe4000001ff00 */
[----:B------:R-:W-:-:S09]  /*2ef0*/  CS2R R98, SRZ ;  /* 0x0000000000627805 */ /* 0x000fd2000001ff00 */
[----:B------:R0:W5:Y:S04]  /*2f00*/  @!P2 LDG.E.64 R124, desc[UR54][R44.64] ;  /* 0x000000362c7ca981 */ /* 0x000168000c1e1b00 */
[----:B------:R0:W5:Y:S01]  /*2f10*/  @!P2 LDG.E.64 R136, desc[UR54][R46.64] ;  /* 0x000000362e88a981 */ /* 0x000162000c1e1b00 */
        /* <DEDUP_REMOVED lines=20> */
[----:B------:R-:W-:-:S13]  /*3060*/  ISETP.GE.AND P2, PT, R226, R133, PT ;  /* 0x00000085e200720c */ /* 0x000fda0003f46270 */
[----:B------:R0:W5:Y:S04]  /*3070*/  @!P2 LDG.E.64 R76, desc[UR54][R44.64+0x50] ;  /* 0x000050362c4ca981 */ /* 0x000168000c1e1b00 */
[----:B------:R0:W5:Y:S02]  /*3080*/  @!P2 LDG.E.64 R78, desc[UR54][R46.64+0x50] ;  /* 0x000050362e4ea981 */ /* 0x000164000c1e1b00 */
.L_x_489:
[----:B------:R-:W-:Y:S05]  /*3090*/  BSYNC B1 ;  /* 0x0000000000017941 */ /* 0x000fea0003800000 */
.L_x_488:
[----:B0-----:R-:W-:Y:S01]  /*30a0*/  VIADD R44, R220, 0x80 ;  /* 0x00000080dc2c7836 */ /* 0x001fe20000000000 */
[----:B------:R-:W-:Y:S01]  /*30b0*/  BSSY B1, `(.L_x_490) ;  /* 0x000002d000017945 */ /* 0x000fe20003800000 */
[----:B-----5:R-:W-:Y:S02]  /*30c0*/  IMAD.MOV.U32 R148, RZ, RZ, R76 ;  /* 0x000000ffff947224 */ /* 0x020fe400078e004c */
[----:B------:R-:W-:Y:S01]  /*30d0*/  IMAD.MOV.U32 R151, RZ, RZ, R80 ;  /* 0x000000ffff977224 */ /* 0x000fe200078e0050 */
[----:B------:R-:W-:-:S13]  /*30e0*/  ISETP.GE.AND P4, PT, R44, R42, PT ;  /* 0x0000002a2c00720c */ /* 0x000fda0003f86270 */
[----:B------:R-:W-:Y:S05]  /*30f0*/  @P4 BRA `(.L_x_491) ;  /* 0x0000000000a04947 */ /* 0x000fea0003800000 */
[----:B------:R-:W-:Y:S01]  /*3100*/  IADD3 R44, P2, P5, R112, R94, R11 ;  /* 0x0000005e702c7210 */ /* 0x000fe20007d5e00b */
[----:B------:R-:W-:Y:S01]  /*3110*/  ULDC.64 UR4, c[0x0][0x3e8] ;  /* 0x0000fa0000047ab9 */ /* 0x000fe20000000a00 */
[----:B------:R-:W-:Y:S02]  /*3120*/  CS2R R72, SRZ ;  /* 0x0000000000487805 */ /* 0x000fe4000001ff00 */
[----:B------:R-:W-:Y:S02]  /*3130*/  CS2R R74, SRZ ;  /* 0x00000000004a7805 */ /* 0x000fe4000001ff00 */
[----:B------:R-:W-:Y:S02]  /*3140*/  IADD3.X R43, R15, R43, R10, P2, P5 ;  /* 0x0000002b0f2b7210 */ /* 0x000fe400017ea40a */
[----:B------:R-:W-:-:S04]  /*3150*/  IADD3 R46, P2, P5, R106, R92, R13 ;  /* 0x0000005c6a2e7210 */ /* 0x000fc80007d5e00d */
[----:B------:R-:W-:Y:S02]  /*3160*/  IADD3.X R100, R21, R100, R12, P2, P5 ;  /* 0x0000006415647210 */ /* 0x000fe400017ea40c */
[----:B------:R-:W-:-:S04]  /*3170*/  IADD3 R44, P2, R44, UR4, RZ ;  /* 0x000000042c2c7c10 */ /* 0x000fc8000ff5e0ff */
[----:B------:R-:W-:Y:S01]  /*3180*/  IADD3.X R45, R43, UR5, RZ, P2, !PT ;  /* 0x000000052b2d7c10 */ /* 0x000fe200097fe4ff */
[----:B------:R-:W-:Y:S02]  /*3190*/  ULDC.64 UR4, c[0x0][0x400] ;  /* 0x0001000000047ab9 */ /* 0x000fe40000000a00 */
[----:B------:R-:W-:-:S04]  /*31a0*/  IADD3 R46, P2, R46, UR4, RZ ;  /* 0x000000042e2e7c10 */ /* 0x000fc8000ff5e0ff */
[----:B------:R-:W-:Y:S02]  /*31b0*/  IADD3.X R47, R100, UR5, RZ, P2, !PT ;  /* 0x00000005642f7c10 */ /* 0x000fe400097fe4ff */
        /* <DEDUP_REMOVED lines=28> */
.L_x_491:
[----:B------:R-:W-:Y:S05]  /*3380*/  BSYNC B1 ;  /* 0x0000000000017941 */ /* 0x000fea0003800000 */
.L_x_490:
[----:B------:R-:W-:Y:S01]  /*3390*/  UISETP.NE.AND UP0, UPT, UR53, 0x3, UPT ;  /* 0x000000033500788c */ /* 0x000fe2000bf05270 */
[----:B------:R-:W-:Y:S01]  /*33a0*/  IMAD.MOV.U32 R157, RZ, RZ, R84 ;  /* 0x000000ffff9d7224 */ /* 0x000fe200078e0054 */
[----:B------:R-:W-:Y:S01]  /*33b0*/  MOV R164, R96 ;  /* 0x0000006000a47202 */ /* 0x000fe20000000f00 */
[----:B------:R-:W-:Y:S01]  /*33c0*/  IMAD.MOV.U32 R162, RZ, RZ, R88 ;  /* 0x000000ffffa27224 */ /* 0x000fe200078e0058 */
[----:B------:R-:W-:Y:S01]  /*33d0*/  MOV R165, R98 ;  /* 0x0000006200a57202 */ /* 0x000fe20000000f00 */
[----:B------:R-:W-:Y:S01]  /*33e0*/  IMAD.MOV.U32 R166, RZ, RZ, R124 ;  /* 0x000000ffffa67224 */ /* 0x000fe200078e007c */
[----:B------:R-:W-:Y:S01]  /*33f0*/  PLOP3.LUT P2, PT, PT, PT, UP0, 0x80, 0x0 ;  /* 0x000000000000781c */ /* 0x000fe20003f4f008 */
[----:B------:R-:W-:Y:S01]  /*3400*/  IMAD.MOV.U32 R155, RZ, RZ, R78 ;  /* 0x000000ffff9b7224 */ /* 0x000fe200078e004e */
[----:B-----5:R-:W-:Y:S01]  /*3410*/  MOV R149, R68 ;  /* 0x0000004400957202 */ /* 0x020fe20000000f00 */
[----:B------:R-:W-:Y:S01]  /*3420*/  IMAD.MOV.U32 R156, RZ, RZ, R82 ;  /* 0x000000ffff9c7224 */ /* 0x000fe200078e0052 */
[----:B------:R-:W-:Y:S01]  /*3430*/  MOV R150, R70 ;  /* 0x0000004600967202 */ /* 0x000fe20000000f00 */
[----:B------:R-:W-:-:S02]  /*3440*/  IMAD.MOV.U32 R158, RZ, RZ, R86 ;  /* 0x000000ffff9e7224 */ /* 0x000fc400078e0056 */
[----:B------:R-:W-:Y:S02]  /*3450*/  IMAD.MOV.U32 R163, RZ, RZ, R90 ;  /* 0x000000ffffa37224 */ /* 0x000fe400078e005a */
[----:B------:R-:W-:Y:S02]  /*3460*/  IMAD.MOV.U32 R168, RZ, RZ, R136 ;  /* 0x000000ffffa87224 */ /* 0x000fe400078e0088 */
[----:B------:R-:W-:Y:S02]  /*3470*/  IMAD.MOV.U32 R92, RZ, RZ, R52 ;  /* 0x000000ffff5c7224 */ /* 0x000fe400078e0034 */
[----:B------:R-:W-:Y:S02]  /*3480*/  IMAD.MOV.U32 R94, RZ, RZ, R56 ;  /* 0x000000ffff5e7224 */ /* 0x000fe400078e0038 */
[----:B------:R-:W-:Y:S02]  /*3490*/  IMAD.MOV.U32 R138, RZ, RZ, R60 ;  /* 0x000000ffff8a7224 */ /* 0x000fe400078e003c */
[----:B------:R-:W-:-:S02]  /*34a0*/  IMAD.MOV.U32 R140, RZ, RZ, R64 ;  /* 0x000000ffff8c7224 */ /* 0x000fc400078e0040 */
[----:B------:R-:W-:Y:S02]  /*34b0*/  IMAD.MOV.U32 R152, RZ, RZ, R72 ;  /* 0x000000ffff987224 */ /* 0x000fe400078e0048 */
[----:B------:R-:W-:Y:S02]  /*34c0*/  IMAD.MOV.U32 R93, RZ, RZ, R54 ;  /* 0x000000ffff5d7224 */ /* 0x000fe400078e0036 */
[----:B------:R-:W-:Y:S02]  /*34d0*/  IMAD.MOV.U32 R95, RZ, RZ, R58 ;  /* 0x000000ffff5f7224 */ /* 0x000fe400078e003a */
[----:B------:R-:W-:Y:S02]  /*34e0*/  IMAD.MOV.U32 R139, RZ, RZ, R62 ;  /* 0x000000ffff8b7224 */ /* 0x000fe400078e003e */
[----:B------:R-:W-:Y:S02]  /*34f0*/  IMAD.MOV.U32 R141, RZ, RZ, R66 ;  /* 0x000000ffff8d7224 */ /* 0x000fe400078e0042 */
[----:B------:R-:W-:Y:S01]  /*3500*/  IMAD.MOV.U32 R154, RZ, RZ, R74 ;  /* 0x000000ffff9a7224 */ /* 0x000fe200078e004a */
[----:B------:R-:W-:Y:S06]  /*3510*/  @!P2 BRA `(.L_x_492) ;  /* 0x000000000004a947 */ /* 0x000fec0003800000 */
[----:B------:R-:W-:Y:S01]  /*3520*/  BPT.TRAP 0x1 ;  /* 0x000000040000795c */ /* 0x000fe20000300000 */
.L_x_492:
[----:B------:R-:W-:Y:S01]  /*3530*/  IMAD R43, R17, 0x8, R16 ;  /* 0x00000008112b7824 */ /* 0x000fe200078e0210 */
[----:B------:R-:W-:Y:S01]  /*3540*/  SHF.L.U32 R100, R221, 0x1f, RZ ;  /* 0x0000001fdd647819 */ /* 0x000fe200000006ff */
[----:B------:R-:W-:Y:S03]  /*3550*/  BSSY B1, `(.L_x_493) ;  /* 0x0000003000017945 */ /* 0x000fe60003800000 */
[----:B------:R-:W1:Y:S02]  /*3560*/  SYNCS.PHASECHK.TRANS64.TRYWAIT P5, [R43+URZ+0x33490], R100 ;  /* 0x033490642b0075a7 */ /* 0x000e6400080a017f */
[----:B-1----:R-:W-:Y:S05]  /*3570*/  @!P5 BRA `(.L_x_494) ;  /* 0x0000025c0094d947 */ /* 0x002fea0003800000 */
.L_x_808:
[----:B------:R-:W-:Y:S05]  /*3580*/  BSYNC B1 ;  /* 0x0000000000017941 */ /* 0x000fea0003800000 */
.L_x_493:
[----:B------:R-:W-:Y:S04]  /*3590*/  BSSY B1, `(.L_x_495) ;  /* 0x00002b0000017945 */ /* 0x000fe80003800000 */
[----:B------:R-:W-:Y:S05]  /*35a0*/  @P3 BRA `(.L_x_496) ;  /* 0x0000002800b83947 */ /* 0x000fea0003800000 */
[----:B------:R-:W-:Y:S01]  /*35b0*/  ISETP.NE.AND P3, PT, R34, RZ, PT ;  /* 0x000000ff2200720c */ /* 0x000fe20003f65270 */
[----:B------:R-:W-:-:S12]  /*35c0*/  BSSY B2, `(.L_x_497) ;  /* 0x0000073000027945 */ /* 0x000fd80003800000 */
[----:B------:R-:W-:Y:S05]  /*35d0*/  @!P3 BRA `(.L_x_498) ;  /* 0x0000000400c4b947 */ /* 0x000fea0003800000 */
[----:B0-----:R0:W2:Y:S01]  /*35e0*/  LDS.128 R44, [R40+0x24200] ;  /* 0x02420000282c7984 */ /* 0x0010a20000000c00 */
[----:B------:R-:W-:Y:S01]  /*35f0*/  ISETP.GE.AND P3, PT, R22, R133, PT ;  /* 0x000000851600720c */ /* 0x000fe20003f66270 */
[----:B------:R-:W-:-:S12]  /*3600*/  BSSY B3, `(.L_x_499) ;  /* 0x000006d000037945 */ /* 0x000fd80003800000 */
[----:B0-----:R-:W-:Y:S05]  /*3610*/  @P3 BRA `(.L_x_500) ;  /* 0x0000000400ac3947 */ /* 0x001fea0003800000 */
[----:B--2---:R-:W-:Y:S01]  /*3620*/  IMAD.MOV.U32 R136, RZ, RZ, R45 ;  /* 0x000000ffff887224 */ /* 0x004fe200078e002d */
[----:B------:R-:W-:Y:S02]  /*3630*/  F2FP.F16.E4M3.UNPACK_B R171, R168.H1 ;  /* 0x000000a8ffab723e */ /* 0x000fe400030006ff */
[----:B------:R-:W-:Y:S02]  /*3640*/  F2FP.F16.E4M3.UNPACK_B R45, R166.H1 ;  /* 0x000000a6ff2d723e */ /* 0x000fe400030006ff */
[----:B------:R-:W-:Y:S01]  /*3650*/  F2FP.F16.E4M3.UNPACK_B R124, R136 ;  /* 0x00000088ff7c723e */ /* 0x000fe200020006ff */
[----:B------:R-:W-:Y:S01]  /*3660*/  HADD2.F32 R167, -RZ, R171.H0_H0 ;  /* 0x200000abffa77230 */ /* 0x000fe20000004100 */
[----:B------:R-:W-:Y:S01]  /*3670*/  F2FP.F16.E4M3.UNPACK_B R166, R166 ;  /* 0x000000a6ffa6723e */ /* 0x000fe200020006ff */
[----:B------:R-:W-:Y:S02]  /*3680*/  HADD2.F32 R170, -RZ, R45.H0_H0 ;  /* 0x2000002dffaa7230 */ /* 0x000fe40000004100 */
[----:B------:R-:W-:-:S02]  /*3690*/  HADD2.F32 R169, -RZ, R124.H1_H1 ;  /* 0x3000007cffa97230 */ /* 0x000fc40000004100 */
[----:B------:R-:W-:Y:S02]  /*36a0*/  HADD2.F32 R124, -RZ, R124.H0_H0 ;  /* 0x2000007cff7c7230 */ /* 0x000fe40000004100 */
[----:B------:R-:W-:Y:S02]  /*36b0*/  HADD2.F32 R171, -RZ, R171.H1_H1 ;  /* 0x300000abffab7230 */ /* 0x000fe40000004100 */
[-C--:B------:R-:W-:Y:S01]  /*36c0*/  FMUL.FTZ R173, R169, R167.reuse ;  /* 0x000000a7a9ad7220 */ /* 0x080fe20000410000 */
[----:B------:R-:W-:Y:S02]  /*36d0*/  HADD2.F32 R45, -RZ, R45.H1_H1 ;  /* 0x3000002dff2d7230 */ /* 0x000fe40000004100 */
[C---:B------:R-:W-:Y:S01]  /*36e0*/  FMUL.FTZ R172, R124.reuse, R167 ;  /* 0x000000a77cac7220 */ /* 0x040fe20000410000 */
[----:B------:R-:W-:-:S03]  /*36f0*/  FFMA.FTZ R167, R124, R170, -R173 ;  /* 0x000000aa7ca77223 */ /* 0x000fc600000108ad */
[----:B------:R-:W-:Y:S01]  /*3700*/  FFMA.FTZ R124, R169, R170, R172 ;  /* 0x000000aaa97c7223 */ /* 0x000fe200000100ac */
[----:B------:R-:W-:Y:S01]  /*3710*/  F2FP.F16.E4M3.UNPACK_B R169, R136.H1 ;  /* 0x00000088ffa9723e */ /* 0x000fe200030006ff */
[----:B------:R-:W-:-:S04]  /*3720*/  IMAD.MOV.U32 R136, RZ, RZ, R44 ;  /* 0x000000ffff887224 */ /* 0x000fc800078e002c */
[--C-:B------:R-:W-:Y:S02]  /*3730*/  HADD2.F32 R44, -RZ, R169.reuse.H1_H1 ;  /* 0x300000a9ff2c7230 */ /* 0x100fe40000004100 */
[----:B------:R-:W-:-:S03]  /*3740*/  HADD2.F32 R169, -RZ, R169.H0_H0 ;  /* 0x200000a9ffa97230 */ /* 0x000fc60000004100 */
[CC--:B------:R-:W-:Y:S02]  /*3750*/  FMUL.FTZ R170, R44.reuse, R171.reuse ;  /* 0x000000ab2caa7220 */ /* 0x0c0fe40000410000 */
[C---:B------:R-:W-:Y:S02]  /*3760*/  FMUL.FTZ R171, R169.reuse, R171 ;  /* 0x000000aba9ab7220 */ /* 0x040fe40000410000 */
[-C--:B------:R-:W-:Y:S01]  /*3770*/  FFMA.FTZ R169, R169, R45.reuse, -R170 ;  /* 0x0000002da9a97223 */ /* 0x080fe200000108aa */
[----:B------:R-:W-:Y:S01]  /*3780*/  F2FP.F16.E4M3.UNPACK_B R170, R168 ;  /* 0x000000a8ffaa723e */ /* 0x000fe200020006ff */
[----:B------:R-:W-:Y:S01]  /*3790*/  FFMA.FTZ R174, R44, R45, R171 ;  /* 0x0000002d2cae7223 */ /* 0x000fe200000100ab */
[-C--:B------:R-:W-:Y:S01]  /*37a0*/  F2FP.F16.E4M3.UNPACK_B R44, R136.reuse.H1 ;  /* 0x00000088ff2c723e */ /* 0x080fe200030006ff */
[----:B------:R-:W-:Y:S01]  /*37b0*/  HADD2.F32 R168, -RZ, R166.H1_H1 ;  /* 0x300000a6ffa87230 */ /* 0x000fe20000004100 */
[----:B------:R-:W-:Y:S01]  /*37c0*/  F2FP.F16.E4M3.UNPACK_B R136, R136 ;  /* 0x00000088ff88723e */ /* 0x000fe200020006ff */
[----:B------:R-:W-:Y:S01]  /*37d0*/  HADD2.F32 R171, -RZ, R170.H1_H1 ;  /* 0x300000aaffab7230 */ /* 0x000fe20000004100 */
[----:B------:R-:W-:Y:S01]  /*37e0*/  F2FP.SATFINITE.E4M3.F32.PACK_AB_MERGE_C R174, R174, R169, RZ ;  /* 0x000000a9aeae723e */ /* 0x000fe200048070ff */
[----:B------:R-:W-:-:S02]  /*37f0*/  HADD2.F32 R45, -RZ, R44.H1_H1 ;  /* 0x3000002cff2d7230 */ /* 0x000fc40000004100 */
[----:B------:R-:W-:Y:S01]  /*3800*/  HADD2.F32 R44, -RZ, R44.H0_H0 ;  /* 0x2000002cff2c7230 */ /* 0x000fe20000004100 */
[----:B------:R-:W-:Y:S01]  /*3810*/  F2FP.SATFINITE.E4M3.F32.PACK_AB_MERGE_C R124, R124, R167, R174 ;  /* 0x000000a77c7c723e */ /* 0x000fe200048070ae */
[----:B------:R-:W-:Y:S02]  /*3820*/  HADD2.F32 R170, -RZ, R170.H0_H0 ;  /* 0x200000aaffaa7230 */ /* 0x000fe40000004100 */
[-C--:B------:R-:W-:Y:S01]  /*3830*/  FMUL.FTZ R173, R45, R171.reuse ;  /* 0x000000ab2dad7220 */ /* 0x080fe20000410000 */
[--C-:B------:R-:W-:Y:S02]  /*3840*/  HADD2.F32 R169, -RZ, R136.reuse.H1_H1 ;  /* 0x30000088ffa97230 */ /* 0x100fe40000004100 */
[C---:B------:R-:W-:Y:S01]  /*3850*/  FMUL.FTZ R172, R44.reuse, R171 ;  /* 0x000000ab2cac7220 */ /* 0x040fe20000410000 */
[----:B------:R-:W-:Y:S02]  /*3860*/  HADD2.F32 R136, -RZ, R136.H0_H0 ;  /* 0x20000088ff887230 */ /* 0x000fe40000004100 */
[----:B------:R-:W-:Y:S01]  /*3870*/  FFMA.FTZ R44, R44, R168, -R173 ;  /* 0x000000a82c2c7223 */ /* 0x000fe200000108ad */
[----:B------:R-:W-:-:S02]  /*3880*/  HADD2.F32 R166, -RZ, R166.H0_H0 ;  /* 0x200000a6ffa67230 */ /* 0x000fc40000004100 */
[----:B------:R-:W-:Y:S01]  /*3890*/  FMUL.FTZ R171, R169, R170 ;  /* 0x000000aaa9ab7220 */ /* 0x000fe20000410000 */
[----:B------:R-:W-:Y:S01]  /*38a0*/  FFMA.FTZ R45, R45, R168, R172 ;  /* 0x000000a82d2d7223 */ /* 0x000fe200000100ac */
[C---:B------:R-:W-:Y:S01]  /*38b0*/  FMUL.FTZ R170, R136.reuse, R170 ;  /* 0x000000aa88aa7220 */ /* 0x040fe20000410000 */
[----:B------:R-:W-:Y:S01]  /*38c0*/  SHF.R.U32.HI R167, RZ, 0x10, R137 ;  /* 0x00000010ffa77819 */ /* 0x000fe20000011689 */
[-C--:B------:R-:W-:Y:S01]  /*38d0*/  FFMA.FTZ R136, R136, R166.reuse, -R171 ;  /* 0x000000a688887223 */ /* 0x080fe200000108ab */
[----:B------:R-:W-:Y:S01]  /*38e0*/  LOP3.LUT R168, R137, 0xff0000ff, RZ, 0xc0, !PT ;  /* 0xff0000ff89a87812 */ /* 0x000fe200078ec0ff */
[----:B------:R-:W-:Y:S01]  /*38f0*/  FFMA.FTZ R169, R169, R166, R170 ;  /* 0x000000a6a9a97223 */ /* 0x000fe200000100aa */
[----:B------:R-:W-:Y:S02]  /*3900*/  SHF.R.U32.HI R166, RZ, 0x8, R137 ;  /* 0x00000008ffa67819 */ /* 0x000fe40000011689 */
[--C-:B------:R-:W-:Y:S02]  /*3910*/  SHF.R.U32.HI R170, RZ, 0x8, R125.reuse ;  /* 0x00000008ffaa7819 */ /* 0x100fe4000001167d */
[----:B------:R-:W-:Y:S01]  /*3920*/  SHF.R.U32.HI R171, RZ, 0x10, R125 ;  /* 0x00000010ffab7819 */ /* 0x000fe2000001167d */
[----:B------:R-:W-:Y:S01]  /*3930*/  IMAD.SHL.U32 R137, R166, 0x100, RZ ;  /* 0x00000100a6897824 */ /* 0x000fe200078e00ff */
[----:B------:R-:W-:-:S02]  /*3940*/  LOP3.LUT R166, R125, 0xff0000ff, RZ, 0xc0, !PT ;  /* 0xff0000ff7da67812 */ /* 0x000fc400078ec0ff */
[----:B------:R-:W-:Y:S02]  /*3950*/  SHF.L.U32 R125, R170, 0x8, RZ ;  /* 0x00000008aa7d7819 */ /* 0x000fe400000006ff */
[----:B------:R-:W-:Y:S01]  /*3960*/  LOP3.LUT R168, R168, 0xff00, R137, 0xf8, !PT ;  /* 0x0000ff00a8a87812 */ /* 0x000fe200078ef889 */
[----:B------:R-:W-:Y:S01]  /*3970*/  IMAD.U32 R137, R167, 0x10000, RZ ;  /* 0x00010000a7897824 */ /* 0x000fe200078e00ff */
[----:B------:R-:W-:Y:S01]  /*3980*/  LOP3.LUT R166, R166, 0xff00, R125, 0xf8, !PT ;  /* 0x0000ff00a6a67812 */ /* 0x000fe200078ef87d */
[----:B------:R-:W-:Y:S01]  /*3990*/  IMAD.MOV.U32 R167, RZ, RZ, R47 ;  /* 0x000000ffffa77224 */ /* 0x000fe200078e002f */
[----:B------:R-:W-:Y:S01]  /*39a0*/  F2FP.SATFINITE.E4M3.F32.PACK_AB_MERGE_C R44, R45, R44, RZ ;  /* 0x0000002c2d2c723e */ /* 0x000fe200048070ff */
[----:B------:R-:W-:Y:S01]  /*39b0*/  IMAD.U32 R125, R171, 0x10000, RZ ;  /* 0x00010000ab7d7824 */ /* 0x000fe200078e00ff */
[----:B------:R-:W-:Y:S01]  /*39c0*/  LOP3.LUT R137, R168, 0xff0000, R137, 0xf8, !PT ;  /* 0x00ff0000a8897812 */ /* 0x000fe200078ef889 */
[----:B------:R-:W-:Y:S01]  /*39d0*/  IMAD.MOV.U32 R45, RZ, RZ, R124 ;  /* 0x000000ffff2d7224 */ /* 0x000fe200078e007c */
[----:B------:R-:W-:-:S02]  /*39e0*/  F2FP.F16.E4M3.UNPACK_B R47, R167 ;  /* 0x000000a7ff2f723e */ /* 0x000fc400020006ff */
[----:B------:R-:W-:Y:S02]  /*39f0*/  LOP3.LUT R125, R166, 0xff0000, R125, 0xf8, !PT ;  /* 0x00ff0000a67d7812 */ /* 0x000fe400078ef87d */
[----:B------:R-:W-:Y:S01]  /*3a00*/  F2FP.F16.E4M3.UNPACK_B R171, R137.H1 ;  /* 0x00000089ffab723e */ /* 0x000fe200030006ff */
[--C-:B------:R-:W-:Y:S01]  /*3a10*/  HADD2.F32 R166, -RZ, R47.reuse.H1_H1 ;  /* 0x3000002fffa67230 */ /* 0x100fe20000004100 */
[----:B------:R-:W-:Y:S01]  /*3a20*/  F2FP.F16.E4M3.UNPACK_B R170, R125.H1 ;  /* 0x0000007dffaa723e */ /* 0x000fe200030006ff */
[----:B------:R-:W-:Y:S01]  /*3a30*/  HADD2.F32 R47, -RZ, R47.H0_H0 ;  /* 0x2000002fff2f7230 */ /* 0x000fe20000004100 */
[----:B------:R-:W-:Y:S01]  /*3a40*/  F2FP.SATFINITE.E4M3.F32.PACK_AB_MERGE_C R44, R169, R136, R44 ;  /* 0x00000088a92c723e */ /* 0x000fe2000480702c */
[----:B------:R-:W-:Y:S02]  /*3a50*/  HADD2.F32 R172, -RZ, R171.H0_H0 ;  /* 0x200000abffac7230 */ /* 0x000fe40000004100 */
[--C-:B------:R-:W-:Y:S02]  /*3a60*/  HADD2.F32 R168, -RZ, R170.reuse.H0_H0 ;  /* 0x200000aaffa87230 */ /* 0x100fe40000004100 */
[----:B------:R-:W-:-:S02]  /*3a70*/  HADD2.F32 R170, -RZ, R170.H1_H1 ;  /* 0x300000aaffaa7230 */ /* 0x000fc40000004100 */
[-C--:B------:R-:W-:Y:S01]  /*3a80*/  FMUL.FTZ R174, R166, R172.reuse ;  /* 0x000000aca6ae7220 */ /* 0x080fe20000410000 */
[----:B------:R-:W-:-:S03]  /*3a90*/  FMUL.FTZ R173, R47, R172 ;  /* 0x000000ac2fad7220 */ /* 0x000fc60000410000 */
[-C--:B------:R-:W-:Y:S01]  /*3aa0*/  FFMA.FTZ R47, R47, R168.reuse, -R174 ;  /* 0x000000a82f2f7223 */ /* 0x080fe200000108ae */
[----:B------:R-:W-:Y:S01]  /*3ab0*/  FFMA.FTZ R166, R166, R168, R173 ;  /* 0x000000a8a6a67223 */ /* 0x000fe200000100ad */
[----:B------:R-:W-:Y:S01]  /*3ac0*/  F2FP.F16.E4M3.UNPACK_B R168, R167.H1 ;  /* 0x000000a7ffa8723e */ /* 0x000fe200030006ff */
[----:B------:R-:W-:Y:S02]  /*3ad0*/  IMAD.MOV.U32 R167, RZ, RZ, R46 ;  /* 0x000000ffffa77224 */ /* 0x000fe400078e002e */
[----:B------:R-:W-:Y:S02]  /*3ae0*/  HADD2.F32 R46, -RZ, R171.H1_H1 ;  /* 0x300000abff2e7230 */ /* 0x000fe40000004100 */
[--C-:B------:R-:W-:Y:S02]  /*3af0*/  HADD2.F32 R171, -RZ, R168.reuse.H1_H1 ;  /* 0x300000a8ffab7230 */ /* 0x100fe40000004100 */
[----:B------:R-:W-:-:S03]  /*3b00*/  HADD2.F32 R168, -RZ, R168.H0_H0 ;  /* 0x200000a8ffa87230 */ /* 0x000fc60000004100 */
[CC--:B------:R-:W-:Y:S02]  /*3b10*/  FMUL.FTZ R173, R171.reuse, R46.reuse ;  /* 0x0000002eabad7220 */ /* 0x0c0fe40000410000 */
[C---:B------:R-:W-:Y:S02]  /*3b20*/  FMUL.FTZ R172, R168.reuse, R46 ;  /* 0x0000002ea8ac7220 */ /* 0x040fe40000410000 */
[-C--:B------:R-:W-:Y:S01]  /*3b30*/  FFMA.FTZ R46, R168, R170.reuse, -R173 ;  /* 0x000000aaa82e7223 */ /* 0x080fe200000108ad */
[----:B------:R-:W-:Y:S01]  /*3b40*/  F2FP.F16.E4M3.UNPACK_B R173, R137 ;  /* 0x00000089ffad723e */ /* 0x000fe200020006ff */
[----:B------:R-:W-:Y:S01]  /*3b50*/  FFMA.FTZ R171, R171, R170, R172 ;  /* 0x000000aaabab7223 */ /* 0x000fe200000100ac */
[----:B------:R-:W-:Y:S02]  /*3b60*/  F2FP.F16.E4M3.UNPACK_B R137, R167.H1 ;  /* 0x000000a7ff89723e */ /* 0x000fe400030006ff */
[----:B------:R-:W-:Y:S01]  /*3b70*/  F2FP.F16.E4M3.UNPACK_B R170, R125 ;  /* 0x0000007dffaa723e */ /* 0x000fe200020006ff */
[----:B------:R-:W-:Y:S01]  /*3b80*/  HADD2.F32 R125, -RZ, R173.H1_H1 ;  /* 0x300000adff7d7230 */ /* 0x000fe20000004100 */
[----:B------:R-:W-:Y:S01]  /*3b90*/  F2FP.F16.E4M3.UNPACK_B R167, R167 ;  /* 0x000000a7ffa7723e */ /* 0x000fe200020006ff */
[--C-:B------:R-:W-:Y:S01]  /*3ba0*/  HADD2.F32 R168, -RZ, R137.reuse.H1_H1 ;  /* 0x30000089ffa87230 */ /* 0x100fe20000004100 */
[----:B------:R-:W-:Y:S01]  /*3bb0*/  F2FP.SATFINITE.E4M3.F32.PACK_AB_MERGE_C R171, R171, R46, RZ ;  /* 0x0000002eabab723e */ /* 0x000fe200048070ff */
[----:B------:R-:W-:-:S02]  /*3bc0*/  HADD2.F32 R137, -RZ, R137.H0_H0 ;  /* 0x20000089ff897230 */ /* 0x000fc40000004100 */
[--C-:B------:R-:W-:Y:S02]  /*3bd0*/  HADD2.F32 R172, -RZ, R170.reuse.H1_H1 ;  /* 0x300000aaffac7230 */ /* 0x100fe40000004100 */
[-C--:B------:R-:W-:Y:S01]  /*3be0*/  FMUL.FTZ R174, R168, R125.reuse ;  /* 0x0000007da8ae7220 */ /* 0x080fe20000410000 */
[----:B------:R-:W-:Y:S02]  /*3bf0*/  HADD2.F32 R170, -RZ, R170.H0_H0 ;  /* 0x200000aaffaa7230 */ /* 0x000fe40000004100 */
[C---:B------:R-:W-:Y:S01]  /*3c00*/  FMUL.FTZ R175, R137.reuse, R125 ;  /* 0x0000007d89af7220 */ /* 0x040fe20000410000 */
[----:B------:R-:W-:Y:S01]  /*3c10*/  F2FP.SATFINITE.E4M3.F32.PACK_AB_MERGE_C R47, R166, R47, R171 ;  /* 0x0000002fa62f723e */ /* 0x000fe200048070ab */
[-C--:B------:R-:W-:Y:S01]  /*3c20*/  FFMA.FTZ R125, R137, R172.reuse, -R174 ;  /* 0x000000ac897d7223 */ /* 0x080fe200000108ae */
[----:B------:R-:W-:Y:S02]  /*3c30*/  HADD2.F32 R137, -RZ, R167.H1_H1 ;  /* 0x300000a7ff897230 */ /* 0x000fe40000004100 */
[----:B------:R-:W-:Y:S01]  /*3c40*/  FFMA.FTZ R174, R168, R172, R175 ;  /* 0x000000aca8ae7223 */ /* 0x000fe200000100af */
[----:B------:R-:W-:-:S02]  /*3c50*/  HADD2.F32 R168, -RZ, R173.H0_H0 ;  /* 0x200000adffa87230 */ /* 0x000fc40000004100 */
[----:B------:R-:W-:Y:S02]  /*3c60*/  HADD2.F32 R167, -RZ, R167.H0_H0 ;  /* 0x200000a7ffa77230 */ /* 0x000fe40000004100 */
[----:B------:R-:W-:Y:S01]  /*3c70*/  F2FP.SATFINITE.E4M3.F32.PACK_AB_MERGE_C R125, R174, R125, RZ ;  /* 0x0000007dae7d723e */ /* 0x000fe200048070ff */
[-C--:B------:R-:W-:Y:S02]  /*3c80*/  FMUL.FTZ R172, R137, R168.reuse ;  /* 0x000000a889ac7220 */ /* 0x080fe40000410000 */
[C---:B------:R-:W-:Y:S02]  /*3c90*/  FMUL.FTZ R168, R167.reuse, R168 ;  /* 0x000000a8a7a87220 */ /* 0x040fe40000410000 */
[-C--:B------:R-:W-:Y:S02]  /*3ca0*/  FFMA.FTZ R172, R167, R170.reuse, -R172 ;  /* 0x000000aaa7ac7223 */ /* 0x080fe400000108ac */
[----:B------:R-:W-:-:S05]  /*3cb0*/  FFMA.FTZ R137, R137, R170, R168 ;  /* 0x000000aa89897223 */ /* 0x000fca00000100a8 */
[----:B------:R-:W-:-:S07]  /*3cc0*/  F2FP.SATFINITE.E4M3.F32.PACK_AB_MERGE_C R46, R137, R172, R125 ;  /* 0x000000ac892e723e */ /* 0x000fce000480707d */
.L_x_500:
[----:B------:R-:W-:Y:S05]  /*3cd0*/  BSYNC B3 ;  /* 0x0000000000037941 */ /* 0x000fea0003800000 */
.L_x_499:
[----:B--2---:R2:W-:Y:S02]  /*3ce0*/  STG.E.128 desc[UR54][R50.64], R44 ;  /* 0x0000002c32007986 */ /* 0x0045e4000c101d36 */
.L_x_498:
[----:B------:R-:W-:Y:S05]  /*3cf0*/  BSYNC B2 ;  /* 0x0000000000027941 */ /* 0x000fea0003800000 */
.L_x_497:
[----:B------:R-:W-:Y:S01]  /*3d00*/  ISETP.NE.AND P3, PT, R35, RZ, PT ;  /* 0x000000ff2300720c */ /* 0x000fe20003f65270 */
[----:B------:R-:W-:-:S12]  /*3d10*/  BSSY B2, `(.L_x_501) ;  /* 0x0000074000027945 */ /* 0x000fd80003800000 */
[----:B------:R-:W-:Y:S05]  /*3d20*/  @!P3 BRA `(.L_x_502) ;  /* 0x0000000400c8b947 */ /* 0x000fea0003800000 */
[----:B0-2---:R0:W2:Y:S01]  /*3d30*/  LDS.128 R44, [R41+0x24200] ;  /* 0x02420000292c7984 */ /* 0x0050a20000000c00 */
[----:B------:R-:W-:Y:S01]  /*3d40*/  ISETP.GE.AND P3, PT, R222, R133, PT ;  /* 0x00000085de00720c */ /* 0x000fe20003f66270 */
[----:B------:R-:W-:-:S12]  /*3d50*/  BSSY B3, `(.L_x_503) ;  /* 0x000006e000037945 */ /* 0x000fd80003800000 */
[----:B0-----:R-:W-:Y:S05]  /*3d60*/  @P3 BRA `(.L_x_504) ;  /* 0x0000000400b03947 */ /* 0x001fea0003800000 */
[----:B--2---:R-:W-:Y:S02]  /*3d70*/  MOV R124, R45 ;  /* 0x0000002d007c7202 */ /* 0x004fe40000000f00 */
[----:B------:R-:W-:Y:S02]  /*3d80*/  F2FP.F16.E4M3.UNPACK_B R167, R165.H1 ;  /* 0x000000a5ffa7723e */ /* 0x000fe400030006ff */
[----:B------:R-:W-:Y:S02]  /*3d90*/  F2FP.F16.E4M3.UNPACK_B R45, R124 ;  /* 0x0000007cff2d723e */ /* 0x000fe400020006ff */
[-C--:B------:R-:W-:Y:S01]  /*3da0*/  F2FP.F16.E4M3.UNPACK_B R137, R164.reuse.H1 ;  /* 0x000000a4ff89723e */ /* 0x080fe200030006ff */
[----:B------:R-:W-:Y:S01]  /*3db0*/  HADD2.F32 R170, -RZ, R167.H1_H1 ;  /* 0x300000a7ffaa7230 */ /* 0x000fe20000004100 */
[--C-:B------:R-:W-:Y:S01]  /*3dc0*/  SHF.R.U32.HI R168, RZ, 0x8, R97.reuse ;  /* 0x00000008ffa87819 */ /* 0x100fe20000011661 */
[--C-:B------:R-:W-:Y:S01]  /*3dd0*/  HADD2.F32 R96, -RZ, R45.reuse.H0_H0 ;  /* 0x2000002dff607230 */ /* 0x100fe20000004100 */
[----:B------:R-:W-:Y:S01]  /*3de0*/  LOP3.LUT R136, R97, 0xff0000ff, RZ, 0xc0, !PT ;  /* 0xff0000ff61887812 */ /* 0x000fe200078ec0ff */
[----:B------:R-:W-:Y:S01]  /*3df0*/  HADD2.F32 R125, -RZ, R45.H1_H1 ;  /* 0x3000002dff7d7230 */ /* 0x000fe20000004100 */
[----:B------:R-:W-:Y:S01]  /*3e00*/  SHF.R.U32.HI R98, RZ, 0x10, R97 ;  /* 0x00000010ff627819 */ /* 0x000fe20000011661 */
[----:B------:R-:W-:Y:S01]  /*3e10*/  HADD2.F32 R45, -RZ, R167.H0_H0 ;  /* 0x200000a7ff2d7230 */ /* 0x000fe20000004100 */
[----:B------:R-:W-:Y:S01]  /*3e20*/  F2FP.F16.E4M3.UNPACK_B R164, R164 ;  /* 0x000000a4ffa4723e */ /* 0x000fe200020006ff */
[----:B------:R-:W-:-:S03]  /*3e30*/  HADD2.F32 R97, -RZ, R137.H0_H0 ;  /* 0x20000089ff617230 */ /* 0x000fc60000004100 */
[-C--:B------:R-:W-:Y:S01]  /*3e40*/  FMUL.FTZ R169, R125, R45.reuse ;  /* 0x0000002d7da97220 */ /* 0x080fe20000410000 */
[----:B------:R-:W-:-:S03]  /*3e50*/  FMUL.FTZ R166, R96, R45 ;  /* 0x0000002d60a67220 */ /* 0x000fc60000410000 */
[-C--:B------:R-:W-:Y:S01]  /*3e60*/  FFMA.FTZ R45, R96, R97.reuse, -R169 ;  /* 0x00000061602d7223 */ /* 0x080fe200000108a9 */
[----:B------:R-:W-:Y:S01]  /*3e70*/  FFMA.FTZ R96, R125, R97, R166 ;  /* 0x000000617d607223 */ /* 0x000fe200000100a6 */
[----:B------:R-:W-:Y:S01]  /*3e80*/  F2FP.F16.E4M3.UNPACK_B R97, R124.H1 ;  /* 0x0000007cff61723e */ /* 0x000fe200030006ff */
[----:B------:R-:W-:Y:S01]  /*3e90*/  IMAD.SHL.U32 R169, R168, 0x100, RZ ;  /* 0x00000100a8a97824 */ /* 0x000fe200078e00ff */
[--C-:B------:R-:W-:Y:S01]  /*3ea0*/  SHF.R.U32.HI R166, RZ, 0x8, R99.reuse ;  /* 0x00000008ffa67819 */ /* 0x100fe20000011663 */
[----:B------:R-:W-:Y:S01]  /*3eb0*/  HADD2.F32 R168, -RZ, R137.H1_H1 ;  /* 0x30000089ffa87230 */ /* 0x000fe20000004100 */
[----:B------:R-:W-:Y:S01]  /*3ec0*/  LOP3.LUT R124, R99, 0xff0000ff, RZ, 0xc0, !PT ;  /* 0xff0000ff637c7812 */ /* 0x000fe200078ec0ff */
[--C-:B------:R-:W-:Y:S01]  /*3ed0*/  HADD2.F32 R167, -RZ, R97.reuse.H1_H1 ;  /* 0x30000061ffa77230 */ /* 0x100fe20000004100 */
[----:B------:R-:W-:Y:S01]  /*3ee0*/  SHF.R.U32.HI R125, RZ, 0x10, R99 ;  /* 0x00000010ff7d7819 */ /* 0x000fe20000011663 */
[----:B------:R-:W-:Y:S01]  /*3ef0*/  HADD2.F32 R97, -RZ, R97.H0_H0 ;  /* 0x20000061ff617230 */ /* 0x000fe20000004100 */
[----:B------:R-:W-:Y:S01]  /*3f00*/  LOP3.LUT R136, R136, 0xff00, R169, 0xf8, !PT ;  /* 0x0000ff0088887812 */ /* 0x000fe200078ef8a9 */
[----:B------:R-:W-:-:S02]  /*3f10*/  IMAD.MOV.U32 R99, RZ, RZ, R44 ;  /* 0x000000ffff637224 */ /* 0x000fc400078e002c */
[-C--:B------:R-:W-:Y:S01]  /*3f20*/  FMUL.FTZ R44, R167, R170.reuse ;  /* 0x000000aaa72c7220 */ /* 0x080fe20000410000 */
[----:B------:R-:W-:Y:S02]  /*3f30*/  IMAD.U32 R169, R98, 0x10000, RZ ;  /* 0x0001000062a97824 */ /* 0x000fe400078e00ff */
[C---:B------:R-:W-:Y:S01]  /*3f40*/  FMUL.FTZ R172, R97.reuse, R170 ;  /* 0x000000aa61ac7220 */ /* 0x040fe20000410000 */
[----:B------:R-:W-:Y:S01]  /*3f50*/  F2FP.F16.E4M3.UNPACK_B R170, R165 ;  /* 0x000000a5ffaa723e */ /* 0x000fe200020006ff */
[-C--:B------:R-:W-:Y:S01]  /*3f60*/  FFMA.FTZ R44, R97, R168.reuse, -R44 ;  /* 0x000000a8612c7223 */ /* 0x080fe2000001082c */
[----:B------:R-:W-:Y:S01]  /*3f70*/  F2FP.F16.E4M3.UNPACK_B R137, R99.H1 ;  /* 0x00000063ff89723e */ /* 0x000fe200030006ff */
[----:B------:R-:W-:Y:S01]  /*3f80*/  FFMA.FTZ R97, R167, R168, R172 ;  /* 0x000000a8a7617223 */ /* 0x000fe200000100ac */
[----:B------:R-:W-:Y:S02]  /*3f90*/  IMAD.SHL.U32 R167, R166, 0x100, RZ ;  /* 0x00000100a6a77824 */ /* 0x000fe400078e00ff */
[----:B------:R-:W-:-:S02]  /*3fa0*/  HADD2.F32 R168, -RZ, R170.H1_H1 ;  /* 0x300000aaffa87230 */ /* 0x000fc40000004100 */
[--C-:B------:R-:W-:Y:S01]  /*3fb0*/  HADD2.F32 R166, -RZ, R137.reuse.H1_H1 ;  /* 0x30000089ffa67230 */ /* 0x100fe20000004100 */
[----:B------:R-:W-:Y:S01]  /*3fc0*/  LOP3.LUT R171, R124, 0xff00, R167, 0xf8, !PT ;  /* 0x0000ff007cab7812 */ /* 0x000fe200078ef8a7 */
[----:B------:R-:W-:Y:S01]  /*3fd0*/  HADD2.F32 R165, -RZ, R137.H0_H0 ;  /* 0x20000089ffa57230 */ /* 0x000fe20000004100 */
[----:B------:R-:W-:Y:S01]  /*3fe0*/  F2FP.F16.E4M3.UNPACK_B R137, R99 ;  /* 0x00000063ff89723e */ /* 0x000fe200020006ff */
[----:B------:R-:W-:Y:S02]  /*3ff0*/  HADD2.F32 R167, -RZ, R164.H1_H1 ;  /* 0x300000a4ffa77230 */ /* 0x000fe40000004100 */
[-C--:B------:R-:W-:Y:S01]  /*4000*/  FMUL.FTZ R98, R166, R168.reuse ;  /* 0x000000a8a6627220 */ /* 0x080fe20000410000 */
[----:B------:R-:W-:Y:S01]  /*4010*/  LOP3.LUT R124, R136, 0xff0000, R169, 0xf8, !PT ;  /* 0x00ff0000887c7812 */ /* 0x000fe200078ef8a9 */
[----:B------:R-:W-:Y:S01]  /*4020*/  FMUL.FTZ R173, R165, R168 ;  /* 0x000000a8a5ad7220 */ /* 0x000fe20000410000 */
[----:B------:R-:W-:Y:S02]  /*4030*/  IMAD.U32 R168, R125, 0x10000, RZ ;  /* 0x000100007da87824 */ /* 0x000fe400078e00ff */
[----:B------:R-:W-:Y:S01]  /*4040*/  FFMA.FTZ R98, R165, R167, -R98 ;  /* 0x000000a7a5627223 */ /* 0x000fe20000010862 */
[----:B------:R-:W-:-:S02]  /*4050*/  HADD2.F32 R170, -RZ, R170.H0_H0 ;  /* 0x200000aaffaa7230 */ /* 0x000fc40000004100 */
[----:B------:R-:W-:Y:S01]  /*4060*/  FFMA.FTZ R99, R166, R167, R173 ;  /* 0x000000a7a6637223 */ /* 0x000fe200000100ad */
[--C-:B------:R-:W-:Y:S01]  /*4070*/  HADD2.F32 R165, -RZ, R137.reuse.H1_H1 ;  /* 0x30000089ffa57230 */ /* 0x100fe20000004100 */
[----:B------:R-:W-:Y:S01]  /*4080*/  MOV R166, R47 ;  /* 0x0000002f00a67202 */ /* 0x000fe20000000f00 */
[----:B------:R-:W-:Y:S01]  /*4090*/  HADD2.F32 R136, -RZ, R137.H0_H0 ;  /* 0x20000089ff887230 */ /* 0x000fe20000004100 */
[----:B------:R-:W-:Y:S01]  /*40a0*/  LOP3.LUT R137, R171, 0xff0000, R168, 0xf8, !PT ;  /* 0x00ff0000ab897812 */ /* 0x000fe200078ef8a8 */
[----:B------:R-:W-:Y:S02]  /*40b0*/  HADD2.F32 R164, -RZ, R164.H0_H0 ;  /* 0x200000a4ffa47230 */ /* 0x000fe40000004100 */
[C---:B------:R-:W-:Y:S01]  /*40c0*/  FMUL.FTZ R47, R165.reuse, R170 ;  /* 0x000000aaa52f7220 */ /* 0x040fe20000410000 */
[----:B------:R-:W-:Y:S01]  /*40d0*/  F2FP.F16.E4M3.UNPACK_B R125, R166 ;  /* 0x000000a6ff7d723e */ /* 0x000fe200020006ff */
[C---:B------:R-:W-:Y:S01]  /*40e0*/  FMUL.FTZ R170, R136.reuse, R170 ;  /* 0x000000aa88aa7220 */ /* 0x040fe20000410000 */
[----:B------:R-:W-:Y:S01]  /*40f0*/  F2FP.F16.E4M3.UNPACK_B R167, R137.H1 ;  /* 0x00000089ffa7723e */ /* 0x000fe200030006ff */
[----:B------:R-:W-:Y:S01]  /*4100*/  FFMA.FTZ R47, R136, R164, -R47 ;  /* 0x000000a4882f7223 */ /* 0x000fe2000001082f */
[----:B------:R-:W-:Y:S01]  /*4110*/  F2FP.F16.E4M3.UNPACK_B R168, R124.H1 ;  /* 0x0000007cffa8723e */ /* 0x000fe200030006ff */
[----:B------:R-:W-:Y:S01]  /*4120*/  FFMA.FTZ R136, R165, R164, R170 ;  /* 0x000000a4a5887223 */ /* 0x000fe200000100aa */
[----:B------:R-:W-:Y:S01]  /*4130*/  HADD2.F32 R164, -RZ, R125.H1_H1 ;  /* 0x3000007dffa47230 */ /* 0x000fe20000004100 */
[----:B------:R-:W-:Y:S01]  /*4140*/  F2FP.F16.E4M3.UNPACK_B R166, R166.H1 ;  /* 0x000000a6ffa6723e */ /* 0x000fe200030006ff */
[----:B------:R-:W-:Y:S01]  /*4150*/  HADD2.F32 R169, -RZ, R167.H0_H0 ;  /* 0x200000a7ffa97230 */ /* 0x000fe20000004100 */
[----:B------:R-:W-:Y:S01]  /*4160*/  F2FP.SATFINITE.E4M3.F32.PACK_AB_MERGE_C R97, R97, R44, RZ ;  /* 0x0000002c6161723e */ /* 0x000fe200048070ff */
[----:B------:R-:W-:Y:S01]  /*4170*/  HADD2.F32 R125, -RZ, R125.H0_H0 ;  /* 0x2000007dff7d7230 */ /* 0x000fe20000004100 */
[----:B------:R-:W-:Y:S01]  /*4180*/  F2FP.SATFINITE.E4M3.F32.PACK_AB_MERGE_C R98, R99, R98, RZ ;  /* 0x000000626362723e */ /* 0x000fe200048070ff */
[----:B------:R-:W-:-:S02]  /*4190*/  HADD2.F32 R165, -RZ, R168.H0_H0 ;  /* 0x200000a8ffa57230 */ /* 0x000fc40000004100 */
[-C--:B------:R-:W-:Y:S01]  /*41a0*/  FMUL.FTZ R170, R164, R169.reuse ;  /* 0x000000a9a4aa7220 */ /* 0x080fe20000410000 */
[----:B------:R-:W-:Y:S02]  /*41b0*/  HADD2.F32 R168, -RZ, R168.H1_H1 ;  /* 0x300000a8ffa87230 */ /* 0x000fe40000004100 */
[C---:B------:R-:W-:Y:S01]  /*41c0*/  FMUL.FTZ R169, R125.reuse, R169 ;  /* 0x000000a97da97220 */ /* 0x040fe20000410000 */
[----:B------:R-:W-:Y:S01]  /*41d0*/  F2FP.SATFINITE.E4M3.F32.PACK_AB_MERGE_C R47, R136, R47, R98 ;  /* 0x0000002f882f723e */ /* 0x000fe20004807062 */
[----:B------:R-:W-:Y:S01]  /*41e0*/  FFMA.FTZ R125, R125, R165, -R170 ;  /* 0x000000a57d7d7223 */ /* 0x000fe200000108aa */
[----:B------:R-:W-:Y:S01]  /*41f0*/  F2FP.SATFINITE.E4M3.F32.PACK_AB_MERGE_C R45, R96, R45, R97 ;  /* 0x0000002d602d723e */ /* 0x000fe20004807061 */
[----:B------:R-:W-:Y:S01]  /*4200*/  FFMA.FTZ R164, R164, R165, R169 ;  /* 0x000000a5a4a47223 */ /* 0x000fe200000100a9 */
[----:B------:R-:W-:Y:S02]  /*4210*/  HADD2.F32 R169, -RZ, R167.H1_H1 ;  /* 0x300000a7ffa97230 */ /* 0x000fe40000004100 */
[----:B------:R-:W-:-:S02]  /*4220*/  HADD2.F32 R167, -RZ, R166.H1_H1 ;  /* 0x300000a6ffa77230 */ /* 0x000fc40000004100 */
[----:B------:R-:W-:Y:S02]  /*4230*/  HADD2.F32 R166, -RZ, R166.H0_H0 ;  /* 0x200000a6ffa67230 */ /* 0x000fe40000004100 */
[----:B------:R-:W-:Y:S02]  /*4240*/  IMAD.MOV.U32 R165, RZ, RZ, R46 ;  /* 0x000000ffffa57224 */ /* 0x000fe400078e002e */
[CC--:B------:R-:W-:Y:S01]  /*4250*/  FMUL.FTZ R171, R167.reuse, R169.reuse ;  /* 0x000000a9a7ab7220 */ /* 0x0c0fe20000410000 */
[C---:B------:R-:W-:Y:S01]  /*4260*/  FMUL.FTZ R170, R166.reuse, R169 ;  /* 0x000000a9a6aa7220 */ /* 0x040fe20000410000 */
[----:B------:R-:W-:Y:S02]  /*4270*/  F2FP.F16.E4M3.UNPACK_B R169, R137 ;  /* 0x00000089ffa9723e */ /* 0x000fe400020006ff */
[-C--:B------:R-:W-:Y:S01]  /*4280*/  FFMA.FTZ R46, R166, R168.reuse, -R171 ;  /* 0x000000a8a62e7223 */ /* 0x080fe200000108ab */
[-C--:B------:R-:W-:Y:S01]  /*4290*/  F2FP.F16.E4M3.UNPACK_B R166, R165.reuse.H1 ;  /* 0x000000a5ffa6723e */ /* 0x080fe200030006ff */
[----:B------:R-:W-:Y:S01]  /*42a0*/  FFMA.FTZ R137, R167, R168, R170 ;  /* 0x000000a8a7897223 */ /* 0x000fe200000100aa */
[----:B------:R-:W-:Y:S01]  /*42b0*/  F2FP.F16.E4M3.UNPACK_B R168, R124 ;  /* 0x0000007cffa8723e */ /* 0x000fe200020006ff */
[----:B------:R-:W-:Y:S01]  /*42c0*/  HADD2.F32 R170, -RZ, R169.H1_H1 ;  /* 0x300000a9ffaa7230 */ /* 0x000fe20000004100 */
[----:B------:R-:W-:Y:S01]  /*42d0*/  F2FP.F16.E4M3.UNPACK_B R165, R165 ;  /* 0x000000a5ffa5723e */ /* 0x000fe200020006ff */
[--C-:B------:R-:W-:Y:S01]  /*42e0*/  HADD2.F32 R167, -RZ, R166.reuse.H1_H1 ;  /* 0x300000a6ffa77230 */ /* 0x100fe20000004100 */
[----:B------:R-:W-:Y:S01]  /*42f0*/  F2FP.SATFINITE.E4M3.F32.PACK_AB_MERGE_C R137, R137, R46, RZ ;  /* 0x0000002e8989723e */ /* 0x000fe200048070ff */
[----:B------:R-:W-:-:S02]  /*4300*/  HADD2.F32 R166, -RZ, R166.H0_H0 ;  /* 0x200000a6ffa67230 */ /* 0x000fc40000004100 */
[--C-:B------:R-:W-:Y:S02]  /*4310*/  HADD2.F32 R124, -RZ, R168.reuse.H1_H1 ;  /* 0x300000a8ff7c7230 */ /* 0x100fe40000004100 */
[CC--:B------:R-:W-:Y:S01]  /*4320*/  FMUL.FTZ R171, R167.reuse, R170.reuse ;  /* 0x000000aaa7ab7220 */ /* 0x0c0fe20000410000 */
[----:B------:R-:W-:Y:S02]  /*4330*/  HADD2.F32 R169, -RZ, R169.H0_H0 ;  /* 0x200000a9ffa97230 */ /* 0x000fe40000004100 */
[C---:B------:R-:W-:Y:S01]  /*4340*/  FMUL.FTZ R170, R166.reuse, R170 ;  /* 0x000000aaa6aa7220 */ /* 0x040fe20000410000 */
[----:B------:R-:W-:Y:S02]  /*4350*/  HADD2.F32 R168, -RZ, R168.H0_H0 ;  /* 0x200000a8ffa87230 */ /* 0x000fe40000004100 */
[-C--:B------:R-:W-:Y:S01]  /*4360*/  FFMA.FTZ R171, R166, R124.reuse, -R171 ;  /* 0x0000007ca6ab7223 */ /* 0x080fe200000108ab */
[----:B------:R-:W-:Y:S01]  /*4370*/  F2FP.SATFINITE.E4M3.F32.PACK_AB_MERGE_C R125, R164, R125, R137 ;  /* 0x0000007da47d723e */ /* 0x000fe20004807089 */
[----:B------:R-:W-:Y:S01]  /*4380*/  FFMA.FTZ R170, R167, R124, R170 ;  /* 0x0000007ca7aa7223 */ /* 0x000fe200000100aa */
[----:B------:R-:W-:-:S02]  /*4390*/  HADD2.F32 R124, -RZ, R165.H1_H1 ;  /* 0x300000a5ff7c7230 */ /* 0x000fc40000004100 */
[----:B------:R-:W-:Y:S02]  /*43a0*/  HADD2.F32 R165, -RZ, R165.H0_H0 ;  /* 0x200000a5ffa57230 */ /* 0x000fe40000004100 */
[----:B------:R-:W-:Y:S01]  /*43b0*/  F2FP.SATFINITE.E4M3.F32.PACK_AB_MERGE_C R170, R170, R171, RZ ;  /* 0x000000abaaaa723e */ /* 0x000fe200048070ff */
[CC--:B------:R-:W-:Y:S02]  /*43c0*/  FMUL.FTZ R44, R124.reuse, R169.reuse ;  /* 0x000000a97c2c7220 */ /* 0x0c0fe40000410000 */
[C---:B------:R-:W-:Y:S02]  /*43d0*/  FMUL.FTZ R169, R165.reuse, R169 ;  /* 0x000000a9a5a97220 */ /* 0x040fe40000410000 */
[-C--:B------:R-:W-:Y:S02]  /*43e0*/  FFMA.FTZ R44, R165, R168.reuse, -R44 ;  /* 0x000000a8a52c7223 */ /* 0x080fe4000001082c */
[----:B------:R-:W-:-:S05]  /*43f0*/  FFMA.FTZ R169, R124, R168, R169 ;  /* 0x000000a87ca97223 */ /* 0x000fca00000100a9 */
[----:B------:R-:W-:Y:S01]  /*4400*/  F2FP.SATFINITE.E4M3.F32.PACK_AB_MERGE_C R46, R169, R44, R170 ;  /* 0x0000002ca92e723e */ /* 0x000fe200048070aa */
[----:B------:R-:W-:Y:S02]  /*4410*/  IMAD.MOV.U32 R44, RZ, RZ, R47 ;  /* 0x000000ffff2c7224 */ /* 0x000fe400078e002f */
[----:B------:R-:W-:-:S07]  /*4420*/  IMAD.MOV.U32 R47, RZ, RZ, R125 ;  /* 0x000000ffff2f7224 */ /* 0x000fce00078e007d */
.L_x_504:
[----:B------:R-:W-:Y:S05]  /*4430*/  BSYNC B3 ;  /* 0x0000000000037941 */ /* 0x000fea0003800000 */
.L_x_503:
[----:B--2---:R3:W-:Y:S02]  /*4440*/  STG.E.128 desc[UR54][R50.64+0x20], R44 ;  /* 0x0000202c32007986 */ /* 0x0047e4000c101d36 */
.L_x_502:
[----:B------:R-:W-:Y:S05]  /*4450*/  BSYNC B2 ;  /* 0x0000000000027941 */ /* 0x000fea0003800000 */
.L_x_501:
[----:B------:R-:W-:Y:S01]  /*4460*/  ISETP.NE.AND P3, PT, R36, RZ, PT ;  /* 0x000000ff2400720c */ /* 0x000fe20003f65270 */
[----:B------:R-:W-:-:S12]  /*4470*/  BSSY B2, `(.L_x_505) ;  /* 0x000006f000027945 */ /* 0x000fd80003800000 */
[----:B------:R-:W-:Y:S05]  /*4480*/  @!P3 BRA `(.L_x_506) ;  /* 0x0000000400b4b947 */ /* 0x000fea0003800000 */
[----:B0-23--:R0:W2:Y:S01]  /*4490*/  LDS.128 R44, [R40+0x26a00] ;  /* 0x026a0000282c7984 */ /* 0x00d0a20000000c00 */
[----:B------:R-:W-:Y:S01]  /*44a0*/  ISETP.GE.AND P3, PT, R223, R133, PT ;  /* 0x00000085df00720c */ /* 0x000fe20003f66270 */
[----:B------:R-:W-:-:S12]  /*44b0*/  BSSY B3, `(.L_x_507) ;  /* 0x0000069000037945 */ /* 0x000fd80003800000 */
[----:B0-----:R-:W-:Y:S05]  /*44c0*/  @P3 BRA `(.L_x_508) ;  /* 0x00000004009c3947 */ /* 0x001fea0003800000 */
[----:B------:R-:W-:Y:S02]  /*44d0*/  SHF.R.U32.HI R88, RZ, 0x8, R89 ;  /* 0x00000008ff587819 */ /* 0x000fe40000011659 */
[----:B------:R-:W-:Y:S02]  /*44e0*/  SHF.R.U32.HI R90, RZ, 0x8, R91 ;  /* 0x00000008ff5a7819 */ /* 0x000fe4000001165b */
[----:B------:R-:W-:Y:S01]  /*44f0*/  SHF.R.U32.HI R99, RZ, 0x10, R89 ;  /* 0x00000010ff637819 */ /* 0x000fe20000011659 */
[----:B------:R-:W-:Y:S01]  /*4500*/  IMAD.SHL.U32 R88, R88, 0x100, RZ ;  /* 0x0000010058587824 */ /* 0x000fe200078e00ff */
[----:B------:R-:W-:Y:S02]  /*4510*/  SHF.R.U32.HI R97, RZ, 0x10, R91 ;  /* 0x00000010ff617819 */ /* 0x000fe4000001165b */
[----:B------:R-:W-:Y:S01]  /*4520*/  LOP3.LUT R96, R91, 0xff0000ff, RZ, 0xc0, !PT ;  /* 0xff0000ff5b607812 */ /* 0x000fe200078ec0ff */
[----:B------:R-:W-:Y:S01]  /*4530*/  IMAD.SHL.U32 R91, R90, 0x100, RZ ;  /* 0x000001005a5b7824 */ /* 0x000fe200078e00ff */
[----:B------:R-:W-:-:S02]  /*4540*/  LOP3.LUT R89, R89, 0xff0000ff, RZ, 0xc0, !PT ;  /* 0xff0000ff59597812 */ /* 0x000fc400078ec0ff */
[----:B--2---:R-:W-:Y:S02]  /*4550*/  MOV R90, R44 ;  /* 0x0000002c005a7202 */ /* 0x004fe40000000f00 */
[----:B------:R-:W-:Y:S01]  /*4560*/  LOP3.LUT R89, R89, 0xff00, R88, 0xf8, !PT ;  /* 0x0000ff0059597812 */ /* 0x000fe200078ef858 */
[----:B------:R-:W-:Y:S01]  /*4570*/  IMAD.U32 R88, R99, 0x10000, RZ ;  /* 0x0001000063587824 */ /* 0x000fe200078e00ff */
[----:B------:R-:W-:Y:S01]  /*4580*/  LOP3.LUT R98, R96, 0xff00, R91, 0xf8, !PT ;  /* 0x0000ff0060627812 */ /* 0x000fe200078ef85b */
[----:B------:R-:W-:Y:S01]  /*4590*/  IMAD.U32 R91, R97, 0x10000, RZ ;  /* 0x00010000615b7824 */ /* 0x000fe200078e00ff */
[----:B------:R-:W-:Y:S02]  /*45a0*/  F2FP.F16.E4M3.UNPACK_B R96, R163.H1 ;  /* 0x000000a3ff60723e */ /* 0x000fe400030006ff */
[-C--:B------:R-:W-:Y:S02]  /*45b0*/  F2FP.F16.E4M3.UNPACK_B R44, R45.reuse ;  /* 0x0000002dff2c723e */ /* 0x080fe400020006ff */
[----:B------:R-:W-:Y:S01]  /*45c0*/  LOP3.LUT R88, R89, 0xff0000, R88, 0xf8, !PT ;  /* 0x00ff000059587812 */ /* 0x000fe200078ef858 */
[----:B------:R-:W-:Y:S01]  /*45d0*/  HADD2.F32 R124, -RZ, R96.H0_H0 ;  /* 0x20000060ff7c7230 */ /* 0x000fe20000004100 */
[----:B------:R-:W-:Y:S01]  /*45e0*/  LOP3.LUT R89, R98, 0xff0000, R91, 0xf8, !PT ;  /* 0x00ff000062597812 */ /* 0x000fe200078ef85b */
[--C-:B------:R-:W-:Y:S01]  /*45f0*/  HADD2.F32 R91, -RZ, R44.reuse.H1_H1 ;  /* 0x3000002cff5b7230 */ /* 0x100fe20000004100 */
[----:B------:R-:W-:Y:S01]  /*4600*/  F2FP.F16.E4M3.UNPACK_B R98, R162.H1 ;  /* 0x000000a2ff62723e */ /* 0x000fe200030006ff */
[----:B------:R-:W-:Y:S01]  /*4610*/  HADD2.F32 R44, -RZ, R44.H0_H0 ;  /* 0x2000002cff2c7230 */ /* 0x000fe20000004100 */
[----:B------:R-:W-:Y:S01]  /*4620*/  F2FP.F16.E4M3.UNPACK_B R45, R45.H1 ;  /* 0x0000002dff2d723e */ /* 0x000fe200030006ff */
[----:B------:R-:W-:-:S02]  /*4630*/  HADD2.F32 R125, -RZ, R96.H1_H1 ;  /* 0x30000060ff7d7230 */ /* 0x000fc40000004100 */
[CC--:B------:R-:W-:Y:S01]  /*4640*/  FMUL.FTZ R137, R91.reuse, R124.reuse ;  /* 0x0000007c5b897220 */ /* 0x0c0fe20000410000 */
[--C-:B------:R-:W-:Y:S02]  /*4650*/  HADD2.F32 R99, -RZ, R98.reuse.H0_H0 ;  /* 0x20000062ff637230 */ /* 0x100fe40000004100 */
[C---:B------:R-:W-:Y:S01]  /*4660*/  FMUL.FTZ R124, R44.reuse, R124 ;  /* 0x0000007c2c7c7220 */ /* 0x040fe20000410000 */
[--C-:B------:R-:W-:Y:S01]  /*4670*/  HADD2.F32 R97, -RZ, R45.reuse.H1_H1 ;  /* 0x3000002dff617230 */ /* 0x100fe20000004100 */
[----:B------:R-:W-:Y:S01]  /*4680*/  F2FP.F16.E4M3.UNPACK_B R163, R163 ;  /* 0x000000a3ffa3723e */ /* 0x000fe200020006ff */
[----:B------:R-:W-:Y:S02]  /*4690*/  HADD2.F32 R96, -RZ, R45.H0_H0 ;  /* 0x2000002dff607230 */ /* 0x000fe40000004100 */
[-C--:B------:R-:W-:Y:S01]  /*46a0*/  FFMA.FTZ R44, R44, R99.reuse, -R137 ;  /* 0x000000632c2c7223 */ /* 0x080fe20000010889 */
[----:B------:R-:W-:Y:S02]  /*46b0*/  HADD2.F32 R98, -RZ, R98.H1_H1 ;  /* 0x30000062ff627230 */ /* 0x000fe40000004100 */
[----:B------:R-:W-:Y:S01]  /*46c0*/  FFMA.FTZ R45, R91, R99, R124 ;  /* 0x000000635b2d7223 */ /* 0x000fe2000001007c */
[CC--:B------:R-:W-:Y:S01]  /*46d0*/  FMUL.FTZ R137, R97.reuse, R125.reuse ;  /* 0x0000007d61897220 */ /* 0x0c0fe20000410000 */
[C---:B------:R-:W-:Y:S01]  /*46e0*/  FMUL.FTZ R136, R96.reuse, R125 ;  /* 0x0000007d60887220 */ /* 0x040fe20000410000 */
[-C--:B------:R-:W-:Y:S01]  /*46f0*/  F2FP.F16.E4M3.UNPACK_B R91, R90.reuse.H1 ;  /* 0x0000005aff5b723e */ /* 0x080fe200030006ff */
[----:B------:R-:W-:Y:S01]  /*4700*/  HADD2.F32 R99, -RZ, R163.H1_H1 ;  /* 0x300000a3ff637230 */ /* 0x000fe20000004100 */
[----:B------:R-:W-:Y:S01]  /*4710*/  F2FP.F16.E4M3.UNPACK_B R90, R90 ;  /* 0x0000005aff5a723e */ /* 0x000fe200020006ff */
[-C--:B------:R-:W-:Y:S01]  /*4720*/  FFMA.FTZ R137, R96, R98.reuse, -R137 ;  /* 0x0000006260897223 */ /* 0x080fe20000010889 */
[----:B------:R-:W-:Y:S01]  /*4730*/  FFMA.FTZ R164, R97, R98, R136 ;  /* 0x0000006261a47223 */ /* 0x000fe20000010088 */
[----:B------:R-:W-:Y:S01]  /*4740*/  F2FP.F16.E4M3.UNPACK_B R162, R162 ;  /* 0x000000a2ffa2723e */ /* 0x000fe200020006ff */
[----:B------:R-:W-:-:S02]  /*4750*/  HADD2.F32 R98, -RZ, R91.H1_H1 ;  /* 0x3000005bff627230 */ /* 0x000fc40000004100 */
[----:B------:R-:W-:Y:S02]  /*4760*/  HADD2.F32 R97, -RZ, R91.H0_H0 ;  /* 0x2000005bff617230 */ /* 0x000fe40000004100 */
[----:B------:R-:W-:Y:S02]  /*4770*/  HADD2.F32 R163, -RZ, R163.H0_H0 ;  /* 0x200000a3ffa37230 */ /* 0x000fe40000004100 */
[-C--:B------:R-:W-:Y:S01]  /*4780*/  FMUL.FTZ R136, R98, R99.reuse ;  /* 0x0000006362887220 */ /* 0x080fe20000410000 */
[--C-:B------:R-:W-:Y:S02]  /*4790*/  HADD2.F32 R96, -RZ, R90.reuse.H1_H1 ;  /* 0x3000005aff607230 */ /* 0x100fe40000004100 */
[----:B------:R-:W-:Y:S01]  /*47a0*/  FMUL.FTZ R99, R97, R99 ;  /* 0x0000006361637220 */ /* 0x000fe20000410000 */
[----:B------:R-:W-:Y:S02]  /*47b0*/  HADD2.F32 R91, -RZ, R90.H0_H0 ;  /* 0x2000005aff5b7230 */ /* 0x000fe40000004100 */
[----:B------:R-:W-:-:S02]  /*47c0*/  HADD2.F32 R90, -RZ, R162.H1_H1 ;  /* 0x300000a2ff5a7230 */ /* 0x000fc40000004100 */
[-C--:B------:R-:W-:Y:S01]  /*47d0*/  FMUL.FTZ R124, R96, R163.reuse ;  /* 0x000000a3607c7220 */ /* 0x080fe20000410000 */
[----:B------:R-:W-:Y:S02]  /*47e0*/  HADD2.F32 R162, -RZ, R162.H0_H0 ;  /* 0x200000a2ffa27230 */ /* 0x000fe40000004100 */
[----:B------:R-:W-:Y:S01]  /*47f0*/  FMUL.FTZ R163, R91, R163 ;  /* 0x000000a35ba37220 */ /* 0x000fe20000410000 */
[-C--:B------:R-:W-:Y:S01]  /*4800*/  FFMA.FTZ R97, R97, R90.reuse, -R136 ;  /* 0x0000005a61617223 */ /* 0x080fe20000010888 */
[----:B------:R-:W-:Y:S01]  /*4810*/  FFMA.FTZ R136, R98, R90, R99 ;  /* 0x0000005a62887223 */ /* 0x000fe20000010063 */
[-C--:B------:R-:W-:Y:S01]  /*4820*/  FFMA.FTZ R90, R91, R162.reuse, -R124 ;  /* 0x000000a25b5a7223 */ /* 0x080fe2000001087c */
[----:B------:R-:W-:Y:S01]  /*4830*/  FFMA.FTZ R91, R96, R162, R163 ;  /* 0x000000a2605b7223 */ /* 0x000fe200000100a3 */
[----:B------:R-:W-:Y:S02]  /*4840*/  F2FP.F16.E4M3.UNPACK_B R98, R47.H1 ;  /* 0x0000002fff62723e */ /* 0x000fe400030006ff */
[----:B------:R-:W-:-:S02]  /*4850*/  F2FP.SATFINITE.E4M3.F32.PACK_AB_MERGE_C R96, R164, R137, RZ ;  /* 0x00000089a460723e */ /* 0x000fc400048070ff */
[-C--:B------:R-:W-:Y:S01]  /*4860*/  F2FP.F16.E4M3.UNPACK_B R164, R89.reuse.H1 ;  /* 0x00000059ffa4723e */ /* 0x080fe200030006ff */
[--C-:B------:R-:W-:Y:S01]  /*4870*/  HADD2.F32 R124, -RZ, R98.reuse.H0_H0 ;  /* 0x20000062ff7c7230 */ /* 0x100fe20000004100 */
[----:B------:R-:W-:Y:S01]  /*4880*/  F2FP.F16.E4M3.UNPACK_B R99, R46.H1 ;  /* 0x0000002eff63723e */ /* 0x000fe200030006ff */
[----:B------:R-:W-:Y:S01]  /*4890*/  HADD2.F32 R125, -RZ, R98.H1_H1 ;  /* 0x30000062ff7d7230 */ /* 0x000fe20000004100 */
[----:B------:R-:W-:Y:S01]  /*48a0*/  F2FP.F16.E4M3.UNPACK_B R163, R89 ;  /* 0x00000059ffa3723e */ /* 0x000fe200020006ff */
[----:B------:R-:W-:Y:S01]  /*48b0*/  HADD2.F32 R162, -RZ, R164.H1_H1 ;  /* 0x300000a4ffa27230 */ /* 0x000fe20000004100 */
[-C--:B------:R-:W-:Y:S01]  /*48c0*/  F2FP.F16.E4M3.UNPACK_B R98, R88.reuse.H1 ;  /* 0x00000058ff62723e */ /* 0x080fe200030006ff */
[----:B------:R-:W-:Y:S01]  /*48d0*/  HADD2.F32 R89, -RZ, R99.H1_H1 ;  /* 0x30000063ff597230 */ /* 0x000fe20000004100 */
[----:B------:R-:W-:Y:S01]  /*48e0*/  F2FP.SATFINITE.E4M3.F32.PACK_AB_MERGE_C R97, R136, R97, RZ ;  /* 0x000000618861723e */ /* 0x000fe200048070ff */
[----:B------:R-:W-:Y:S01]  /*48f0*/  HADD2.F32 R166, -RZ, R163.H1_H1 ;  /* 0x300000a3ffa67230 */ /* 0x000fe20000004100 */
[----:B------:R-:W-:Y:S01]  /*4900*/  F2FP.F16.E4M3.UNPACK_B R136, R88 ;  /* 0x00000058ff88723e */ /* 0x000fe200020006ff */
[----:B------:R-:W-:-:S02]  /*4910*/  HADD2.F32 R137, -RZ, R98.H1_H1 ;  /* 0x30000062ff897230 */ /* 0x000fc40000004100 */
[-C--:B------:R-:W-:Y:S01]  /*4920*/  FMUL.FTZ R165, R125, R162.reuse ;  /* 0x000000a27da57220 */ /* 0x080fe20000410000 */
[----:B------:R-:W-:Y:S02]  /*4930*/  HADD2.F32 R99, -RZ, R99.H0_H0 ;  /* 0x20000063ff637230 */ /* 0x000fe40000004100 */
[C---:B------:R-:W-:Y:S01]  /*4940*/  FMUL.FTZ R170, R124.reuse, R162 ;  /* 0x000000a27caa7220 */ /* 0x040fe20000410000 */
[----:B------:R-:W-:Y:S02]  /*4950*/  HADD2.F32 R162, -RZ, R136.H1_H1 ;  /* 0x30000088ffa27230 */ /* 0x000fe40000004100 */
[-C--:B------:R-:W-:Y:S01]  /*4960*/  FMUL.FTZ R168, R89, R166.reuse ;  /* 0x000000a659a87220 */ /* 0x080fe20000410000 */
[----:B------:R-:W-:Y:S01]  /*4970*/  FFMA.FTZ R88, R124, R137, -R165 ;  /* 0x000000897c587223 */ /* 0x000fe200000108a5 */
[C---:B------:R-:W-:Y:S01]  /*4980*/  FMUL.FTZ R166, R99.reuse, R166 ;  /* 0x000000a663a67220 */ /* 0x040fe20000410000 */
[----:B------:R-:W-:Y:S01]  /*4990*/  F2FP.F16.E4M3.UNPACK_B R46, R46 ;  /* 0x0000002eff2e723e */ /* 0x000fe200020006ff */
[-C--:B------:R-:W-:Y:S01]  /*49a0*/  FFMA.FTZ R168, R99, R162.reuse, -R168 ;  /* 0x000000a263a87223 */ /* 0x080fe200000108a8 */
[----:B------:R-:W-:Y:S01]  /*49b0*/  F2FP.F16.E4M3.UNPACK_B R124, R47 ;  /* 0x0000002fff7c723e */ /* 0x000fe200020006ff */
[----:B------:R-:W-:Y:S01]  /*49c0*/  FFMA.FTZ R47, R125, R137, R170 ;  /* 0x000000897d2f7223 */ /* 0x000fe200000100aa */
[----:B------:R-:W-:Y:S01]  /*49d0*/  FFMA.FTZ R125, R89, R162, R166 ;  /* 0x000000a2597d7223 */ /* 0x000fe200000100a6 */
[----:B------:R-:W-:Y:S01]  /*49e0*/  HADD2.F32 R89, -RZ, R46.H0_H0 ;  /* 0x2000002eff597230 */ /* 0x000fe20000004100 */
[----:B------:R-:W-:Y:S01]  /*49f0*/  F2FP.SATFINITE.E4M3.F32.PACK_AB_MERGE_C R45, R45, R44, R96 ;  /* 0x0000002c2d2d723e */ /* 0x000fe20004807060 */
[----:B------:R-:W-:Y:S01]  /*4a00*/  HADD2.F32 R99, -RZ, R124.H0_H0 ;  /* 0x2000007cff637230 */ /* 0x000fe20000004100 */
[----:B------:R-:W-:Y:S01]  /*4a10*/  F2FP.SATFINITE.E4M3.F32.PACK_AB_MERGE_C R47, R47, R88, RZ ;  /* 0x000000582f2f723e */ /* 0x000fe200048070ff */
[----:B------:R-:W-:Y:S01]  /*4a20*/  HADD2.F32 R46, -RZ, R46.H1_H1 ;  /* 0x3000002eff2e7230 */ /* 0x000fe20000004100 */
[----:B------:R-:W-:Y:S01]  /*4a30*/  F2FP.SATFINITE.E4M3.F32.PACK_AB_MERGE_C R125, R125, R168, RZ ;  /* 0x000000a87d7d723e */ /* 0x000fe200048070ff */
[----:B------:R-:W-:Y:S01]  /*4a40*/  HADD2.F32 R163, -RZ, R163.H0_H0 ;  /* 0x200000a3ffa37230 */ /* 0x000fe20000004100 */
[----:B------:R-:W-:Y:S01]  /*4a50*/  F2FP.SATFINITE.E4M3.F32.PACK_AB_MERGE_C R44, R91, R90, R97 ;  /* 0x0000005a5b2c723e */ /* 0x000fe20004807061 */
[----:B------:R-:W-:-:S02]  /*4a60*/  HADD2.F32 R124, -RZ, R124.H1_H1 ;  /* 0x3000007cff7c7230 */ /* 0x000fc40000004100 */
[----:B------:R-:W-:Y:S02]  /*4a70*/  HADD2.F32 R164, -RZ, R164.H0_H0 ;  /* 0x200000a4ffa47230 */ /* 0x000fe40000004100 */
[-C--:B------:R-:W-:Y:S01]  /*4a80*/  FMUL.FTZ R162, R46, R163.reuse ;  /* 0x000000a32ea27220 */ /* 0x080fe20000410000 */
[----:B------:R-:W-:Y:S02]  /*4a90*/  HADD2.F32 R98, -RZ, R98.H0_H0 ;  /* 0x20000062ff627230 */ /* 0x000fe40000004100 */
[----:B------:R-:W-:Y:S01]  /*4aa0*/  FMUL.FTZ R163, R89, R163 ;  /* 0x000000a359a37220 */ /* 0x000fe20000410000 */
[----:B------:R-:W-:Y:S02]  /*4ab0*/  HADD2.F32 R136, -RZ, R136.H0_H0 ;  /* 0x20000088ff887230 */ /* 0x000fe40000004100 */
[-C--:B------:R-:W-:Y:S01]  /*4ac0*/  FMUL.FTZ R166, R124, R164.reuse ;  /* 0x000000a47ca67220 */ /* 0x080fe20000410000 */
[----:B------:R-:W-:-:S03]  /*4ad0*/  FMUL.FTZ R137, R99, R164 ;  /* 0x000000a463897220 */ /* 0x000fc60000410000 */
[-C--:B------:R-:W-:Y:S01]  /*4ae0*/  FFMA.FTZ R166, R99, R98.reuse, -R166 ;  /* 0x0000006263a67223 */ /* 0x080fe200000108a6 */
[----:B------:R-:W-:Y:S01]  /*4af0*/  FFMA.FTZ R137, R124, R98, R137 ;  /* 0x000000627c897223 */ /* 0x000fe20000010089 */
[-C--:B------:R-:W-:Y:S01]  /*4b00*/  FFMA.FTZ R162, R89, R136.reuse, -R162 ;  /* 0x0000008859a27223 */ /* 0x080fe200000108a2 */
[----:B------:R-:W-:-:S03]  /*4b10*/  FFMA.FTZ R163, R46, R136, R163 ;  /* 0x000000882ea37223 */ /* 0x000fc600000100a3 */
[----:B------:R-:W-:Y:S02]  /*4b20*/  F2FP.SATFINITE.E4M3.F32.PACK_AB_MERGE_C R47, R137, R166, R47 ;  /* 0x000000a6892f723e */ /* 0x000fe4000480702f */
[----:B------:R-:W-:-:S07]  /*4b30*/  F2FP.SATFINITE.E4M3.F32.PACK_AB_MERGE_C R46, R163, R162, R125 ;  /* 0x000000a2a32e723e */ /* 0x000fce000480707d */
.L_x_508:
[----:B------:R-:W-:Y:S05]  /*4b40*/  BSYNC B3 ;  /* 0x0000000000037941 */ /* 0x000fea0003800000 */
.L_x_507:
[----:B--2---:R4:W-:Y:S02]  /*4b50*/  STG.E.128 desc[UR54][R50.64+0x40], R44 ;  /* 0x0000402c32007986 */ /* 0x0049e4000c101d36 */
.L_x_506:
[----:B------:R-:W-:Y:S05]  /*4b60*/  BSYNC B2 ;  /* 0x0000000000027941 */ /* 0x000fea0003800000 */
.L_x_505:
[----:B------:R-:W-:Y:S01]  /*4b70*/  ISETP.NE.AND P3, PT, R37, RZ, PT ;  /* 0x000000ff2500720c */ /* 0x000fe20003f65270 */
[----:B------:R-:W-:-:S12]  /*4b80*/  BSSY B2, `(.L_x_509) ;  /* 0x000006f000027945 */ /* 0x000fd80003800000 */
[----:B------:R-:W-:Y:S05]  /*4b90*/  @!P3 BRA `(.L_x_510) ;  /* 0x0000000400b4b947 */ /* 0x000fea0003800000 */
[----:B0-234-:R0:W2:Y:S01]  /*4ba0*/  LDS.128 R44, [R41+0x26a00] ;  /* 0x026a0000292c7984 */ /* 0x01d0a20000000c00 */
[----:B------:R-:W-:Y:S01]  /*4bb0*/  ISETP.GE.AND P3, PT, R225, R133, PT ;  /* 0x00000085e100720c */ /* 0x000fe20003f66270 */
[----:B------:R-:W-:-:S12]  /*4bc0*/  BSSY B3, `(.L_x_511) ;  /* 0x0000069000037945 */ /* 0x000fd80003800000 */
[----:B0-----:R-:W-:Y:S05]  /*4bd0*/  @P3 BRA `(.L_x_512) ;  /* 0x00000004009c3947 */ /* 0x001fea0003800000 */
[----:B------:R-:W-:Y:S02]  /*4be0*/  SHF.R.U32.HI R91, RZ, 0x8, R85 ;  /* 0x00000008ff5b7819 */ /* 0x000fe40000011655 */
[----:B------:R-:W-:Y:S02]  /*4bf0*/  SHF.R.U32.HI R86, RZ, 0x8, R87 ;  /* 0x00000008ff567819 */ /* 0x000fe40000011657 */
[----:B------:R-:W-:Y:S02]  /*4c00*/  LOP3.LUT R84, R85, 0xff0000ff, RZ, 0xc0, !PT ;  /* 0xff0000ff55547812 */ /* 0x000fe400078ec0ff */
[----:B------:R-:W-:Y:S01]  /*4c10*/  SHF.R.U32.HI R89, RZ, 0x10, R85 ;  /* 0x00000010ff597819 */ /* 0x000fe20000011655 */
[----:B------:R-:W-:Y:S01]  /*4c20*/  IMAD.SHL.U32 R85, R91, 0x100, RZ ;  /* 0x000001005b557824 */ /* 0x000fe200078e00ff */
[----:B------:R-:W-:Y:S02]  /*4c30*/  LOP3.LUT R88, R87, 0xff0000ff, RZ, 0xc0, !PT ;  /* 0xff0000ff57587812 */ /* 0x000fe400078ec0ff */
[----:B------:R-:W-:Y:S01]  /*4c40*/  SHF.R.U32.HI R90, RZ, 0x10, R87 ;  /* 0x00000010ff5a7819 */ /* 0x000fe20000011657 */
[----:B------:R-:W-:Y:S01]  /*4c50*/  IMAD.SHL.U32 R87, R86, 0x100, RZ ;  /* 0x0000010056577824 */ /* 0x000fe200078e00ff */
[----:B------:R-:W-:Y:S01]  /*4c60*/  LOP3.LUT R84, R84, 0xff00, R85, 0xf8, !PT ;  /* 0x0000ff0054547812 */ /* 0x000fe200078ef855 */
[----:B--2---:R-:W-:Y:S01]  /*4c70*/  IMAD.MOV.U32 R86, RZ, RZ, R44 ;  /* 0x000000ffff567224 */ /* 0x004fe200078e002c */
[----:B------:R-:W-:Y:S01]  /*4c80*/  SHF.L.U32 R85, R89, 0x10, RZ ;  /* 0x0000001059557819 */ /* 0x000fe200000006ff */
[----:B------:R-:W-:Y:S01]  /*4c90*/  IMAD.U32 R90, R90, 0x10000, RZ ;  /* 0x000100005a5a7824 */ /* 0x000fe200078e00ff */
[----:B------:R-:W-:-:S02]  /*4ca0*/  LOP3.LUT R87, R88, 0xff00, R87, 0xf8, !PT ;  /* 0x0000ff0058577812 */ /* 0x000fc400078ef857 */
[----:B------:R-:W-:Y:S02]  /*4cb0*/  F2FP.F16.E4M3.UNPACK_B R88, R158.H1 ;  /* 0x0000009eff58723e */ /* 0x000fe400030006ff */
[----:B------:R-:W-:Y:S02]  /*4cc0*/  F2FP.F16.E4M3.UNPACK_B R44, R45 ;  /* 0x0000002dff2c723e */ /* 0x000fe400020006ff */
        /* <DEDUP_REMOVED lines=25> */
[--C-:B------:R-:W-:Y:S01]  /*4e60*/  HADD2.F32 R89, -RZ, R87.reuse.H0_H0 ;  /* 0x20000057ff597230 */ /* 0x100fe20000004100 */
[----:B------:R-:W-:Y:S01]  /*4e70*/  F2FP.F16.E4M3.UNPACK_B R125, R85.H1 ;  /* 0x00000055ff7d723e */ /* 0x000fe200030006ff */
[----:B------:R-:W-:-:S02]  /*4e80*/  HADD2.F32 R90, -RZ, R87.H1_H1 ;  /* 0x30000057ff5a7230 */ /* 0x000fc40000004100 */
[----:B------:R-:W-:Y:S02]  /*4e90*/  HADD2.F32 R158, -RZ, R158.H0_H0 ;  /* 0x2000009eff9e7230 */ /* 0x000fe40000004100 */
[-C--:B------:R-:W-:Y:S01]  /*4ea0*/  FMUL.FTZ R97, R89, R91.reuse ;  /* 0x0000005b59617220 */ /* 0x080fe20000410000 */
[--C-:B------:R-:W-:Y:S02]  /*4eb0*/  HADD2.F32 R88, -RZ, R86.reuse.H1_H1 ;  /* 0x30000056ff587230 */ /* 0x100fe40000004100 */
[----:B------:R-:W-:Y:S01]  /*4ec0*/  FMUL.FTZ R98, R90, R91 ;  /* 0x0000005b5a627220 */ /* 0x000fe20000410000 */
[----:B------:R-:W-:Y:S02]  /*4ed0*/  HADD2.F32 R87, -RZ, R86.H0_H0 ;  /* 0x20000056ff577230 */ /* 0x000fe40000004100 */
[--C-:B------:R-:W-:Y:S02]  /*4ee0*/  HADD2.F32 R86, -RZ, R157.reuse.H1_H1 ;  /* 0x3000009dff567230 */ /* 0x100fe40000004100 */
[----:B------:R-:W-:Y:S01]  /*4ef0*/  FMUL.FTZ R96, R88, R158 ;  /* 0x0000009e58607220 */ /* 0x000fe20000410000 */
[----:B------:R-:W-:-:S02]  /*4f00*/  HADD2.F32 R157, -RZ, R157.H0_H0 ;  /* 0x2000009dff9d7230 */ /* 0x000fc40000004100 */
[----:B------:R-:W-:Y:S01]  /*4f10*/  FMUL.FTZ R91, R87, R158 ;  /* 0x0000009e575b7220 */ /* 0x000fe20000410000 */
[--C-:B------:R-:W-:Y:S02]  /*4f20*/  HADD2.F32 R137, -RZ, R125.reuse.H1_H1 ;  /* 0x3000007dff897230 */ /* 0x100fe40000004100 */
[-C--:B------:R-:W-:Y:S01]  /*4f30*/  FFMA.FTZ R89, R89, R86.reuse, -R98 ;  /* 0x0000005659597223 */ /* 0x080fe20000010862 */
[----:B------:R-:W-:Y:S01]  /*4f40*/  FFMA.FTZ R90, R90, R86, R97 ;  /* 0x000000565a5a7223 */ /* 0x000fe20000010061 */
[-C--:B------:R-:W-:Y:S01]  /*4f50*/  FFMA.FTZ R86, R87, R157.reuse, -R96 ;  /* 0x0000009d57567223 */ /* 0x080fe20000010860 */
[----:B------:R-:W-:Y:S01]  /*4f60*/  FFMA.FTZ R87, R88, R157, R91 ;  /* 0x0000009d58577223 */ /* 0x000fe2000001005b */
[----:B------:R-:W-:Y:S01]  /*4f70*/  F2FP.F16.E4M3.UNPACK_B R91, R47.H1 ;  /* 0x0000002fff5b723e */ /* 0x000fe200030006ff */
[----:B------:R-:W-:Y:S01]  /*4f80*/  HADD2.F32 R125, -RZ, R125.H0_H0 ;  /* 0x2000007dff7d7230 */ /* 0x000fe20000004100 */
[----:B------:R-:W-:Y:S02]  /*4f90*/  F2FP.SATFINITE.E4M3.F32.PACK_AB_MERGE_C R88, R124, R99, RZ ;  /* 0x000000637c58723e */ /* 0x000fe400048070ff */
[----:B------:R-:W-:Y:S01]  /*4fa0*/  F2FP.SATFINITE.E4M3.F32.PACK_AB_MERGE_C R89, R90, R89, RZ ;  /* 0x000000595a59723e */ /* 0x000fe200048070ff */
[--C-:B------:R-:W-:Y:S01]  /*4fb0*/  HADD2.F32 R96, -RZ, R91.reuse.H0_H0 ;  /* 0x2000005bff607230 */ /* 0x100fe20000004100 */
[----:B------:R-:W-:Y:S01]  /*4fc0*/  F2FP.F16.E4M3.UNPACK_B R90, R46.H1 ;  /* 0x0000002eff5a723e */ /* 0x000fe200030006ff */
[----:B------:R-:W-:Y:S01]  /*4fd0*/  HADD2.F32 R91, -RZ, R91.H1_H1 ;  /* 0x3000005bff5b7230 */ /* 0x000fe20000004100 */
[----:B------:R-:W-:-:S02]  /*4fe0*/  F2FP.F16.E4M3.UNPACK_B R124, R85 ;  /* 0x00000055ff7c723e */ /* 0x000fc400020006ff */
[-C--:B------:R-:W-:Y:S01]  /*4ff0*/  F2FP.F16.E4M3.UNPACK_B R97, R84.reuse ;  /* 0x00000054ff61723e */ /* 0x080fe200020006ff */
[----:B------:R-:W-:Y:S01]  /*5000*/  HADD2.F32 R85, -RZ, R90.H1_H1 ;  /* 0x3000005aff557230 */ /* 0x000fe20000004100 */
[----:B------:R-:W-:Y:S01]  /*5010*/  F2FP.F16.E4M3.UNPACK_B R98, R84.H1 ;  /* 0x00000054ff62723e */ /* 0x000fe200030006ff */
[----:B------:R-:W-:Y:S02]  /*5020*/  HADD2.F32 R136, -RZ, R124.H1_H1 ;  /* 0x3000007cff887230 */ /* 0x000fe40000004100 */
[-C--:B------:R-:W-:Y:S01]  /*5030*/  FMUL.FTZ R157, R91, R137.reuse ;  /* 0x000000895b9d7220 */ /* 0x080fe20000410000 */
[----:B------:R-:W-:Y:S02]  /*5040*/  HADD2.F32 R90, -RZ, R90.H0_H0 ;  /* 0x2000005aff5a7230 */ /* 0x000fe40000004100 */
[----:B------:R-:W-:Y:S01]  /*5050*/  FMUL.FTZ R158, R96, R137 ;  /* 0x00000089609e7220 */ /* 0x000fe20000410000 */
[----:B------:R-:W-:Y:S02]  /*5060*/  HADD2.F32 R84, -RZ, R97.H1_H1 ;  /* 0x30000061ff547230 */ /* 0x000fe40000004100 */
[-C--:B------:R-:W-:Y:S01]  /*5070*/  FMUL.FTZ R137, R85, R136.reuse ;  /* 0x0000008855897220 */ /* 0x080fe20000410000 */
[----:B------:R-:W-:Y:S01]  /*5080*/  F2FP.F16.E4M3.UNPACK_B R47, R47 ;  /* 0x0000002fff2f723e */ /* 0x000fe200020006ff */
[C---:B------:R-:W-:Y:S01]  /*5090*/  FMUL.FTZ R136, R90.reuse, R136 ;  /* 0x000000885a887220 */ /* 0x040fe20000410000 */
[----:B------:R-:W-:Y:S01]  /*50a0*/  F2FP.F16.E4M3.UNPACK_B R46, R46 ;  /* 0x0000002eff2e723e */ /* 0x000fe200020006ff */
[----:B------:R-:W-:Y:S01]  /*50b0*/  FFMA.FTZ R137, R90, R84, -R137 ;  /* 0x000000545a897223 */ /* 0x000fe20000010889 */
[----:B------:R-:W-:-:S02]  /*50c0*/  HADD2.F32 R99, -RZ, R98.H1_H1 ;  /* 0x30000062ff637230 */ /* 0x000fc40000004100 */
[----:B------:R-:W-:Y:S01]  /*50d0*/  FFMA.FTZ R136, R85, R84, R136 ;  /* 0x0000005455887223 */ /* 0x000fe20000010088 */
[--C-:B------:R-:W-:Y:S01]  /*50e0*/  HADD2.F32 R84, -RZ, R47.reuse.H0_H0 ;  /* 0x2000002fff547230 */ /* 0x100fe20000004100 */
[----:B------:R-:W-:Y:S01]  /*50f0*/  F2FP.SATFINITE.E4M3.F32.PACK_AB_MERGE_C R45, R45, R44, R88 ;  /* 0x0000002c2d2d723e */ /* 0x000fe20004807058 */
[----:B------:R-:W-:Y:S02]  /*5100*/  HADD2.F32 R85, -RZ, R47.H1_H1 ;  /* 0x3000002fff557230 */ /* 0x000fe40000004100 */
[-C--:B------:R-:W-:Y:S01]  /*5110*/  FFMA.FTZ R157, R96, R99.reuse, -R157 ;  /* 0x00000063609d7223 */ /* 0x080fe2000001089d */
[--C-:B------:R-:W-:Y:S02]  /*5120*/  HADD2.F32 R47, -RZ, R46.reuse.H0_H0 ;  /* 0x2000002eff2f7230 */ /* 0x100fe40000004100 */
[----:B------:R-:W-:Y:S01]  /*5130*/  FFMA.FTZ R158, R91, R99, R158 ;  /* 0x000000635b9e7223 */ /* 0x000fe2000001009e */
[----:B------:R-:W-:Y:S02]  /*5140*/  HADD2.F32 R46, -RZ, R46.H1_H1 ;  /* 0x3000002eff2e7230 */ /* 0x000fe40000004100 */
[----:B------:R-:W-:Y:S01]  /*5150*/  FMUL.FTZ R99, R85, R125 ;  /* 0x0000007d55637220 */ /* 0x000fe20000410000 */
[----:B------:R-:W-:-:S02]  /*5160*/  HADD2.F32 R124, -RZ, R124.H0_H0 ;  /* 0x2000007cff7c7230 */ /* 0x000fc40000004100 */
[----:B------:R-:W-:Y:S01]  /*5170*/  FMUL.FTZ R96, R84, R125 ;  /* 0x0000007d54607220 */ /* 0x000fe20000410000 */
[----:B------:R-:W-:Y:S01]  /*5180*/  HADD2.F32 R98, -RZ, R98.H0_H0 ;  /* 0x20000062ff627230 */ /* 0x000fe20000004100 */
[----:B------:R-:W-:Y:S01]  /*5190*/  F2FP.SATFINITE.E4M3.F32.PACK_AB_MERGE_C R136, R136, R137, RZ ;  /* 0x000000898888723e */ /* 0x000fe200048070ff */
[----:B------:R-:W-:Y:S02]  /*51a0*/  HADD2.F32 R97, -RZ, R97.H0_H0 ;  /* 0x20000061ff617230 */ /* 0x000fe40000004100 */
[-C--:B------:R-:W-:Y:S01]  /*51b0*/  FMUL.FTZ R90, R46, R124.reuse ;  /* 0x0000007c2e5a7220 */ /* 0x080fe20000410000 */
[----:B------:R-:W-:Y:S01]  /*51c0*/  FMUL.FTZ R91, R47, R124 ;  /* 0x0000007c2f5b7220 */ /* 0x000fe20000410000 */
[-C--:B------:R-:W-:Y:S01]  /*51d0*/  FFMA.FTZ R99, R84, R98.reuse, -R99 ;  /* 0x0000006254637223 */ /* 0x080fe20000010863 */
[----:B------:R-:W-:Y:S01]  /*51e0*/  FFMA.FTZ R96, R85, R98, R96 ;  /* 0x0000006255607223 */ /* 0x000fe20000010060 */
[-C--:B------:R-:W-:Y:S01]  /*51f0*/  FFMA.FTZ R90, R47, R97.reuse, -R90 ;  /* 0x000000612f5a7223 */ /* 0x080fe2000001085a */
[----:B------:R-:W-:Y:S01]  /*5200*/  FFMA.FTZ R91, R46, R97, R91 ;  /* 0x000000612e5b7223 */ /* 0x000fe2000001005b */
[----:B------:R-:W-:-:S02]  /*5210*/  F2FP.SATFINITE.E4M3.F32.PACK_AB_MERGE_C R157, R158, R157, RZ ;  /* 0x0000009d9e9d723e */ /* 0x000fc400048070ff */
[----:B------:R-:W-:Y:S02]  /*5220*/  F2FP.SATFINITE.E4M3.F32.PACK_AB_MERGE_C R44, R87, R86, R89 ;  /* 0x00000056572c723e */ /* 0x000fe40004807059 */
[----:B------:R-:W-:Y:S02]  /*5230*/  F2FP.SATFINITE.E4M3.F32.PACK_AB_MERGE_C R46, R91, R90, R136 ;  /* 0x0000005a5b2e723e */ /* 0x000fe40004807088 */
[----:B------:R-:W-:-:S07]  /*5240*/  F2FP.SATFINITE.E4M3.F32.PACK_AB_MERGE_C R47, R96, R99, R157 ;  /* 0x00000063602f723e */ /* 0x000fce000480709d */
.L_x_512:
[----:B------:R-:W-:Y:S05]  /*5250*/  BSYNC B3 ;  /* 0x0000000000037941 */ /* 0x000fea0003800000 */
.L_x_511:
[----:B--2---:R0:W-:Y:S02]  /*5260*/  STG.E.128 desc[UR54][R50.64+0x60], R44 ;  /* 0x0000602c32007986 */ /* 0x0041e4000c101d36 */
.L_x_510:
[----:B------:R-:W-:Y:S05]  /*5270*/  BSYNC B2 ;  /* 0x0000000000027941 */ /* 0x000fea0003800000 */
.L_x_509:
        /* <DEDUP_REMOVED lines=9> */
[----:B------:R-:W-:Y:S01]  /*5310*/  SHF.R.U32.HI R87, RZ, 0x10, R81 ;  /* 0x00000010ff577819 */ /* 0x000fe20000011651 */
[----:B------:R-:W-:Y:S01]  /*5320*/  IMAD.SHL.U32 R80, R80, 0x100, RZ ;  /* 0x0000010050507824 */ /* 0x000fe200078e00ff */
[----:B------:R-:W-:Y:S02]  /*5330*/  LOP3.LUT R81, R81, 0xff0000ff, RZ, 0xc0, !PT ;  /* 0xff0000ff51517812 */ /* 0x000fe400078ec0ff */
[----:B------:R-:W-:Y:S02]  /*5340*/  SHF.R.U32.HI R85, RZ, 0x10, R83 ;  /* 0x00000010ff557819 */ /* 0x000fe40000011653 */
[----:B------:R-:W-:Y:S01]  /*5350*/  LOP3.LUT R84, R83, 0xff0000ff, RZ, 0xc0, !PT ;  /* 0xff0000ff53547812 */ /* 0x000fe200078ec0ff */
[----:B------:R-:W-:Y:S01]  /*5360*/  IMAD.SHL.U32 R83, R82, 0x100, RZ ;  /* 0x0000010052537824 */ /* 0x000fe200078e00ff */
[----:B------:R-:W-:Y:S01]  /*5370*/  LOP3.LUT R81, R81, 0xff00, R80, 0xf8, !PT ;  /* 0x0000ff0051517812 */ /* 0x000fe200078ef850 */
[----:B------:R-:W-:-:S02]  /*5380*/  IMAD.U32 R80, R87, 0x10000, RZ ;  /* 0x0001000057507824 */ /* 0x000fc400078e00ff */
[----:B--2---:R-:W-:Y:S01]  /*5390*/  IMAD.MOV.U32 R82, RZ, RZ, R44 ;  /* 0x000000ffff527224 */ /* 0x004fe200078e002c */
[----:B------:R-:W-:Y:S02]  /*53a0*/  LOP3.LUT R86, R84, 0xff00, R83, 0xf8, !PT ;  /* 0x0000ff0054567812 */ /* 0x000fe400078ef853 */
[----:B------:R-:W-:Y:S02]  /*53b0*/  SHF.L.U32 R83, R85, 0x10, RZ ;  /* 0x0000001055537819 */ /* 0x000fe400000006ff */
        /* <DEDUP_REMOVED lines=90> */
.L_x_516:
[----:B------:R-:W-:Y:S05]  /*5960*/  BSYNC B3 ;  /* 0x0000000000037941 */ /* 0x000fea0003800000 */
.L_x_515:
[----:B--2---:R0:W-:Y:S02]  /*5970*/  STG.E.128 desc[UR54][R50.64+0x80], R44 ;  /* 0x0000802c32007986 */ /* 0x0041e4000c101d36 */
.L_x_514:
[----:B------:R-:W-:Y:S05]  /*5980*/  BSYNC B2 ;  /* 0x0000000000027941 */ /* 0x000fea0003800000 */
.L_x_513:
[----:B------:R-:W-:-:S13]  /*5990*/  ISETP.NE.AND P3, PT, R39, RZ, PT ;  /* 0x000000ff2700720c */ /* 0x000fda0003f65270 */
[----:B------:R-:W-:Y:S05]  /*59a0*/  @!P3 BRA `(.L_x_496) ;  /* 0x0000000400b8b947 */ /* 0x000fea0003800000 */
[----:B0-234-:R0:W2:Y:S01]  /*59b0*/  LDS.128 R44, [R41+0x29200] ;  /* 0x02920000292c7984 */ /* 0x01d0a20000000c00 */
[----:B------:R-:W-:Y:S01]  /*59c0*/  ISETP.GE.AND P3, PT, R226, R133, PT ;  /* 0x00000085e200720c */ /* 0x000fe20003f66270 */
[----:B------:R-:W-:-:S12]  /*59d0*/  BSSY B2, `(.L_x_517) ;  /* 0x000006a000027945 */ /* 0x000fd80003800000 */
[----:B0-----:R-:W-:Y:S05]  /*59e0*/  @P3 BRA `(.L_x_518) ;  /* 0x0000000400a03947 */ /* 0x001fea0003800000 */
[----:B------:R-:W-:Y:S02]  /*59f0*/  SHF.R.U32.HI R78, RZ, 0x8, R77 ;  /* 0x00000008ff4e7819 */ /* 0x000fe4000001164d */
[--C-:B------:R-:W-:Y:S02]  /*5a00*/  SHF.R.U32.HI R81, RZ, 0x8, R79.reuse ;  /* 0x00000008ff517819 */ /* 0x100fe4000001164f */
[----:B------:R-:W-:Y:S02]  /*5a10*/  LOP3.LUT R80, R79, 0xff0000ff, RZ, 0xc0, !PT ;  /* 0xff0000ff4f507812 */ /* 0x000fe400078ec0ff */
[----:B------:R-:W-:Y:S01]  /*5a20*/  SHF.R.U32.HI R82, RZ, 0x10, R79 ;  /* 0x00000010ff527819 */ /* 0x000fe2000001164f */
[----:B------:R-:W-:Y:S01]  /*5a30*/  IMAD.SHL.U32 R79, R78, 0x100, RZ ;  /* 0x000001004e4f7824 */ /* 0x000fe200078e00ff */
[----:B------:R-:W-:Y:S01]  /*5a40*/  LOP3.LUT R76, R77, 0xff0000ff, RZ, 0xc0, !PT ;  /* 0xff0000ff4d4c7812 */ /* 0x000fe200078ec0ff */
[----:B------:R-:W-:Y:S01]  /*5a50*/  IMAD.SHL.U32 R81, R81, 0x100, RZ ;  /* 0x0000010051517824 */ /* 0x000fe200078e00ff */
[----:B------:R-:W-:Y:S01]  /*5a60*/  SHF.R.U32.HI R83, RZ, 0x10, R77 ;  /* 0x00000010ff537819 */ /* 0x000fe2000001164d */
[----:B--2---:R-:W-:Y:S01]  /*5a70*/  IMAD.MOV.U32 R77, RZ, RZ, R45 ;  /* 0x000000ffff4d7224 */ /* 0x004fe200078e002d */
[----:B------:R-:W-:Y:S01]  /*5a80*/  LOP3.LUT R45, R76, 0xff00, R79, 0xf8, !PT ;  /* 0x0000ff004c2d7812 */ /* 0x000fe200078ef84f */
[----:B------:R-:W-:Y:S01]  /*5a90*/  IMAD.MOV.U32 R78, RZ, RZ, R44 ;  /* 0x000000ffff4e7224 */ /* 0x000fe200078e002c */
[----:B------:R-:W-:Y:S01]  /*5aa0*/  LOP3.LUT R81, R80, 0xff00, R81, 0xf8, !PT ;  /* 0x0000ff0050517812 */ /* 0x000fe200078ef851 */
[----:B------:R-:W-:Y:S01]  /*5ab0*/  IMAD.U32 R76, R83, 0x10000, RZ ;  /* 0x00010000534c7824 */ /* 0x000fe200078e00ff */
[----:B------:R-:W-:-:S02]  /*5ac0*/  SHF.L.U32 R82, R82, 0x10, RZ ;  /* 0x0000001052527819 */ /* 0x000fc400000006ff */
        /* <DEDUP_REMOVED lines=28> */
[----:B------:R-:W-:Y:S01]  /*5c90*/  HADD2.F32 R81, -RZ, R79.H0_H0 ;  /* 0x2000004fff517230 */ /* 0x000fe20000004100 */
[----:B------:R-:W-:Y:S01]  /*5ca0*/  F2FP.SATFINITE.E4M3.F32.PACK_AB_MERGE_C R98, R88, R87, RZ ;  /* 0x000000575862723e */ /* 0x000fe200048070ff */
[--C-:B------:R-:W-:Y:S02]  /*5cb0*/  HADD2.F32 R79, -RZ, R78.reuse.H0_H0 ;  /* 0x2000004eff4f7230 */ /* 0x100fe40000004100 */
[-C--:B------:R-:W-:Y:S01]  /*5cc0*/  FMUL.FTZ R86, R82, R83.reuse ;  /* 0x0000005352567220 */ /* 0x080fe20000410000 */
[----:B------:R-:W-:Y:S02]  /*5cd0*/  HADD2.F32 R80, -RZ, R78.H1_H1 ;  /* 0x3000004eff507230 */ /* 0x000fe40000004100 */
[----:B------:R-:W-:Y:S01]  /*5ce0*/  FMUL.FTZ R83, R81, R83 ;  /* 0x0000005351537220 */ /* 0x000fe20000410000 */
[----:B------:R-:W-:Y:S01]  /*5cf0*/  HADD2.F32 R78, -RZ, R148.H1_H1 ;  /* 0x30000094ff4e7230 */ /* 0x000fe20000004100 */
[----:B------:R-:W-:Y:S01]  /*5d00*/  F2FP.F16.E4M3.UNPACK_B R87, R76.H1 ;  /* 0x0000004cff57723e */ /* 0x000fe200030006ff */
[----:B------:R-:W-:-:S02]  /*5d10*/  HADD2.F32 R155, -RZ, R155.H0_H0 ;  /* 0x2000009bff9b7230 */ /* 0x000fc40000004100 */
[----:B------:R-:W-:Y:S02]  /*5d20*/  HADD2.F32 R148, -RZ, R148.H0_H0 ;  /* 0x20000094ff947230 */ /* 0x000fe40000004100 */
[-C--:B------:R-:W-:Y:S01]  /*5d30*/  FFMA.FTZ R86, R81, R78.reuse, -R86 ;  /* 0x0000004e51567223 */ /* 0x080fe20000010856 */
[----:B------:R-:W-:Y:S01]  /*5d40*/  FFMA.FTZ R83, R82, R78, R83 ;  /* 0x0000004e52537223 */ /* 0x000fe20000010053 */
[C---:B------:R-:W-:Y:S01]  /*5d50*/  FMUL.FTZ R84, R80.reuse, R155 ;  /* 0x0000009b50547220 */ /* 0x040fe20000410000 */
[----:B------:R-:W-:Y:S01]  /*5d60*/  F2FP.F16.E4M3.UNPACK_B R81, R47.H1 ;  /* 0x0000002fff51723e */ /* 0x000fe200030006ff */
[C---:B------:R-:W-:Y:S01]  /*5d70*/  FMUL.FTZ R155, R79.reuse, R155 ;  /* 0x0000009b4f9b7220 */ /* 0x040fe20000410000 */
[----:B------:R-:W-:Y:S02]  /*5d80*/  HADD2.F32 R88, -RZ, R87.H1_H1 ;  /* 0x30000057ff587230 */ /* 0x000fe40000004100 */
[----:B------:R-:W-:Y:S01]  /*5d90*/  FFMA.FTZ R78, R79, R148, -R84 ;  /* 0x000000944f4e7223 */ /* 0x000fe20000010854 */
[----:B------:R-:W-:Y:S01]  /*5da0*/  F2FP.SATFINITE.E4M3.F32.PACK_AB_MERGE_C R96, R83, R86, RZ ;  /* 0x000000565360723e */ /* 0x000fe200048070ff */
[----:B------:R-:W-:Y:S01]  /*5db0*/  FFMA.FTZ R79, R80, R148, R155 ;  /* 0x00000094504f7223 */ /* 0x000fe2000001009b */
[--C-:B------:R-:W-:Y:S01]  /*5dc0*/  HADD2.F32 R82, -RZ, R81.reuse.H0_H0 ;  /* 0x20000051ff527230 */ /* 0x100fe20000004100 */
[-C--:B------:R-:W-:Y:S01]  /*5dd0*/  F2FP.F16.E4M3.UNPACK_B R84, R45.reuse.H1 ;  /* 0x0000002dff54723e */ /* 0x080fe200030006ff */
[----:B------:R-:W-:Y:S01]  /*5de0*/  HADD2.F32 R81, -RZ, R81.H1_H1 ;  /* 0x30000051ff517230 */ /* 0x000fe20000004100 */
[----:B------:R-:W-:Y:S01]  /*5df0*/  F2FP.F16.E4M3.UNPACK_B R80, R46.H1 ;  /* 0x0000002eff50723e */ /* 0x000fe200030006ff */
[----:B------:R-:W-:Y:S01]  /*5e00*/  HADD2.F32 R87, -RZ, R87.H0_H0 ;  /* 0x20000057ff577230 */ /* 0x000fe20000004100 */
[----:B------:R-:W-:Y:S01]  /*5e10*/  F2FP.F16.E4M3.UNPACK_B R86, R76 ;  /* 0x0000004cff56723e */ /* 0x000fe200020006ff */
[----:B------:R-:W-:Y:S01]  /*5e20*/  HADD2.F32 R85, -RZ, R84.H1_H1 ;  /* 0x30000054ff557230 */ /* 0x000fe20000004100 */
[----:B------:R-:W-:Y:S01]  /*5e30*/  F2FP.F16.E4M3.UNPACK_B R83, R45 ;  /* 0x0000002dff53723e */ /* 0x000fe200020006ff */
[----:B------:R-:W-:-:S02]  /*5e40*/  HADD2.F32 R76, -RZ, R80.H1_H1 ;  /* 0x30000050ff4c7230 */ /* 0x000fc40000004100 */
[----:B------:R-:W-:Y:S01]  /*5e50*/  FMUL.FTZ R45, R81, R88 ;  /* 0x00000058512d7220 */ /* 0x000fe20000410000 */
[----:B------:R-:W-:Y:S01]  /*5e60*/  HADD2.F32 R89, -RZ, R86.H1_H1 ;  /* 0x30000056ff597230 */ /* 0x000fe20000004100 */
[----:B------:R-:W-:Y:S01]  /*5e70*/  F2FP.F16.E4M3.UNPACK_B R47, R47 ;  /* 0x0000002fff2f723e */ /* 0x000fe200020006ff */
[----:B------:R-:W-:Y:S02]  /*5e80*/  HADD2.F32 R80, -RZ, R80.H0_H0 ;  /* 0x20000050ff507230 */ /* 0x000fe40000004100 */
[----:B------:R-:W-:Y:S01]  /*5e90*/  FFMA.FTZ R90, R82, R85, -R45 ;  /* 0x00000055525a7223 */ /* 0x000fe2000001082d */
[----:B------:R-:W-:Y:S02]  /*5ea0*/  HADD2.F32 R45, -RZ, R83.H1_H1 ;  /* 0x30000053ff2d7230 */ /* 0x000fe40000004100 */
[-C--:B------:R-:W-:Y:S01]  /*5eb0*/  FMUL.FTZ R91, R76, R89.reuse ;  /* 0x000000594c5b7220 */ /* 0x080fe20000410000 */
[----:B------:R-:W-:Y:S01]  /*5ec0*/  F2FP.F16.E4M3.UNPACK_B R46, R46 ;  /* 0x0000002eff2e723e */ /* 0x000fe200020006ff */
[----:B------:R-:W-:Y:S01]  /*5ed0*/  FMUL.FTZ R89, R80, R89 ;  /* 0x0000005950597220 */ /* 0x000fe20000410000 */
[----:B------:R-:W-:Y:S01]  /*5ee0*/  FMUL.FTZ R88, R82, R88 ;  /* 0x0000005852587220 */ /* 0x000fe20000410000 */
[----:B------:R-:W-:Y:S01]  /*5ef0*/  FFMA.FTZ R91, R80, R45, -R91 ;  /* 0x0000002d505b7223 */ /* 0x000fe2000001085b */
[----:B------:R-:W-:-:S02]  /*5f00*/  HADD2.F32 R86, -RZ, R86.H0_H0 ;  /* 0x20000056ff567230 */ /* 0x000fc40000004100 */
[----:B------:R-:W-:Y:S01]  /*5f10*/  FFMA.FTZ R82, R76, R45, R89 ;  /* 0x0000002d4c527223 */ /* 0x000fe20000010059 */
[--C-:B------:R-:W-:Y:S02]  /*5f20*/  HADD2.F32 R76, -RZ, R47.reuse.H0_H0 ;  /* 0x2000002fff4c7230 */ /* 0x100fe40000004100 */
[----:B------:R-:W-:Y:S01]  /*5f30*/  FFMA.FTZ R97, R81, R85, R88 ;  /* 0x0000005551617223 */ /* 0x000fe20000010058 */
[--C-:B------:R-:W-:Y:S02]  /*5f40*/  HADD2.F32 R45, -RZ, R46.reuse.H0_H0 ;  /* 0x2000002eff2d7230 */ /* 0x100fe40000004100 */
[----:B------:R-:W-:Y:S02]  /*5f50*/  HADD2.F32 R47, -RZ, R47.H1_H1 ;  /* 0x3000002fff2f7230 */ /* 0x000fe40000004100 */
[----:B------:R-:W-:Y:S01]  /*5f60*/  FMUL.FTZ R88, R76, R87 ;  /* 0x000000574c587220 */ /* 0x000fe20000410000 */
[----:B------:R-:W-:Y:S02]  /*5f70*/  HADD2.F32 R46, -RZ, R46.H1_H1 ;  /* 0x3000002eff2e7230 */ /* 0x000fe40000004100 */
[----:B------:R-:W-:Y:S01]  /*5f80*/  FMUL.FTZ R81, R45, R86 ;  /* 0x000000562d517220 */ /* 0x000fe20000410000 */
[----:B------:R-:W-:-:S02]  /*5f90*/  HADD2.F32 R84, -RZ, R84.H0_H0 ;  /* 0x20000054ff547230 */ /* 0x000fc40000004100 */
[C---:B------:R-:W-:Y:S01]  /*5fa0*/  FMUL.FTZ R85, R47.reuse, R87 ;  /* 0x000000572f557220 */ /* 0x040fe20000410000 */
[----:B------:R-:W-:Y:S02]  /*5fb0*/  HADD2.F32 R83, -RZ, R83.H0_H0 ;  /* 0x20000053ff537230 */ /* 0x000fe40000004100 */
[----:B------:R-:W-:Y:S01]  /*5fc0*/  FMUL.FTZ R80, R46, R86 ;  /* 0x000000562e507220 */ /* 0x000fe20000410000 */
[----:B------:R-:W-:Y:S01]  /*5fd0*/  F2FP.SATFINITE.E4M3.F32.PACK_AB_MERGE_C R82, R82, R91, RZ ;  /* 0x0000005b5252723e */ /* 0x000fe200048070ff */
[-C--:B------:R-:W-:Y:S01]  /*5fe0*/  FFMA.FTZ R85, R76, R84.reuse, -R85 ;  /* 0x000000544c557223 */ /* 0x080fe20000010855 */
[----:B------:R-:W-:Y:S01]  /*5ff0*/  FFMA.FTZ R88, R47, R84, R88 ;  /* 0x000000542f587223 */ /* 0x000fe20000010058 */
[-C--:B------:R-:W-:Y:S01]  /*6000*/  FFMA.FTZ R80, R45, R83.reuse, -R80 ;  /* 0x000000532d507223 */ /* 0x080fe20000010850 */
[----:B------:R-:W-:Y:S01]  /*6010*/  FFMA.FTZ R81, R46, R83, R81 ;  /* 0x000000532e517223 */ /* 0x000fe20000010051 */
[----:B------:R-:W-:Y:S02]  /*6020*/  F2FP.SATFINITE.E4M3.F32.PACK_AB_MERGE_C R90, R97, R90, RZ ;  /* 0x0000005a615a723e */ /* 0x000fe400048070ff */
[----:B------:R-:W-:-:S02]  /*6030*/  F2FP.SATFINITE.E4M3.F32.PACK_AB_MERGE_C R45, R77, R44, R98 ;  /* 0x0000002c4d2d723e */ /* 0x000fc40004807062 */
[----:B------:R-:W-:Y:S02]  /*6040*/  F2FP.SATFINITE.E4M3.F32.PACK_AB_MERGE_C R44, R79, R78, R96 ;  /* 0x0000004e4f2c723e */ /* 0x000fe40004807060 */
[----:B------:R-:W-:Y:S02]  /*6050*/  F2FP.SATFINITE.E4M3.F32.PACK_AB_MERGE_C R46, R81, R80, R82 ;  /* 0x00000050512e723e */ /* 0x000fe40004807052 */
[----:B------:R-:W-:-:S07]  /*6060*/  F2FP.SATFINITE.E4M3.F32.PACK_AB_MERGE_C R47, R88, R85, R90 ;  /* 0x00000055582f723e */ /* 0x000fce000480705a */
.L_x_518:
[----:B------:R-:W-:Y:S05]  /*6070*/  BSYNC B2 ;  /* 0x0000000000027941 */ /* 0x000fea0003800000 */
.L_x_517:
[----:B--2---:R0:W-:Y:S02]  /*6080*/  STG.E.128 desc[UR54][R50.64+0xa0], R44 ;  /* 0x0000a02c32007986 */ /* 0x0041e4000c101d36 */
.L_x_496:
[----:B------:R-:W-:Y:S05]  /*6090*/  BSYNC B1 ;  /* 0x0000000000017941 */ /* 0x000fea0003800000 */
.L_x_495:
[----:B------:R-:W-:Y:S05]  /*60a0*/  @P4 BRA `(.L_x_519) ;  /* 0x00000094001c4947 */ /* 0x000fea0003800000 */
[----:B------:R-:W-:Y:S01]  /*60b0*/  ISETP.NE.AND P3, PT, R34, RZ, PT ;  /* 0x000000ff2200720c */ /* 0x000fe20003f65270 */
[----:B------:R-:W-:-:S12]  /*60c0*/  BSSY B1, `(.L_x_520) ;  /* 0x000006f000017945 */ /* 0x000fd80003800000 */
[----:B------:R-:W-:Y:S05]  /*60d0*/  @!P3 BRA `(.L_x_521) ;  /* 0x0000000400b4b947 */ /* 0x000fea0003800000 */
[----:B0-234-:R0:W2:Y:S01]  /*60e0*/  LDS.128 R44, [R40+0x26200] ;  /* 0x02620000282c7984 */ /* 0x01d0a20000000c00 */
[----:B------:R-:W-:Y:S01]  /*60f0*/  ISETP.GE.AND P3, PT, R22, R133, PT ;  /* 0x000000851600720c */ /* 0x000fe20003f66270 */
[----:B------:R-:W-:-:S12]  /*6100*/  BSSY B2, `(.L_x_522) ;  /* 0x0000069000027945 */ /* 0x000fd80003800000 */
[----:B0-----:R-:W-:Y:S05]  /*6110*/  @P3 BRA `(.L_x_523) ;  /* 0x00000004009c3947 */ /* 0x001fea0003800000 */
[----:B------:R-:W-:Y:S01]  /*6120*/  SHF.R.U32.HI R72, RZ, 0x8, R73 ;  /* 0x00000008ff487819 */ /* 0x000fe20000011649 */
[----:B--2---:R-:W-:Y:S01]  /*6130*/  IMAD.MOV.U32 R50, RZ, RZ, R44 ;  /* 0x000000ffff327224 */ /* 0x004fe200078e002c */
[----:B------:R-:W-:Y:S02]  /*6140*/  SHF.R.U32.HI R74, RZ, 0x8, R75 ;  /* 0x00000008ff4a7819 */ /* 0x000fe4000001164b */
[----:B------:R-:W-:Y:S01]  /*6150*/  LOP3.LUT R51, R73, 0xff0000ff, RZ, 0xc0, !PT ;  /* 0xff0000ff49337812 */ /* 0x000fe200078ec0ff */
[----:B------:R-:W-:Y:S01]  /*6160*/  IMAD.SHL.U32 R72, R72, 0x100, RZ ;  /* 0x0000010048487824 */ /* 0x000fe200078e00ff */
[----:B------:R-:W-:Y:S01]  /*6170*/  SHF.R.U32.HI R76, RZ, 0x10, R73 ;  /* 0x00000010ff4c7819 */ /* 0x000fe20000011649 */
[----:B------:R-:W-:Y:S01]  /*6180*/  IMAD.SHL.U32 R74, R74, 0x100, RZ ;  /* 0x000001004a4a7824 */ /* 0x000fe200078e00ff */
[----:B------:R-:W-:Y:S02]  /*6190*/  LOP3.LUT R73, R75, 0xff0000ff, RZ, 0xc0, !PT ;  /* 0xff0000ff4b497812 */ /* 0x000fe400078ec0ff */
[----:B------:R-:W-:-:S02]  /*61a0*/  SHF.R.U32.HI R75, RZ, 0x10, R75 ;  /* 0x00000010ff4b7819 */ /* 0x000fc4000001164b */
[----:B------:R-:W-:Y:S01]  /*61b0*/  LOP3.LUT R51, R51, 0xff00, R72, 0xf8, !PT ;  /* 0x0000ff0033337812 */ /* 0x000fe200078ef848 */
[----:B------:R-:W-:Y:S01]  /*61c0*/  IMAD.U32 R72, R76, 0x10000, RZ ;  /* 0x000100004c487824 */ /* 0x000fe200078e00ff */
[----:B------:R-:W-:Y:S01]  /*61d0*/  LOP3.LUT R74, R73, 0xff00, R74, 0xf8, !PT ;  /* 0x0000ff00494a7812 */ /* 0x000fe200078ef84a */
[----:B------:R-:W-:Y:S01]  /*61e0*/  IMAD.U32 R75, R75, 0x10000, RZ ;  /* 0x000100004b4b7824 */ /* 0x000fe200078e00ff */
[-C--:B------:R-:W-:Y:S02]  /*61f0*/  F2FP.F16.E4M3.UNPACK_B R44, R45.reuse ;  /* 0x0000002dff2c723e */ /* 0x080fe400020006ff */
[----:B------:R-:W-:Y:S02]  /*6200*/  F2FP.F16.E4M3.UNPACK_B R73, R154.H1 ;  /* 0x0000009aff49723e */ /* 0x000fe400030006ff */
[----:B------:R-:W-:Y:S01]  /*6210*/  LOP3.LUT R76, R51, 0xff0000, R72, 0xf8, !PT ;  /* 0x00ff0000334c7812 */ /* 0x000fe200078ef848 */
[--C-:B------:R-:W-:Y:S01]  /*6220*/  HADD2.F32 R51, -RZ, R44.reuse.H1_H1 ;  /* 0x3000002cff337230 */ /* 0x100fe20000004100 */
[----:B------:R-:W-:Y:S01]  /*6230*/  LOP3.LUT R79, R74, 0xff0000, R75, 0xf8, !PT ;  /* 0x00ff00004a4f7812 */ /* 0x000fe200078ef84b */
[--C-:B------:R-:W-:Y:S01]  /*6240*/  HADD2.F32 R77, -RZ, R73.reuse.H0_H0 ;  /* 0x20000049ff4d7230 */ /* 0x100fe20000004100 */
[----:B------:R-:W-:Y:S01]  /*6250*/  F2FP.F16.E4M3.UNPACK_B R74, R152.H1 ;  /* 0x00000098ff4a723e */ /* 0x000fe200030006ff */
[----:B------:R-:W-:Y:S01]  /*6260*/  HADD2.F32 R44, -RZ, R44.H0_H0 ;  /* 0x2000002cff2c7230 */ /* 0x000fe20000004100 */
[----:B------:R-:W-:Y:S01]  /*6270*/  F2FP.F16.E4M3.UNPACK_B R45, R45.H1 ;  /* 0x0000002dff2d723e */ /* 0x000fe200030006ff */
[----:B------:R-:W-:-:S02]  /*6280*/  HADD2.F32 R78, -RZ, R73.H1_H1 ;  /* 0x30000049ff4e7230 */ /* 0x000fc40000004100 */
[CC--:B------:R-:W-:Y:S01]  /*6290*/  FMUL.FTZ R81, R51.reuse, R77.reuse ;  /* 0x0000004d33517220 */ /* 0x0c0fe20000410000 */
[--C-:B------:R-:W-:Y:S02]  /*62a0*/  HADD2.F32 R75, -RZ, R74.reuse.H0_H0 ;  /* 0x2000004aff4b7230 */ /* 0x100fe40000004100 */
[----:B------:R-:W-:Y:S01]  /*62b0*/  FMUL.FTZ R80, R44, R77 ;  /* 0x0000004d2c507220 */ /* 0x000fe20000410000 */
[--C-:B------:R-:W-:Y:S01]  /*62c0*/  HADD2.F32 R73, -RZ, R45.reuse.H1_H1 ;  /* 0x3000002dff497230 */ /* 0x100fe20000004100 */
[----:B------:R-:W-:Y:S01]  /*62d0*/  F2FP.F16.E4M3.UNPACK_B R154, R154 ;  /* 0x0000009aff9a723e */ /* 0x000fe200020006ff */
[----:B------:R-:W-:Y:S02]  /*62e0*/  HADD2.F32 R72, -RZ, R45.H0_H0 ;  /* 0x2000002dff487230 */ /* 0x000fe40000004100 */
[-C--:B------:R-:W-:Y:S01]  /*62f0*/  FFMA.FTZ R45, R51, R75.reuse, R80 ;  /* 0x0000004b332d7223 */ /* 0x080fe20000010050 */
[----:B------:R-:W-:Y:S02]  /*6300*/  HADD2.F32 R74, -RZ, R74.H1_H1 ;  /* 0x3000004aff4a7230 */ /* 0x000fe40000004100 */
[C---:B------:R-:W-:Y:S01]  /*6310*/  FMUL.FTZ R77, R73.reuse, R78 ;  /* 0x0000004e494d7220 */ /* 0x040fe20000410000 */
[----:B------:R-:W-:Y:S01]  /*6320*/  F2FP.F16.E4M3.UNPACK_B R51, R50.H1 ;  /* 0x00000032ff33723e */ /* 0x000fe200030006ff */
[----:B------:R-:W-:Y:S01]  /*6330*/  FMUL.FTZ R78, R72, R78 ;  /* 0x0000004e484e7220 */ /* 0x000fe20000410000 */
[----:B------:R-:W-:Y:S01]  /*6340*/  FFMA.FTZ R44, R44, R75, -R81 ;  /* 0x0000004b2c2c7223 */ /* 0x000fe20000010851 */
[----:B------:R-:W-:Y:S01]  /*6350*/  FFMA.FTZ R82, R72, R74, -R77 ;  /* 0x0000004a48527223 */ /* 0x000fe2000001084d */
[----:B------:R-:W-:Y:S01]  /*6360*/  F2FP.F16.E4M3.UNPACK_B R50, R50 ;  /* 0x00000032ff32723e */ /* 0x000fe200020006ff */
[----:B------:R-:W-:Y:S01]  /*6370*/  FFMA.FTZ R83, R73, R74, R78 ;  /* 0x0000004a49537223 */ /* 0x000fe2000001004e */
[----:B------:R-:W-:Y:S01]  /*6380*/  F2FP.F16.E4M3.UNPACK_B R152, R152 ;  /* 0x00000098ff98723e */ /* 0x000fe200020006ff */
[----:B------:R-:W-:-:S02]  /*6390*/  HADD2.F32 R75, -RZ, R154.H1_H1 ;  /* 0x3000009aff4b7230 */ /* 0x000fc40000004100 */
[--C-:B------:R-:W-:Y:S01]  /*63a0*/  HADD2.F32 R72, -RZ, R51.reuse.H0_H0 ;  /* 0x20000033ff487230 */ /* 0x100fe20000004100 */
[----:B------:R-:W-:Y:S01]  /*63b0*/  F2FP.SATFINITE.E4M3.F32.PACK_AB_MERGE_C R85, R83, R82, RZ ;  /* 0x000000525355723e */ /* 0x000fe200048070ff */
[----:B------:R-:W-:Y:S02]  /*63c0*/  HADD2.F32 R73, -RZ, R51.H1_H1 ;  /* 0x30000033ff497230 */ /* 0x000fe40000004100 */
[----:B------:R-:W-:Y:S02]  /*63d0*/  HADD2.F32 R51, -RZ, R50.H0_H0 ;  /* 0x20000032ff337230 */ /* 0x000fe40000004100 */
[-C--:B------:R-:W-:Y:S01]  /*63e0*/  FMUL.FTZ R80, R72, R75.reuse ;  /* 0x0000004b48507220 */ /* 0x080fe20000410000 */
[----:B------:R-:W-:Y:S02]  /*63f0*/  HADD2.F32 R74, -RZ, R152.H1_H1 ;  /* 0x30000098ff4a7230 */ /* 0x000fe40000004100 */
[----:B------:R-:W-:Y:S01]  /*6400*/  FMUL.FTZ R77, R73, R75 ;  /* 0x0000004b494d7220 */ /* 0x000fe20000410000 */
[----:B------:R-:W-:Y:S01]  /*6410*/  HADD2.F32 R154, -RZ, R154.H0_H0 ;  /* 0x2000009aff9a7230 */ /* 0x000fe20000004100 */
[----:B------:R-:W-:Y:S01]  /*6420*/  F2FP.SATFINITE.E4M3.F32.PACK_AB_MERGE_C R45, R45, R44, R85 ;  /* 0x0000002c2d2d723e */ /* 0x000fe20004807055 */
[----:B------:R-:W-:-:S02]  /*6430*/  HADD2.F32 R50, -RZ, R50.H1_H1 ;  /* 0x30000032ff327230 */ /* 0x000fc40000004100 */
[-C--:B------:R-:W-:Y:S01]  /*6440*/  FFMA.FTZ R77, R72, R74.reuse, -R77 ;  /* 0x0000004a484d7223 */ /* 0x080fe2000001084d */
[----:B------:R-:W-:Y:S02]  /*6450*/  HADD2.F32 R152, -RZ, R152.H0_H0 ;  /* 0x20000098ff987230 */ /* 0x000fe40000004100 */
[----:B------:R-:W-:Y:S01]  /*6460*/  FFMA.FTZ R80, R73, R74, R80 ;  /* 0x0000004a49507223 */ /* 0x000fe20000010050 */
[CC--:B------:R-:W-:Y:S01]  /*6470*/  FMUL.FTZ R75, R51.reuse, R154.reuse ;  /* 0x0000009a334b7220 */ /* 0x0c0fe20000410000 */
[----:B------:R-:W-:Y:S01]  /*6480*/  FMUL.FTZ R78, R50, R154 ;  /* 0x0000009a324e7220 */ /* 0x000fe20000410000 */
[----:B------:R-:W-:Y:S02]  /*6490*/  F2FP.F16.E4M3.UNPACK_B R74, R76.H1 ;  /* 0x0000004cff4a723e */ /* 0x000fe400030006ff */
[----:B------:R-:W-:Y:S01]  /*64a0*/  F2FP.SATFINITE.E4M3.F32.PACK_AB_MERGE_C R84, R80, R77, RZ ;  /* 0x0000004d5054723e */ /* 0x000fe200048070ff */
[-C--:B------:R-:W-:Y:S01]  /*64b0*/  FFMA.FTZ R81, R51, R152.reuse, -R78 ;  /* 0x0000009833517223 */ /* 0x080fe2000001084e */
[----:B------:R-:W-:Y:S01]  /*64c0*/  F2FP.F16.E4M3.UNPACK_B R51, R47.H1 ;  /* 0x0000002fff33723e */ /* 0x000fe200030006ff */
[----:B------:R-:W-:Y:S01]  /*64d0*/  FFMA.FTZ R152, R50, R152, R75 ;  /* 0x0000009832987223 */ /* 0x000fe2000001004b */
[-C--:B------:R-:W-:Y:S01]  /*64e0*/  F2FP.F16.E4M3.UNPACK_B R77, R79.reuse.H1 ;  /* 0x0000004fff4d723e */ /* 0x080fe200030006ff */
[----:B------:R-:W-:Y:S01]  /*64f0*/  HADD2.F32 R75, -RZ, R74.H1_H1 ;  /* 0x3000004aff4b7230 */ /* 0x000fe20000004100 */
[----:B------:R-:W-:Y:S01]  /*6500*/  F2FP.F16.E4M3.UNPACK_B R50, R46.H1 ;  /* 0x0000002eff32723e */ /* 0x000fe200030006ff */
[----:B------:R-:W-:Y:S01]  /*6510*/  HADD2.F32 R73, -RZ, R51.H1_H1 ;  /* 0x30000033ff497230 */ /* 0x000fe20000004100 */
[----:B------:R-:W-:Y:S01]  /*6520*/  F2FP.F16.E4M3.UNPACK_B R79, R79 ;  /* 0x0000004fff4f723e */ /* 0x000fe200020006ff */
[----:B------:R-:W-:Y:S01]  /*6530*/  HADD2.F32 R80, -RZ, R77.H1_H1 ;  /* 0x3000004dff507230 */ /* 0x000fe20000004100 */
[----:B------:R-:W-:Y:S01]  /*6540*/  F2FP.F16.E4M3.UNPACK_B R76, R76 ;  /* 0x0000004cff4c723e */ /* 0x000fe200020006ff */
[----:B------:R-:W-:Y:S01]  /*6550*/  HADD2.F32 R72, -RZ, R51.H0_H0 ;  /* 0x20000033ff487230 */ /* 0x000fe20000004100 */
[----:B------:R-:W-:Y:S01]  /*6560*/  F2FP.F16.E4M3.UNPACK_B R47, R47 ;  /* 0x0000002fff2f723e */ /* 0x000fe200020006ff */
[----:B------:R-:W-:-:S02]  /*6570*/  HADD2.F32 R51, -RZ, R50.H1_H1 ;  /* 0x30000032ff337230 */ /* 0x000fc40000004100 */
[-C--:B------:R-:W-:Y:S01]  /*6580*/  FMUL.FTZ R83, R73, R80.reuse ;  /* 0x0000005049537220 */ /* 0x080fe20000410000 */
[--C-:B------:R-:W-:Y:S02]  /*6590*/  HADD2.F32 R78, -RZ, R79.reuse.H1_H1 ;  /* 0x3000004fff4e7230 */ /* 0x100fe40000004100 */
[C---:B------:R-:W-:Y:S01]  /*65a0*/  FMUL.FTZ R80, R72.reuse, R80 ;  /* 0x0000005048507220 */ /* 0x040fe20000410000 */
[----:B------:R-:W-:Y:S02]  /*65b0*/  HADD2.F32 R50, -RZ, R50.H0_H0 ;  /* 0x20000032ff327230 */ /* 0x000fe40000004100 */
[----:B------:R-:W-:Y:S01]  /*65c0*/  FFMA.FTZ R82, R72, R75, -R83 ;  /* 0x0000004b48527223 */ /* 0x000fe20000010853 */
[----:B------:R-:W-:Y:S02]  /*65d0*/  HADD2.F32 R72, -RZ, R76.H1_H1 ;  /* 0x3000004cff487230 */ /* 0x000fe40000004100 */
[----:B------:R-:W-:Y:S01]  /*65e0*/  FMUL.FTZ R83, R51, R78 ;  /* 0x0000004e33537220 */ /* 0x000fe20000410000 */
[----:B------:R-:W-:Y:S01]  /*65f0*/  F2FP.F16.E4M3.UNPACK_B R46, R46 ;  /* 0x0000002eff2e723e */ /* 0x000fe200020006ff */
[----:B------:R-:W-:Y:S01]  /*6600*/  FMUL.FTZ R78, R50, R78 ;  /* 0x0000004e324e7220 */ /* 0x000fe20000410000 */
[----:B------:R-:W-:-:S02]  /*6610*/  HADD2.F32 R79, -RZ, R79.H0_H0 ;  /* 0x2000004fff4f7230 */ /* 0x000fc40000004100 */
[-C--:B------:R-:W-:Y:S01]  /*6620*/  FFMA.FTZ R83, R50, R72.reuse, -R83 ;  /* 0x0000004832537223 */ /* 0x080fe20000010853 */
[--C-:B------:R-:W-:Y:S02]  /*6630*/  HADD2.F32 R50, -RZ, R47.reuse.H0_H0 ;  /* 0x2000002fff327230 */ /* 0x100fe40000004100 */
[----:B------:R-:W-:Y:S01]  /*6640*/  FFMA.FTZ R78, R51, R72, R78 ;  /* 0x00000048334e7223 */ /* 0x000fe2000001004e */
[----:B------:R-:W-:Y:S02]  /*6650*/  HADD2.F32 R51, -RZ, R47.H1_H1 ;  /* 0x3000002fff337230 */ /* 0x000fe40000004100 */
[----:B------:R-:W-:Y:S01]  /*6660*/  FFMA.FTZ R75, R73, R75, R80 ;  /* 0x0000004b494b7223 */ /* 0x000fe20000010050 */
[--C-:B------:R-:W-:Y:S01]  /*6670*/  HADD2.F32 R47, -RZ, R46.reuse.H0_H0 ;  /* 0x2000002eff2f7230 */ /* 0x100fe20000004100 */
[----:B------:R-:W-:Y:S01]  /*6680*/  F2FP.SATFINITE.E4M3.F32.PACK_AB_MERGE_C R44, R152, R81, R84 ;  /* 0x00000051982c723e */ /* 0x000fe20004807054 */
[----:B------:R-:W-:Y:S01]  /*6690*/  HADD2.F32 R46, -RZ, R46.H1_H1 ;  /* 0x3000002eff2e7230 */ /* 0x000fe20000004100 */
[----:B------:R-:W-:Y:S01]  /*66a0*/  F2FP.SATFINITE.E4M3.F32.PACK_AB_MERGE_C R78, R78, R83, RZ ;  /* 0x000000534e4e723e */ /* 0x000fe200048070ff */
[----:B------:R-:W-:Y:S01]  /*66b0*/  HADD2.F32 R77, -RZ, R77.H0_H0 ;  /* 0x2000004dff4d7230 */ /* 0x000fe20000004100 */
[----:B------:R-:W-:Y:S01]  /*66c0*/  F2FP.SATFINITE.E4M3.F32.PACK_AB_MERGE_C R75, R75, R82, RZ ;  /* 0x000000524b4b723e */ /* 0x000fe200048070ff */
[----:B------:R-:W-:-:S02]  /*66d0*/  HADD2.F32 R74, -RZ, R74.H0_H0 ;  /* 0x2000004aff4a7230 */ /* 0x000fc40000004100 */
[----:B------:R-:W-:Y:S01]  /*66e0*/  FMUL.FTZ R72, R46, R79 ;  /* 0x0000004f2e487220 */ /* 0x000fe20000410000 */
[----:B------:R-:W-:Y:S02]  /*66f0*/  HADD2.F32 R76, -RZ, R76.H0_H0 ;  /* 0x2000004cff4c7230 */ /* 0x000fe40000004100 */
[-C--:B------:R-:W-:Y:S01]  /*6700*/  FMUL.FTZ R73, R51, R77.reuse ;  /* 0x0000004d33497220 */ /* 0x080fe20000410000 */
[C---:B------:R-:W-:Y:S01]  /*6710*/  FMUL.FTZ R80, R50.reuse, R77 ;  /* 0x0000004d32507220 */ /* 0x040fe20000410000 */
[----:B------:R-:W-:Y:S02]  /*6720*/  FMUL.FTZ R79, R47, R79 ;  /* 0x0000004f2f4f7220 */ /* 0x000fe40000410000 */
[-C--:B------:R-:W-:Y:S01]  /*6730*/  FFMA.FTZ R73, R50, R74.reuse, -R73 ;  /* 0x0000004a32497223 */ /* 0x080fe20000010849 */
[----:B------:R-:W-:Y:S01]  /*6740*/  FFMA.FTZ R80, R51, R74, R80 ;  /* 0x0000004a33507223 */ /* 0x000fe20000010050 */
[-C--:B------:R-:W-:Y:S01]  /*6750*/  FFMA.FTZ R72, R47, R76.reuse, -R72 ;  /* 0x0000004c2f487223 */ /* 0x080fe20000010848 */
[----:B------:R-:W-:-:S03]  /*6760*/  FFMA.FTZ R79, R46, R76, R79 ;  /* 0x0000004c2e4f7223 */ /* 0x000fc6000001004f */
[----:B------:R-:W-:Y:S02]  /*6770*/  F2FP.SATFINITE.E4M3.F32.PACK_AB_MERGE_C R47, R80, R73, R75 ;  /* 0x00000049502f723e */ /* 0x000fe4000480704b */
[----:B------:R-:W-:-:S07]  /*6780*/  F2FP.SATFINITE.E4M3.F32.PACK_AB_MERGE_C R46, R79, R72, R78 ;  /* 0x000000484f2e723e */ /* 0x000fce000480704e */
.L_x_523:
[----:B------:R-:W-:Y:S05]  /*6790*/  BSYNC B2 ;  /* 0x0000000000027941 */ /* 0x000fea0003800000 */
.L_x_522:
[----:B--2---:R0:W-:Y:S02]  /*67a0*/  STG.E.128 desc[UR54][R48.64], R44 ;  /* 0x0000002c30007986 */ /* 0x0041e4000c101d36 */
.L_x_521:
[----:B------:R-:W-:Y:S05]  /*67b0*/  BSYNC B1 ;  /* 0x0000000000017941 */ /* 0x000fea0003800000 */
.L_x_520:
[----:B------:R-:W-:Y:S01]  /*67c0*/  ISETP.NE.AND P3, PT, R35, RZ, PT ;  /* 0x000000ff2300720c */ /* 0x000fe20003f65270 */
[----:B------:R-:W-:-:S12]  /*67d0*/  BSSY B1, `(.L_x_524) ;  /* 0x000006f000017945 */ /* 0x000fd80003800000 */
[----:B------:R-:W-:Y:S05]  /*67e0*/  @!P3 BRA `(.L_x_525) ;  /* 0x0000000400b4b947 */ /* 0x000fea0003800000 */
[----:B0-234-:R0:W2:Y:S01]  /*67f0*/  LDS.128 R44, [R41+0x26200] ;  /* 0x02620000292c7984 */ /* 0x01d0a20000000c00 */
[----:B------:R-:W-:Y:S01]  /*6800*/  ISETP.GE.AND P3, PT, R222, R133, PT ;  /* 0x00000085de00720c */ /* 0x000fe20003f66270 */
[----:B------:R-:W-:-:S12]  /*6810*/  BSSY B2, `(.L_x_526) ;  /* 0x0000069000027945 */ /* 0x000fd80003800000 */
[----:B0-----:R-:W-:Y:S05]  /*6820*/  @P3 BRA `(.L_x_527) ;  /* 0x00000004009c3947 */ /* 0x001fea0003800000 */
[--C-:B------:R-:W-:Y:S01]  /*6830*/  SHF.R.U32.HI R73, RZ, 0x10, R69.reuse ;  /* 0x00000010ff497819 */ /* 0x100fe20000011645 */
[----:B--2---:R-:W-:Y:S01]  /*6840*/  IMAD.MOV.U32 R50, RZ, RZ, R44 ;  /* 0x000000ffff327224 */ /* 0x004fe200078e002c */
[----:B------:R-:W-:Y:S02]  /*6850*/  SHF.R.U32.HI R51, RZ, 0x8, R69 ;  /* 0x00000008ff337819 */ /* 0x000fe40000011645 */
[----:B------:R-:W-:Y:S02]  /*6860*/  LOP3.LUT R68, R69, 0xff0000ff, RZ, 0xc0, !PT ;  /* 0xff0000ff45447812 */ /* 0x000fe400078ec0ff */
[--C-:B------:R-:W-:Y:S02]  /*6870*/  SHF.R.U32.HI R69, RZ, 0x8, R71.reuse ;  /* 0x00000008ff457819 */ /* 0x100fe40000011647 */
[----:B------:R-:W-:Y:S02]  /*6880*/  SHF.R.U32.HI R72, RZ, 0x10, R71 ;  /* 0x00000010ff487819 */ /* 0x000fe40000011647 */
[----:B------:R-:W-:Y:S01]  /*6890*/  LOP3.LUT R70, R71, 0xff0000ff, RZ, 0xc0, !PT ;  /* 0xff0000ff47467812 */ /* 0x000fe200078ec0ff */
[----:B------:R-:W-:Y:S01]  /*68a0*/  IMAD.SHL.U32 R69, R69, 0x100, RZ ;  /* 0x0000010045457824 */ /* 0x000fe200078e00ff */
[----:B------:R-:W-:-:S02]  /*68b0*/  SHF.L.U32 R51, R51, 0x8, RZ ;  /* 0x0000000833337819 */ /* 0x000fc400000006ff */
[----:B------:R-:W-:Y:S02]  /*68c0*/  F2FP.F16.E4M3.UNPACK_B R44, R45 ;  /* 0x0000002dff2c723e */ /* 0x000fe400020006ff */
[----:B------:R-:W-:Y:S01]  /*68d0*/  LOP3.LUT R68, R68, 0xff00, R51, 0xf8, !PT ;  /* 0x0000ff0044447812 */ /* 0x000fe200078ef833 */
[----:B------:R-:W-:Y:S01]  /*68e0*/  IMAD.U32 R51, R73, 0x10000, RZ ;  /* 0x0001000049337824 */ /* 0x000fe200078e00ff */
[----:B------:R-:W-:Y:S01]  /*68f0*/  LOP3.LUT R71, R70, 0xff00, R69, 0xf8, !PT ;  /* 0x0000ff0046477812 */ /* 0x000fe200078ef845 */
[----:B------:R-:W-:Y:S01]  /*6900*/  IMAD.U32 R70, R72, 0x10000, RZ ;  /* 0x0001000048467824 */ /* 0x000fe200078e00ff */
        /* <DEDUP_REMOVED lines=43> */
[----:B------:R-:W-:Y:S01]  /*6bc0*/  FFMA.FTZ R77, R51, R149, -R74 ;  /* 0x00000095334d7223 */ /* 0x000fe2000001084a */
        /* <DEDUP_REMOVED lines=45> */
.L_x_527:
[----:B------:R-:W-:Y:S05]  /*6ea0*/  BSYNC B2 ;  /* 0x0000000000027941 */ /* 0x000fea0003800000 */
.L_x_526:
[----:B--2---:R0:W-:Y:S02]  /*6eb0*/  STG.E.128 desc[UR54][R48.64+0x20], R44 ;  /* 0x0000202c30007986 */ /* 0x0041e4000c101d36 */
.L_x_525:
[----:B------:R-:W-:Y:S05]  /*6ec0*/  BSYNC B1 ;  /* 0x0000000000017941 */ /* 0x000fea0003800000 */
.L_x_524:
        /* <DEDUP_REMOVED lines=9> */
[----:B------:R-:W-:Y:S02]  /*6f60*/  LOP3.LUT R51, R65, 0xff0000ff, RZ, 0xc0, !PT ;  /* 0xff0000ff41337812 */ /* 0x000fe400078ec0ff */
[----:B------:R-:W-:Y:S01]  /*6f70*/  SHF.R.U32.HI R68, RZ, 0x10, R65 ;  /* 0x00000010ff447819 */ /* 0x000fe20000011641 */
[----:B------:R-:W-:Y:S01]  /*6f80*/  IMAD.SHL.U32 R64, R64, 0x100, RZ ;  /* 0x0000010040407824 */ /* 0x000fe200078e00ff */
[--C-:B------:R-:W-:Y:S02]  /*6f90*/  SHF.R.U32.HI R66, RZ, 0x8, R67.reuse ;  /* 0x00000008ff427819 */ /* 0x100fe40000011643 */
[----:B------:R-:W-:Y:S02]  /*6fa0*/  LOP3.LUT R65, R67, 0xff0000ff, RZ, 0xc0, !PT ;  /* 0xff0000ff43417812 */ /* 0x000fe400078ec0ff */
[----:B------:R-:W-:-:S02]  /*6fb0*/  SHF.R.U32.HI R67, RZ, 0x10, R67 ;  /* 0x00000010ff437819 */ /* 0x000fc40000011643 */
[----:B------:R-:W-:Y:S02]  /*6fc0*/  SHF.L.U32 R66, R66, 0x8, RZ ;  /* 0x0000000842427819 */ /* 0x000fe400000006ff */
[----:B------:R-:W-:Y:S01]  /*6fd0*/  LOP3.LUT R51, R51, 0xff00, R64, 0xf8, !PT ;  /* 0x0000ff0033337812 */ /* 0x000fe200078ef840 */
[----:B------:R-:W-:Y:S01]  /*6fe0*/  IMAD.U32 R64, R68, 0x10000, RZ ;  /* 0x0001000044407824 */ /* 0x000fe200078e00ff */
[----:B------:R-:W-:Y:S01]  /*6ff0*/  LOP3.LUT R66, R65, 0xff00, R66, 0xf8, !PT ;  /* 0x0000ff0041427812 */ /* 0x000fe200078ef842 */
[----:B------:R-:W-:Y:S01]  /*7000*/  IMAD.U32 R67, R67, 0x10000, RZ ;  /* 0x0001000043437824 */ /* 0x000fe200078e00ff */
[----:B------:R-:W-:Y:S02]  /*7010*/  F2FP.F16.E4M3.UNPACK_B R44, R45 ;  /* 0x0000002dff2c723e */ /* 0x000fe400020006ff */
        /* <DEDUP_REMOVED lines=39> */
[-C--:B------:R-:W-:Y:S01]  /*7290*/  F2FP.F16.E4M3.UNPACK_B R66, R68.reuse.H1 ;  /* 0x00000044ff42723e */ /* 0x080fe200030006ff */
[-C--:B------:R-:W-:Y:S01]  /*72a0*/  FMUL.FTZ R70, R50, R141.reuse ;  /* 0x0000008d32467220 */ /* 0x080fe20000410000 */
[C---:B------:R-:W-:Y:S01]  /*72b0*/  FMUL.FTZ R141, R51.reuse, R141 ;  /* 0x0000008d338d7220 */ /* 0x040fe20000410000 */
[----:B------:R-:W-:Y:S02]  /*72c0*/  F2FP.F16.E4M3.UNPACK_B R68, R68 ;  /* 0x00000044ff44723e */ /* 0x000fe400020006ff */
[-C--:B------:R-:W-:Y:S01]  /*72d0*/  FFMA.FTZ R73, R51, R140.reuse, -R70 ;  /* 0x0000008c33497223 */ /* 0x080fe20000010846 */
[----:B------:R-:W-:Y:S01]  /*72e0*/  F2FP.SATFINITE.E4M3.F32.PACK_AB_MERGE_C R76, R72, R69, RZ ;  /* 0x00000045484c723e */ /* 0x000fe200048070ff */
[----:B------:R-:W-:Y:S01]  /*72f0*/  FFMA.FTZ R140, R50, R140, R141 ;  /* 0x0000008c328c7223 */ /* 0x000fe2000001008d */
[----:B------:R-:W-:Y:S01]  /*7300*/  F2FP.F16.E4M3.UNPACK_B R51, R47.H1 ;  /* 0x0000002fff33723e */ /* 0x000fe200030006ff */
[--C-:B------:R-:W-:Y:S01]  /*7310*/  HADD2.F32 R67, -RZ, R66.reuse.H1_H1 ;  /* 0x30000042ff437230 */ /* 0x100fe20000004100 */
[-C--:B------:R-:W-:Y:S01]  /*7320*/  F2FP.F16.E4M3.UNPACK_B R69, R71.reuse.H1 ;  /* 0x00000047ff45723e */ /* 0x080fe200030006ff */
[----:B------:R-:W-:Y:S01]  /*7330*/  HADD2.F32 R66, -RZ, R66.H0_H0 ;  /* 0x20000042ff427230 */ /* 0x000fe20000004100 */
[-C--:B------:R-:W-:Y:S01]  /*7340*/  F2FP.F16.E4M3.UNPACK_B R50, R46.reuse.H1 ;  /* 0x0000002eff32723e */ /* 0x080fe200030006ff */
        /* <DEDUP_REMOVED lines=14> */
[----:B------:R-:W-:-:S02]  /*7430*/  HADD2.F32 R71, -RZ, R71.H0_H0 ;  /* 0x20000047ff477230 */ /* 0x000fc40000004100 */
[C---:B------:R-:W-:Y:S01]  /*7440*/  FMUL.FTZ R70, R50.reuse, R70 ;  /* 0x0000004632467220 */ /* 0x040fe20000410000 */
[----:B------:R-:W-:Y:S02]  /*7450*/  HADD2.F32 R69, -RZ, R69.H0_H0 ;  /* 0x20000045ff457230 */ /* 0x000fe40000004100 */
[-C--:B------:R-:W-:Y:S01]  /*7460*/  FFMA.FTZ R75, R50, R64.reuse, -R75 ;  /* 0x00000040324b7223 */ /* 0x080fe2000001084b */
[--C-:B------:R-:W-:Y:S02]  /*7470*/  HADD2.F32 R50, -RZ, R47.reuse.H0_H0 ;  /* 0x2000002fff327230 */ /* 0x100fe40000004100 */
[----:B------:R-:W-:Y:S01]  /*7480*/  FFMA.FTZ R70, R51, R64, R70 ;  /* 0x0000004033467223 */ /* 0x000fe20000010046 */
[----:B------:R-:W-:Y:S02]  /*7490*/  HADD2.F32 R51, -RZ, R47.H1_H1 ;  /* 0x3000002fff337230 */ /* 0x000fe40000004100 */
[----:B------:R-:W-:Y:S01]  /*74a0*/  FFMA.FTZ R67, R65, R67, R72 ;  /* 0x0000004341437223 */ /* 0x000fe20000010048 */
[----:B------:R-:W-:-:S02]  /*74b0*/  HADD2.F32 R47, -RZ, R46.H0_H0 ;  /* 0x2000002eff2f7230 */ /* 0x000fc40000004100 */
[-C--:B------:R-:W-:Y:S01]  /*74c0*/  FMUL.FTZ R72, R50, R69.reuse ;  /* 0x0000004532487220 */ /* 0x080fe20000410000 */
[----:B------:R-:W-:Y:S02]  /*74d0*/  HADD2.F32 R46, -RZ, R46.H1_H1 ;  /* 0x3000002eff2e7230 */ /* 0x000fe40000004100 */
[C---:B------:R-:W-:Y:S01]  /*74e0*/  FMUL.FTZ R65, R51.reuse, R69 ;  /* 0x0000004533417220 */ /* 0x040fe20000410000 */
[----:B------:R-:W-:Y:S02]  /*74f0*/  HADD2.F32 R68, -RZ, R68.H0_H0 ;  /* 0x20000044ff447230 */ /* 0x000fe40000004100 */
[-C--:B------:R-:W-:Y:S01]  /*7500*/  FFMA.FTZ R72, R51, R66.reuse, R72 ;  /* 0x0000004233487223 */ /* 0x080fe20000010048 */
[----:B------:R-:W-:Y:S01]  /*7510*/  F2FP.SATFINITE.E4M3.F32.PACK_AB_MERGE_C R70, R70, R75, RZ ;  /* 0x0000004b4646723e */ /* 0x000fe200048070ff */
[-C--:B------:R-:W-:Y:S01]  /*7520*/  FMUL.FTZ R64, R46, R71.reuse ;  /* 0x000000472e407220 */ /* 0x080fe20000410000 */
[----:B------:R-:W-:Y:S01]  /*7530*/  FMUL.FTZ R71, R47, R71 ;  /* 0x000000472f477220 */ /* 0x000fe20000410000 */
[----:B------:R-:W-:Y:S01]  /*7540*/  FFMA.FTZ R65, R50, R66, -R65 ;  /* 0x0000004232417223 */ /* 0x000fe20000010841 */
[----:B------:R-:W-:Y:S01]  /*7550*/  F2FP.SATFINITE.E4M3.F32.PACK_AB_MERGE_C R67, R67, R74, RZ ;  /* 0x0000004a4343723e */ /* 0x000fe200048070ff */
[-C--:B------:R-:W-:Y:S01]  /*7560*/  FFMA.FTZ R64, R47, R68.reuse, -R64 ;  /* 0x000000442f407223 */ /* 0x080fe20000010840 */
[----:B------:R-:W-:Y:S01]  /*7570*/  FFMA.FTZ R71, R46, R68, R71 ;  /* 0x000000442e477223 */ /* 0x000fe20000010047 */
[----:B------:R-:W-:-:S02]  /*7580*/  F2FP.SATFINITE.E4M3.F32.PACK_AB_MERGE_C R44, R140, R73, R76 ;  /* 0x000000498c2c723e */ /* 0x000fc4000480704c */
[----:B------:R-:W-:Y:S02]  /*7590*/  F2FP.SATFINITE.E4M3.F32.PACK_AB_MERGE_C R47, R72, R65, R67 ;  /* 0x00000041482f723e */ /* 0x000fe40004807043 */
[----:B------:R-:W-:-:S07]  /*75a0*/  F2FP.SATFINITE.E4M3.F32.PACK_AB_MERGE_C R46, R71, R64, R70 ;  /* 0x00000040472e723e */ /* 0x000fce0004807046 */
.L_x_531:
[----:B------:R-:W-:Y:S05]  /*75b0*/  BSYNC B2 ;  /* 0x0000000000027941 */ /* 0x000fea0003800000 */
.L_x_530:
[----:B--2---:R0:W-:Y:S02]  /*75c0*/  STG.E.128 desc[UR54][R48.64+0x40], R44 ;  /* 0x0000402c30007986 */ /* 0x0041e4000c101d36 */
.L_x_529:
[----:B------:R-:W-:Y:S05]  /*75d0*/  BSYNC B1 ;  /* 0x0000000000017941 */ /* 0x000fea0003800000 */
.L_x_528:
[----:B------:R-:W-:Y:S01]  /*75e0*/  ISETP.NE.AND P3, PT, R37, RZ, PT ;  /* 0x000000ff2500720c */ /* 0x000fe20003f65270 */
[----:B------:R-:W-:-:S12]  /*75f0*/  BSSY B1, `(.L_x_532) ;  /* 0x000006f000017945 */ /* 0x000fd80003800000 */
[----:B------:R-:W-:Y:S05]  /*7600*/  @!P3 BRA `(.L_x_533) ;  /* 0x0000000400b4b947 */ /* 0x000fea0003800000 */
[----:B0-234-:R0:W2:Y:S01]  /*7610*/  LDS.128 R44, [R41+0x28a00] ;  /* 0x028a0000292c7984 */ /* 0x01d0a20000000c00 */
[----:B------:R-:W-:Y:S01]  /*7620*/  ISETP.GE.AND P3, PT, R225, R133, PT ;  /* 0x00000085e100720c */ /* 0x000fe20003f66270 */
[----:B------:R-:W-:-:S12]  /*7630*/  BSSY B2, `(.L_x_534) ;  /* 0x0000069000027945 */ /* 0x000fd80003800000 */
[----:B0-----:R-:W-:Y:S05]  /*7640*/  @P3 BRA `(.L_x_535) ;  /* 0x00000004009c3947 */ /* 0x001fea0003800000 */
[--C-:B------:R-:W-:Y:S02]  /*7650*/  SHF.R.U32.HI R66, RZ, 0x10, R61.reuse ;  /* 0x00000010ff427819 */ /* 0x100fe4000001163d */
[----:B------:R-:W-:Y:S02]  /*7660*/  SHF.R.U32.HI R51, RZ, 0x8, R61 ;  /* 0x00000008ff337819 */ /* 0x000fe4000001163d */
[----:B------:R-:W-:Y:S02]  /*7670*/  LOP3.LUT R60, R61, 0xff0000ff, RZ, 0xc0, !PT ;  /* 0xff0000ff3d3c7812 */ /* 0x000fe400078ec0ff */
[--C-:B------:R-:W-:Y:S01]  /*7680*/  SHF.R.U32.HI R61, RZ, 0x8, R63.reuse ;  /* 0x00000008ff3d7819 */ /* 0x100fe2000001163f */
[----:B------:R-:W-:Y:S01]  /*7690*/  IMAD.SHL.U32 R51, R51, 0x100, RZ ;  /* 0x0000010033337824 */ /* 0x000fe200078e00ff */
[----:B------:R-:W-:Y:S02]  /*76a0*/  SHF.R.U32.HI R65, RZ, 0x10, R63 ;  /* 0x00000010ff417819 */ /* 0x000fe4000001163f */
[----:B------:R-:W-:Y:S01]  /*76b0*/  LOP3.LUT R62, R63, 0xff0000ff, RZ, 0xc0, !PT ;  /* 0xff0000ff3f3e7812 */ /* 0x000fe200078ec0ff */
[----:B------:R-:W-:Y:S01]  /*76c0*/  IMAD.SHL.U32 R61, R61, 0x100, RZ ;  /* 0x000001003d3d7824 */ /* 0x000fe200078e00ff */
[----:B------:R-:W-:Y:S01]  /*76d0*/  LOP3.LUT R60, R60, 0xff00, R51, 0xf8, !PT ;  /* 0x0000ff003c3c7812 */ /* 0x000fe200078ef833 */
[----:B------:R-:W-:Y:S01]  /*76e0*/  IMAD.U32 R51, R66, 0x10000, RZ ;  /* 0x0001000042337824 */ /* 0x000fe200078e00ff */
[----:B--2---:R-:W-:-:S02]  /*76f0*/  MOV R50, R44 ;  /* 0x0000002c00327202 */ /* 0x004fc40000000f00 */
[----:B------:R-:W-:Y:S01]  /*7700*/  LOP3.LUT R64, R62, 0xff00, R61, 0xf8, !PT ;  /* 0x0000ff003e407812 */ /* 0x000fe200078ef83d */
[----:B------:R-:W-:Y:S01]  /*7710*/  IMAD.U32 R61, R65, 0x10000, RZ ;  /* 0x00010000413d7824 */ /* 0x000fe200078e00ff */
[----:B------:R-:W-:Y:S02]  /*7720*/  F2FP.F16.E4M3.UNPACK_B R62, R139.H1 ;  /* 0x0000008bff3e723e */ /* 0x000fe400030006ff */
[-C--:B------:R-:W-:Y:S02]  /*7730*/  F2FP.F16.E4M3.UNPACK_B R44, R45.reuse ;  /* 0x0000002dff2c723e */ /* 0x080fe400020006ff */
[----:B------:R-:W-:Y:S01]  /*7740*/  F2FP.F16.E4M3.UNPACK_B R45, R45.H1 ;  /* 0x0000002dff2d723e */ /* 0x000fe200030006ff */
[--C-:B------:R-:W-:Y:S01]  /*7750*/  HADD2.F32 R65, -RZ, R62.reuse.H1_H1 ;  /* 0x3000003eff417230 */ /* 0x100fe20000004100 */
[----:B------:R-:W-:Y:S01]  /*7760*/  LOP3.LUT R66, R64, 0xff0000, R61, 0xf8, !PT ;  /* 0x00ff000040427812 */ /* 0x000fe200078ef83d */
[----:B------:R-:W-:Y:S01]  /*7770*/  HADD2.F32 R64, -RZ, R62.H0_H0 ;  /* 0x2000003eff407230 */ /* 0x000fe20000004100 */
[----:B------:R-:W-:Y:S01]  /*7780*/  LOP3.LUT R63, R60, 0xff0000, R51, 0xf8, !PT ;  /* 0x00ff00003c3f7812 */ /* 0x000fe200078ef833 */
[--C-:B------:R-:W-:Y:S01]  /*7790*/  HADD2.F32 R51, -RZ, R44.reuse.H1_H1 ;  /* 0x3000002cff337230 */ /* 0x100fe20000004100 */
[----:B------:R-:W-:Y:S01]  /*77a0*/  F2FP.F16.E4M3.UNPACK_B R61, R138.H1 ;  /* 0x0000008aff3d723e */ /* 0x000fe200030006ff */
[----:B------:R-:W-:Y:S01]  /*77b0*/  HADD2.F32 R60, -RZ, R45.H1_H1 ;  /* 0x3000002dff3c7230 */ /* 0x000fe20000004100 */
[----:B------:R-:W-:Y:S01]  /*77c0*/  F2FP.F16.E4M3.UNPACK_B R139, R139 ;  /* 0x0000008bff8b723e */ /* 0x000fe200020006ff */
[----:B------:R-:W-:-:S02]  /*77d0*/  HADD2.F32 R44, -RZ, R44.H0_H0 ;  /* 0x2000002cff2c7230 */ /* 0x000fc40000004100 */
[-C--:B------:R-:W-:Y:S01]  /*77e0*/  FMUL.FTZ R67, R51, R64.reuse ;  /* 0x0000004033437220 */ /* 0x080fe20000410000 */
[----:B------:R-:W-:Y:S02]  /*77f0*/  HADD2.F32 R62, -RZ, R61.H0_H0 ;  /* 0x2000003dff3e7230 */ /* 0x000fe40000004100 */
[-C--:B------:R-:W-:Y:S01]  /*7800*/  FMUL.FTZ R68, R60, R65.reuse ;  /* 0x000000413c447220 */ /* 0x080fe20000410000 */
[----:B------:R-:W-:Y:S02]  /*7810*/  HADD2.F32 R45, -RZ, R45.H0_H0 ;  /* 0x2000002dff2d7230 */ /* 0x000fe40000004100 */
[C---:B------:R-:W-:Y:S01]  /*7820*/  FMUL.FTZ R64, R44.reuse, R64 ;  /* 0x000000402c407220 */ /* 0x040fe20000410000 */
[----:B------:R-:W-:Y:S02]  /*7830*/  HADD2.F32 R61, -RZ, R61.H1_H1 ;  /* 0x3000003dff3d7230 */ /* 0x000fe40000004100 */
[----:B------:R-:W-:Y:S01]  /*7840*/  FFMA.FTZ R44, R44, R62, -R67 ;  /* 0x0000003e2c2c7223 */ /* 0x000fe20000010843 */
[----:B------:R-:W-:Y:S01]  /*7850*/  F2FP.F16.E4M3.UNPACK_B R138, R138 ;  /* 0x0000008aff8a723e */ /* 0x000fe200020006ff */
[----:B------:R-:W-:Y:S01]  /*7860*/  FMUL.FTZ R65, R45, R65 ;  /* 0x000000412d417220 */ /* 0x000fe20000410000 */
[----:B------:R-:W-:Y:S01]  /*7870*/  FFMA.FTZ R69, R51, R62, R64 ;  /* 0x0000003e33457223 */ /* 0x000fe20000010040 */
[-C--:B------:R-:W-:Y:S01]  /*7880*/  FFMA.FTZ R67, R45, R61.reuse, -R68 ;  /* 0x0000003d2d437223 */ /* 0x080fe20000010844 */
[-C--:B------:R-:W-:Y:S01]  /*7890*/  F2FP.F16.E4M3.UNPACK_B R45, R50.reuse.H1 ;  /* 0x00000032ff2d723e */ /* 0x080fe200030006ff */
[----:B------:R-:W-:Y:S01]  /*78a0*/  FFMA.FTZ R70, R60, R61, R65 ;  /* 0x0000003d3c467223 */ /* 0x000fe20000010041 */
[----:B------:R-:W-:Y:S01]  /*78b0*/  F2FP.F16.E4M3.UNPACK_B R50, R50 ;  /* 0x00000032ff32723e */ /* 0x000fe200020006ff */
[----:B------:R-:W-:-:S02]  /*78c0*/  HADD2.F32 R62, -RZ, R139.H1_H1 ;  /* 0x3000008bff3e7230 */ /* 0x000fc40000004100 */
[--C-:B------:R-:W-:Y:S01]  /*78d0*/  HADD2.F32 R51, -RZ, R45.reuse.H0_H0 ;  /* 0x2000002dff337230 */ /* 0x100fe20000004100 */
[----:B------:R-:W-:Y:S01]  /*78e0*/  F2FP.SATFINITE.E4M3.F32.PACK_AB_MERGE_C R73, R70, R67, RZ ;  /* 0x000000434649723e */ /* 0x000fe200048070ff */
[----:B------:R-:W-:Y:S02]  /*78f0*/  HADD2.F32 R60, -RZ, R45.H1_H1 ;  /* 0x3000002dff3c7230 */ /* 0x000fe40000004100 */
[--C-:B------:R-:W-:Y:S02]  /*7900*/  HADD2.F32 R45, -RZ, R50.reuse.H0_H0 ;  /* 0x20000032ff2d7230 */ /* 0x100fe40000004100 */
[-C--:B------:R-:W-:Y:S01]  /*7910*/  FMUL.FTZ R65, R51, R62.reuse ;  /* 0x0000003e33417220 */ /* 0x080fe20000410000 */
[----:B------:R-:W-:Y:S02]  /*7920*/  HADD2.F32 R139, -RZ, R139.H0_H0 ;  /* 0x2000008bff8b7230 */ /* 0x000fe40000004100 */
[----:B------:R-:W-:Y:S01]  /*7930*/  FMUL.FTZ R64, R60, R62 ;  /* 0x0000003e3c407220 */ /* 0x000fe20000410000 */
[----:B------:R-:W-:-:S02]  /*7940*/  HADD2.F32 R50, -RZ, R50.H1_H1 ;  /* 0x30000032ff327230 */ /* 0x000fc40000004100 */
[--C-:B------:R-:W-:Y:S02]  /*7950*/  HADD2.F32 R61, -RZ, R138.reuse.H1_H1 ;  /* 0x3000008aff3d7230 */ /* 0x100fe40000004100 */
[----:B------:R-:W-:Y:S02]  /*7960*/  HADD2.F32 R138, -RZ, R138.H0_H0 ;  /* 0x2000008aff8a7230 */ /* 0x000fe40000004100 */
[-C--:B------:R-:W-:Y:S01]  /*7970*/  FMUL.FTZ R62, R50, R139.reuse ;  /* 0x0000008b323e7220 */ /* 0x080fe20000410000 */
[----:B------:R-:W-:Y:S01]  /*7980*/  FMUL.FTZ R139, R45, R139 ;  /* 0x0000008b2d8b7220 */ /* 0x000fe20000410000 */
[-C--:B------:R-:W-:Y:S01]  /*7990*/  FFMA.FTZ R64, R51, R61.reuse, -R64 ;  /* 0x0000003d33407223 */ /* 0x080fe20000010840 */
[----:B------:R-:W-:Y:S01]  /*79a0*/  FFMA.FTZ R65, R60, R61, R65 ;  /* 0x0000003d3c417223 */ /* 0x000fe20000010041 */
[-C--:B------:R-:W-:Y:S01]  /*79b0*/  FFMA.FTZ R68, R45, R138.reuse, -R62 ;  /* 0x0000008a2d447223 */ /* 0x080fe2000001083e */
[----:B------:R-:W-:Y:S01]  /*79c0*/  FFMA.FTZ R139, R50, R138, R139 ;  /* 0x0000008a328b7223 */ /* 0x000fe2000001008b */
[----:B------:R-:W-:-:S02]  /*79d0*/  F2FP.F16.E4M3.UNPACK_B R50, R47.H1 ;  /* 0x0000002fff32723e */ /* 0x000fc400030006ff */
[----:B------:R-:W-:Y:S02]  /*79e0*/  F2FP.SATFINITE.E4M3.F32.PACK_AB_MERGE_C R72, R65, R64, RZ ;  /* 0x000000404148723e */ /* 0x000fe400048070ff */
[----:B------:R-:W-:Y:S01]  /*79f0*/  F2FP.F16.E4M3.UNPACK_B R64, R66.H1 ;  /* 0x00000042ff40723e */ /* 0x000fe200030006ff */
[--C-:B------:R-:W-:Y:S01]  /*7a00*/  HADD2.F32 R60, -RZ, R50.reuse.H1_H1 ;  /* 0x30000032ff3c7230 */ /* 0x100fe20000004100 */
[-C--:B------:R-:W-:Y:S01]  /*7a10*/  F2FP.F16.E4M3.UNPACK_B R61, R63.reuse.H1 ;  /* 0x0000003fff3d723e */ /* 0x080fe200030006ff */
[----:B------:R-:W-:Y:S01]  /*7a20*/  HADD2.F32 R51, -RZ, R50.H0_H0 ;  /* 0x20000032ff337230 */ /* 0x000fe20000004100 */
[----:B------:R-:W-:Y:S01]  /*7a30*/  F2FP.F16.E4M3.UNPACK_B R45, R46.H1 ;  /* 0x0000002eff2d723e */ /* 0x000fe200030006ff */
[----:B------:R-:W-:Y:S01]  /*7a40*/  HADD2.F32 R67, -RZ, R64.H1_H1 ;  /* 0x30000040ff437230 */ /* 0x000fe20000004100 */
[----:B------:R-:W-:Y:S01]  /*7a50*/  F2FP.F16.E4M3.UNPACK_B R66, R66 ;  /* 0x00000042ff42723e */ /* 0x000fe200020006ff */
[----:B------:R-:W-:Y:S01]  /*7a60*/  HADD2.F32 R62, -RZ, R61.H1_H1 ;  /* 0x3000003dff3e7230 */ /* 0x000fe20000004100 */
[----:B------:R-:W-:Y:S01]  /*7a70*/  F2FP.F16.E4M3.UNPACK_B R63, R63 ;  /* 0x0000003fff3f723e */ /* 0x000fe200020006ff */
[----:B------:R-:W-:-:S02]  /*7a80*/  HADD2.F32 R50, -RZ, R45.H1_H1 ;  /* 0x3000002dff327230 */ /* 0x000fc40000004100 */
[-C--:B------:R-:W-:Y:S01]  /*7a90*/  FMUL.FTZ R70, R60, R67.reuse ;  /* 0x000000433c467220 */ /* 0x080fe20000410000 */
[----:B------:R-:W-:Y:S02]  /*7aa0*/  HADD2.F32 R65, -RZ, R66.H1_H1 ;  /* 0x30000042ff417230 */ /* 0x000fe40000004100 */
[C---:B------:R-:W-:Y:S01]  /*7ab0*/  FMUL.FTZ R67, R51.reuse, R67 ;  /* 0x0000004333437220 */ /* 0x040fe20000410000 */
[----:B------:R-:W-:Y:S02]  /*7ac0*/  HADD2.F32 R45, -RZ, R45.H0_H0 ;  /* 0x2000002dff2d7230 */ /* 0x000fe40000004100 */
[----:B------:R-:W-:Y:S01]  /*7ad0*/  FFMA.FTZ R71, R51, R62, -R70 ;  /* 0x0000003e33477223 */ /* 0x000fe20000010846 */
[----:B------:R-:W-:Y:S02]  /*7ae0*/  HADD2.F32 R51, -RZ, R63.H1_H1 ;  /* 0x3000003fff337230 */ /* 0x000fe40000004100 */
[----:B------:R-:W-:Y:S01]  /*7af0*/  FMUL.FTZ R70, R50, R65 ;  /* 0x0000004132467220 */ /* 0x000fe20000410000 */
[----:B------:R-:W-:Y:S01]  /*7b00*/  F2FP.F16.E4M3.UNPACK_B R47, R47 ;  /* 0x0000002fff2f723e */ /* 0x000fe200020006ff */
[C---:B------:R-:W-:Y:S01]  /*7b10*/  FMUL.FTZ R65, R45.reuse, R65 ;  /* 0x000000412d417220 */ /* 0x040fe20000410000 */
[----:B------:R-:W-:Y:S01]  /*7b20*/  F2FP.F16.E4M3.UNPACK_B R46, R46 ;  /* 0x0000002eff2e723e */ /* 0x000fe200020006ff */
[----:B------:R-:W-:Y:S01]  /*7b30*/  FFMA.FTZ R70, R45, R51, -R70 ;  /* 0x000000332d467223 */ /* 0x000fe20000010846 */
[----:B------:R-:W-:-:S02]  /*7b40*/  HADD2.F32 R64, -RZ, R64.H0_H0 ;  /* 0x20000040ff407230 */ /* 0x000fc40000004100 */
[----:B------:R-:W-:Y:S01]  /*7b50*/  FFMA.FTZ R65, R50, R51, R65 ;  /* 0x0000003332417223 */ /* 0x000fe20000010041 */
[--C-:B------:R-:W-:Y:S02]  /*7b60*/  HADD2.F32 R50, -RZ, R47.reuse.H0_H0 ;  /* 0x2000002fff327230 */ /* 0x100fe40000004100 */
[----:B------:R-:W-:Y:S01]  /*7b70*/  FFMA.FTZ R62, R60, R62, R67 ;  /* 0x0000003e3c3e7223 */ /* 0x000fe20000010043 */
[----:B------:R-:W-:Y:S02]  /*7b80*/  HADD2.F32 R47, -RZ, R47.H1_H1 ;  /* 0x3000002fff2f7230 */ /* 0x000fe40000004100 */
[--C-:B------:R-:W-:Y:S01]  /*7b90*/  HADD2.F32 R45, -RZ, R46.reuse.H0_H0 ;  /* 0x2000002eff2d7230 */ /* 0x100fe20000004100 */
[----:B------:R-:W-:Y:S01]  /*7ba0*/  F2FP.SATFINITE.E4M3.F32.PACK_AB_MERGE_C R65, R65, R70, RZ ;  /* 0x000000464141723e */ /* 0x000fe200048070ff */
        /* <DEDUP_REMOVED lines=13> */
[----:B------:R-:W-:-:S02]  /*7c80*/  F2FP.SATFINITE.E4M3.F32.PACK_AB_MERGE_C R45, R69, R44, R73 ;  /* 0x0000002c452d723e */ /* 0x000fc40004807049 */
[----:B------:R-:W-:Y:S02]  /*7c90*/  F2FP.SATFINITE.E4M3.F32.PACK_AB_MERGE_C R44, R139, R68, R72 ;  /* 0x000000448b2c723e */ /* 0x000fe40004807048 */
[----:B------:R-:W-:Y:S02]  /*7ca0*/  F2FP.SATFINITE.E4M3.F32.PACK_AB_MERGE_C R46, R51, R60, R65 ;  /* 0x0000003c332e723e */ /* 0x000fe40004807041 */
[----:B------:R-:W-:-:S07]  /*7cb0*/  F2FP.SATFINITE.E4M3.F32.PACK_AB_MERGE_C R47, R64, R67, R62 ;  /* 0x00000043402f723e */ /* 0x000fce000480703e */
.L_x_535:
[----:B------:R-:W-:Y:S05]  /*7cc0*/  BSYNC B2 ;  /* 0x0000000000027941 */ /* 0x000fea0003800000 */
.L_x_534:
[----:B--2---:R0:W-:Y:S02]  /*7cd0*/  STG.E.128 desc[UR54][R48.64+0x60], R44 ;  /* 0x0000602c30007986 */ /* 0x0041e4000c101d36 */
.L_x_533:
[----:B------:R-:W-:Y:S05]  /*7ce0*/  BSYNC B1 ;  /* 0x0000000000017941 */ /* 0x000fea0003800000 */
.L_x_532:
        /* <DEDUP_REMOVED lines=9> */
[--C-:B------:R-:W-:Y:S01]  /*7d80*/  SHF.R.U32.HI R58, RZ, 0x8, R59.reuse ;  /* 0x00000008ff3a7819 */ /* 0x100fe2000001163b */
[----:B------:R-:W-:Y:S01]  /*7d90*/  IMAD.MOV.U32 R51, RZ, RZ, R46 ;  /* 0x000000ffff337224 */ /* 0x000fe200078e002e */
[----:B------:R-:W-:Y:S01]  /*7da0*/  SHF.R.U32.HI R60, RZ, 0x10, R59 ;  /* 0x00000010ff3c7819 */ /* 0x000fe2000001163b */
[----:B------:R-:W-:Y:S01]  /*7db0*/  IMAD.SHL.U32 R47, R62, 0x100, RZ ;  /* 0x000001003e2f7824 */ /* 0x000fe200078e00ff */
[----:B------:R-:W-:Y:S02]  /*7dc0*/  LOP3.LUT R50, R57, 0xff0000ff, RZ, 0xc0, !PT ;  /* 0xff0000ff39327812 */ /* 0x000fe400078ec0ff */
[----:B------:R-:W-:Y:S01]  /*7dd0*/  SHF.R.U32.HI R61, RZ, 0x10, R57 ;  /* 0x00000010ff3d7819 */ /* 0x000fe20000011639 */
[----:B------:R-:W-:Y:S01]  /*7de0*/  IMAD.U32 R60, R60, 0x10000, RZ ;  /* 0x000100003c3c7824 */ /* 0x000fe200078e00ff */
[----:B------:R-:W-:-:S02]  /*7df0*/  LOP3.LUT R57, R59, 0xff0000ff, RZ, 0xc0, !PT ;  /* 0xff0000ff3b397812 */ /* 0x000fc400078ec0ff */
[----:B------:R-:W-:Y:S02]  /*7e00*/  SHF.L.U32 R46, R58, 0x8, RZ ;  /* 0x000000083a2e7819 */ /* 0x000fe400000006ff */
[----:B------:R-:W-:Y:S01]  /*7e10*/  LOP3.LUT R47, R50, 0xff00, R47, 0xf8, !PT ;  /* 0x0000ff00322f7812 */ /* 0x000fe200078ef82f */
[----:B------:R-:W-:Y:S01]  /*7e20*/  IMAD.U32 R50, R61, 0x10000, RZ ;  /* 0x000100003d327824 */ /* 0x000fe200078e00ff */
[----:B------:R-:W-:Y:S02]  /*7e30*/  LOP3.LUT R57, R57, 0xff00, R46, 0xf8, !PT ;  /* 0x0000ff0039397812 */ /* 0x000fe400078ef82e */
[----:B------:R-:W-:Y:S02]  /*7e40*/  F2FP.F16.E4M3.UNPACK_B R58, R95.H1 ;  /* 0x0000005fff3a723e */ /* 0x000fe400030006ff */
[-C--:B------:R-:W-:Y:S02]  /*7e50*/  F2FP.F16.E4M3.UNPACK_B R46, R45.reuse ;  /* 0x0000002dff2e723e */ /* 0x080fe400020006ff */
[----:B------:R-:W-:Y:S01]  /*7e60*/  LOP3.LUT R62, R57, 0xff0000, R60, 0xf8, !PT ;  /* 0x00ff0000393e7812 */ /* 0x000fe200078ef83c */
[----:B------:R-:W-:Y:S01]  /*7e70*/  HADD2.F32 R60, -RZ, R58.H0_H0 ;  /* 0x2000003aff3c7230 */ /* 0x000fe20000004100 */
[----:B------:R-:W-:Y:S01]  /*7e80*/  LOP3.LUT R59, R47, 0xff0000, R50, 0xf8, !PT ;  /* 0x00ff00002f3b7812 */ /* 0x000fe200078ef832 */
[----:B------:R-:W-:Y:S01]  /*7e90*/  HADD2.F32 R47, -RZ, R46.H1_H1 ;  /* 0x3000002eff2f7230 */ /* 0x000fe20000004100 */
[----:B------:R-:W-:Y:S01]  /*7ea0*/  F2FP.F16.E4M3.UNPACK_B R57, R94.H1 ;  /* 0x0000005eff39723e */ /* 0x000fe200030006ff */
[----:B------:R-:W-:Y:S01]  /*7eb0*/  HADD2.F32 R61, -RZ, R58.H1_H1 ;  /* 0x3000003aff3d7230 */ /* 0x000fe20000004100 */
[----:B------:R-:W-:Y:S01]  /*7ec0*/  F2FP.F16.E4M3.UNPACK_B R45, R45.H1 ;  /* 0x0000002dff2d723e */ /* 0x000fe200030006ff */
[----:B------:R-:W-:-:S02]  /*7ed0*/  HADD2.F32 R46, -RZ, R46.H0_H0 ;  /* 0x2000002eff2e7230 */ /* 0x000fc40000004100 */
[CC--:B------:R-:W-:Y:S01]  /*7ee0*/  FMUL.FTZ R63, R47.reuse, R60.reuse ;  /* 0x0000003c2f3f7220 */ /* 0x0c0fe20000410000 */
[----:B------:R-:W-:Y:S01]  /*7ef0*/  HADD2.F32 R58, -RZ, R57.H0_H0 ;  /* 0x20000039ff3a7230 */ /* 0x000fe20000004100 */
[----:B------:R-:W-:Y:S01]  /*7f00*/  F2FP.F16.E4M3.UNPACK_B R95, R95 ;  /* 0x0000005fff5f723e */ /* 0x000fe200020006ff */
[--C-:B------:R-:W-:Y:S02]  /*7f10*/  HADD2.F32 R50, -RZ, R45.reuse.H1_H1 ;  /* 0x3000002dff327230 */ /* 0x100fe40000004100 */
[C---:B------:R-:W-:Y:S01]  /*7f20*/  FMUL.FTZ R60, R46.reuse, R60 ;  /* 0x0000003c2e3c7220 */ /* 0x040fe20000410000 */
[----:B------:R-:W-:Y:S02]  /*7f30*/  HADD2.F32 R45, -RZ, R45.H0_H0 ;  /* 0x2000002dff2d7230 */ /* 0x000fe40000004100 */
[-C--:B------:R-:W-:Y:S01]  /*7f40*/  FFMA.FTZ R64, R46, R58.reuse, -R63 ;  /* 0x0000003a2e407223 */ /* 0x080fe2000001083f */
[----:B------:R-:W-:Y:S02]  /*7f50*/  HADD2.F32 R57, -RZ, R57.H1_H1 ;  /* 0x30000039ff397230 */ /* 0x000fe40000004100 */
[CC--:B------:R-:W-:Y:S01]  /*7f60*/  FMUL.FTZ R46, R50.reuse, R61.reuse ;  /* 0x0000003d322e7220 */ /* 0x0c0fe20000410000 */
[----:B------:R-:W-:Y:S01]  /*7f70*/  FFMA.FTZ R65, R47, R58, R60 ;  /* 0x0000003a2f417223 */ /* 0x000fe2000001003c */
[C---:B------:R-:W-:Y:S01]  /*7f80*/  FMUL.FTZ R61, R45.reuse, R61 ;  /* 0x0000003d2d3d7220 */ /* 0x040fe20000410000 */
[----:B------:R-:W-:Y:S01]  /*7f90*/  F2FP.F16.E4M3.UNPACK_B R94, R94 ;  /* 0x0000005eff5e723e */ /* 0x000fe200020006ff */
        /* <DEDUP_REMOVED lines=19> */
[----:B------:R-:W-:Y:S01]  /*80d0*/  FFMA.FTZ R63, R45, R94, -R58 ;  /* 0x0000005e2d3f7223 */ /* 0x000fe2000001083a */
[----:B------:R-:W-:Y:S01]  /*80e0*/  F2FP.F16.E4M3.UNPACK_B R45, R56.H1 ;  /* 0x00000038ff2d723e */ /* 0x000fe200030006ff */
[----:B------:R-:W-:Y:S01]  /*80f0*/  FFMA.FTZ R94, R44, R94, R95 ;  /* 0x0000005e2c5e7223 */ /* 0x000fe2000001005f */
[----:B------:R-:W-:-:S02]  /*8100*/  F2FP.F16.E4M3.UNPACK_B R58, R62.H1 ;  /* 0x0000003eff3a723e */ /* 0x000fc400030006ff */
[----:B------:R-:W-:Y:S01]  /*8110*/  F2FP.SATFINITE.E4M3.F32.PACK_AB_MERGE_C R68, R60, R61, RZ ;  /* 0x0000003d3c44723e */ /* 0x000fe200048070ff */
[--C-:B------:R-:W-:Y:S01]  /*8120*/  HADD2.F32 R47, -RZ, R45.reuse.H1_H1 ;  /* 0x3000002dff2f7230 */ /* 0x100fe20000004100 */
[----:B------:R-:W-:Y:S01]  /*8130*/  F2FP.F16.E4M3.UNPACK_B R50, R59.H1 ;  /* 0x0000003bff32723e */ /* 0x000fe200030006ff */
[----:B------:R-:W-:Y:S01]  /*8140*/  HADD2.F32 R61, -RZ, R58.H1_H1 ;  /* 0x3000003aff3d7230 */ /* 0x000fe20000004100 */
[----:B------:R-:W-:Y:S01]  /*8150*/  F2FP.F16.E4M3.UNPACK_B R44, R51.H1 ;  /* 0x00000033ff2c723e */ /* 0x000fe200030006ff */
[----:B------:R-:W-:Y:S01]  /*8160*/  HADD2.F32 R46, -RZ, R45.H0_H0 ;  /* 0x2000002dff2e7230 */ /* 0x000fe20000004100 */
[----:B------:R-:W-:Y:S01]  /*8170*/  F2FP.F16.E4M3.UNPACK_B R62, R62 ;  /* 0x0000003eff3e723e */ /* 0x000fe200020006ff */
[----:B------:R-:W-:Y:S01]  /*8180*/  HADD2.F32 R57, -RZ, R50.H1_H1 ;  /* 0x30000032ff397230 */ /* 0x000fe20000004100 */
[----:B------:R-:W-:Y:S01]  /*8190*/  F2FP.F16.E4M3.UNPACK_B R59, R59 ;  /* 0x0000003bff3b723e */ /* 0x000fe200020006ff */
[----:B------:R-:W-:Y:S01]  /*81a0*/  FMUL.FTZ R67, R47, R61 ;  /* 0x0000003d2f437220 */ /* 0x000fe20000410000 */
[----:B------:R-:W-:-:S02]  /*81b0*/  HADD2.F32 R45, -RZ, R44.H1_H1 ;  /* 0x3000002cff2d7230 */ /* 0x000fc40000004100 */
[C---:B------:R-:W-:Y:S01]  /*81c0*/  FMUL.FTZ R66, R46.reuse, R61 ;  /* 0x0000003d2e427220 */ /* 0x040fe20000410000 */
[----:B------:R-:W-:Y:S02]  /*81d0*/  HADD2.F32 R60, -RZ, R62.H1_H1 ;  /* 0x3000003eff3c7230 */ /* 0x000fe40000004100 */
[----:B------:R-:W-:Y:S01]  /*81e0*/  FFMA.FTZ R67, R46, R57, -R67 ;  /* 0x000000392e437223 */ /* 0x000fe20000010843 */
[----:B------:R-:W-:Y:S01]  /*81f0*/  HADD2.F32 R44, -RZ, R44.H0_H0 ;  /* 0x2000002cff2c7230 */ /* 0x000fe20000004100 */
[----:B------:R-:W-:Y:S01]  /*8200*/  F2FP.F16.E4M3.UNPACK_B R51, R51 ;  /* 0x00000033ff33723e */ /* 0x000fe200020006ff */
        /* <DEDUP_REMOVED lines=10> */
[--C-:B------:R-:W-:Y:S02]  /*82b0*/  HADD2.F32 R45, -RZ, R56.reuse.H0_H0 ;  /* 0x20000038ff2d7230 */ /* 0x100fe40000004100 */
        /* <DEDUP_REMOVED lines=16> */
[----:B------:R-:W-:Y:S01]  /*83c0*/  F2FP.SATFINITE.E4M3.F32.PACK_AB_MERGE_C R45, R65, R64, R69 ;  /* 0x00000040412d723e */ /* 0x000fe20004807045 */
[----:B------:R-:W-:Y:S01]  /*83d0*/  IMAD.MOV.U32 R46, RZ, RZ, R60 ;  /* 0x000000ffff2e7224 */ /* 0x000fe200078e003c */
[----:B------:R-:W-:-:S07]  /*83e0*/  F2FP.SATFINITE.E4M3.F32.PACK_AB_MERGE_C R44, R94, R63, R68 ;  /* 0x0000003f5e2c723e */ /* 0x000fce0004807044 */
.L_x_539:
[----:B------:R-:W-:Y:S05]  /*83f0*/  BSYNC B2 ;  /* 0x0000000000027941 */ /* 0x000fea0003800000 */
.L_x_538:
[----:B--2---:R0:W-:Y:S02]  /*8400*/  STG.E.128 desc[UR54][R48.64+0x80], R44 ;  /* 0x0000802c30007986 */ /* 0x0041e4000c101d36 */
.L_x_537:
[----:B------:R-:W-:Y:S05]  /*8410*/  BSYNC B1 ;  /* 0x0000000000017941 */ /* 0x000fea0003800000 */
.L_x_536:
[----:B------:R-:W-:-:S13]  /*8420*/  ISETP.NE.AND P3, PT, R39, RZ, PT ;  /* 0x000000ff2700720c */ /* 0x000fda0003f65270 */
        /* <DEDUP_REMOVED lines=12> */
[----:B------:R-:W-:Y:S02]  /*84f0*/  SHF.R.U32.HI R57, RZ, 0x10, R55 ;  /* 0x00000010ff397819 */ /* 0x000fe40000011637 */
[----:B------:R-:W-:-:S02]  /*8500*/  SHF.L.U32 R46, R56, 0x8, RZ ;  /* 0x00000008382e7819 */ /* 0x000fc400000006ff */
[----:B------:R-:W-:Y:S02]  /*8510*/  LOP3.LUT R54, R55, 0xff0000ff, RZ, 0xc0, !PT ;  /* 0xff0000ff37367812 */ /* 0x000fe400078ec0ff */
        /* <DEDUP_REMOVED lines=95> */
.L_x_541:
[----:B------:R-:W-:Y:S05]  /*8b10*/  BSYNC B1 ;  /* 0x0000000000017941 */ /* 0x000fea0003800000 */
.L_x_540:
[----:B--2---:R0:W-:Y:S01]  /*8b20*/  STG.E.128 desc[UR54][R48.64+0xa0], R44 ;  /* 0x0000a02c30007986 */ /* 0x0041e2000c101d36 */
[----:B------:R-:W-:Y:S05]  /*8b30*/  BRA `(.L_x_519) ;  /* 0x0000006800787947 */ /* 0x000fea0003800000 */
.L_x_487:
        /* <DEDUP_REMOVED lines=31> */
[----:B------:R-:W-:Y:S02]  /*8d30*/  CS2R R44, SRZ ;  /* 0x00000000002c7805 */ /* 0x000fe4000001ff00 */
[----:B------:R-:W-:Y:S02]  /*8d40*/  CS2R R46, SRZ ;  /* 0x00000000002e7805 */ /* 0x000fe4000001ff00 */
[----:B------:R-:W-:Y:S01]  /*8d50*/  IADD3.X R97, R20, UR5, R43, P2, P3 ;  /* 0x0000000514617c10 */ /* 0x000fe200097e642b */
[----:B------:R-:W-:-:S02]  /*8d60*/  ULDC.64 UR4, c[0x0][0x400] ;  /* 0x0001000000047ab9 */ /* 0x000fc40000000a00 */
[----:B------:R-:W-:-:S04]  /*8d70*/  IADD3 R98, P2, P3, R104, UR4, R92 ;  /* 0x0000000468627c10 */ /* 0x000fc8000fb5e05c */
[----:B------:R-:W-:Y:S02]  /*8d80*/  IADD3.X R99, R25, UR5, R100, P2, P3 ;  /* 0x0000000519637c10 */ /* 0x000fe400097e6464 */
[----:B------:R-:W-:Y:S02]  /*8d90*/  ISETP.GE.AND P2, PT, R18, R133, PT ;  /* 0x000000851200720c */ /* 0x000fe40003f46270 */
[----:B------:R-:W-:Y:S02]  /*8da0*/  CS2R R60, SRZ ;  /* 0x00000000003c7805 */ /* 0x000fe4000001ff00 */
[----:B------:R-:W-:Y:S02]  /*8db0*/  CS2R R62, SRZ ;  /* 0x00000000003e7805 */ /* 0x000fe4000001ff00 */
[----:B------:R-:W-:Y:S02]  /*8dc0*/  CS2R R48, SRZ ;  /* 0x0000000000307805 */ /* 0x000fe4000001ff00 */
[----:B------:R-:W-:-:S05]  /*8dd0*/  CS2R R50, SRZ ;  /* 0x0000000000327805 */ /* 0x000fca000001ff00 */
[----:B------:R0:W5:Y:S04]  /*8de0*/  @!P2 LDG.E.128 R56, desc[UR54][R96.64] ;  /* 0x000000366038a981 */ /* 0x000168000c1e1d00 */
[----:B------:R0:W5:Y:S01]  /*8df0*/  @!P2 LDG.E.128 R44, desc[UR54][R98.64] ;  /* 0x00000036622ca981 */ /* 0x000162000c1e1d00 */
[----:B------:R-:W-:Y:S02]  /*8e00*/  ISETP.GE.AND P2, PT, R0, R133, PT ;  /* 0x000000850000720c */ /* 0x000fe40003f46270 */
[----:B------:R-:W-:Y:S02]  /*8e10*/  CS2R R88, SRZ ;  /* 0x0000000000587805 */ /* 0x000fe4000001ff00 */
[----:B------:R-:W-:Y:S02]  /*8e20*/  CS2R R90, SRZ ;  /* 0x00000000005a7805 */ /* 0x000fe4000001ff00 */
[----:B------:R-:W-:-:S02]  /*8e30*/  CS2R R52, SRZ ;  /* 0x0000000000347805 */ /* 0x000fc4000001ff00 */
[----:B------:R-:W-:-:S05]  /*8e40*/  CS2R R54, SRZ ;  /* 0x0000000000367805 */ /* 0x000fca000001ff00 */
[----:B------:R0:W5:Y:S04]  /*8e50*/  @!P2 LDG.E.128 R60, desc[UR54][R96.64+0x20] ;  /* 0x00002036603ca981 */ /* 0x000168000c1e1d00 */
[----:B------:R0:W5:Y:S01]  /*8e60*/  @!P2 LDG.E.128 R48, desc[UR54][R98.64+0x20] ;  /* 0x000020366230a981 */ /* 0x000162000c1e1d00 */
[----:B------:R-:W-:-:S13]  /*8e70*/  ISETP.GE.AND P2, PT, R6, R133, PT ;  /* 0x000000850600720c */ /* 0x000fda0003f46270 */
[----:B------:R0:W5:Y:S04]  /*8e80*/  @!P2 LDG.E.128 R88, desc[UR54][R96.64+0x40] ;  /* 0x000040366058a981 */ /* 0x000168000c1e1d00 */
[----:B------:R0:W5:Y:S02]  /*8e90*/  @!P2 LDG.E.128 R52, desc[UR54][R98.64+0x40] ;  /* 0x000040366234a981 */ /* 0x000164000c1e1d00 */
.L_x_543:
[----:B------:R-:W-:Y:S05]  /*8ea0*/  BSYNC B1 ;  /* 0x0000000000017941 */ /* 0x000fea0003800000 */
.L_x_542:
[----:B0-----:R-:W-:Y:S01]  /*8eb0*/  VIADD R96, R220, 0x80 ;  /* 0x00000080dc607836 */ /* 0x001fe20000000000 */
[----:B------:R-:W-:Y:S01]  /*8ec0*/  BSSY B1, `(.L_x_544) ;  /* 0x0000024000017945 */ /* 0x000fe20003800000 */
[----:B-----5:R-:W-:Y:S01]  /*8ed0*/  MOV R175, R44 ;  /* 0x0000002c00af7202 */ /* 0x020fe20000000f00 */
[----:B------:R-:W-:Y:S02]  /*8ee0*/  IMAD.MOV.U32 R176, RZ, RZ, R46 ;  /* 0x000000ffffb07224 */ /* 0x000fe400078e002e */
[----:B------:R-:W-:-:S13]  /*8ef0*/  ISETP.GE.AND P3, PT, R96, R42, PT ;  /* 0x0000002a6000720c */ /* 0x000fda0003f66270 */
[----:B------:R-:W-:Y:S05]  /*8f00*/  @P3 BRA `(.L_x_545) ;  /* 0x00000000007c3947 */ /* 0x000fea0003800000 */
[----:B------:R-:W-:Y:S01]  /*8f10*/  IADD3 R93, P2, P5, R110, R94, R11 ;  /* 0x0000005e6e5d7210 */ /* 0x000fe20007d5e00b */
[----:B------:R-:W-:Y:S01]  /*8f20*/  ULDC.64 UR4, c[0x0][0x3e8] ;  /* 0x0000fa0000047ab9 */ /* 0x000fe20000000a00 */
[----:B------:R-:W-:Y:S02]  /*8f30*/  CS2R R76, SRZ ;  /* 0x00000000004c7805 */ /* 0x000fe4000001ff00 */
[----:B------:R-:W-:Y:S02]  /*8f40*/  CS2R R78, SRZ ;  /* 0x00000000004e7805 */ /* 0x000fe4000001ff00 */
[----:B------:R-:W-:Y:S02]  /*8f50*/  IADD3.X R43, R20, R43, R10, P2, P5 ;  /* 0x0000002b142b7210 */ /* 0x000fe400017ea40a */
[----:B------:R-:W-:Y:S02]  /*8f60*/  CS2R R64, SRZ ;  /* 0x0000000000407805 */ /* 0x000fe4000001ff00 */
[----:B------:R-:W-:-:S02]  /*8f70*/  IADD3 R94, P2, P5, R104, R92, R13 ;  /* 0x0000005c685e7210 */ /* 0x000fc40007d5e00d */
[----:B------:R-:W-:Y:S02]  /*8f80*/  CS2R R66, SRZ ;  /* 0x0000000000427805 */ /* 0x000fe4000001ff00 */
        /* <DEDUP_REMOVED lines=23> */
.L_x_545:
[----:B------:R-:W-:Y:S05]  /*9100*/  BSYNC B1 ;  /* 0x0000000000017941 */ /* 0x000fea0003800000 */
.L_x_544:
[----:B------:R-:W-:Y:S01]  /*9110*/  UISETP.NE.AND UP0, UPT, UR53, 0x3, UPT ;  /* 0x000000033500788c */ /* 0x000fe2000bf05270 */
[----:B------:R-:W-:Y:S01]  /*9120*/  IMAD.MOV.U32 R174, RZ, RZ, R48 ;  /* 0x000000ffffae7224 */ /* 0x000fe200078e0030 */
[----:B------:R-:W-:Y:S01]  /*9130*/  MOV R177, R56 ;  /* 0x0000003800b17202 */ /* 0x000fe20000000f00 */
[----:B------:R-:W-:Y:S01]  /*9140*/  IMAD.MOV.U32 R173, RZ, RZ, R50 ;  /* 0x000000ffffad7224 */ /* 0x000fe200078e0032 */
[----:B-----5:R-:W-:Y:S01]  /*9150*/  MOV R162, R64 ;  /* 0x0000004000a27202 */ /* 0x020fe20000000f00 */
[----:B------:R-:W-:Y:S01]  /*9160*/  IMAD.MOV.U32 R166, RZ, RZ, R52 ;  /* 0x000000ffffa67224 */ /* 0x000fe200078e0034 */
[----:B------:R-:W-:Y:S01]  /*9170*/  PLOP3.LUT P2, PT, PT, PT, UP0, 0x80, 0x0 ;  /* 0x000000000000781c */ /* 0x000fe20003f4f008 */
[----:B------:R-:W-:Y:S01]  /*9180*/  IMAD.MOV.U32 R167, RZ, RZ, R54 ;  /* 0x000000ffffa77224 */ /* 0x000fe200078e0036 */
[----:B------:R-:W-:Y:S01]  /*9190*/  MOV R164, R76 ;  /* 0x0000004c00a47202 */ /* 0x000fe20000000f00 */
[----:B------:R-:W-:Y:S02]  /*91a0*/  IMAD.MOV.U32 R178, RZ, RZ, R58 ;  /* 0x000000ffffb27224 */ /* 0x000fe400078e003a */
        /* <DEDUP_REMOVED lines=13> */
[----:B------:R-:W-:Y:S01]  /*9280*/  IMAD.MOV.U32 R151, RZ, RZ, R86 ;  /* 0x000000ffff977224 */ /* 0x000fe200078e0056 */
[----:B------:R-:W-:Y:S06]  /*9290*/  @!P2 BRA `(.L_x_546) ;  /* 0x000000000004a947 */ /* 0x000fec0003800000 */
[----:B------:R-:W-:Y:S01]  /*92a0*/  BPT.TRAP 0x1 ;  /* 0x000000040000795c */ /* 0x000fe20000300000 */
.L_x_546:
[----:B------:R-:W-:Y:S01]  /*92b0*/  LEA R43, R17, R16, 0x3 ;  /* 0x00000010112b7211 */ /* 0x000fe200078e18ff */
[----:B------:R-:W1:Y:S01]  /*92c0*/  LDC R152, c[0x0][0x2f4] ;  /* 0x0000bd00ff987b82 */ /* 0x000e620000000800 */
[----:B------:R-:W-:Y:S01]  /*92d0*/  SHF.L.U32 R100, R221, 0x1f, RZ ;  /* 0x0000001fdd647819 */ /* 0x000fe200000006ff */
[----:B------:R-:W-:Y:S03]  /*92e0*/  BSSY B1, `(.L_x_547) ;  /* 0x0000004000017945 */ /* 0x000fe60003800000 */
[----:B------:R-:W2:Y:S03]  /*92f0*/  SYNCS.PHASECHK.TRANS64.TRYWAIT P5, [R43+URZ+0x33490], R100 ;  /* 0x033490642b0075a7 */ /* 0x000ea600080a017f */
[----:B------:R-:W3:Y:S01]  /*9300*/  LDC.64 R136, c[0x0][0x300] ;  /* 0x0000c000ff887b82 */ /* 0x000ee20000000a00 */
[----:B--2---:R-:W-:Y:S05]  /*9310*/  @!P5 BRA `(.L_x_548) ;  /* 0x000002000040d947 */ /* 0x004fea0003800000 */
.L_x_809:
[----:B------:R-:W-:Y:S05]  /*9320*/  BSYNC B1 ;  /* 0x0000000000017941 */ /* 0x000fea0003800000 */
.L_x_547:
[----:B------:R-:W-:Y:S01]  /*9330*/  BSSY B1, `(.L_x_549) ;  /* 0x00002f2000017945 */ /* 0x000fe20003800000 */
[----:B-1----:R-:W-:Y:S02]  /*9340*/  IMAD.IADD R158, R152, 0x1, -R121 ;  /* 0x00000001989e7824 */ /* 0x002fe400078e0a79 */
[----:B------:R-:W-:Y:S01]  /*9350*/  IMAD.MOV.U32 R139, RZ, RZ, R140 ;  /* 0x000000ffff8b7224 */ /* 0x000fe200078e008c */
[----:B------:R-:W-:Y:S06]  /*9360*/  @P4 BRA `(.L_x_550) ;  /* 0x0000002c00b84947 */ /* 0x000fec0003800000 */
[----:B------:R-:W-:Y:S01]  /*9370*/  ISETP.NE.AND P4, PT, R34, RZ, PT ;  /* 0x000000ff2200720c */ /* 0x000fe20003f85270 */
[-C--:B---3--:R-:W-:Y:S01]  /*9380*/  IMAD.WIDE.U32 R140, R220, R136.reuse, R138 ;  /* 0x00000088dc8c7225 */ /* 0x088fe200078e008a */
[----:B0-----:R-:W-:Y:S01]  /*9390*/  SHF.R.S32.HI R92, RZ, 0x1f, R220 ;  /* 0x0000001fff5c7819 */ /* 0x001fe200000114dc */
[----:B------:R-:W-:Y:S04]  /*93a0*/  BSSY B2, `(.L_x_551) ;  /* 0x00000f8000027945 */ /* 0x000fe80003800000 */
[----:B------:R-:W-:-:S04]  /*93b0*/  IMAD R92, R92, R136, RZ ;  /* 0x000000885c5c7224 */ /* 0x000fc800078e02ff */
[----:B------:R-:W-:-:S04]  /*93c0*/  IMAD R93, R220, R137, R92 ;  /* 0x00000089dc5d7224 */ /* 0x000fc800078e025c */
[----:B------:R-:W-:Y:S01]  /*93d0*/  IMAD.IADD R170, R93, 0x1, R141 ;  /* 0x000000015daa7824 */ /* 0x000fe200078e028d */
[----:B------:R-:W-:Y:S06]  /*93e0*/  @!P4 BRA `(.L_x_552) ;  /* 0x0000000c00ccc947 */ /* 0x000fec0003800000 */
[----:B------:R-:W-:Y:S01]  /*93f0*/  SEL R92, R121, R158, !P0 ;  /* 0x0000009e795c7207 */ /* 0x000fe20004000000 */
[----:B------:R-:W-:Y:S01]  /*9400*/  BSSY B3, `(.L_x_553) ;  /* 0x00000e5000037945 */ /* 0x000fe20003800000 */
[----:B------:R-:W-:Y:S02]  /*9410*/  ISETP.GE.AND P4, PT, R18, R133, PT ;  /* 0x000000851200720c */ /* 0x000fe40003f86270 */
[----:B------:R-:W-:-:S04]  /*9420*/  SHF.R.S32.HI R93, RZ, 0x1f, R92 ;  /* 0x0000001fff5d7819 */ /* 0x000fc8000001145c */
[----:B------:R-:W-:-:S04]  /*9430*/  LEA.HI R93, R93, R92, RZ, 0x5 ;  /* 0x0000005c5d5d7211 */ /* 0x000fc800078f28ff */
[----:B------:R-:W-:-:S04]  /*9440*/  LEA.HI.SX32 R93, R93, R120, 0x1b ;  /* 0x000000785d5d7211 */ /* 0x000fc800078fdaff */
[----:B------:R-:W-:Y:S01]  /*9450*/  SHF.R.S32.HI R92, RZ, 0x1f, R93 ;  /* 0x0000001fff5c7819 */ /* 0x000fe2000001145d */
[----:B------:R-:W-:-:S03]  /*9460*/  IMAD.SHL.U32 R179, R93, 0x10, RZ ;  /* 0x000000105db37824 */ /* 0x000fc600078e00ff */
[----:B------:R-:W-:Y:S02]  /*9470*/  LEA.HI R92, R92, R93, RZ, 0x2 ;  /* 0x0000005d5c5c7211 */ /* 0x000fe400078f10ff */
[----:B------:R-:W-:Y:S02]  /*9480*/  LOP3.LUT R93, R227, 0x30, R179, 0xf8, !PT ;  /* 0x00000030e35d7812 */ /* 0x000fe400078ef8b3 */
[----:B------:R-:W-:Y:S02]  /*9490*/  SHF.R.S32.HI R92, RZ, 0x2, R92 ;  /* 0x00000002ff5c7819 */ /* 0x000fe4000001145c */
[----:B------:R-:W-:-:S03]  /*94a0*/  LOP3.LUT R93, R93, R228, RZ, 0x3c, !PT ;  /* 0x000000e45d5d7212 */ /* 0x000fc600078e3cff */
[----:B------:R-:W-:-:S04]  /*94b0*/  IMAD R92, R92, 0x2800, R229 ;  /* 0x000028005c5c7824 */ /* 0x000fc800078e02e5 */
[----:B------:R-:W-:Y:S02]  /*94c0*/  IMAD.IADD R92, R92, 0x1, R93 ;  /* 0x000000015c5c7824 */ /* 0x000fe400078e025d */
[C---:B------:R-:W-:Y:S02]  /*94d0*/  IMAD R93, R17.reuse, 0x7800, R144 ;  /* 0x00007800115d7824 */ /* 0x040fe400078e0290 */
[----:B------:R-:W-:-:S03]  /*94e0*/  IMAD R95, R17, 0x7800, R92 ;  /* 0x00007800115f7824 */ /* 0x000fc600078e025c */
[C---:B------:R-:W-:Y:S01]  /*94f0*/  IADD3 R93, R16.reuse, R93, RZ ;  /* 0x0000005d105d7210 */ /* 0x040fe20007ffe0ff */
[----:B------:R-:W-:-:S05]  /*9500*/  IMAD.IADD R96, R16, 0x1, R95 ;  /* 0x0000000110607824 */ /* 0x000fca00078e025f */
[----:B------:R-:W0:Y:S04]  /*9510*/  LDS.128 R92, [R93+0x24200] ;  /* 0x024200005d5c7984 */ /* 0x000e280000000c00 */
[----:B------:R-:W1:Y:S01]  /*9520*/  LDS.128 R96, [R96+0x24200] ;  /* 0x0242000060607984 */ /* 0x000e620000000c00 */
[----:B------:R-:W-:Y:S05]  /*9530*/  @P4 BRA `(.L_x_554) ;  /* 0x0000000c00444947 */ /* 0x000fea0003800000 */
[--C-:B------:R-:W-:Y:S02]  /*9540*/  SHF.R.U32.HI R44, RZ, 0x10, R57.reuse ;  /* 0x00000010ff2c7819 */ /* 0x100fe40000011639 */
[----:B------:R-:W-:Y:S02]  /*9550*/  SHF.R.U32.HI R58, RZ, 0x8, R57 ;  /* 0x00000008ff3a7819 */ /* 0x000fe40000011639 */
[----:B------:R-:W-:Y:S02]  /*9560*/  LOP3.LUT R56, R57, 0xff0000ff, RZ, 0xc0, !PT ;  /* 0xff0000ff39387812 */ /* 0x000fe400078ec0ff */
[--C-:B------:R-:W-:Y:S01]  /*9570*/  SHF.R.U32.HI R46, RZ, 0x10, R59.reuse ;  /* 0x00000010ff2e7819 */ /* 0x100fe2000001163b */
[----:B------:R-:W-:Y:S01]  /*9580*/  IMAD.SHL.U32 R183, R58, 0x100, RZ ;  /* 0x000001003ab77824 */ /* 0x000fe200078e00ff */
[----:B------:R-:W-:Y:S02]  /*9590*/  SHF.R.U32.HI R57, RZ, 0x8, R59 ;  /* 0x00000008ff397819 */ /* 0x000fe4000001163b */
[----:B------:R-:W-:Y:S01]  /*95a0*/  LOP3.LUT R181, R59, 0xff0000ff, RZ, 0xc0, !PT ;  /* 0xff0000ff3bb57812 */ /* 0x000fe200078ec0ff */
[----:B------:R-:W-:Y:S01]  /*95b0*/  IMAD.U32 R46, R46, 0x10000, RZ ;  /* 0x000100002e2e7824 */ /* 0x000fe200078e00ff */
[----:B------:R-:W-:Y:S01]  /*95c0*/  SHF.R.U32.HI R59, RZ, 0x8, R45 ;  /* 0x00000008ff3b7819 */ /* 0x000fe2000001162d */
[----:B------:R-:W-:Y:S01]  /*95d0*/  IMAD.SHL.U32 R184, R57, 0x100, RZ ;  /* 0x0000010039b87824 */ /* 0x000fe200078e00ff */
[----:B------:R-:W-:-:S02]  /*95e0*/  LOP3.LUT R182, R45, 0xff0000ff, RZ, 0xc0, !PT ;  /* 0xff0000ff2db67812 */ /* 0x000fc400078ec0ff */
[----:B------:R-:W-:Y:S01]  /*95f0*/  SHF.R.U32.HI R180, RZ, 0x10, R45 ;  /* 0x00000010ffb47819 */ /* 0x000fe2000001162d */
[----:B------:R-:W-:Y:S01]  /*9600*/  IMAD.SHL.U32 R57, R59, 0x100, RZ ;  /* 0x000001003b397824 */ /* 0x000fe200078e00ff */
[----:B------:R-:W-:Y:S02]  /*9610*/  LOP3.LUT R59, R181, 0xff00, R184, 0xf8, !PT ;  /* 0x0000ff00b53b7812 */ /* 0x000fe400078ef8b8 */
[----:B------:R-:W-:Y:S02]  /*9620*/  LOP3.LUT R56, R56, 0xff00, R183, 0xf8, !PT ;  /* 0x0000ff0038387812 */ /* 0x000fe400078ef8b7 */
[----:B------:R-:W-:Y:S01]  /*9630*/  LOP3.LUT R181, R182, 0xff00, R57, 0xf8, !PT ;  /* 0x0000ff00b6b57812 */ /* 0x000fe200078ef839 */
[----:B------:R-:W-:Y:S01]  /*9640*/  IMAD.U32 R57, R44, 0x10000, RZ ;  /* 0x000100002c397824 */ /* 0x000fe200078e00ff */
[----:B------:R-:W-:Y:S02]  /*9650*/  SHF.L.U32 R44, R180, 0x10, RZ ;  /* 0x00000010b42c7819 */ /* 0x000fe400000006ff */
[----:B------:R-:W-:-:S02]  /*9660*/  SHF.R.U32.HI R58, RZ, 0x8, R47 ;  /* 0x00000008ff3a7819 */ /* 0x000fc4000001162f */
[----:B------:R-:W-:Y:S02]  /*9670*/  LOP3.LUT R44, R181, 0xff0000, R44, 0xf8, !PT ;  /* 0x00ff0000b52c7812 */ /* 0x000fe400078ef82c */
[----:B------:R-:W-:Y:S01]  /*9680*/  LOP3.LUT R180, R56, 0xff0000, R57, 0xf8, !PT ;  /* 0x00ff000038b47812 */ /* 0x000fe200078ef839 */
[----:B------:R-:W-:Y:S01]  /*9690*/  IMAD.SHL.U32 R58, R58, 0x100, RZ ;  /* 0x000001003a3a7824 */ /* 0x000fe200078e00ff */
[----:B-1----:R-:W-:Y:S02]  /*96a0*/  F2FP.F16.E4M3.UNPACK_B R181, R97 ;  /* 0x00000061ffb5723e */ /* 0x002fe400020006ff */
[----:B------:R-:W-:Y:S02]  /*96b0*/  F2FP.F16.E4M3.UNPACK_B R183, R44 ;  /* 0x0000002cffb7723e */ /* 0x000fe400020006ff */
[----:B0-----:R-:W-:Y:S01]  /*96c0*/  F2FP.F16.E4M3.UNPACK_B R56, R93 ;  /* 0x0000005dff38723e */ /* 0x001fe200020006ff */
[----:B------:R-:W-:Y:S01]  /*96d0*/  HADD2.F32 R57, -RZ, R181.H0_H0 ;  /* 0x200000b5ff397230 */ /* 0x000fe20000004100 */
[-C--:B------:R-:W-:Y:S01]  /*96e0*/  F2FP.F16.E4M3.UNPACK_B R184, R180.reuse ;  /* 0x000000b4ffb8723e */ /* 0x080fe200020006ff */
[----:B------:R-:W-:Y:S01]  /*96f0*/  HADD2.F32 R186, -RZ, R183.H0_H0 ;  /* 0x200000b7ffba7230 */ /* 0x000fe20000004100 */
[----:B------:R-:W-:Y:S01]  /*9700*/  F2FP.F16.E4M3.UNPACK_B R97, R97.H1 ;  /* 0x00000061ff61723e */ /* 0x000fe200030006ff */
[----:B------:R-:W-:Y:S01]  /*9710*/  HADD2.F32 R182, -RZ, R56.H0_H0 ;  /* 0x20000038ffb67230 */ /* 0x000fe20000004100 */
[----:B------:R-:W-:Y:S01]  /*9720*/  F2FP.F16.E4M3.UNPACK_B R180, R180.H1 ;  /* 0x000000b4ffb4723e */ /* 0x000fe200030006ff */
[----:B------:R-:W-:-:S02]  /*9730*/  HADD2.F32 R185, -RZ, R184.H0_H0 ;  /* 0x200000b8ffb97230 */ /* 0x000fc40000004100 */
[CC--:B------:R-:W-:Y:S01]  /*9740*/  FMUL.FTZ R187, R57.reuse, R186.reuse ;  /* 0x000000ba39bb7220 */ /* 0x0c0fe20000410000 */
[----:B------:R-:W-:Y:S02]  /*9750*/  HADD2.F32 R183, -RZ, R183.H1_H1 ;  /* 0x300000b7ffb77230 */ /* 0x000fe40000004100 */
[C---:B------:R-:W-:Y:S01]  /*9760*/  FMUL.FTZ R186, R182.reuse, R186 ;  /* 0x000000bab6ba7220 */ /* 0x040fe20000410000 */
[----:B------:R-:W-:Y:S02]  /*9770*/  HADD2.F32 R56, -RZ, R56.H1_H1 ;  /* 0x30000038ff387230 */ /* 0x000fe40000004100 */
[-C--:B------:R-:W-:Y:S01]  /*9780*/  FFMA.FTZ R182, R182, R185.reuse, -R187 ;  /* 0x000000b9b6b67223 */ /* 0x080fe200000108bb */
[----:B------:R-:W-:Y:S02]  /*9790*/  HADD2.F32 R184, -RZ, R184.H1_H1 ;  /* 0x300000b8ffb87230 */ /* 0x000fe40000004100 */
[----:B------:R-:W-:Y:S01]  /*97a0*/  FFMA.FTZ R57, R57, R185, R186 ;  /* 0x000000b939397223 */ /* 0x000fe200000100ba */
[----:B------:R-:W-:Y:S01]  /*97b0*/  HADD2.F32 R185, -RZ, R181.H1_H1 ;  /* 0x300000b5ffb97230 */ /* 0x000fe20000004100 */
[----:B------:R-:W-:-:S02]  /*97c0*/  SHF.R.U32.HI R45, RZ, 0x10, R47 ;  /* 0x00000010ff2d7819 */ /* 0x000fc4000001162f */
[----:B------:R-:W-:Y:S02]  /*97d0*/  LOP3.LUT R47, R47, 0xff0000ff, RZ, 0xc0, !PT ;  /* 0xff0000ff2f2f7812 */ /* 0x000fe400078ec0ff */
[-C--:B------:R-:W-:Y:S01]  /*97e0*/  FMUL.FTZ R181, R185, R183.reuse ;  /* 0x000000b7b9b57220 */ /* 0x080fe20000410000 */
[C---:B------:R-:W-:Y:S01]  /*97f0*/  FMUL.FTZ R183, R56.reuse, R183 ;  /* 0x000000b738b77220 */ /* 0x040fe20000410000 */
[----:B------:R-:W-:Y:S01]  /*9800*/  IMAD.U32 R45, R45, 0x10000, RZ ;  /* 0x000100002d2d7824 */ /* 0x000fe200078e00ff */
[----:B------:R-:W-:Y:S01]  /*9810*/  LOP3.LUT R47, R47, 0xff00, R58, 0xf8, !PT ;  /* 0x0000ff002f2f7812 */ /* 0x000fe200078ef83a */
[-C--:B------:R-:W-:Y:S01]  /*9820*/  FFMA.FTZ R181, R56, R184.reuse, -R181 ;  /* 0x000000b838b57223 */ /* 0x080fe200000108b5 */
[----:B------:R-:W-:Y:S01]  /*9830*/  FFMA.FTZ R56, R185, R184, R183 ;  /* 0x000000b8b9387223 */ /* 0x000fe200000100b7 */
[----:B------:R-:W-:Y:S01]  /*9840*/  F2FP.F16.E4M3.UNPACK_B R183, R44.H1 ;  /* 0x0000002cffb7723e */ /* 0x000fe200030006ff */
[----:B------:R-:W-:Y:S01]  /*9850*/  HADD2.F32 R44, -RZ, R97.H0_H0 ;  /* 0x20000061ff2c7230 */ /* 0x000fe20000004100 */
[----:B------:R-:W-:Y:S01]  /*9860*/  F2FP.F16.E4M3.UNPACK_B R184, R93.H1 ;  /* 0x0000005dffb8723e */ /* 0x000fe200030006ff */
[----:B------:R-:W-:Y:S01]  /*9870*/  HADD2.F32 R185, -RZ, R180.H0_H0 ;  /* 0x200000b4ffb97230 */ /* 0x000fe20000004100 */
[----:B------:R-:W-:Y:S01]  /*9880*/  LOP3.LUT R45, R47, 0xff0000, R45, 0xf8, !PT ;  /* 0x00ff00002f2d7812 */ /* 0x000fe200078ef82d */
[----:B------:R-:W-:Y:S01]  /*9890*/  HADD2.F32 R186, -RZ, R183.H0_H0 ;  /* 0x200000b7ffba7230 */ /* 0x000fe20000004100 */
[----:B------:R-:W-:Y:S01]  /*98a0*/  F2FP.F16.E4M3.UNPACK_B R58, R95 ;  /* 0x0000005fff3a723e */ /* 0x000fe200020006ff */
[----:B------:R-:W-:-:S02]  /*98b0*/  HADD2.F32 R93, -RZ, R184.H0_H0 ;  /* 0x200000b8ff5d7230 */ /* 0x000fc40000004100 */
[----:B------:R-:W-:Y:S02]  /*98c0*/  HADD2.F32 R97, -RZ, R97.H1_H1 ;  /* 0x30000061ff617230 */ /* 0x000fe40000004100 */
[CC--:B------:R-:W-:Y:S01]  /*98d0*/  FMUL.FTZ R187, R44.reuse, R186.reuse ;  /* 0x000000ba2cbb7220 */ /* 0x0c0fe20000410000 */
[----:B------:R-:W-:Y:S02]  /*98e0*/  HADD2.F32 R183, -RZ, R183.H1_H1 ;  /* 0x300000b7ffb77230 */ /* 0x000fe40000004100 */
[C---:B------:R-:W-:Y:S01]  /*98f0*/  FMUL.FTZ R186, R93.reuse, R186 ;  /* 0x000000ba5dba7220 */ /* 0x040fe20000410000 */
[----:B------:R-:W-:Y:S02]  /*9900*/  HADD2.F32 R184, -RZ, R184.H1_H1 ;  /* 0x300000b8ffb87230 */ /* 0x000fe40000004100 */
[-C--:B------:R-:W-:Y:S01]  /*9910*/  FFMA.FTZ R93, R93, R185.reuse, -R187 ;  /* 0x000000b95d5d7223 */ /* 0x080fe200000108bb */
[----:B------:R-:W-:Y:S02]  /*9920*/  HADD2.F32 R180, -RZ, R180.H1_H1 ;  /* 0x300000b4ffb47230 */ /* 0x000fe40000004100 */
[----:B------:R-:W-:Y:S01]  /*9930*/  FFMA.FTZ R44, R44, R185, R186 ;  /* 0x000000b92c2c7223 */ /* 0x000fe200000100ba */
[-C--:B------:R-:W-:Y:S01]  /*9940*/  FMUL.FTZ R185, R97, R183.reuse ;  /* 0x000000b761b97220 */ /* 0x080fe20000410000 */
[----:B------:R-:W-:Y:S01]  /*9950*/  FMUL.FTZ R186, R184, R183 ;  /* 0x000000b7b8ba7220 */ /* 0x000fe20000410000 */
[----:B------:R-:W-:-:S02]  /*9960*/  HADD2.F32 R187, -RZ, R58.H0_H0 ;  /* 0x2000003affbb7230 */ /* 0x000fc40000004100 */
[-C--:B------:R-:W-:Y:S01]  /*9970*/  FFMA.FTZ R183, R184, R180.reuse, -R185 ;  /* 0x000000b4b8b77223 */ /* 0x080fe200000108b9 */
[----:B------:R-:W-:Y:S01]  /*9980*/  FFMA.FTZ R180, R97, R180, R186 ;  /* 0x000000b461b47223 */ /* 0x000fe200000100ba */
[----:B------:R-:W-:Y:S01]  /*9990*/  LOP3.LUT R97, R59, 0xff0000, R46, 0xf8, !PT ;  /* 0x00ff00003b617812 */ /* 0x000fe200078ef82e */
[----:B------:R-:W-:Y:S01]  /*99a0*/  IMAD.MOV.U32 R46, RZ, RZ, R99 ;  /* 0x000000ffff2e7224 */ /* 0x000fe200078e0063 */
[----:B------:R-:W-:Y:S02]  /*99b0*/  F2FP.F16.E4M3.UNPACK_B R99, R45 ;  /* 0x0000002dff63723e */ /* 0x000fe400020006ff */
[----:B------:R-:W-:Y:S02]  /*99c0*/  F2FP.F16.E4M3.UNPACK_B R184, R97 ;  /* 0x00000061ffb8723e */ /* 0x000fe400020006ff */
[-C--:B------:R-:W-:Y:S01]  /*99d0*/  F2FP.F16.E4M3.UNPACK_B R47, R46.reuse ;  /* 0x0000002eff2f723e */ /* 0x080fe200020006ff */
[----:B------:R-:W-:Y:S01]  /*99e0*/  HADD2.F32 R59, -RZ, R99.H0_H0 ;  /* 0x20000063ff3b7230 */ /* 0x000fe20000004100 */
[----:B------:R-:W-:Y:S01]  /*99f0*/  F2FP.F16.E4M3.UNPACK_B R46, R46.H1 ;  /* 0x0000002eff2e723e */ /* 0x000fe200030006ff */
[----:B------:R-:W-:Y:S01]  /*9a00*/  HADD2.F32 R186, -RZ, R184.H0_H0 ;  /* 0x200000b8ffba7230 */ /* 0x000fe20000004100 */
[----:B------:R-:W-:Y:S01]  /*9a10*/  F2FP.F16.E4M3.UNPACK_B R45, R45.H1 ;  /* 0x0000002dff2d723e */ /* 0x000fe200030006ff */
[--C-:B------:R-:W-:Y:S01]  /*9a20*/  HADD2.F32 R185, -RZ, R47.reuse.H0_H0 ;  /* 0x2000002fffb97230 */ /* 0x100fe20000004100 */
[----:B------:R-:W-:Y:S01]  /*9a30*/  F2FP.F16.E4M3.UNPACK_B R97, R97.H1 ;  /* 0x00000061ff61723e */ /* 0x000fe200030006ff */
[----:B------:R-:W-:Y:S01]  /*9a40*/  HADD2.F32 R47, -RZ, R47.H1_H1 ;  /* 0x3000002fff2f7230 */ /* 0x000fe20000004100 */
[----:B------:R-:W-:Y:S01]  /*9a50*/  F2FP.SATFINITE.E4M3.F32.PACK_AB_MERGE_C R93, R183, R93, RZ ;  /* 0x0000005db75d723e */ /* 0x000fe200048070ff */
[----:B------:R-:W-:-:S02]  /*9a60*/  HADD2.F32 R99, -RZ, R99.H1_H1 ;  /* 0x30000063ff637230 */ /* 0x000fc40000004100 */
[-C--:B------:R-:W-:Y:S01]  /*9a70*/  FMUL.FTZ R188, R185, R59.reuse ;  /* 0x0000003bb9bc7220 */ /* 0x080fe20000410000 */
[----:B------:R-:W-:Y:S01]  /*9a80*/  FMUL.FTZ R59, R187, R59 ;  /* 0x0000003bbb3b7220 */ /* 0x000fe20000410000 */
[----:B------:R-:W-:Y:S01]  /*9a90*/  HADD2.F32 R184, -RZ, R184.H1_H1 ;  /* 0x300000b8ffb87230 */ /* 0x000fe20000004100 */
[----:B------:R-:W-:Y:S01]  /*9aa0*/  F2FP.SATFINITE.E4M3.F32.PACK_AB_MERGE_C R181, R181, R182, R93 ;  /* 0x000000b6b5b5723e */ /* 0x000fe2000480705d */
[-C--:B------:R-:W-:Y:S01]  /*9ab0*/  FFMA.FTZ R188, R187, R186.reuse, -R188 ;  /* 0x000000babbbc7223 */ /* 0x080fe200000108bc */
[----:B------:R-:W-:Y:S01]  /*9ac0*/  FFMA.FTZ R185, R185, R186, R59 ;  /* 0x000000bab9b97223 */ /* 0x000fe2000001003b */
[----:B------:R-:W-:Y:S02]  /*9ad0*/  HADD2.F32 R59, -RZ, R58.H1_H1 ;  /* 0x3000003aff3b7230 */ /* 0x000fe40000004100 */
[----:B------:R-:W-:Y:S01]  /*9ae0*/  FMUL.FTZ R58, R47, R99 ;  /* 0x000000632f3a7220 */ /* 0x000fe20000410000 */
[--C-:B------:R-:W-:Y:S01]  /*9af0*/  HADD2.F32 R186, -RZ, R45.reuse.H0_H0 ;  /* 0x2000002dffba7230 */ /* 0x100fe20000004100 */
[----:B------:R-:W-:Y:S01]  /*9b00*/  F2FP.F16.E4M3.UNPACK_B R93, R96.H1 ;  /* 0x00000060ff5d723e */ /* 0x000fe200030006ff */
[----:B------:R-:W-:-:S02]  /*9b10*/  HADD2.F32 R45, -RZ, R45.H1_H1 ;  /* 0x3000002dff2d7230 */ /* 0x000fc40000004100 */
[C---:B------:R-:W-:Y:S01]  /*9b20*/  FFMA.FTZ R58, R59.reuse, R184, -R58 ;  /* 0x000000b83b3a7223 */ /* 0x040fe2000001083a */
[----:B------:R-:W-:Y:S01]  /*9b30*/  FMUL.FTZ R59, R59, R99 ;  /* 0x000000633b3b7220 */ /* 0x000fe20000410000 */
[--C-:B------:R-:W-:Y:S01]  /*9b40*/  HADD2.F32 R99, -RZ, R97.reuse.H0_H0 ;  /* 0x20000061ff637230 */ /* 0x100fe20000004100 */
[----:B------:R-:W-:Y:S01]  /*9b50*/  F2FP.SATFINITE.E4M3.F32.PACK_AB_MERGE_C R44, R180, R44, RZ ;  /* 0x0000002cb42c723e */ /* 0x000fe200048070ff */
[----:B------:R-:W-:Y:S02]  /*9b60*/  HADD2.F32 R97, -RZ, R97.H1_H1 ;  /* 0x30000061ff617230 */ /* 0x000fe40000004100 */
[----:B------:R-:W-:Y:S01]  /*9b70*/  FFMA.FTZ R47, R47, R184, R59 ;  /* 0x000000b82f2f7223 */ /* 0x000fe2000001003b */
[----:B------:R-:W-:Y:S01]  /*9b80*/  F2FP.F16.E4M3.UNPACK_B R59, R95.H1 ;  /* 0x0000005fff3b723e */ /* 0x000fe200030006ff */
[--C-:B------:R-:W-:Y:S01]  /*9b90*/  HADD2.F32 R95, -RZ, R46.reuse.H0_H0 ;  /* 0x2000002eff5f7230 */ /* 0x100fe20000004100 */
[----:B------:R-:W-:Y:S01]  /*9ba0*/  F2FP.F16.E4M3.UNPACK_B R96, R96 ;  /* 0x00000060ff60723e */ /* 0x000fe200020006ff */
[----:B------:R-:W-:-:S02]  /*9bb0*/  HADD2.F32 R46, -RZ, R46.H1_H1 ;  /* 0x3000002eff2e7230 */ /* 0x000fc40000004100 */
[--C-:B------:R-:W-:Y:S02]  /*9bc0*/  HADD2.F32 R184, -RZ, R59.reuse.H0_H0 ;  /* 0x2000003bffb87230 */ /* 0x100fe40000004100 */
[----:B------:R-:W-:Y:S01]  /*9bd0*/  FMUL.FTZ R187, R95, R186 ;  /* 0x000000ba5fbb7220 */ /* 0x000fe20000410000 */
[----:B------:R-:W-:-:S03]  /*9be0*/  HADD2.F32 R59, -RZ, R59.H1_H1 ;  /* 0x3000003bff3b7230 */ /* 0x000fc60000004100 */
[C---:B------:R-:W-:Y:S01]  /*9bf0*/  FFMA.FTZ R187, R184.reuse, R99, -R187 ;  /* 0x00000063b8bb7223 */ /* 0x040fe200000108bb */
[----:B------:R-:W-:-:S04]  /*9c00*/  FMUL.FTZ R184, R184, R186 ;  /* 0x000000bab8b87220 */ /* 0x000fc80000410000 */
[----:B------:R-:W-:Y:S01]  /*9c10*/  FFMA.FTZ R184, R95, R99, R184 ;  /* 0x000000635fb87223 */ /* 0x000fe200000100b8 */
[CC--:B------:R-:W-:Y:S01]  /*9c20*/  FMUL.FTZ R95, R46.reuse, R45.reuse ;  /* 0x0000002d2e5f7220 */ /* 0x0c0fe20000410000 */
[C---:B------:R-:W-:Y:S01]  /*9c30*/  FMUL.FTZ R45, R59.reuse, R45 ;  /* 0x0000002d3b2d7220 */ /* 0x040fe20000410000 */
[----:B------:R-:W-:Y:S02]  /*9c40*/  F2FP.F16.E4M3.UNPACK_B R99, R177.H1 ;  /* 0x000000b1ff63723e */ /* 0x000fe400030006ff */
[-C--:B------:R-:W-:Y:S01]  /*9c50*/  FFMA.FTZ R95, R59, R97.reuse, -R95 ;  /* 0x000000613b5f7223 */ /* 0x080fe2000001085f */
[----:B------:R-:W-:Y:S01]  /*9c60*/  FFMA.FTZ R46, R46, R97, R45 ;  /* 0x000000612e2e7223 */ /* 0x000fe2000001002d */
[----:B------:R-:W-:Y:S01]  /*9c70*/  IMAD.MOV.U32 R45, RZ, RZ, R92 ;  /* 0x000000ffff2d7224 */ /* 0x000fe200078e005c */
[-C--:B------:R-:W-:Y:S01]  /*9c80*/  F2FP.F16.E4M3.UNPACK_B R59, R175.reuse.H1 ;  /* 0x000000afff3b723e */ /* 0x080fe200030006ff */
[----:B------:R-:W-:Y:S01]  /*9c90*/  HADD2.F32 R97, -RZ, R93.H0_H0 ;  /* 0x2000005dff617230 */ /* 0x000fe20000004100 */
[----:B------:R-:W-:Y:S01]  /*9ca0*/  F2FP.F16.E4M3.UNPACK_B R175, R175 ;  /* 0x000000afffaf723e */ /* 0x000fe200020006ff */
[----:B------:R-:W-:Y:S01]  /*9cb0*/  HADD2.F32 R182, -RZ, R99.H0_H0 ;  /* 0x20000063ffb67230 */ /* 0x000fe20000004100 */
[-C--:B------:R-:W-:Y:S01]  /*9cc0*/  F2FP.F16.E4M3.UNPACK_B R92, R45.reuse.H1 ;  /* 0x0000002dff5c723e */ /* 0x080fe200030006ff */
[--C-:B------:R-:W-:Y:S01]  /*9cd0*/  HADD2.F32 R186, -RZ, R59.reuse.H0_H0 ;  /* 0x2000003bffba7230 */ /* 0x100fe20000004100 */
[----:B------:R-:W-:Y:S01]  /*9ce0*/  F2FP.F16.E4M3.UNPACK_B R45, R45 ;  /* 0x0000002dff2d723e */ /* 0x000fe200020006ff */
[----:B------:R-:W-:Y:S01]  /*9cf0*/  HADD2.F32 R59, -RZ, R59.H1_H1 ;  /* 0x3000003bff3b7230 */ /* 0x000fe20000004100 */
[----:B------:R-:W-:Y:S01]  /*9d00*/  F2FP.F16.E4M3.UNPACK_B R177, R177 ;  /* 0x000000b1ffb1723e */ /* 0x000fe200020006ff */
[----:B------:R-:W-:-:S02]  /*9d10*/  HADD2.F32 R180, -RZ, R92.H0_H0 ;  /* 0x2000005cffb47230 */ /* 0x000fc40000004100 */
[-C--:B------:R-:W-:Y:S01]  /*9d20*/  FMUL.FTZ R183, R97, R186.reuse ;  /* 0x000000ba61b77220 */ /* 0x080fe20000410000 */
[----:B------:R-:W-:Y:S01]  /*9d30*/  HADD2.F32 R93, -RZ, R93.H1_H1 ;  /* 0x3000005dff5d7230 */ /* 0x000fe20000004100 */
[----:B------:R-:W-:Y:S01]  /*9d40*/  F2FP.SATFINITE.E4M3.F32.PACK_AB_MERGE_C R95, R95, R187, RZ ;  /* 0x000000bb5f5f723e */ /* 0x000fe200048070ff */
[----:B------:R-:W-:Y:S02]  /*9d50*/  HADD2.F32 R92, -RZ, R92.H1_H1 ;  /* 0x3000005cff5c7230 */ /* 0x000fe40000004100 */
[C---:B------:R-:W-:Y:S01]  /*9d60*/  FMUL.FTZ R186, R180.reuse, R186 ;  /* 0x000000bab4ba7220 */ /* 0x040fe20000410000 */
[----:B------:R-:W-:Y:S02]  /*9d70*/  HADD2.F32 R99, -RZ, R99.H1_H1 ;  /* 0x30000063ff637230 */ /* 0x000fe40000004100 */
[----:B------:R-:W-:Y:S01]  /*9d80*/  FFMA.FTZ R183, R180, R182, -R183 ;  /* 0x000000b6b4b77223 */ /* 0x000fe200000108b7 */
[----:B------:R-:W-:Y:S01]  /*9d90*/  F2FP.SATFINITE.E4M3.F32.PACK_AB_MERGE_C R46, R46, R184, RZ ;  /* 0x000000b82e2e723e */ /* 0x000fe200048070ff */
[----:B------:R-:W-:Y:S01]  /*9da0*/  FFMA.FTZ R186, R97, R182, R186 ;  /* 0x000000b661ba7223 */ /* 0x000fe200000100ba */
[CC--:B------:R-:W-:Y:S01]  /*9db0*/  FMUL.FTZ R97, R93.reuse, R59.reuse ;  /* 0x0000003b5d617220 */ /* 0x0c0fe20000410000 */
[----:B------:R-:W-:Y:S01]  /*9dc0*/  FMUL.FTZ R59, R92, R59 ;  /* 0x0000003b5c3b7220 */ /* 0x000fe20000410000 */
[----:B------:R-:W-:Y:S01]  /*9dd0*/  HADD2.F32 R182, -RZ, R175.H0_H0 ;  /* 0x200000afffb67230 */ /* 0x000fe20000004100 */
[----:B------:R-:W-:Y:S01]  /*9de0*/  F2FP.SATFINITE.E4M3.F32.PACK_AB_MERGE_C R95, R58, R188, R95 ;  /* 0x000000bc3a5f723e */ /* 0x000fe2000480705f */
[-C--:B------:R-:W-:Y:S01]  /*9df0*/  FFMA.FTZ R92, R92, R99.reuse, -R97 ;  /* 0x000000635c5c7223 */ /* 0x080fe20000010861 */
[----:B------:R-:W-:Y:S01]  /*9e00*/  FFMA.FTZ R59, R93, R99, R59 ;  /* 0x000000635d3b7223 */ /* 0x000fe2000001003b */
[----:B------:R-:W-:-:S02]  /*9e10*/  HADD2.F32 R93, -RZ, R96.H0_H0 ;  /* 0x20000060ff5d7230 */ /* 0x000fc40000004100 */
[----:B------:R-:W-:Y:S01]  /*9e20*/  HADD2.F32 R99, -RZ, R45.H0_H0 ;  /* 0x2000002dff637230 */ /* 0x000fe20000004100 */
[----:B------:R-:W-:Y:S01]  /*9e30*/  F2FP.SATFINITE.E4M3.F32.PACK_AB_MERGE_C R92, R92, R183, RZ ;  /* 0x000000b75c5c723e */ /* 0x000fe200048070ff */
[----:B------:R-:W-:Y:S02]  /*9e40*/  HADD2.F32 R97, -RZ, R177.H0_H0 ;  /* 0x200000b1ff617230 */ /* 0x000fe40000004100 */
[-C--:B------:R-:W-:Y:S01]  /*9e50*/  FMUL.FTZ R180, R93, R182.reuse ;  /* 0x000000b65db47220 */ /* 0x080fe20000410000 */
[----:B------:R-:W-:Y:S02]  /*9e60*/  HADD2.F32 R175, -RZ, R175.H1_H1 ;  /* 0x300000afffaf7230 */ /* 0x000fe40000004100 */
[C---:B------:R-:W-:Y:S01]  /*9e70*/  FMUL.FTZ R182, R99.reuse, R182 ;  /* 0x000000b663b67220 */ /* 0x040fe20000410000 */
[----:B------:R-:W-:Y:S02]  /*9e80*/  HADD2.F32 R96, -RZ, R96.H1_H1 ;  /* 0x30000060ff607230 */ /* 0x000fe40000004100 */
[----:B------:R-:W-:Y:S01]  /*9e90*/  FFMA.FTZ R180, R99, R97, -R180 ;  /* 0x0000006163b47223 */ /* 0x000fe200000108b4 */
[----:B------:R-:W-:-:S02]  /*9ea0*/  HADD2.F32 R45, -RZ, R45.H1_H1 ;  /* 0x3000002dff2d7230 */ /* 0x000fc40000004100 */
[----:B------:R-:W-:Y:S01]  /*9eb0*/  FFMA.FTZ R182, R93, R97, R182 ;  /* 0x000000615db67223 */ /* 0x000fe200000100b6 */
[----:B------:R-:W-:Y:S02]  /*9ec0*/  HADD2.F32 R177, -RZ, R177.H1_H1 ;  /* 0x300000b1ffb17230 */ /* 0x000fe40000004100 */
[CC--:B------:R-:W-:Y:S01]  /*9ed0*/  FMUL.FTZ R93, R96.reuse, R175.reuse ;  /* 0x000000af605d7220 */ /* 0x0c0fe20000410000 */
[-C--:B------:R-:W-:Y:S01]  /*9ee0*/  F2FP.F16.E4M3.UNPACK_B R99, R178.reuse.H1 ;  /* 0x000000b2ff63723e */ /* 0x080fe200030006ff */
[C---:B------:R-:W-:Y:S01]  /*9ef0*/  FMUL.FTZ R175, R45.reuse, R175 ;  /* 0x000000af2daf7220 */ /* 0x040fe20000410000 */
[----:B------:R-:W-:Y:S01]  /*9f00*/  F2FP.F16.E4M3.UNPACK_B R178, R178 ;  /* 0x000000b2ffb2723e */ /* 0x000fe200020006ff */
[-C--:B------:R-:W-:Y:S01]  /*9f10*/  FFMA.FTZ R93, R45, R177.reuse, -R93 ;  /* 0x000000b12d5d7223 */ /* 0x080fe2000001085d */
[----:B------:R-:W-:Y:S01]  /*9f20*/  F2FP.SATFINITE.E4M3.F32.PACK_AB_MERGE_C R59, R59, R186, RZ ;  /* 0x000000ba3b3b723e */ /* 0x000fe200048070ff */
[----:B------:R-:W-:Y:S01]  /*9f30*/  FFMA.FTZ R45, R96, R177, R175 ;  /* 0x000000b1602d7223 */ /* 0x000fe200000100af */
[----:B------:R-:W-:Y:S01]  /*9f40*/  F2FP.F16.E4M3.UNPACK_B R96, R98.H1 ;  /* 0x00000062ff60723e */ /* 0x000fe200030006ff */
[--C-:B------:R-:W-:Y:S01]  /*9f50*/  HADD2.F32 R177, -RZ, R99.reuse.H0_H0 ;  /* 0x20000063ffb17230 */ /* 0x100fe20000004100 */
[----:B------:R-:W-:Y:S01]  /*9f60*/  F2FP.SATFINITE.E4M3.F32.PACK_AB_MERGE_C R180, R93, R180, R92 ;  /* 0x000000b45db4723e */ /* 0x000fe2000480705c */
[----:B------:R-:W-:Y:S01]  /*9f70*/  HADD2.F32 R99, -RZ, R99.H1_H1 ;  /* 0x30000063ff637230 */ /* 0x000fe20000004100 */
[----:B------:R-:W-:Y:S01]  /*9f80*/  F2FP.F16.E4M3.UNPACK_B R92, R176.H1 ;  /* 0x000000b0ff5c723e */ /* 0x000fe200030006ff */
[--C-:B------:R-:W-:Y:S01]  /*9f90*/  HADD2.F32 R97, -RZ, R96.reuse.H0_H0 ;  /* 0x20000060ff617230 */ /* 0x100fe20000004100 */
[----:B------:R-:W-:Y:S01]  /*9fa0*/  F2FP.F16.E4M3.UNPACK_B R93, R94.H1 ;  /* 0x0000005eff5d723e */ /* 0x000fe200030006ff */
[----:B------:R-:W-:Y:S01]  /*9fb0*/  HADD2.F32 R96, -RZ, R96.H1_H1 ;  /* 0x30000060ff607230 */ /* 0x000fe20000004100 */
[----:B------:R-:W-:Y:S01]  /*9fc0*/  F2FP.F16.E4M3.UNPACK_B R176, R176 ;  /* 0x000000b0ffb0723e */ /* 0x000fe200020006ff */
[--C-:B------:R-:W-:Y:S01]  /*9fd0*/  HADD2.F32 R187, -RZ, R92.reuse.H0_H0 ;  /* 0x2000005cffbb7230 */ /* 0x100fe20000004100 */
[----:B------:R-:W-:Y:S01]  /*9fe0*/  F2FP.F16.E4M3.UNPACK_B R98, R98 ;  /* 0x00000062ff62723e */ /* 0x000fe200020006ff */
[----:B------:R-:W-:Y:S01]  /*9ff0*/  HADD2.F32 R175, -RZ, R93.H0_H0 ;  /* 0x2000005dffaf7230 */ /* 0x000fe20000004100 */
[----:B------:R-:W-:Y:S01]  /*a000*/  F2FP.F16.E4M3.UNPACK_B R94, R94 ;  /* 0x0000005eff5e723e */ /* 0x000fe200020006ff */
[----:B------:R-:W-:-:S02]  /*a010*/  HADD2.F32 R92, -RZ, R92.H1_H1 ;  /* 0x3000005cff5c7230 */ /* 0x000fc40000004100 */
[-C--:B------:R-:W-:Y:S01]  /*a020*/  FMUL.FTZ R183, R97, R187.reuse ;  /* 0x000000bb61b77220 */ /* 0x080fe20000410000 */
[----:B------:R-:W-:Y:S02]  /*a030*/  HADD2.F32 R93, -RZ, R93.H1_H1 ;  /* 0x3000005dff5d7230 */ /* 0x000fe40000004100 */
[----:B------:R-:W-:Y:S01]  /*a040*/  FMUL.FTZ R187, R175, R187 ;  /* 0x000000bbafbb7220 */ /* 0x000fe20000410000 */
[----:B------:R-:W-:Y:S01]  /*a050*/  F2FP.SATFINITE.E4M3.F32.PACK_AB_MERGE_C R45, R45, R182, R59 ;  /* 0x000000b62d2d723e */ /* 0x000fe2000480703b */
[-C--:B------:R-:W-:Y:S02]  /*a060*/  FFMA.FTZ R183, R175, R177.reuse, -R183 ;  /* 0x000000b1afb77223 */ /* 0x080fe400000108b7 */
[----:B------:R-:W-:Y:S01]  /*a070*/  FFMA.FTZ R187, R97, R177, R187 ;  /* 0x000000b161bb7223 */ /* 0x000fe200000100bb */
[-C--:B------:R-:W-:Y:S01]  /*a080*/  FMUL.FTZ R97, R96, R92.reuse ;  /* 0x0000005c60617220 */ /* 0x080fe20000410000 */
[----:B------:R-:W-:Y:S01]  /*a090*/  FMUL.FTZ R92, R93, R92 ;  /* 0x0000005c5d5c7220 */ /* 0x000fe20000410000 */
[----:B------:R-:W-:-:S02]  /*a0a0*/  HADD2.F32 R177, -RZ, R176.H0_H0 ;  /* 0x200000b0ffb17230 */ /* 0x000fc40000004100 */
[-C--:B------:R-:W-:Y:S01]  /*a0b0*/  FFMA.FTZ R93, R93, R99.reuse, -R97 ;  /* 0x000000635d5d7223 */ /* 0x080fe20000010861 */
[----:B------:R-:W-:Y:S01]  /*a0c0*/  FFMA.FTZ R92, R96, R99, R92 ;  /* 0x00000063605c7223 */ /* 0x000fe2000001005c */
[----:B------:R-:W-:Y:S02]  /*a0d0*/  HADD2.F32 R96, -RZ, R98.H0_H0 ;  /* 0x20000062ff607230 */ /* 0x000fe40000004100 */
[----:B------:R-:W-:Y:S01]  /*a0e0*/  HADD2.F32 R99, -RZ, R94.H0_H0 ;  /* 0x2000005eff637230 */ /* 0x000fe20000004100 */
[----:B------:R-:W-:Y:S01]  /*a0f0*/  F2FP.SATFINITE.E4M3.F32.PACK_AB_MERGE_C R93, R93, R183, RZ ;  /* 0x000000b75d5d723e */ /* 0x000fe200048070ff */
[----:B------:R-:W-:Y:S02]  /*a100*/  HADD2.F32 R97, -RZ, R178.H0_H0 ;  /* 0x200000b2ff617230 */ /* 0x000fe40000004100 */
[-C--:B------:R-:W-:Y:S01]  /*a110*/  FMUL.FTZ R175, R96, R177.reuse ;  /* 0x000000b160af7220 */ /* 0x080fe20000410000 */
[----:B------:R-:W-:Y:S02]  /*a120*/  HADD2.F32 R176, -RZ, R176.H1_H1 ;  /* 0x300000b0ffb07230 */ /* 0x000fe40000004100 */
[----:B------:R-:W-:Y:S01]  /*a130*/  FMUL.FTZ R177, R99, R177 ;  /* 0x000000b163b17220 */ /* 0x000fe20000410000 */
[----:B------:R-:W-:-:S02]  /*a140*/  HADD2.F32 R98, -RZ, R98.H1_H1 ;  /* 0x30000062ff627230 */ /* 0x000fc40000004100 */
[-C--:B------:R-:W-:Y:S01]  /*a150*/  FFMA.FTZ R175, R99, R97.reuse, -R175 ;  /* 0x0000006163af7223 */ /* 0x080fe200000108af */
[----:B------:R-:W-:Y:S02]  /*a160*/  HADD2.F32 R94, -RZ, R94.H1_H1 ;  /* 0x3000005eff5e7230 */ /* 0x000fe40000004100 */
[----:B------:R-:W-:Y:S01]  /*a170*/  FFMA.FTZ R177, R96, R97, R177 ;  /* 0x0000006160b17223 */ /* 0x000fe200000100b1 */
[----:B------:R-:W-:Y:S02]  /*a180*/  HADD2.F32 R178, -RZ, R178.H1_H1 ;  /* 0x300000b2ffb27230 */ /* 0x000fe40000004100 */
[-C--:B------:R-:W-:Y:S01]  /*a190*/  FMUL.FTZ R96, R98, R176.reuse ;  /* 0x000000b062607220 */ /* 0x080fe20000410000 */
[----:B------:R-:W-:Y:S01]  /*a1a0*/  F2FP.SATFINITE.E4M3.F32.PACK_AB_MERGE_C R92, R92, R187, RZ ;  /* 0x000000bb5c5c723e */ /* 0x000fe200048070ff */
[----:B------:R-:W-:Y:S01]  /*a1b0*/  FMUL.FTZ R176, R94, R176 ;  /* 0x000000b05eb07220 */ /* 0x000fe20000410000 */
[----:B------:R-:W-:Y:S01]  /*a1c0*/  F2FP.SATFINITE.E4M3.F32.PACK_AB_MERGE_C R97, R56, R57, R44 ;  /* 0x000000393861723e */ /* 0x000fe2000480702c */
[-C--:B------:R-:W-:Y:S01]  /*a1d0*/  FFMA.FTZ R96, R94, R178.reuse, -R96 ;  /* 0x000000b25e607223 */ /* 0x080fe20000010860 */
[----:B------:R-:W-:Y:S01]  /*a1e0*/  F2FP.SATFINITE.E4M3.F32.PACK_AB_MERGE_C R99, R47, R185, R46 ;  /* 0x000000b92f63723e */ /* 0x000fe2000480702e */
[----:B------:R-:W-:-:S03]  /*a1f0*/  FFMA.FTZ R176, R98, R178, R176 ;  /* 0x000000b262b07223 */ /* 0x000fc600000100b0 */
[----:B------:R-:W-:Y:S01]  /*a200*/  F2FP.SATFINITE.E4M3.F32.PACK_AB_MERGE_C R94, R96, R175, R93 ;  /* 0x000000af605e723e */ /* 0x000fe2000480705d */
[----:B------:R-:W-:Y:S01]  /*a210*/  IMAD.MOV.U32 R93, RZ, RZ, R181 ;  /* 0x000000ffff5d7224 */ /* 0x000fe200078e00b5 */
[----:B------:R-:W-:Y:S01]  /*a220*/  F2FP.SATFINITE.E4M3.F32.PACK_AB_MERGE_C R98, R176, R177, R92 ;  /* 0x000000b1b062723e */ /* 0x000fe2000480705c */
[----:B------:R-:W-:Y:S01]  /*a230*/  IMAD.MOV.U32 R96, RZ, RZ, R45 ;  /* 0x000000ffff607224 */ /* 0x000fe200078e002d */
[----:B------:R-:W-:-:S07]  /*a240*/  MOV R92, R180 ;  /* 0x000000b4005c7202 */ /* 0x000fce0000000f00 */
.L_x_554:
[----:B------:R-:W-:Y:S05]  /*a250*/  BSYNC B3 ;  /* 0x0000000000037941 */ /* 0x000fea0003800000 */
.L_x_553:
[----:B------:R-:W-:-:S13]  /*a260*/  ISETP.GE.AND P4, PT, R179, R152, PT ;  /* 0x00000098b300720c */ /* 0x000fda0003f86270 */
[--C-:B------:R-:W-:Y:S02]  /*a270*/  @!P4 SHF.R.S32.HI R45, RZ, 0x1f, R179.reuse ;  /* 0x0000001fff2dc819 */ /* 0x100fe400000114b3 */
[----:B------:R-:W-:-:S04]  /*a280*/  @!P4 IADD3 R47, P5, P6, R118, R140, R179 ;  /* 0x0000008c762fc210 */ /* 0x000fc80007ebe0b3 */
[----:B------:R-:W-:Y:S02]  /*a290*/  @!P4 IADD3.X R56, R4, R170, R45, P5, P6 ;  /* 0x000000aa0438c210 */ /* 0x000fe40002fec42d */
[----:B------:R-:W-:-:S04]  /*a2a0*/  IADD3 R45, P5, P6, R118, R140, R26 ;  /* 0x0000008c762d7210 */ /* 0x000fc80007ebe01a */
[----:B------:R-:W-:Y:S02]  /*a2b0*/  IADD3.X R46, R4, R170, R30, P5, P6 ;  /* 0x000000aa042e7210 */ /* 0x000fe40002fec41e */
[----:B------:R-:W-:-:S05]  /*a2c0*/  IADD3 R44, P5, R45, R124, RZ ;  /* 0x0000007c2d2c7210 */ /* 0x000fca0007fbe0ff */
[----:B------:R-:W-:Y:S01]  /*a2d0*/  IMAD.X R45, R46, 0x1, R125, P5 ;  /* 0x000000012e2d7824 */ /* 0x000fe200028e067d */
[----:B------:R-:W-:-:S04]  /*a2e0*/  @!P4 IADD3 R46, P5, R47, R124, RZ ;  /* 0x0000007c2f2ec210 */ /* 0x000fc80007fbe0ff */
[----:B0-----:R0:W-:Y:S01]  /*a2f0*/  STG.E.128 desc[UR54][R44.64], R92 ;  /* 0x0000005c2c007986 */ /* 0x0011e2000c101d36 */
[----:B------:R-:W-:-:S05]  /*a300*/  @!P4 IMAD.X R47, R56, 0x1, R125, P5 ;  /* 0x00000001382fc824 */ /* 0x000fca00028e067d */
[----:B-1----:R0:W-:Y:S03]  /*a310*/  @!P4 STG.E.128 desc[UR54][R46.64], R96 ;  /* 0x000000602e00c986 */ /* 0x0021e6000c101d36 */
.L_x_552:
[----:B------:R-:W-:Y:S05]  /*a320*/  BSYNC B2 ;  /* 0x0000000000027941 */ /* 0x000fea0003800000 */
.L_x_551:
[----:B------:R-:W-:Y:S01]  /*a330*/  ISETP.NE.AND P4, PT, R35, RZ, PT ;  /* 0x000000ff2300720c */ /* 0x000fe20003f85270 */
[----:B------:R-:W-:-:S12]  /*a340*/  BSSY B2, `(.L_x_555) ;  /* 0x00000f6000027945 */ /* 0x000fd80003800000 */
[----:B------:R-:W-:Y:S05]  /*a350*/  @!P4 BRA `(.L_x_556) ;  /* 0x0000000c00d0c947 */ /* 0x000fea0003800000 */
[----:B0-----:R-:W-:Y:S01]  /*a360*/  SEL R44, R121, R158, !P1 ;  /* 0x0000009e792c7207 */ /* 0x001fe20004800000 */
[----:B------:R-:W-:Y:S01]  /*a370*/  BSSY B3, `(.L_x_557) ;  /* 0x00000e8000037945 */ /* 0x000fe20003800000 */
[----:B------:R-:W-:Y:S02]  /*a380*/  IADD3 R93, P4, P5, R118, R140, R27 ;  /* 0x0000008c765d7210 */ /* 0x000fe40007d9e01b */
[----:B------:R-:W-:Y:S02]  /*a390*/  SHF.R.S32.HI R45, RZ, 0x1f, R44 ;  /* 0x0000001fff2d7819 */ /* 0x000fe4000001142c */
[----:B------:R-:W-:Y:S02]  /*a3a0*/  IADD3.X R92, R4, R170, R31, P4, P5 ;  /* 0x000000aa045c7210 */ /* 0x000fe400027ea41f */
[----:B------:R-:W-:Y:S02]  /*a3b0*/  LEA.HI R44, R45, R44, RZ, 0x5 ;  /* 0x0000002c2d2c7211 */ /* 0x000fe400078f28ff */
[----:B------:R-:W-:-:S02]  /*a3c0*/  ISETP.GE.AND P4, PT, R0, R133, PT ;  /* 0x000000850000720c */ /* 0x000fc40003f86270 */
[----:B------:R-:W-:-:S04]  /*a3d0*/  LEA.HI.SX32 R44, R44, R101, 0x1b ;  /* 0x000000652c2c7211 */ /* 0x000fc800078fdaff */
[----:B------:R-:W-:Y:S01]  /*a3e0*/  SHF.R.S32.HI R45, RZ, 0x1f, R44 ;  /* 0x0000001fff2d7819 */ /* 0x000fe2000001142c */
[----:B------:R-:W-:-:S03]  /*a3f0*/  IMAD.SHL.U32 R94, R44, 0x10, RZ ;  /* 0x000000102c5e7824 */ /* 0x000fc600078e00ff */
[----:B------:R-:W-:-:S04]  /*a400*/  LEA.HI R45, R45, R44, RZ, 0x2 ;  /* 0x0000002c2d2d7211 */ /* 0x000fc800078f10ff */
[----:B------:R-:W-:Y:S02]  /*a410*/  SHF.R.S32.HI R44, RZ, 0x2, R45 ;  /* 0x00000002ff2c7819 */ /* 0x000fe4000001142d */
[----:B------:R-:W-:-:S03]  /*a420*/  LOP3.LUT R45, R227, 0x30, R94, 0xf8, !PT ;  /* 0x00000030e32d7812 */ /* 0x000fc600078ef85e */
[----:B------:R-:W-:Y:S01]  /*a430*/  IMAD R44, R44, 0x2800, R229 ;  /* 0x000028002c2c7824 */ /* 0x000fe200078e02e5 */
[----:B------:R-:W-:-:S04]  /*a440*/  LOP3.LUT R45, R45, R228, RZ, 0x3c, !PT ;  /* 0x000000e42d2d7212 */ /* 0x000fc800078e3cff */
[----:B------:R-:W-:Y:S01]  /*a450*/  IADD3 R44, R44, R45, RZ ;  /* 0x0000002d2c2c7210 */ /* 0x000fe20007ffe0ff */
[----:B------:R-:W-:-:S04]  /*a460*/  IMAD R45, R17, 0x7800, R143 ;  /* 0x00007800112d7824 */ /* 0x000fc800078e028f */
[----:B------:R-:W-:Y:S02]  /*a470*/  IMAD R47, R17, 0x7800, R44 ;  /* 0x00007800112f7824 */ /* 0x000fe400078e022c */
[C---:B------:R-:W-:Y:S02]  /*a480*/  IMAD.IADD R45, R16.reuse, 0x1, R45 ;  /* 0x00000001102d7824 */ /* 0x040fe400078e022d */
[----:B------:R-:W-:-:S04]  /*a490*/  IMAD.IADD R56, R16, 0x1, R47 ;  /* 0x0000000110387824 */ /* 0x000fc800078e022f */
[----:B------:R-:W0:Y:S04]  /*a4a0*/  LDS.128 R44, [R45+0x24200] ;  /* 0x024200002d2c7984 */ /* 0x000e280000000c00 */
[----:B------:R-:W1:Y:S01]  /*a4b0*/  LDS.128 R56, [R56+0x24200] ;  /* 0x0242000038387984 */ /* 0x000e620000000c00 */
[----:B------:R-:W-:Y:S05]  /*a4c0*/  @P4 BRA `(.L_x_558) ;  /* 0x0000000c00484947 */ /* 0x000fea0003800000 */
[--C-:B------:R-:W-:Y:S02]  /*a4d0*/  SHF.R.U32.HI R48, RZ, 0x8, R49.reuse ;  /* 0x00000008ff307819 */ /* 0x100fe40000011631 */
[----:B------:R-:W-:Y:S02]  /*a4e0*/  LOP3.LUT R50, R49, 0xff0000ff, RZ, 0xc0, !PT ;  /* 0xff0000ff31327812 */ /* 0x000fe400078ec0ff */
[----:B------:R-:W-:Y:S01]  /*a4f0*/  SHF.R.U32.HI R60, RZ, 0x10, R49 ;  /* 0x00000010ff3c7819 */ /* 0x000fe20000011631 */
[----:B------:R-:W-:Y:S01]  /*a500*/  IMAD.SHL.U32 R49, R48, 0x100, RZ ;  /* 0x0000010030317824 */ /* 0x000fe200078e00ff */
[----:B------:R-:W-:Y:S02]  /*a510*/  SHF.R.U32.HI R95, RZ, 0x8, R61 ;  /* 0x00000008ff5f7819 */ /* 0x000fe4000001163d */
[----:B------:R-:W-:Y:S02]  /*a520*/  LOP3.LUT R48, R61, 0xff0000ff, RZ, 0xc0, !PT ;  /* 0xff0000ff3d307812 */ /* 0x000fe400078ec0ff */
[----:B------:R-:W-:Y:S01]  /*a530*/  LOP3.LUT R50, R50, 0xff00, R49, 0xf8, !PT ;  /* 0x0000ff0032327812 */ /* 0x000fe200078ef831 */
[----:B------:R-:W-:Y:S01]  /*a540*/  IMAD.SHL.U32 R49, R95, 0x100, RZ ;  /* 0x000001005f317824 */ /* 0x000fe200078e00ff */
[----:B------:R-:W-:Y:S01]  /*a550*/  SHF.R.U32.HI R62, RZ, 0x10, R61 ;  /* 0x00000010ff3e7819 */ /* 0x000fe2000001163d */
[----:B------:R-:W-:Y:S01]  /*a560*/  IMAD.U32 R61, R60, 0x10000, RZ ;  /* 0x000100003c3d7824 */ /* 0x000fe200078e00ff */
[----:B------:R-:W-:-:S02]  /*a570*/  F2FP.F16.E4M3.UNPACK_B R179, R172.H1 ;  /* 0x000000acffb3723e */ /* 0x000fc400030006ff */
[----:B------:R-:W-:Y:S02]  /*a580*/  LOP3.LUT R49, R48, 0xff00, R49, 0xf8, !PT ;  /* 0x0000ff0030317812 */ /* 0x000fe400078ef831 */
[----:B------:R-:W-:Y:S02]  /*a590*/  LOP3.LUT R48, R50, 0xff0000, R61, 0xf8, !PT ;  /* 0x00ff000032307812 */ /* 0x000fe400078ef83d */
[----:B------:R-:W-:Y:S01]  /*a5a0*/  SHF.L.U32 R50, R62, 0x10, RZ ;  /* 0x000000103e327819 */ /* 0x000fe200000006ff */
[----:B-1----:R-:W-:Y:S01]  /*a5b0*/  IMAD.MOV.U32 R62, RZ, RZ, R57 ;  /* 0x000000ffff3e7224 */ /* 0x002fe200078e0039 */
[----:B------:R-:W-:Y:S02]  /*a5c0*/  F2FP.F16.E4M3.UNPACK_B R96, R48 ;  /* 0x00000030ff60723e */ /* 0x000fe400020006ff */
[----:B0-----:R-:W-:Y:S02]  /*a5d0*/  F2FP.F16.E4M3.UNPACK_B R57, R45 ;  /* 0x0000002dff39723e */ /* 0x001fe400020006ff */
[-C--:B------:R-:W-:Y:S01]  /*a5e0*/  F2FP.F16.E4M3.UNPACK_B R95, R62.reuse ;  /* 0x0000003eff5f723e */ /* 0x080fe200020006ff */
[----:B------:R-:W-:Y:S01]  /*a5f0*/  HADD2.F32 R98, -RZ, R96.H1_H1 ;  /* 0x30000060ff627230 */ /* 0x000fe20000004100 */
[----:B------:R-:W-:Y:S01]  /*a600*/  LOP3.LUT R61, R49, 0xff0000, R50, 0xf8, !PT ;  /* 0x00ff0000313d7812 */ /* 0x000fe200078ef832 */
[----:B------:R-:W-:Y:S01]  /*a610*/  HADD2.F32 R60, -RZ, R57.H0_H0 ;  /* 0x20000039ff3c7230 */ /* 0x000fe20000004100 */
[----:B------:R-:W-:Y:S01]  /*a620*/  F2FP.F16.E4M3.UNPACK_B R62, R62.H1 ;  /* 0x0000003eff3e723e */ /* 0x000fe200030006ff */
[--C-:B------:R-:W-:Y:S01]  /*a630*/  HADD2.F32 R50, -RZ, R95.reuse.H0_H0 ;  /* 0x2000005fff327230 */ /* 0x100fe20000004100 */
[-C--:B------:R-:W-:Y:S01]  /*a640*/  F2FP.F16.E4M3.UNPACK_B R49, R61.reuse ;  /* 0x0000003dff31723e */ /* 0x080fe200020006ff */
[----:B------:R-:W-:Y:S01]  /*a650*/  HADD2.F32 R95, -RZ, R95.H1_H1 ;  /* 0x3000005fff5f7230 */ /* 0x000fe20000004100 */
[----:B------:R-:W-:Y:S01]  /*a660*/  F2FP.F16.E4M3.UNPACK_B R61, R61.H1 ;  /* 0x0000003dff3d723e */ /* 0x000fe200030006ff */
[----:B------:R-:W-:-:S02]  /*a670*/  HADD2.F32 R57, -RZ, R57.H1_H1 ;  /* 0x30000039ff397230 */ /* 0x000fc40000004100 */
[----:B------:R-:W-:Y:S02]  /*a680*/  HADD2.F32 R99, -RZ, R96.H0_H0 ;  /* 0x20000060ff637230 */ /* 0x000fe40000004100 */
[-C--:B------:R-:W-:Y:S01]  /*a690*/  FMUL.FTZ R176, R95, R98.reuse ;  /* 0x000000625fb07220 */ /* 0x080fe20000410000 */
[--C-:B------:R-:W-:Y:S02]  /*a6a0*/  HADD2.F32 R96, -RZ, R49.reuse.H1_H1 ;  /* 0x30000031ff607230 */ /* 0x100fe40000004100 */
[C---:B------:R-:W-:Y:S01]  /*a6b0*/  FMUL.FTZ R98, R57.reuse, R98 ;  /* 0x0000006239627220 */ /* 0x040fe20000410000 */
[----:B------:R-:W-:Y:S02]  /*a6c0*/  HADD2.F32 R97, -RZ, R49.H0_H0 ;  /* 0x20000031ff617230 */ /* 0x000fe40000004100 */
[-C--:B------:R-:W-:Y:S01]  /*a6d0*/  FMUL.FTZ R175, R50, R99.reuse ;  /* 0x0000006332af7220 */ /* 0x080fe20000410000 */
[C---:B------:R-:W-:Y:S01]  /*a6e0*/  FMUL.FTZ R99, R60.reuse, R99 ;  /* 0x000000633c637220 */ /* 0x040fe20000410000 */
[-C--:B------:R-:W-:Y:S01]  /*a6f0*/  FFMA.FTZ R57, R57, R96.reuse, -R176 ;  /* 0x0000006039397223 */ /* 0x080fe200000108b0 */
[----:B------:R-:W-:Y:S01]  /*a700*/  FFMA.FTZ R49, R95, R96, R98 ;  /* 0x000000605f317223 */ /* 0x000fe20000010062 */
[----:B------:R-:W-:Y:S01]  /*a710*/  F2FP.F16.E4M3.UNPACK_B R96, R48.H1 ;  /* 0x00000030ff60723e */ /* 0x000fe200030006ff */
[----:B------:R-:W-:Y:S01]  /*a720*/  FFMA.FTZ R60, R60, R97, -R175 ;  /* 0x000000613c3c7223 */ /* 0x000fe200000108af */
[----:B------:R-:W-:Y:S01]  /*a730*/  F2FP.F16.E4M3.UNPACK_B R95, R45.H1 ;  /* 0x0000002dff5f723e */ /* 0x000fe200030006ff */
[----:B------:R-:W-:-:S02]  /*a740*/  HADD2.F32 R45, -RZ, R62.H0_H0 ;  /* 0x2000003eff2d7230 */ /* 0x000fc40000004100 */
[----:B------:R-:W-:Y:S01]  /*a750*/  FFMA.FTZ R50, R50, R97, R99 ;  /* 0x0000006132327223 */ /* 0x000fe20000010063 */
[----:B------:R-:W-:Y:S02]  /*a760*/  HADD2.F32 R98, -RZ, R96.H0_H0 ;  /* 0x20000060ff627230 */ /* 0x000fe40000004100 */
[----:B------:R-:W-:Y:S02]  /*a770*/  HADD2.F32 R48, -RZ, R95.H0_H0 ;  /* 0x2000005fff307230 */ /* 0x000fe40000004100 */
[----:B------:R-:W-:Y:S02]  /*a780*/  HADD2.F32 R97, -RZ, R61.H0_H0 ;  /* 0x2000003dff617230 */ /* 0x000fe40000004100 */
[-C--:B------:R-:W-:Y:S01]  /*a790*/  FMUL.FTZ R99, R45, R98.reuse ;  /* 0x000000622d637220 */ /* 0x080fe20000410000 */
[----:B------:R-:W-:Y:S02]  /*a7a0*/  HADD2.F32 R95, -RZ, R95.H1_H1 ;  /* 0x3000005fff5f7230 */ /* 0x000fe40000004100 */
[C---:B------:R-:W-:Y:S01]  /*a7b0*/  FMUL.FTZ R98, R48.reuse, R98 ;  /* 0x0000006230627220 */ /* 0x040fe20000410000 */
[----:B------:R-:W-:Y:S01]  /*a7c0*/  FFMA.FTZ R48, R48, R97, -R99 ;  /* 0x0000006130307223 */ /* 0x000fe20000010863 */
[----:B------:R-:W-:-:S02]  /*a7d0*/  SHF.R.U32.HI R99, RZ, 0x10, R63 ;  /* 0x00000010ff637819 */ /* 0x000fc4000001163f */
[----:B------:R-:W-:Y:S01]  /*a7e0*/  FFMA.FTZ R45, R45, R97, R98 ;  /* 0x000000612d2d7223 */ /* 0x000fe20000010062 */
[----:B------:R-:W-:Y:S02]  /*a7f0*/  HADD2.F32 R97, -RZ, R62.H1_H1 ;  /* 0x3000003eff617230 */ /* 0x000fe40000004100 */
[----:B------:R-:W-:Y:S02]  /*a800*/  HADD2.F32 R62, -RZ, R96.H1_H1 ;  /* 0x30000060ff3e7230 */ /* 0x000fe40000004100 */
[----:B------:R-:W-:-:S03]  /*a810*/  HADD2.F32 R96, -RZ, R61.H1_H1 ;  /* 0x3000003dff607230 */ /* 0x000fc60000004100 */
[-C--:B------:R-:W-:Y:S01]  /*a820*/  FMUL.FTZ R98, R97, R62.reuse ;  /* 0x0000003e61627220 */ /* 0x080fe20000410000 */
[----:B------:R-:W-:-:S03]  /*a830*/  FMUL.FTZ R176, R95, R62 ;  /* 0x0000003e5fb07220 */ /* 0x000fc60000410000 */
[-C--:B------:R-:W-:Y:S01]  /*a840*/  FFMA.FTZ R62, R95, R96.reuse, -R98 ;  /* 0x000000605f3e7223 */ /* 0x080fe20000010862 */
[----:B------:R-:W-:Y:S01]  /*a850*/  SHF.R.U32.HI R98, RZ, 0x8, R51 ;  /* 0x00000008ff627819 */ /* 0x000fe20000011633 */
[----:B------:R-:W-:Y:S01]  /*a860*/  FFMA.FTZ R61, R97, R96, R176 ;  /* 0x00000060613d7223 */ /* 0x000fe200000100b0 */
[----:B------:R-:W-:Y:S02]  /*a870*/  SHF.R.U32.HI R96, RZ, 0x8, R63 ;  /* 0x00000008ff607819 */ /* 0x000fe4000001163f */
[----:B------:R-:W-:Y:S01]  /*a880*/  LOP3.LUT R95, R63, 0xff0000ff, RZ, 0xc0, !PT ;  /* 0xff0000ff3f5f7812 */ /* 0x000fe200078ec0ff */
[----:B------:R-:W-:Y:S01]  /*a890*/  IMAD.SHL.U32 R98, R98, 0x100, RZ ;  /* 0x0000010062627824 */ /* 0x000fe200078e00ff */
[----:B------:R-:W-:Y:S01]  /*a8a0*/  LOP3.LUT R63, R51, 0xff0000ff, RZ, 0xc0, !PT ;  /* 0xff0000ff333f7812 */ /* 0x000fe200078ec0ff */
[----:B------:R-:W-:Y:S01]  /*a8b0*/  IMAD.SHL.U32 R96, R96, 0x100, RZ ;  /* 0x0000010060607824 */ /* 0x000fe200078e00ff */
[----:B------:R-:W-:Y:S02]  /*a8c0*/  SHF.R.U32.HI R97, RZ, 0x10, R51 ;  /* 0x00000010ff617819 */ /* 0x000fe40000011633 */
[----:B------:R-:W-:-:S02]  /*a8d0*/  LOP3.LUT R63, R63, 0xff00, R98, 0xf8, !PT ;  /* 0x0000ff003f3f7812 */ /* 0x000fc400078ef862 */
[----:B------:R-:W-:Y:S01]  /*a8e0*/  LOP3.LUT R51, R95, 0xff00, R96, 0xf8, !PT ;  /* 0x0000ff005f337812 */ /* 0x000fe200078ef860 */
[----:B------:R-:W-:Y:S01]  /*a8f0*/  IMAD.U32 R98, R97, 0x10000, RZ ;  /* 0x0001000061627824 */ /* 0x000fe200078e00ff */
[----:B------:R-:W-:Y:S01]  /*a900*/  F2FP.SATFINITE.E4M3.F32.PACK_AB_MERGE_C R48, R62, R48, RZ ;  /* 0x000000303e30723e */ /* 0x000fe200048070ff */
[----:B------:R-:W-:Y:S01]  /*a910*/  IMAD.U32 R96, R99, 0x10000, RZ ;  /* 0x0001000063607824 */ /* 0x000fe200078e00ff */
[----:B------:R-:W-:Y:S02]  /*a920*/  F2FP.F16.E4M3.UNPACK_B R99, R47 ;  /* 0x0000002fff63723e */ /* 0x000fe400020006ff */
[----:B------:R-:W-:Y:S02]  /*a930*/  LOP3.LUT R97, R63, 0xff0000, R98, 0xf8, !PT ;  /* 0x00ff00003f617812 */ /* 0x000fe400078ef862 */
[----:B------:R-:W-:Y:S01]  /*a940*/  MOV R98, R59 ;  /* 0x0000003b00627202 */ /* 0x000fe20000000f00 */
[--C-:B------:R-:W-:Y:S01]  /*a950*/  HADD2.F32 R177, -RZ, R99.reuse.H0_H0 ;  /* 0x20000063ffb17230 */ /* 0x100fe20000004100 */
[----:B------:R-:W-:Y:S01]  /*a960*/  LOP3.LUT R51, R51, 0xff0000, R96, 0xf8, !PT ;  /* 0x00ff000033337812 */ /* 0x000fe200078ef860 */
[----:B------:R-:W-:Y:S01]  /*a970*/  HADD2.F32 R99, -RZ, R99.H1_H1 ;  /* 0x30000063ff637230 */ /* 0x000fe20000004100 */
[----:B------:R-:W-:-:S02]  /*a980*/  F2FP.F16.E4M3.UNPACK_B R175, R98 ;  /* 0x00000062ffaf723e */ /* 0x000fc400020006ff */
[----:B------:R-:W-:Y:S02]  /*a990*/  F2FP.F16.E4M3.UNPACK_B R95, R97 ;  /* 0x00000061ff5f723e */ /* 0x000fe400020006ff */
[----:B------:R-:W-:Y:S01]  /*a9a0*/  F2FP.F16.E4M3.UNPACK_B R59, R51 ;  /* 0x00000033ff3b723e */ /* 0x000fe200020006ff */
[----:B------:R-:W-:Y:S01]  /*a9b0*/  HADD2.F32 R63, -RZ, R175.H0_H0 ;  /* 0x200000afff3f7230 */ /* 0x000fe20000004100 */
[----:B------:R-:W-:Y:S01]  /*a9c0*/  F2FP.F16.E4M3.UNPACK_B R98, R98.H1 ;  /* 0x00000062ff62723e */ /* 0x000fe200030006ff */
[----:B------:R-:W-:Y:S01]  /*a9d0*/  HADD2.F32 R96, -RZ, R95.H0_H0 ;  /* 0x2000005fff607230 */ /* 0x000fe20000004100 */
[----:B------:R-:W-:Y:S01]  /*a9e0*/  F2FP.F16.E4M3.UNPACK_B R97, R97.H1 ;  /* 0x00000061ff61723e */ /* 0x000fe200030006ff */
[----:B------:R-:W-:Y:S01]  /*a9f0*/  HADD2.F32 R176, -RZ, R59.H0_H0 ;  /* 0x2000003bffb07230 */ /* 0x000fe20000004100 */
[----:B------:R-:W-:Y:S01]  /*aa00*/  F2FP.SATFINITE.E4M3.F32.PACK_AB_MERGE_C R61, R61, R45, RZ ;  /* 0x0000002d3d3d723e */ /* 0x000fe200048070ff */
[----:B------:R-:W-:Y:S02]  /*aa10*/  HADD2.F32 R175, -RZ, R175.H1_H1 ;  /* 0x300000afffaf7230 */ /* 0x000fe40000004100 */
[-C--:B------:R-:W-:Y:S01]  /*aa20*/  FMUL.FTZ R178, R63, R96.reuse ;  /* 0x000000603fb27220 */ /* 0x080fe20000410000 */
[----:B------:R-:W-:Y:S01]  /*aa30*/  FMUL.FTZ R180, R177, R96 ;  /* 0x00000060b1b47220 */ /* 0x000fe20000410000 */
[----:B------:R-:W-:-:S02]  /*aa40*/  F2FP.SATFINITE.E4M3.F32.PACK_AB_MERGE_C R45, R57, R60, R48 ;  /* 0x0000003c392d723e */ /* 0x000fc40004807030 */
[-C--:B------:R-:W-:Y:S01]  /*aa50*/  FFMA.FTZ R96, R177, R176.reuse, -R178 ;  /* 0x000000b0b1607223 */ /* 0x080fe200000108b2 */
[----:B------:R-:W-:Y:S02]  /*aa60*/  HADD2.F32 R178, -RZ, R95.H1_H1 ;  /* 0x3000005fffb27230 */ /* 0x000fe40000004100 */
[----:B------:R-:W-:Y:S01]  /*aa70*/  FFMA.FTZ R63, R63, R176, R180 ;  /* 0x000000b03f3f7223 */ /* 0x000fe200000100b4 */
[----:B------:R-:W-:Y:S01]  /*aa80*/  HADD2.F32 R176, -RZ, R59.H1_H1 ;  /* 0x3000003bffb07230 */ /* 0x000fe20000004100 */
[----:B------:R-:W-:Y:S01]  /*aa90*/  F2FP.SATFINITE.E4M3.F32.PACK_AB_MERGE_C R57, R49, R50, R61 ;  /* 0x000000323139723e */ /* 0x000fe2000480703d */
[-C--:B------:R-:W-:Y:S01]  /*aaa0*/  FMUL.FTZ R180, R175, R178.reuse ;  /* 0x000000b2afb47220 */ /* 0x080fe20000410000 */
[----:B------:R-:W-:-:S03]  /*aab0*/  FMUL.FTZ R178, R99, R178 ;  /* 0x000000b263b27220 */ /* 0x000fc60000410000 */
[-C--:B------:R-:W-:Y:S01]  /*aac0*/  FFMA.FTZ R95, R99, R176.reuse, -R180 ;  /* 0x000000b0635f7223 */ /* 0x080fe200000108b4 */
[----:B------:R-:W-:Y:S01]  /*aad0*/  F2FP.F16.E4M3.UNPACK_B R99, R47.H1 ;  /* 0x0000002fff63723e */ /* 0x000fe200030006ff */
[----:B------:R-:W-:Y:S01]  /*aae0*/  FFMA.FTZ R59, R175, R176, R178 ;  /* 0x000000b0af3b7223 */ /* 0x000fe200000100b2 */
[----:B------:R-:W-:Y:S01]  /*aaf0*/  F2FP.F16.E4M3.UNPACK_B R175, R51.H1 ;  /* 0x00000033ffaf723e */ /* 0x000fe200030006ff */
[----:B------:R-:W-:Y:S02]  /*ab00*/  HADD2.F32 R51, -RZ, R98.H0_H0 ;  /* 0x20000062ff337230 */ /* 0x000fe40000004100 */
[----:B------:R-:W-:Y:S02]  /*ab10*/  HADD2.F32 R178, -RZ, R97.H0_H0 ;  /* 0x20000061ffb27230 */ /* 0x000fe40000004100 */
[----:B------:R-:W-:Y:S02]  /*ab20*/  HADD2.F32 R47, -RZ, R99.H0_H0 ;  /* 0x20000063ff2f7230 */ /* 0x000fe40000004100 */
[----:B------:R-:W-:-:S02]  /*ab30*/  HADD2.F32 R176, -RZ, R175.H0_H0 ;  /* 0x200000afffb07230 */ /* 0x000fc40000004100 */
[-C--:B------:R-:W-:Y:S01]  /*ab40*/  FMUL.FTZ R180, R51, R178.reuse ;  /* 0x000000b233b47220 */ /* 0x080fe20000410000 */
[----:B------:R-:W-:Y:S02]  /*ab50*/  HADD2.F32 R97, -RZ, R97.H1_H1 ;  /* 0x30000061ff617230 */ /* 0x000fe40000004100 */
[C---:B------:R-:W-:Y:S01]  /*ab60*/  FMUL.FTZ R178, R47.reuse, R178 ;  /* 0x000000b22fb27220 */ /* 0x040fe20000410000 */
[----:B------:R-:W-:Y:S02]  /*ab70*/  HADD2.F32 R99, -RZ, R99.H1_H1 ;  /* 0x30000063ff637230 */ /* 0x000fe40000004100 */
[-C--:B------:R-:W-:Y:S01]  /*ab80*/  FFMA.FTZ R47, R47, R176.reuse, -R180 ;  /* 0x000000b02f2f7223 */ /* 0x080fe200000108b4 */
[----:B------:R-:W-:Y:S02]  /*ab90*/  HADD2.F32 R175, -RZ, R175.H1_H1 ;  /* 0x300000afffaf7230 */ /* 0x000fe40000004100 */
[----:B------:R-:W-:Y:S01]  /*aba0*/  FFMA.FTZ R51, R51, R176, R178 ;  /* 0x000000b033337223 */ /* 0x000fe200000100b2 */
[----:B------:R-:W-:-:S02]  /*abb0*/  HADD2.F32 R176, -RZ, R98.H1_H1 ;  /* 0x30000062ffb07230 */ /* 0x000fc40000004100 */
[----:B------:R-:W-:-:S03]  /*abc0*/  HADD2.F32 R180, -RZ, R179.H0_H0 ;  /* 0x200000b3ffb47230 */ /* 0x000fc60000004100 */
[-C--:B------:R-:W-:Y:S01]  /*abd0*/  FMUL.FTZ R98, R176, R97.reuse ;  /* 0x00000061b0627220 */ /* 0x080fe20000410000 */
[----:B------:R-:W-:-:S03]  /*abe0*/  FMUL.FTZ R97, R99, R97 ;  /* 0x0000006163617220 */ /* 0x000fc60000410000 */
[-C--:B------:R-:W-:Y:S01]  /*abf0*/  FFMA.FTZ R98, R99, R175.reuse, -R98 ;  /* 0x000000af63627223 */ /* 0x080fe20000010862 */
[----:B------:R-:W-:Y:S01]  /*ac00*/  FFMA.FTZ R97, R176, R175, R97 ;  /* 0x000000afb0617223 */ /* 0x000fe20000010061 */
[----:B------:R-:W-:Y:S01]  /*ac10*/  IMAD.MOV.U32 R99, RZ, RZ, R56 ;  /* 0x000000ffff637224 */ /* 0x000fe200078e0038 */
[-C--:B------:R-:W-:Y:S01]  /*ac20*/  F2FP.F16.E4M3.UNPACK_B R56, R174.reuse.H1 ;  /* 0x000000aeff38723e */ /* 0x080fe200030006ff */
[----:B------:R-:W-:Y:S01]  /*ac30*/  IMAD.MOV.U32 R175, RZ, RZ, R44 ;  /* 0x000000ffffaf7224 */ /* 0x000fe200078e002c */
[----:B------:R-:W-:Y:S02]  /*ac40*/  F2FP.F16.E4M3.UNPACK_B R174, R174 ;  /* 0x000000aeffae723e */ /* 0x000fe400020006ff */
[----:B------:R-:W-:Y:S01]  /*ac50*/  F2FP.F16.E4M3.UNPACK_B R177, R99.H1 ;  /* 0x00000063ffb1723e */ /* 0x000fe200030006ff */
[--C-:B------:R-:W-:Y:S01]  /*ac60*/  HADD2.F32 R181, -RZ, R56.reuse.H0_H0 ;  /* 0x20000038ffb57230 */ /* 0x100fe20000004100 */
[----:B------:R-:W-:Y:S01]  /*ac70*/  F2FP.F16.E4M3.UNPACK_B R178, R175.H1 ;  /* 0x000000afffb2723e */ /* 0x000fe200030006ff */
[----:B------:R-:W-:Y:S01]  /*ac80*/  HADD2.F32 R56, -RZ, R56.H1_H1 ;  /* 0x30000038ff387230 */ /* 0x000fe20000004100 */
[----:B------:R-:W-:Y:S01]  /*ac90*/  F2FP.F16.E4M3.UNPACK_B R99, R99 ;  /* 0x00000063ff63723e */ /* 0x000fe200020006ff */
[----:B------:R-:W-:Y:S01]  /*aca0*/  HADD2.F32 R44, -RZ, R177.H0_H0 ;  /* 0x200000b1ff2c7230 */ /* 0x000fe20000004100 */
[----:B------:R-:W-:Y:S01]  /*acb0*/  F2FP.SATFINITE.E4M3.F32.PACK_AB_MERGE_C R47, R98, R47, RZ ;  /* 0x0000002f622f723e */ /* 0x000fe200048070ff */
[----:B------:R-:W-:-:S02]  /*acc0*/  HADD2.F32 R176, -RZ, R178.H0_H0 ;  /* 0x200000b2ffb07230 */ /* 0x000fc40000004100 */
[----:B------:R-:W-:Y:S02]  /*acd0*/  HADD2.F32 R177, -RZ, R177.H1_H1 ;  /* 0x300000b1ffb17230 */ /* 0x000fe40000004100 */
[-C--:B------:R-:W-:Y:S01]  /*ace0*/  FMUL.FTZ R182, R44, R181.reuse ;  /* 0x000000b52cb67220 */ /* 0x080fe20000410000 */
[----:B------:R-:W-:Y:S01]  /*acf0*/  F2FP.SATFINITE.E4M3.F32.PACK_AB_MERGE_C R47, R95, R96, R47 ;  /* 0x000000605f2f723e */ /* 0x000fe2000480702f */
[C---:B------:R-:W-:Y:S02]  /*ad00*/  FMUL.FTZ R181, R176.reuse, R181 ;  /* 0x000000b5b0b57220 */ /* 0x040fe40000410000 */
[-C--:B------:R-:W-:Y:S02]  /*ad10*/  FFMA.FTZ R176, R176, R180.reuse, -R182 ;  /* 0x000000b4b0b07223 */ /* 0x080fe400000108b6 */
[----:B------:R-:W-:Y:S01]  /*ad20*/  FFMA.FTZ R44, R44, R180, R181 ;  /* 0x000000b42c2c7223 */ /* 0x000fe200000100b5 */
[----:B------:R-:W-:Y:S02]  /*ad30*/  HADD2.F32 R181, -RZ, R178.H1_H1 ;  /* 0x300000b2ffb57230 */ /* 0x000fe40000004100 */
[----:B------:R-:W-:Y:S01]  /*ad40*/  FMUL.FTZ R178, R177, R56 ;  /* 0x00000038b1b27220 */ /* 0x000fe20000410000 */
[----:B------:R-:W-:Y:S01]  /*ad50*/  HADD2.F32 R180, -RZ, R179.H1_H1 ;  /* 0x300000b3ffb47230 */ /* 0x000fe20000004100 */
[----:B------:R-:W-:Y:S01]  /*ad60*/  F2FP.F16.E4M3.UNPACK_B R179, R172 ;  /* 0x000000acffb3723e */ /* 0x000fe200020006ff */
[----:B------:R-:W-:-:S02]  /*ad70*/  HADD2.F32 R172, -RZ, R99.H0_H0 ;  /* 0x20000063ffac7230 */ /* 0x000fc40000004100 */
[C---:B------:R-:W-:Y:S01]  /*ad80*/  FMUL.FTZ R56, R181.reuse, R56 ;  /* 0x00000038b5387220 */ /* 0x040fe20000410000 */
[----:B------:R-:W-:Y:S02]  /*ad90*/  HADD2.F32 R99, -RZ, R99.H1_H1 ;  /* 0x30000063ff637230 */ /* 0x000fe40000004100 */
[-C--:B------:R-:W-:Y:S01]  /*ada0*/  FFMA.FTZ R178, R181, R180.reuse, -R178 ;  /* 0x000000b4b5b27223 */ /* 0x080fe200000108b2 */
[--C-:B------:R-:W-:Y:S02]  /*adb0*/  HADD2.F32 R181, -RZ, R174.reuse.H0_H0 ;  /* 0x200000aeffb57230 */ /* 0x100fe40000004100 */
[----:B------:R-:W-:Y:S01]  /*adc0*/  FFMA.FTZ R56, R177, R180, R56 ;  /* 0x000000b4b1387223 */ /* 0x000fe20000010038 */
[----:B------:R-:W-:Y:S01]  /*add0*/  F2FP.F16.E4M3.UNPACK_B R177, R175 ;  /* 0x000000afffb1723e */ /* 0x000fe200020006ff */
[----:B------:R-:W-:Y:S01]  /*ade0*/  HADD2.F32 R180, -RZ, R179.H0_H0 ;  /* 0x200000b3ffb47230 */ /* 0x000fe20000004100 */
[----:B------:R-:W-:Y:S01]  /*adf0*/  F2FP.SATFINITE.E4M3.F32.PACK_AB_MERGE_C R176, R178, R176, RZ ;  /* 0x000000b0b2b0723e */ /* 0x000fe200048070ff */
[----:B------:R-:W-:Y:S01]  /*ae00*/  FMUL.FTZ R182, R172, R181 ;  /* 0x000000b5acb67220 */ /* 0x000fe20000410000 */
[----:B------:R-:W-:Y:S01]  /*ae10*/  HADD2.F32 R174, -RZ, R174.H1_H1 ;  /* 0x300000aeffae7230 */ /* 0x000fe20000004100 */
[----:B------:R-:W-:Y:S01]  /*ae20*/  F2FP.SATFINITE.E4M3.F32.PACK_AB_MERGE_C R56, R56, R44, RZ ;  /* 0x0000002c3838723e */ /* 0x000fe200048070ff */
[--C-:B------:R-:W-:Y:S01]  /*ae30*/  HADD2.F32 R175, -RZ, R177.reuse.H0_H0 ;  /* 0x200000b1ffaf7230 */ /* 0x100fe20000004100 */
[----:B------:R-:W-:Y:S01]  /*ae40*/  F2FP.SATFINITE.E4M3.F32.PACK_AB_MERGE_C R44, R97, R51, RZ ;  /* 0x00000033612c723e */ /* 0x000fe200048070ff */
[----:B------:R-:W-:-:S03]  /*ae50*/  HADD2.F32 R177, -RZ, R177.H1_H1 ;  /* 0x300000b1ffb17230 */ /* 0x000fc60000004100 */
[C---:B------:R-:W-:Y:S01]  /*ae60*/  FMUL.FTZ R181, R175.reuse, R181 ;  /* 0x000000b5afb57220 */ /* 0x040fe20000410000 */
[----:B------:R-:W-:Y:S01]  /*ae70*/  FFMA.FTZ R175, R175, R180, -R182 ;  /* 0x000000b4afaf7223 */ /* 0x000fe200000108b6 */
[-C--:B------:R-:W-:Y:S01]  /*ae80*/  FMUL.FTZ R182, R99, R174.reuse ;  /* 0x000000ae63b67220 */ /* 0x080fe20000410000 */
[C---:B------:R-:W-:Y:S01]  /*ae90*/  FMUL.FTZ R184, R177.reuse, R174 ;  /* 0x000000aeb1b87220 */ /* 0x040fe20000410000 */
[----:B------:R-:W-:Y:S01]  /*aea0*/  FFMA.FTZ R172, R172, R180, R181 ;  /* 0x000000b4acac7223 */ /* 0x000fe200000100b5 */
[----:B------:R-:W-:Y:S01]  /*aeb0*/  HADD2.F32 R180, -RZ, R179.H1_H1 ;  /* 0x300000b3ffb47230 */ /* 0x000fe20000004100 */
[----:B------:R-:W-:Y:S02]  /*aec0*/  F2FP.F16.E4M3.UNPACK_B R179, R58.H1 ;  /* 0x0000003affb3723e */ /* 0x000fe400030006ff */
[----:B------:R-:W-:Y:S02]  /*aed0*/  F2FP.F16.E4M3.UNPACK_B R181, R171.H1 ;  /* 0x000000abffb5723e */ /* 0x000fe400030006ff */
[-C--:B------:R-:W-:Y:S01]  /*aee0*/  FFMA.FTZ R174, R177, R180.reuse, -R182 ;  /* 0x000000b4b1ae7223 */ /* 0x080fe200000108b6 */
[----:B------:R-:W-:Y:S01]  /*aef0*/  IMAD.MOV.U32 R177, RZ, RZ, R46 ;  /* 0x000000ffffb17224 */ /* 0x000fe200078e002e */
[-C--:B------:R-:W-:Y:S01]  /*af00*/  F2FP.F16.E4M3.UNPACK_B R46, R173.reuse.H1 ;  /* 0x000000adff2e723e */ /* 0x080fe200030006ff */
[----:B------:R-:W-:Y:S01]  /*af10*/  FFMA.FTZ R99, R99, R180, R184 ;  /* 0x000000b463637223 */ /* 0x000fe200000100b8 */
        /* <DEDUP_REMOVED lines=9> */
[----:B------:R-:W-:Y:S01]  /*afb0*/  FMUL.FTZ R184, R180, R185 ;  /* 0x000000b9b4b87220 */ /* 0x000fe20000410000 */
[----:B------:R-:W-:Y:S01]  /*afc0*/  HADD2.F32 R179, -RZ, R179.H1_H1 ;  /* 0x300000b3ffb37230 */ /* 0x000fe20000004100 */
[----:B------:R-:W-:Y:S01]  /*afd0*/  F2FP.F16.E4M3.UNPACK_B R171, R171 ;  /* 0x000000abffab723e */ /* 0x000fe200020006ff */
[----:B------:R-:W-:Y:S02]  /*afe0*/  HADD2.F32 R178, -RZ, R178.H1_H1 ;  /* 0x300000b2ffb27230 */ /* 0x000fe40000004100 */
[C---:B------:R-:W-:Y:S01]  /*aff0*/  FMUL.FTZ R185, R182.reuse, R185 ;  /* 0x000000b9b6b97220 */ /* 0x040fe20000410000 */
[----:B------:R-:W-:Y:S02]  /*b000*/  HADD2.F32 R181, -RZ, R181.H1_H1 ;  /* 0x300000b5ffb57230 */ /* 0x000fe40000004100 */
[----:B------:R-:W-:Y:S01]  /*b010*/  FFMA.FTZ R184, R182, R183, -R184 ;  /* 0x000000b7b6b87223 */ /* 0x000fe200000108b8 */
[----:B------:R-:W-:Y:S01]  /*b020*/  F2FP.SATFINITE.E4M3.F32.PACK_AB_MERGE_C R174, R174, R175, R176 ;  /* 0x000000afaeae723e */ /* 0x000fe200048070b0 */
[----:B------:R-:W-:Y:S01]  /*b030*/  FFMA.FTZ R185, R180, R183, R185 ;  /* 0x000000b7b4b97223 */ /* 0x000fe200000100b9 */
[-C--:B------:R-:W-:Y:S01]  /*b040*/  FMUL.FTZ R180, R179, R46.reuse ;  /* 0x0000002eb3b47220 */ /* 0x080fe20000410000 */
[C---:B------:R-:W-:Y:S01]  /*b050*/  FMUL.FTZ R46, R178.reuse, R46 ;  /* 0x0000002eb22e7220 */ /* 0x040fe20000410000 */
[----:B------:R-:W-:Y:S01]  /*b060*/  HADD2.F32 R183, -RZ, R173.H0_H0 ;  /* 0x200000adffb77230 */ /* 0x000fe20000004100 */
[----:B------:R-:W-:Y:S01]  /*b070*/  F2FP.SATFINITE.E4M3.F32.PACK_AB_MERGE_C R59, R59, R63, R44 ;  /* 0x0000003f3b3b723e */ /* 0x000fe2000480702c */
[-C--:B------:R-:W-:Y:S01]  /*b080*/  FFMA.FTZ R178, R178, R181.reuse, -R180 ;  /* 0x000000b5b2b27223 */ /* 0x080fe200000108b4 */
[----:B------:R-:W-:Y:S01]  /*b090*/  FFMA.FTZ R46, R179, R181, R46 ;  /* 0x000000b5b32e7223 */ /* 0x000fe2000001002e */
[----:B------:R-:W-:Y:S01]  /*b0a0*/  HADD2.F32 R179, -RZ, R58.H0_H0 ;  /* 0x2000003affb37230 */ /* 0x000fe20000004100 */
[----:B------:R-:W-:Y:S01]  /*b0b0*/  F2FP.SATFINITE.E4M3.F32.PACK_AB_MERGE_C R56, R99, R172, R56 ;  /* 0x000000ac6338723e */ /* 0x000fe20004807038 */
[----:B------:R-:W-:Y:S01]  /*b0c0*/  HADD2.F32 R181, -RZ, R177.H0_H0 ;  /* 0x200000b1ffb57230 */ /* 0x000fe20000004100 */
[----:B------:R-:W-:Y:S01]  /*b0d0*/  F2FP.SATFINITE.E4M3.F32.PACK_AB_MERGE_C R178, R178, R184, RZ ;  /* 0x000000b8b2b2723e */ /* 0x000fe200048070ff */
        /* <DEDUP_REMOVED lines=9> */
[----:B------:R-:W-:Y:S01]  /*b170*/  FMUL.FTZ R177, R58, R173 ;  /* 0x000000ad3ab17220 */ /* 0x000fe20000410000 */
[----:B------:R-:W-:Y:S01]  /*b180*/  F2FP.SATFINITE.E4M3.F32.PACK_AB_MERGE_C R185, R46, R185, RZ ;  /* 0x000000b92eb9723e */ /* 0x000fe200048070ff */
[----:B------:R-:W-:Y:S02]  /*b190*/  IMAD.MOV.U32 R44, RZ, RZ, R174 ;  /* 0x000000ffff2c7224 */ /* 0x000fe400078e00ae */
[C---:B------:R-:W-:Y:S01]  /*b1a0*/  FMUL.FTZ R173, R180.reuse, R173 ;  /* 0x000000adb4ad7220 */ /* 0x040fe20000410000 */
[----:B------:R-:W-:-:S03]  /*b1b0*/  FFMA.FTZ R177, R180, R171, -R177 ;  /* 0x000000abb4b17223 */ /* 0x000fc600000108b1 */
[----:B------:R-:W-:Y:S02]  /*b1c0*/  FFMA.FTZ R58, R58, R171, R173 ;  /* 0x000000ab3a3a7223 */ /* 0x000fe400000100ad */
[----:B------:R-:W-:-:S03]  /*b1d0*/  F2FP.SATFINITE.E4M3.F32.PACK_AB_MERGE_C R46, R177, R182, R178 ;  /* 0x000000b6b12e723e */ /* 0x000fc600048070b2 */
[----:B------:R-:W-:-:S07]  /*b1e0*/  F2FP.SATFINITE.E4M3.F32.PACK_AB_MERGE_C R58, R58, R183, R185 ;  /* 0x000000b73a3a723e */ /* 0x000fce00048070b9 */
.L_x_558:
[----:B------:R-:W-:Y:S05]  /*b1f0*/  BSYNC B3 ;  /* 0x0000000000037941 */ /* 0x000fea0003800000 */
.L_x_557:
[----:B------:R-:W-:-:S13]  /*b200*/  ISETP.GE.AND P4, PT, R94, R152, PT ;  /* 0x000000985e00720c */ /* 0x000fda0003f86270 */
[--C-:B------:R-:W-:Y:S02]  /*b210*/  @!P4 SHF.R.S32.HI R49, RZ, 0x1f, R94.reuse ;  /* 0x0000001fff31c819 */ /* 0x100fe4000001145e */
[----:B------:R-:W-:-:S04]  /*b220*/  @!P4 IADD3 R51, P5, P6, R118, R140, R94 ;  /* 0x0000008c7633c210 */ /* 0x000fc80007ebe05e */
[----:B------:R-:W-:Y:S02]  /*b230*/  @!P4 IADD3.X R60, R4, R170, R49, P5, P6 ;  /* 0x000000aa043cc210 */ /* 0x000fe40002fec431 */
[----:B------:R-:W-:-:S05]  /*b240*/  IADD3 R48, P5, R93, R124, RZ ;  /* 0x0000007c5d307210 */ /* 0x000fca0007fbe0ff */
[----:B------:R-:W-:Y:S01]  /*b250*/  IMAD.X R49, R92, 0x1, R125, P5 ;  /* 0x000000015c317824 */ /* 0x000fe200028e067d */
[----:B------:R-:W-:-:S04]  /*b260*/  @!P4 IADD3 R50, P5, R51, R124, RZ ;  /* 0x0000007c3332c210 */ /* 0x000fc80007fbe0ff */
[----:B------:R-:W-:Y:S01]  /*b270*/  @!P4 IADD3.X R51, R60, R125, RZ, P5, !PT ;  /* 0x0000007d3c33c210 */ /* 0x000fe20002ffe4ff */
[----:B0-----:R3:W-:Y:S04]  /*b280*/  STG.E.128 desc[UR54][R48.64], R44 ;  /* 0x0000002c30007986 */ /* 0x0017e8000c101d36 */
[----:B-1----:R3:W-:Y:S04]  /*b290*/  @!P4 STG.E.128 desc[UR54][R50.64], R56 ;  /* 0x000000383200c986 */ /* 0x0027e8000c101d36 */
.L_x_556:
[----:B------:R-:W-:Y:S05]  /*b2a0*/  BSYNC B2 ;  /* 0x0000000000027941 */ /* 0x000fea0003800000 */
.L_x_555:
[----:B------:R-:W-:-:S13]  /*b2b0*/  ISETP.NE.AND P4, PT, R36, RZ, PT ;  /* 0x000000ff2400720c */ /* 0x000fda0003f85270 */
[----:B------:R-:W-:Y:S05]  /*b2c0*/  @!P4 BRA `(.L_x_550) ;  /* 0x0000000c00e0c947 */ /* 0x000fea0003800000 */
[----:B0--3--:R-:W3:Y:S01]  /*b2d0*/  LDL R44, [R1+0x8] ;  /* 0x00000800012c7983 */ /* 0x009ee20000100800 */
[----:B------:R-:W-:Y:S01]  /*b2e0*/  IADD3 R57, P4, P5, R118, R140, R29 ;  /* 0x0000008c76397210 */ /* 0x000fe20007d9e01d */
[----:B------:R-:W-:Y:S03]  /*b2f0*/  BSSY B2, `(.L_x_559) ;  /* 0x00000eb000027945 */ /* 0x000fe60003800000 */
[----:B------:R-:W-:Y:S02]  /*b300*/  IADD3.X R56, R4, R170, R32, P4, P5 ;  /* 0x000000aa04387210 */ /* 0x000fe400027ea420 */
[----:B------:R-:W-:Y:S02]  /*b310*/  ISETP.GE.AND P4, PT, R6, R133, PT ;  /* 0x000000850600720c */ /* 0x000fe40003f86270 */
[----:B---3--:R-:W-:-:S04]  /*b320*/  LOP3.LUT P6, RZ, R44, 0x1, RZ, 0xc0, !PT ;  /* 0x000000012cff7812 */ /* 0x008fc800078cc0ff */
[----:B------:R-:W-:-:S04]  /*b330*/  SEL R44, R121, R158, !P6 ;  /* 0x0000009e792c7207 */ /* 0x000fc80007000000 */
        /* <DEDUP_REMOVED lines=12> */
[----:B------:R-:W-:Y:S02]  /*b400*/  IMAD R47, R17, 0x7800, R44 ;  /* 0x00007800112f7824 */ /* 0x000fe400078e022c */
[C---:B------:R-:W-:Y:S02]  /*b410*/  IMAD.IADD R45, R16.reuse, 0x1, R45 ;  /* 0x00000001102d7824 */ /* 0x040fe400078e022d */
[----:B------:R-:W-:-:S04]  /*b420*/  IMAD.IADD R48, R16, 0x1, R47 ;  /* 0x0000000110307824 */ /* 0x000fc800078e022f */
[----:B------:R-:W0:Y:S04]  /*b430*/  LDS.128 R44, [R45+0x24200] ;  /* 0x024200002d2c7984 */ /* 0x000e280000000c00 */
[----:B------:R-:W1:Y:S01]  /*b440*/  LDS.128 R48, [R48+0x24200] ;  /* 0x0242000030307984 */ /* 0x000e620000000c00 */
[----:B------:R-:W-:Y:S05]  /*b450*/  @P4 BRA `(.L_x_560) ;  /* 0x0000000c00504947 */ /* 0x000fea0003800000 */
[----:B------:R-:W-:Y:S01]  /*b460*/  SHF.R.U32.HI R52, RZ, 0x8, R89 ;  /* 0x00000008ff347819 */ /* 0x000fe20000011659 */
[----:B0-----:R-:W-:Y:S01]  /*b470*/  IMAD.MOV.U32 R58, RZ, RZ, R44 ;  /* 0x000000ffff3a7224 */ /* 0x001fe200078e002c */
[----:B------:R-:W-:Y:S02]  /*b480*/  LOP3.LUT R63, R89, 0xff0000ff, RZ, 0xc0, !PT ;  /* 0xff0000ff593f7812 */ /* 0x000fe400078ec0ff */
[----:B------:R-:W-:Y:S01]  /*b490*/  SHF.R.U32.HI R92, RZ, 0x8, R91 ;  /* 0x00000008ff5c7819 */ /* 0x000fe2000001165b */
[----:B------:R-:W-:Y:S01]  /*b4a0*/  IMAD.SHL.U32 R44, R52, 0x100, RZ ;  /* 0x00000100342c7824 */ /* 0x000fe200078e00ff */
[----:B------:R-:W-:Y:S01]  /*b4b0*/  SHF.R.U32.HI R93, RZ, 0x10, R89 ;  /* 0x00000010ff5d7819 */ /* 0x000fe20000011659 */
[----:B------:R-:W-:Y:S01]  /*b4c0*/  IMAD.MOV.U32 R52, RZ, RZ, R46 ;  /* 0x000000ffff347224 */ /* 0x000fe200078e002e */
[----:B------:R-:W-:Y:S02]  /*b4d0*/  SHF.R.U32.HI R62, RZ, 0x10, R91 ;  /* 0x00000010ff3e7819 */ /* 0x000fe4000001165b */
[----:B------:R-:W-:Y:S01]  /*b4e0*/  LOP3.LUT R63, R63, 0xff00, R44, 0xf8, !PT ;  /* 0x0000ff003f3f7812 */ /* 0x000fe200078ef82c */
[----:B------:R-:W-:Y:S01]  /*b4f0*/  IMAD.SHL.U32 R44, R92, 0x100, RZ ;  /* 0x000001005c2c7824 */ /* 0x000fe200078e00ff */
[----:B------:R-:W-:-:S02]  /*b500*/  LOP3.LUT R89, R91, 0xff0000ff, RZ, 0xc0, !PT ;  /* 0xff0000ff5b597812 */ /* 0x000fc400078ec0ff */
[----:B-1----:R-:W-:Y:S01]  /*b510*/  MOV R60, R48 ;  /* 0x00000030003c7202 */ /* 0x002fe20000000f00 */
[----:B------:R-:W-:Y:S01]  /*b520*/  IMAD.U32 R48, R93, 0x10000, RZ ;  /* 0x000100005d307824 */ /* 0x000fe200078e00ff */
[----:B------:R-:W-:Y:S02]  /*b530*/  SHF.R.U32.HI R90, RZ, 0x8, R53 ;  /* 0x00000008ff5a7819 */ /* 0x000fe40000011635 */
[----:B------:R-:W-:Y:S02]  /*b540*/  SHF.R.U32.HI R88, RZ, 0x8, R55 ;  /* 0x00000008ff587819 */ /* 0x000fe40000011637 */
[----:B------:R-:W-:Y:S01]  /*b550*/  LOP3.LUT R89, R89, 0xff00, R44, 0xf8, !PT ;  /* 0x0000ff0059597812 */ /* 0x000fe200078ef82c */
[----:B------:R-:W-:Y:S01]  /*b560*/  IMAD.U32 R44, R62, 0x10000, RZ ;  /* 0x000100003e2c7824 */ /* 0x000fe200078e00ff */
[----:B------:R-:W-:Y:S01]  /*b570*/  SHF.R.U32.HI R54, RZ, 0x10, R53 ;  /* 0x00000010ff367819 */ /* 0x000fe20000011635 */
[----:B------:R-:W-:Y:S01]  /*b580*/  IMAD.SHL.U32 R46, R90, 0x100, RZ ;  /* 0x000001005a2e7824 */ /* 0x000fe200078e00ff */
[----:B------:R-:W-:Y:S01]  /*b590*/  LOP3.LUT R91, R53, 0xff0000ff, RZ, 0xc0, !PT ;  /* 0xff0000ff355b7812 */ /* 0x000fe200078ec0ff */
[----:B------:R-:W-:Y:S01]  /*b5a0*/  IMAD.MOV.U32 R53, RZ, RZ, R50 ;  /* 0x000000ffff357224 */ /* 0x000fe200078e0032 */
[----:B------:R-:W-:-:S02]  /*b5b0*/  LOP3.LUT R48, R63, 0xff0000, R48, 0xf8, !PT ;  /* 0x00ff00003f307812 */ /* 0x000fc400078ef830 */
[----:B------:R-:W-:Y:S02]  /*b5c0*/  SHF.R.U32.HI R61, RZ, 0x10, R55 ;  /* 0x00000010ff3d7819 */ /* 0x000fe40000011637 */
[----:B------:R-:W-:Y:S02]  /*b5d0*/  F2FP.F16.E4M3.UNPACK_B R90, R166.H1 ;  /* 0x000000a6ff5a723e */ /* 0x000fe400030006ff */
[----:B------:R-:W-:Y:S02]  /*b5e0*/  F2FP.F16.E4M3.UNPACK_B R63, R60.H1 ;  /* 0x0000003cff3f723e */ /* 0x000fe400030006ff */
[----:B------:R-:W-:Y:S02]  /*b5f0*/  LOP3.LUT R55, R55, 0xff0000ff, RZ, 0xc0, !PT ;  /* 0xff0000ff37377812 */ /* 0x000fe400078ec0ff */
[----:B------:R-:W-:Y:S01]  /*b600*/  SHF.L.U32 R50, R88, 0x8, RZ ;  /* 0x0000000858327819 */ /* 0x000fe200000006ff */
[----:B------:R-:W-:Y:S01]  /*b610*/  HADD2.F32 R88, -RZ, R63.H0_H0 ;  /* 0x2000003fff587230 */ /* 0x000fe20000004100 */
[----:B------:R-:W-:-:S02]  /*b620*/  F2FP.F16.E4M3.UNPACK_B R62, R58.H1 ;  /* 0x0000003aff3e723e */ /* 0x000fc400030006ff */
[----:B------:R-:W-:Y:S02]  /*b630*/  LOP3.LUT R44, R89, 0xff0000, R44, 0xf8, !PT ;  /* 0x00ff0000592c7812 */ /* 0x000fe400078ef82c */
[----:B------:R-:W-:Y:S01]  /*b640*/  LOP3.LUT R91, R91, 0xff00, R46, 0xf8, !PT ;  /* 0x0000ff005b5b7812 */ /* 0x000fe200078ef82e */
[----:B------:R-:W-:Y:S01]  /*b650*/  HADD2.F32 R46, -RZ, R90.H0_H0 ;  /* 0x2000005aff2e7230 */ /* 0x000fe20000004100 */
[----:B------:R-:W-:Y:S02]  /*b660*/  F2FP.F16.E4M3.UNPACK_B R89, R168.H1 ;  /* 0x000000a8ff59723e */ /* 0x000fe400030006ff */
[----:B------:R-:W-:Y:S01]  /*b670*/  LOP3.LUT R93, R55, 0xff00, R50, 0xf8, !PT ;  /* 0x0000ff00375d7812 */ /* 0x000fe200078ef832 */
[----:B------:R-:W-:Y:S02]  /*b680*/  HADD2.F32 R55, -RZ, R62.H0_H0 ;  /* 0x2000003eff377230 */ /* 0x000fe40000004100 */
[----:B------:R-:W-:Y:S01]  /*b690*/  FMUL.FTZ R92, R88, R46 ;  /* 0x0000002e585c7220 */ /* 0x000fe20000410000 */
[----:B------:R-:W-:Y:S01]  /*b6a0*/  IMAD.U32 R50, R54, 0x10000, RZ ;  /* 0x0001000036327824 */ /* 0x000fe200078e00ff */
[----:B------:R-:W-:Y:S01]  /*b6b0*/  F2FP.F16.E4M3.UNPACK_B R166, R166 ;  /* 0x000000a6ffa6723e */ /* 0x000fe200020006ff */
[----:B------:R-:W-:-:S02]  /*b6c0*/  IMAD.U32 R54, R61, 0x10000, RZ ;  /* 0x000100003d367824 */ /* 0x000fc400078e00ff */
[----:B------:R-:W-:Y:S01]  /*b6d0*/  FMUL.FTZ R95, R55, R46 ;  /* 0x0000002e375f7220 */ /* 0x000fe20000410000 */
[--C-:B------:R-:W-:Y:S01]  /*b6e0*/  HADD2.F32 R61, -RZ, R89.reuse.H0_H0 ;  /* 0x20000059ff3d7230 */ /* 0x100fe20000004100 */
[----:B------:R-:W-:Y:S01]  /*b6f0*/  LOP3.LUT R50, R91, 0xff0000, R50, 0xf8, !PT ;  /* 0x00ff00005b327812 */ /* 0x000fe200078ef832 */
[----:B------:R-:W-:Y:S01]  /*b700*/  HADD2.F32 R62, -RZ, R62.H1_H1 ;  /* 0x3000003eff3e7230 */ /* 0x000fe20000004100 */
[----:B------:R-:W-:Y:S01]  /*b710*/  LOP3.LUT R46, R93, 0xff0000, R54, 0xf8, !PT ;  /* 0x00ff00005d2e7812 */ /* 0x000fe200078ef836 */
[----:B------:R-:W-:Y:S02]  /*b720*/  HADD2.F32 R91, -RZ, R89.H1_H1 ;  /* 0x30000059ff5b7230 */ /* 0x000fe40000004100 */
[-C--:B------:R-:W-:Y:S01]  /*b730*/  FFMA.FTZ R54, R55, R61.reuse, -R92 ;  /* 0x0000003d37367223 */ /* 0x080fe2000001085c */
[----:B------:R-:W-:Y:S01]  /*b740*/  FFMA.FTZ R55, R88, R61, R95 ;  /* 0x0000003d58377223 */ /* 0x000fe2000001005f */
[----:B------:R-:W-:Y:S01]  /*b750*/  HADD2.F32 R61, -RZ, R90.H1_H1 ;  /* 0x3000005aff3d7230 */ /* 0x000fe20000004100 */
[----:B------:R-:W-:Y:S01]  /*b760*/  F2FP.F16.E4M3.UNPACK_B R88, R60 ;  /* 0x0000003cff58723e */ /* 0x000fe200020006ff */
[----:B------:R-:W-:Y:S01]  /*b770*/  HADD2.F32 R90, -RZ, R63.H1_H1 ;  /* 0x3000003fff5a7230 */ /* 0x000fe20000004100 */
[----:B------:R-:W-:Y:S01]  /*b780*/  F2FP.F16.E4M3.UNPACK_B R63, R58 ;  /* 0x0000003aff3f723e */ /* 0x000fe200020006ff */
[----:B------:R-:W-:-:S02]  /*b790*/  HADD2.F32 R92, -RZ, R166.H0_H0 ;  /* 0x200000a6ff5c7230 */ /* 0x000fc40000004100 */
[-C--:B------:R-:W-:Y:S01]  /*b7a0*/  FMUL.FTZ R95, R62, R61.reuse ;  /* 0x0000003d3e5f7220 */ /* 0x080fe20000410000 */
[----:B------:R-:W-:Y:S01]  /*b7b0*/  F2FP.F16.E4M3.UNPACK_B R168, R168 ;  /* 0x000000a8ffa8723e */ /* 0x000fe200020006ff */
[C---:B------:R-:W-:Y:S01]  /*b7c0*/  FMUL.FTZ R93, R90.reuse, R61 ;  /* 0x0000003d5a5d7220 */ /* 0x040fe20000410000 */
[----:B------:R-:W-:Y:S02]  /*b7d0*/  HADD2.F32 R89, -RZ, R88.H0_H0 ;  /* 0x20000058ff597230 */ /* 0x000fe40000004100 */
[-C--:B------:R-:W-:Y:S01]  /*b7e0*/  FFMA.FTZ R58, R90, R91.reuse, R95 ;  /* 0x0000005b5a3a7223 */ /* 0x080fe2000001005f */
[----:B------:R-:W-:Y:S02]  /*b7f0*/  HADD2.F32 R60, -RZ, R63.H0_H0 ;  /* 0x2000003fff3c7230 */ /* 0x000fe40000004100 */
[----:B------:R-:W-:Y:S01]  /*b800*/  FFMA.FTZ R61, R62, R91, -R93 ;  /* 0x0000005b3e3d7223 */ /* 0x000fe2000001085d */
[----:B------:R-:W-:Y:S02]  /*b810*/  HADD2.F32 R166, -RZ, R166.H1_H1 ;  /* 0x300000a6ffa67230 */ /* 0x000fe40000004100 */
[----:B------:R-:W-:Y:S01]  /*b820*/  FMUL.FTZ R91, R89, R92 ;  /* 0x0000005c595b7220 */ /* 0x000fe20000410000 */
[----:B------:R-:W-:-:S02]  /*b830*/  HADD2.F32 R90, -RZ, R88.H1_H1 ;  /* 0x30000058ff5a7230 */ /* 0x000fc40000004100 */
[----:B------:R-:W-:Y:S01]  /*b840*/  FMUL.FTZ R92, R60, R92 ;  /* 0x0000005c3c5c7220 */ /* 0x000fe20000410000 */
[--C-:B------:R-:W-:Y:S01]  /*b850*/  HADD2.F32 R62, -RZ, R168.reuse.H0_H0 ;  /* 0x200000a8ff3e7230 */ /* 0x100fe20000004100 */
[----:B------:R-:W-:Y:S01]  /*b860*/  F2FP.F16.E4M3.UNPACK_B R93, R167.H1 ;  /* 0x000000a7ff5d723e */ /* 0x000fe200030006ff */
[----:B------:R-:W-:Y:S02]  /*b870*/  HADD2.F32 R63, -RZ, R63.H1_H1 ;  /* 0x3000003fff3f7230 */ /* 0x000fe40000004100 */
[----:B------:R-:W-:Y:S01]  /*b880*/  FMUL.FTZ R88, R90, R166 ;  /* 0x000000a65a587220 */ /* 0x000fe20000410000 */
[----:B------:R-:W-:Y:S02]  /*b890*/  HADD2.F32 R168, -RZ, R168.H1_H1 ;  /* 0x300000a8ffa87230 */ /* 0x000fe40000004100 */
[-C--:B------:R-:W-:Y:S01]  /*b8a0*/  FFMA.FTZ R60, R60, R62.reuse, -R91 ;  /* 0x0000003e3c3c7223 */ /* 0x080fe2000001085b */
[----:B------:R-:W-:Y:S01]  /*b8b0*/  FFMA.FTZ R62, R89, R62, R92 ;  /* 0x0000003e593e7223 */ /* 0x000fe2000001005c */
[----:B------:R-:W-:Y:S01]  /*b8c0*/  F2FP.F16.E4M3.UNPACK_B R91, R53.H1 ;  /* 0x00000035ff5b723e */ /* 0x000fe200030006ff */
[C---:B------:R-:W-:Y:S01]  /*b8d0*/  FMUL.FTZ R95, R63.reuse, R166 ;  /* 0x000000a63f5f7220 */ /* 0x040fe20000410000 */
[----:B------:R-:W-:Y:S01]  /*b8e0*/  FFMA.FTZ R89, R63, R168, -R88 ;  /* 0x000000a83f597223 */ /* 0x000fe20000010858 */
[----:B------:R-:W-:Y:S01]  /*b8f0*/  F2FP.F16.E4M3.UNPACK_B R88, R52.H1 ;  /* 0x00000034ff58723e */ /* 0x000fe200030006ff */
[----:B------:R-:W-:Y:S01]  /*b900*/  HADD2.F32 R97, -RZ, R93.H0_H0 ;  /* 0x2000005dff617230 */ /* 0x000fe20000004100 */
[----:B------:R-:W-:Y:S01]  /*b910*/  F2FP.F16.E4M3.UNPACK_B R94, R169.H1 ;  /* 0x000000a9ff5e723e */ /* 0x000fe200030006ff */
[----:B------:R-:W-:-:S02]  /*b920*/  HADD2.F32 R92, -RZ, R91.H0_H0 ;  /* 0x2000005bff5c7230 */ /* 0x000fc40000004100 */
[----:B------:R-:W-:Y:S01]  /*b930*/  FFMA.FTZ R63, R90, R168, R95 ;  /* 0x000000a85a3f7223 */ /* 0x000fe2000001005f */
[----:B------:R-:W-:Y:S01]  /*b940*/  HADD2.F32 R90, -RZ, R88.H0_H0 ;  /* 0x20000058ff5a7230 */ /* 0x000fe20000004100 */
[----:B------:R-:W-:Y:S01]  /*b950*/  F2FP.F16.E4M3.UNPACK_B R167, R167 ;  /* 0x000000a7ffa7723e */ /* 0x000fe200020006ff */
[----:B------:R-:W-:Y:S02]  /*b960*/  HADD2.F32 R96, -RZ, R93.H1_H1 ;  /* 0x3000005dff607230 */ /* 0x000fe40000004100 */
[-C--:B------:R-:W-:Y:S01]  /*b970*/  FMUL.FTZ R99, R92, R97.reuse ;  /* 0x000000615c637220 */ /* 0x080fe20000410000 */
[----:B------:R-:W-:Y:S02]  /*b980*/  HADD2.F32 R95, -RZ, R94.H0_H0 ;  /* 0x2000005eff5f7230 */ /* 0x000fe40000004100 */
[----:B------:R-:W-:Y:S01]  /*b990*/  FMUL.FTZ R97, R90, R97 ;  /* 0x000000615a617220 */ /* 0x000fe20000410000 */
[----:B------:R-:W-:Y:S01]  /*b9a0*/  HADD2.F32 R93, -RZ, R91.H1_H1 ;  /* 0x3000005bff5d7230 */ /* 0x000fe20000004100 */
[----:B------:R-:W-:Y:S01]  /*b9b0*/  F2FP.F16.E4M3.UNPACK_B R52, R52 ;  /* 0x00000034ff34723e */ /* 0x000fe200020006ff */
[----:B------:R-:W-:-:S02]  /*b9c0*/  HADD2.F32 R91, -RZ, R88.H1_H1 ;  /* 0x30000058ff5b7230 */ /* 0x000fc40000004100 */
[-C--:B------:R-:W-:Y:S01]  /*b9d0*/  FFMA.FTZ R88, R90, R95.reuse, -R99 ;  /* 0x0000005f5a587223 */ /* 0x080fe20000010863 */
[----:B------:R-:W-:Y:S02]  /*b9e0*/  HADD2.F32 R94, -RZ, R94.H1_H1 ;  /* 0x3000005eff5e7230 */ /* 0x000fe40000004100 */
[-C--:B------:R-:W-:Y:S01]  /*b9f0*/  FMUL.FTZ R98, R93, R96.reuse ;  /* 0x000000605d627220 */ /* 0x080fe20000410000 */
[----:B------:R-:W-:Y:S01]  /*ba00*/  FFMA.FTZ R90, R92, R95, R97 ;  /* 0x0000005f5c5a7223 */ /* 0x000fe20000010061 */
[----:B------:R-:W-:Y:S01]  /*ba10*/  FMUL.FTZ R96, R91, R96 ;  /* 0x000000605b607220 */ /* 0x000fe20000410000 */
[----:B------:R-:W-:Y:S01]  /*ba20*/  F2FP.F16.E4M3.UNPACK_B R92, R53 ;  /* 0x00000035ff5c723e */ /* 0x000fe200020006ff */
[----:B------:R-:W-:Y:S01]  /*ba30*/  HADD2.F32 R53, -RZ, R52.H0_H0 ;  /* 0x20000034ff357230 */ /* 0x000fe20000004100 */
[----:B------:R-:W-:Y:S01]  /*ba40*/  F2FP.F16.E4M3.UNPACK_B R169, R169 ;  /* 0x000000a9ffa9723e */ /* 0x000fe200020006ff */
[----:B------:R-:W-:Y:S01]  /*ba50*/  FFMA.FTZ R97, R93, R94, R96 ;  /* 0x0000005e5d617223 */ /* 0x000fe20000010060 */
[----:B------:R-:W-:-:S02]  /*ba60*/  HADD2.F32 R96, -RZ, R167.H0_H0 ;  /* 0x200000a7ff607230 */ /* 0x000fc40000004100 */
[----:B------:R-:W-:Y:S01]  /*ba70*/  FFMA.FTZ R91, R91, R94, -R98 ;  /* 0x0000005e5b5b7223 */ /* 0x000fe20000010862 */
[--C-:B------:R-:W-:Y:S01]  /*ba80*/  HADD2.F32 R93, -RZ, R92.reuse.H0_H0 ;  /* 0x2000005cff5d7230 */ /* 0x100fe20000004100 */
[----:B------:R-:W-:Y:S01]  /*ba90*/  F2FP.SATFINITE.E4M3.F32.PACK_AB_MERGE_C R54, R61, R54, RZ ;  /* 0x000000363d36723e */ /* 0x000fe200048070ff */
[----:B------:R-:W-:Y:S01]  /*baa0*/  HADD2.F32 R167, -RZ, R167.H1_H1 ;  /* 0x300000a7ffa77230 */ /* 0x000fe20000004100 */
[----:B------:R-:W-:Y:S01]  /*bab0*/  F2FP.SATFINITE.E4M3.F32.PACK_AB_MERGE_C R58, R58, R55, RZ ;  /* 0x000000373a3a723e */ /* 0x000fe200048070ff */
[----:B------:R-:W-:Y:S02]  /*bac0*/  HADD2.F32 R92, -RZ, R92.H1_H1 ;  /* 0x3000005cff5c7230 */ /* 0x000fe40000004100 */
[-C--:B------:R-:W-:Y:S01]  /*bad0*/  FMUL.FTZ R98, R93, R96.reuse ;  /* 0x000000605d627220 */ /* 0x080fe20000410000 */
[----:B------:R-:W-:Y:S02]  /*bae0*/  HADD2.F32 R52, -RZ, R52.H1_H1 ;  /* 0x30000034ff347230 */ /* 0x000fe40000004100 */
[----:B------:R-:W-:Y:S01]  /*baf0*/  FMUL.FTZ R96, R53, R96 ;  /* 0x0000006035607220 */ /* 0x000fe20000410000 */
[----:B------:R-:W-:-:S02]  /*bb00*/  HADD2.F32 R94, -RZ, R169.H0_H0 ;  /* 0x200000a9ff5e7230 */ /* 0x000fc40000004100 */
[-C--:B------:R-:W-:Y:S01]  /*bb10*/  FMUL.FTZ R95, R92, R167.reuse ;  /* 0x000000a75c5f7220 */ /* 0x080fe20000410000 */
[----:B------:R-:W-:Y:S02]  /*bb20*/  HADD2.F32 R169, -RZ, R169.H1_H1 ;  /* 0x300000a9ffa97230 */ /* 0x000fe40000004100 */
[C---:B------:R-:W-:Y:S01]  /*bb30*/  FMUL.FTZ R167, R52.reuse, R167 ;  /* 0x000000a734a77220 */ /* 0x040fe20000410000 */
[----:B------:R-:W-:Y:S01]  /*bb40*/  F2FP.SATFINITE.E4M3.F32.PACK_AB_MERGE_C R88, R91, R88, RZ ;  /* 0x000000585b58723e */ /* 0x000fe200048070ff */
[----:B------:R-:W-:Y:S01]  /*bb50*/  FFMA.FTZ R53, R53, R94, -R98 ;  /* 0x0000005e35357223 */ /* 0x000fe20000010862 */
[----:B------:R-:W-:Y:S01]  /*bb60*/  F2FP.SATFINITE.E4M3.F32.PACK_AB_MERGE_C R55, R89, R60, R54 ;  /* 0x0000003c5937723e */ /* 0x000fe20004807036 */
[----:B------:R-:W-:Y:S01]  /*bb70*/  FFMA.FTZ R52, R52, R169, -R95 ;  /* 0x000000a934347223 */ /* 0x000fe2000001085f */
[----:B------:R-:W-:Y:S01]  /*bb80*/  F2FP.F16.E4M3.UNPACK_B R61, R49 ;  /* 0x00000031ff3d723e */ /* 0x000fe200020006ff */
[----:B------:R-:W-:Y:S01]  /*bb90*/  FFMA.FTZ R96, R93, R94, R96 ;  /* 0x0000005e5d607223 */ /* 0x000fe20000010060 */
[----:B------:R-:W-:Y:S01]  /*bba0*/  F2FP.F16.E4M3.UNPACK_B R91, R50 ;  /* 0x00000032ff5b723e */ /* 0x000fe200020006ff */
[----:B------:R-:W-:Y:S01]  /*bbb0*/  FFMA.FTZ R167, R92, R169, R167 ;  /* 0x000000a95ca77223 */ /* 0x000fe200000100a7 */
[----:B------:R-:W-:-:S02]  /*bbc0*/  F2FP.F16.E4M3.UNPACK_B R60, R45 ;  /* 0x0000002dff3c723e */ /* 0x000fc400020006ff */
[----:B------:R-:W-:Y:S02]  /*bbd0*/  F2FP.SATFINITE.E4M3.F32.PACK_AB_MERGE_C R90, R97, R90, RZ ;  /* 0x0000005a615a723e */ /* 0x000fe400048070ff */
[----:B------:R-:W-:Y:S01]  /*bbe0*/  F2FP.SATFINITE.E4M3.F32.PACK_AB_MERGE_C R54, R63, R62, R58 ;  /* 0x0000003e3f36723e */ /* 0x000fe2000480703a */
[----:B------:R-:W-:Y:S01]  /*bbf0*/  HADD2.F32 R63, -RZ, R61.H0_H0 ;  /* 0x2000003dff3f7230 */ /* 0x000fe20000004100 */
[----:B------:R-:W-:Y:S01]  /*bc00*/  F2FP.F16.E4M3.UNPACK_B R89, R48 ;  /* 0x00000030ff59723e */ /* 0x000fe200020006ff */
[----:B------:R-:W-:Y:S01]  /*bc10*/  HADD2.F32 R62, -RZ, R91.H0_H0 ;  /* 0x2000005bff3e7230 */ /* 0x000fe20000004100 */
[----:B------:R-:W-:Y:S01]  /*bc20*/  F2FP.SATFINITE.E4M3.F32.PACK_AB_MERGE_C R53, R52, R53, R88 ;  /* 0x000000353435723e */ /* 0x000fe20004807058 */
[----:B------:R-:W-:Y:S01]  /*bc30*/  HADD2.F32 R58, -RZ, R60.H0_H0 ;  /* 0x2000003cff3a7230 */ /* 0x000fe20000004100 */
[----:B------:R-:W-:Y:S01]  /*bc40*/  F2FP.SATFINITE.E4M3.F32.PACK_AB_MERGE_C R52, R167, R96, R90 ;  /* 0x00000060a734723e */ /* 0x000fe2000480705a */
[----:B------:R-:W-:Y:S02]  /*bc50*/  HADD2.F32 R90, -RZ, R89.H0_H0 ;  /* 0x20000059ff5a7230 */ /* 0x000fe40000004100 */
[----:B------:R-:W-:Y:S01]  /*bc60*/  FMUL.FTZ R93, R63, R62 ;  /* 0x0000003e3f5d7220 */ /* 0x000fe20000410000 */
[----:B------:R-:W-:-:S02]  /*bc70*/  HADD2.F32 R88, -RZ, R61.H1_H1 ;  /* 0x3000003dff587230 */ /* 0x000fc40000004100 */
[C---:B------:R-:W-:Y:S01]  /*bc80*/  FMUL.FTZ R92, R58.reuse, R62 ;  /* 0x0000003e3a5c7220 */ /* 0x040fe20000410000 */
[----:B------:R-:W-:Y:S02]  /*bc90*/  HADD2.F32 R91, -RZ, R91.H1_H1 ;  /* 0x3000005bff5b7230 */ /* 0x000fe40000004100 */
[-C--:B------:R-:W-:Y:S01]  /*bca0*/  FFMA.FTZ R58, R58, R90.reuse, -R93 ;  /* 0x0000005a3a3a7223 */ /* 0x080fe2000001085d */
[----:B------:R-:W-:Y:S02]  /*bcb0*/  HADD2.F32 R62, -RZ, R60.H1_H1 ;  /* 0x3000003cff3e7230 */ /* 0x000fe40000004100 */
[----:B------:R-:W-:Y:S01]  /*bcc0*/  FFMA.FTZ R60, R63, R90, R92 ;  /* 0x0000005a3f3c7223 */ /* 0x000fe2000001005c */
[----:B------:R-:W-:Y:S02]  /*bcd0*/  HADD2.F32 R89, -RZ, R89.H1_H1 ;  /* 0x30000059ff597230 */ /* 0x000fe40000004100 */
[----:B------:R-:W-:Y:S01]  /*bce0*/  FMUL.FTZ R93, R88, R91 ;  /* 0x0000005b585d7220 */ /* 0x000fe20000410000 */
[----:B------:R-:W-:Y:S01]  /*bcf0*/  F2FP.F16.E4M3.UNPACK_B R63, R49.H1 ;  /* 0x00000031ff3f723e */ /* 0x000fe200030006ff */
[----:B------:R-:W-:Y:S01]  /*bd00*/  FMUL.FTZ R91, R62, R91 ;  /* 0x0000005b3e5b7220 */ /* 0x000fe20000410000 */
[----:B------:R-:W-:-:S02]  /*bd10*/  F2FP.F16.E4M3.UNPACK_B R90, R50.H1 ;  /* 0x00000032ff5a723e */ /* 0x000fc400030006ff */
[----:B------:R-:W-:Y:S01]  /*bd20*/  F2FP.F16.E4M3.UNPACK_B R61, R45.H1 ;  /* 0x0000002dff3d723e */ /* 0x000fe200030006ff */
[-C--:B------:R-:W-:Y:S01]  /*bd30*/  FFMA.FTZ R45, R62, R89.reuse, -R93 ;  /* 0x000000593e2d7223 */ /* 0x080fe2000001085d */
[----:B------:R-:W-:Y:S01]  /*bd40*/  FFMA.FTZ R49, R88, R89, R91 ;  /* 0x0000005958317223 */ /* 0x000fe2000001005b */
[----:B------:R-:W-:Y:S01]  /*bd50*/  HADD2.F32 R62, -RZ, R63.H0_H0 ;  /* 0x2000003fff3e7230 */ /* 0x000fe20000004100 */
[----:B------:R-:W-:Y:S01]  /*bd60*/  F2FP.F16.E4M3.UNPACK_B R48, R48.H1 ;  /* 0x00000030ff30723e */ /* 0x000fe200030006ff */
[--C-:B------:R-:W-:Y:S01]  /*bd70*/  HADD2.F32 R91, -RZ, R90.reuse.H0_H0 ;  /* 0x2000005aff5b7230 */ /* 0x100fe20000004100 */
[-C--:B------:R-:W-:Y:S01]  /*bd80*/  F2FP.F16.E4M3.UNPACK_B R97, R46.reuse.H1 ;  /* 0x0000002eff61723e */ /* 0x080fe200030006ff */
[----:B------:R-:W-:Y:S01]  /*bd90*/  HADD2.F32 R50, -RZ, R61.H0_H0 ;  /* 0x2000003dff327230 */ /* 0x000fe20000004100 */
[----:B------:R-:W-:Y:S01]  /*bda0*/  F2FP.F16.E4M3.UNPACK_B R96, R46 ;  /* 0x0000002eff60723e */ /* 0x000fe200020006ff */
[----:B------:R-:W-:Y:S02]  /*bdb0*/  HADD2.F32 R63, -RZ, R63.H1_H1 ;  /* 0x3000003fff3f7230 */ /* 0x000fe40000004100 */
[----:B------:R-:W-:Y:S01]  /*bdc0*/  FMUL.FTZ R93, R62, R91 ;  /* 0x0000005b3e5d7220 */ /* 0x000fe20000410000 */
[----:B------:R-:W-:-:S02]  /*bdd0*/  HADD2.F32 R90, -RZ, R90.H1_H1 ;  /* 0x3000005aff5a7230 */ /* 0x000fc40000004100 */
[----:B------:R-:W-:Y:S01]  /*bde0*/  FMUL.FTZ R91, R50, R91 ;  /* 0x0000005b325b7220 */ /* 0x000fe20000410000 */
[----:B------:R-:W-:Y:S01]  /*bdf0*/  HADD2.F32 R61, -RZ, R61.H1_H1 ;  /* 0x3000003dff3d7230 */ /* 0x000fe20000004100 */
[----:B------:R-:W-:Y:S01]  /*be00*/  F2FP.F16.E4M3.UNPACK_B R94, R44.H1 ;  /* 0x0000002cff5e723e */ /* 0x000fe200030006ff */
[--C-:B------:R-:W-:Y:S02]  /*be10*/  HADD2.F32 R88, -RZ, R48.reuse.H1_H1 ;  /* 0x30000030ff587230 */ /* 0x100fe40000004100 */
[-C--:B------:R-:W-:Y:S01]  /*be20*/  FMUL.FTZ R92, R63, R90.reuse ;  /* 0x0000005a3f5c7220 */ /* 0x080fe20000410000 */
[----:B------:R-:W-:Y:S02]  /*be30*/  HADD2.F32 R89, -RZ, R48.H0_H0 ;  /* 0x20000030ff597230 */ /* 0x000fe40000004100 */
[C---:B------:R-:W-:Y:S01]  /*be40*/  FMUL.FTZ R90, R61.reuse, R90 ;  /* 0x0000005a3d5a7220 */ /* 0x040fe20000410000 */
[----:B------:R-:W-:Y:S02]  /*be50*/  HADD2.F32 R99, -RZ, R97.H0_H0 ;  /* 0x20000061ff637230 */ /* 0x000fe40000004100 */
[----:B------:R-:W-:Y:S01]  /*be60*/  FFMA.FTZ R61, R61, R88, -R92 ;  /* 0x000000583d3d7223 */ /* 0x000fe2000001085c */
[----:B------:R-:W-:-:S02]  /*be70*/  HADD2.F32 R95, -RZ, R94.H0_H0 ;  /* 0x2000005eff5f7230 */ /* 0x000fc40000004100 */
[----:B------:R-:W-:Y:S01]  /*be80*/  FFMA.FTZ R63, R63, R88, R90 ;  /* 0x000000583f3f7223 */ /* 0x000fe2000001005a */
[----:B------:R-:W-:Y:S01]  /*be90*/  F2FP.F16.E4M3.UNPACK_B R90, R51.H1 ;  /* 0x00000033ff5a723e */ /* 0x000fe200030006ff */
[-C--:B------:R-:W-:Y:S01]  /*bea0*/  FFMA.FTZ R48, R50, R89.reuse, -R93 ;  /* 0x0000005932307223 */ /* 0x080fe2000001085d */
[----:B------:R-:W-:Y:S01]  /*beb0*/  FFMA.FTZ R50, R62, R89, R91 ;  /* 0x000000593e327223 */ /* 0x000fe2000001005b */
[----:B------:R-:W-:Y:S01]  /*bec0*/  F2FP.F16.E4M3.UNPACK_B R62, R47 ;  /* 0x0000002fff3e723e */ /* 0x000fe200020006ff */
[----:B------:R-:W-:Y:S01]  /*bed0*/  HADD2.F32 R97, -RZ, R97.H1_H1 ;  /* 0x30000061ff617230 */ /* 0x000fe20000004100 */
[----:B------:R-:W-:Y:S01]  /*bee0*/  F2FP.F16.E4M3.UNPACK_B R89, R51 ;  /* 0x00000033ff59723e */ /* 0x000fe200020006ff */
[--C-:B------:R-:W-:Y:S01]  /*bef0*/  HADD2.F32 R92, -RZ, R90.reuse.H0_H0 ;  /* 0x2000005aff5c7230 */ /* 0x100fe20000004100 */
[----:B------:R-:W-:Y:S01]  /*bf00*/  F2FP.F16.E4M3.UNPACK_B R47, R47.H1 ;  /* 0x0000002fff2f723e */ /* 0x000fe200030006ff */
[----:B------:R-:W-:Y:S01]  /*bf10*/  HADD2.F32 R90, -RZ, R90.H1_H1 ;  /* 0x3000005aff5a7230 */ /* 0x000fe20000004100 */
[----:B------:R-:W-:Y:S01]  /*bf20*/  F2FP.F16.E4M3.UNPACK_B R93, R44 ;  /* 0x0000002cff5d723e */ /* 0x000fe200020006ff */
[----:B------:R-:W-:-:S02]  /*bf30*/  HADD2.F32 R91, -RZ, R89.H0_H0 ;  /* 0x20000059ff5b7230 */ /* 0x000fc40000004100 */
[-C--:B------:R-:W-:Y:S01]  /*bf40*/  FMUL.FTZ R167, R92, R99.reuse ;  /* 0x000000635ca77220 */ /* 0x080fe20000410000 */
[--C-:B------:R-:W-:Y:S01]  /*bf50*/  HADD2.F32 R88, -RZ, R47.reuse.H0_H0 ;  /* 0x2000002fff587230 */ /* 0x100fe20000004100 */
[----:B------:R-:W-:Y:S01]  /*bf60*/  F2FP.SATFINITE.E4M3.F32.PACK_AB_MERGE_C R48, R61, R48, RZ ;  /* 0x000000303d30723e */ /* 0x000fe200048070ff */
[----:B------:R-:W-:Y:S01]  /*bf70*/  HADD2.F32 R44, -RZ, R96.H0_H0 ;  /* 0x20000060ff2c7230 */ /* 0x000fe20000004100 */
[----:B------:R-:W-:Y:S01]  /*bf80*/  F2FP.SATFINITE.E4M3.F32.PACK_AB_MERGE_C R50, R63, R50, RZ ;  /* 0x000000323f32723e */ /* 0x000fe200048070ff */
[----:B------:R-:W-:Y:S02]  /*bf90*/  HADD2.F32 R47, -RZ, R47.H1_H1 ;  /* 0x3000002fff2f7230 */ /* 0x000fe40000004100 */
[----:B------:R-:W-:Y:S01]  /*bfa0*/  FMUL.FTZ R99, R88, R99 ;  /* 0x0000006358637220 */ /* 0x000fe20000410000 */
[----:B------:R-:W-:Y:S02]  /*bfb0*/  HADD2.F32 R51, -RZ, R62.H0_H0 ;  /* 0x2000003eff337230 */ /* 0x000fe40000004100 */
[----:B------:R-:W-:Y:S01]  /*bfc0*/  FMUL.FTZ R98, R91, R44 ;  /* 0x0000002c5b627220 */ /* 0x000fe20000410000 */
[----:B------:R-:W-:-:S02]  /*bfd0*/  HADD2.F32 R46, -RZ, R93.H0_H0 ;  /* 0x2000005dff2e7230 */ /* 0x000fc40000004100 */
[----:B------:R-:W-:Y:S01]  /*bfe0*/  FFMA.FTZ R167, R88, R95, -R167 ;  /* 0x0000005f58a77223 */ /* 0x000fe200000108a7 */
[----:B------:R-:W-:Y:S02]  /*bff0*/  HADD2.F32 R89, -RZ, R89.H1_H1 ;  /* 0x30000059ff597230 */ /* 0x000fe40000004100 */
[-C--:B------:R-:W-:Y:S01]  /*c000*/  FMUL.FTZ R88, R90, R97.reuse ;  /* 0x000000615a587220 */ /* 0x080fe20000410000 */
[----:B------:R-:W-:Y:S02]  /*c010*/  HADD2.F32 R96, -RZ, R96.H1_H1 ;  /* 0x30000060ff607230 */ /* 0x000fe40000004100 */
[----:B------:R-:W-:Y:S01]  /*c020*/  FMUL.FTZ R97, R47, R97 ;  /* 0x000000612f617220 */ /* 0x000fe20000410000 */
[----:B------:R-:W-:Y:S02]  /*c030*/  HADD2.F32 R94, -RZ, R94.H1_H1 ;  /* 0x3000005eff5e7230 */ /* 0x000fe40000004100 */
[----:B------:R-:W-:Y:S01]  /*c040*/  FMUL.FTZ R166, R51, R44 ;  /* 0x0000002c33a67220 */ /* 0x000fe20000410000 */
[----:B------:R-:W-:-:S02]  /*c050*/  HADD2.F32 R62, -RZ, R62.H1_H1 ;  /* 0x3000003eff3e7230 */ /* 0x000fc40000004100 */
[----:B------:R-:W-:Y:S01]  /*c060*/  FFMA.FTZ R44, R51, R46, -R98 ;  /* 0x0000002e332c7223 */ /* 0x000fe20000010862 */
[----:B------:R-:W-:Y:S02]  /*c070*/  HADD2.F32 R93, -RZ, R93.H1_H1 ;  /* 0x3000005dff5d7230 */ /* 0x000fe40000004100 */
[----:B------:R-:W-:Y:S01]  /*c080*/  FMUL.FTZ R51, R89, R96 ;  /* 0x0000006059337220 */ /* 0x000fe20000410000 */
[----:B------:R-:W-:Y:S01]  /*c090*/  FFMA.FTZ R88, R47, R94, -R88 ;  /* 0x0000005e2f587223 */ /* 0x000fe20000010858 */
[----:B------:R-:W-:Y:S01]  /*c0a0*/  FFMA.FTZ R99, R92, R95, R99 ;  /* 0x0000005f5c637223 */ /* 0x000fe20000010063 */
[----:B------:R-:W-:Y:S01]  /*c0b0*/  FMUL.FTZ R96, R62, R96 ;  /* 0x000000603e607220 */ /* 0x000fe20000410000 */
[----:B------:R-:W-:Y:S01]  /*c0c0*/  FFMA.FTZ R90, R90, R94, R97 ;  /* 0x0000005e5a5a7223 */ /* 0x000fe20000010061 */
[-C--:B------:R-:W-:Y:S01]  /*c0d0*/  FFMA.FTZ R51, R62, R93.reuse, -R51 ;  /* 0x0000005d3e337223 */ /* 0x080fe20000010833 */
[----:B------:R-:W-:Y:S01]  /*c0e0*/  FFMA.FTZ R46, R91, R46, R166 ;  /* 0x0000002e5b2e7223 */ /* 0x000fe200000100a6 */
[----:B------:R-:W-:Y:S01]  /*c0f0*/  FFMA.FTZ R89, R89, R93, R96 ;  /* 0x0000005d59597223 */ /* 0x000fe20000010060 */
[----:B------:R-:W-:-:S02]  /*c100*/  F2FP.SATFINITE.E4M3.F32.PACK_AB_MERGE_C R88, R88, R167, RZ ;  /* 0x000000a75858723e */ /* 0x000fc400048070ff */
[----:B------:R-:W-:Y:S02]  /*c110*/  F2FP.SATFINITE.E4M3.F32.PACK_AB_MERGE_C R90, R90, R99, RZ ;  /* 0x000000635a5a723e */ /* 0x000fe400048070ff */
[----:B------:R-:W-:Y:S01]  /*c120*/  F2FP.SATFINITE.E4M3.F32.PACK_AB_MERGE_C R47, R51, R44, R88 ;  /* 0x0000002c332f723e */ /* 0x000fe20004807058 */
[----:B------:R-:W-:Y:S01]  /*c130*/  IMAD.MOV.U32 R44, RZ, RZ, R55 ;  /* 0x000000ffff2c7224 */ /* 0x000fe200078e0037 */
[----:B------:R-:W-:Y:S02]  /*c140*/  F2FP.SATFINITE.E4M3.F32.PACK_AB_MERGE_C R45, R45, R58, R48 ;  /* 0x0000003a2d2d723e */ /* 0x000fe40004807030 */
[----:B------:R-:W-:Y:S01]  /*c150*/  F2FP.SATFINITE.E4M3.F32.PACK_AB_MERGE_C R49, R49, R60, R50 ;  /* 0x0000003c3131723e */ /* 0x000fe20004807032 */
[----:B------:R-:W-:Y:S01]  /*c160*/  IMAD.MOV.U32 R50, RZ, RZ, R52 ;  /* 0x000000ffff327224 */ /* 0x000fe200078e0034 */
[----:B------:R-:W-:Y:S01]  /*c170*/  F2FP.SATFINITE.E4M3.F32.PACK_AB_MERGE_C R51, R89, R46, R90 ;  /* 0x0000002e5933723e */ /* 0x000fe2000480705a */
[----:B------:R-:W-:Y:S01]  /*c180*/  IMAD.MOV.U32 R46, RZ, RZ, R53 ;  /* 0x000000ffff2e7224 */ /* 0x000fe200078e0035 */
[----:B------:R-:W-:-:S07]  /*c190*/  MOV R48, R54 ;  /* 0x0000003600307202 */ /* 0x000fce0000000f00 */
.L_x_560:
[----:B------:R-:W-:Y:S05]  /*c1a0*/  BSYNC B2 ;  /* 0x0000000000027941 */ /* 0x000fea0003800000 */
.L_x_559:
[----:B------:R-:W-:-:S13]  /*c1b0*/  ISETP.GE.AND P4, PT, R59, R152, PT ;  /* 0x000000983b00720c */ /* 0x000fda0003f86270 */
[--C-:B------:R-:W-:Y:S02]  /*c1c0*/  @!P4 SHF.R.S32.HI R53, RZ, 0x1f, R59.reuse ;  /* 0x0000001fff35c819 */ /* 0x100fe4000001143b */
[----:B------:R-:W-:-:S04]  /*c1d0*/  @!P4 IADD3 R55, P5, P6, R118, R140, R59 ;  /* 0x0000008c7637c210 */ /* 0x000fc80007ebe03b */
[----:B------:R-:W-:Y:S02]  /*c1e0*/  @!P4 IADD3.X R170, R4, R170, R53, P5, P6 ;  /* 0x000000aa04aac210 */ /* 0x000fe40002fec435 */
[----:B------:R-:W-:-:S05]  /*c1f0*/  IADD3 R52, P5, R57, R124, RZ ;  /* 0x0000007c39347210 */ /* 0x000fca0007fbe0ff */
[----:B------:R-:W-:Y:S01]  /*c200*/  IMAD.X R53, R56, 0x1, R125, P5 ;  /* 0x0000000138357824 */ /* 0x000fe200028e067d */
[----:B------:R-:W-:-:S04]  /*c210*/  @!P4 IADD3 R54, P5, R55, R124, RZ ;  /* 0x0000007c3736c210 */ /* 0x000fc80007fbe0ff */
[----:B0-----:R4:W-:Y:S01]  /*c220*/  STG.E.128 desc[UR54][R52.64], R44 ;  /* 0x0000002c34007986 */ /* 0x0019e2000c101d36 */
[----:B------:R-:W-:-:S05]  /*c230*/  @!P4 IMAD.X R55, R170, 0x1, R125, P5 ;  /* 0x00000001aa37c824 */ /* 0x000fca00028e067d */
[----:B-1----:R4:W-:Y:S03]  /*c240*/  @!P4 STG.E.128 desc[UR54][R54.64], R48 ;  /* 0x000000303600c986 */ /* 0x0029e6000c101d36 */
.L_x_550:
[----:B------:R-:W-:Y:S05]  /*c250*/  BSYNC B1 ;  /* 0x0000000000017941 */ /* 0x000fea0003800000 */
.L_x_549:
[----:B0--34-:R-:W-:Y:S02]  /*c260*/  VIADD R45, R220, 0x80 ;  /* 0x00000080dc2d7836 */ /* 0x019fe40000000000 */
[-C--:B------:R-:W-:Y:S02]  /*c270*/  IMAD R44, R146, R136.reuse, RZ ;  /* 0x00000088922c7224 */ /* 0x080fe400078e02ff */
[----:B------:R-:W-:-:S04]  /*c280*/  IMAD.WIDE.U32 R138, R45, R136, R138 ;  /* 0x000000882d8a7225 */ /* 0x000fc800078e008a */
[----:B------:R-:W-:Y:S01]  /*c290*/  IMAD R57, R45, R137, R44 ;  /* 0x000000892d397224 */ /* 0x000fe200078e022c */
[----:B------:R-:W-:Y:S06]  /*c2a0*/  @P3 BRA `(.L_x_519) ;  /* 0x00000030009c3947 */ /* 0x000fec0003800000 */
[----:B------:R-:W-:Y:S01]  /*c2b0*/  ISETP.NE.AND P3, PT, R34, RZ, PT ;  /* 0x000000ff2200720c */ /* 0x000fe20003f65270 */
[----:B------:R-:W-:Y:S01]  /*c2c0*/  BSSY B1, `(.L_x_561) ;  /* 0x00000f8000017945 */ /* 0x000fe20003800000 */
[----:B------:R-:W-:-:S11]  /*c2d0*/  IADD3 R57, R139, R57, RZ ;  /* 0x000000398b397210 */ /* 0x000fd60007ffe0ff */
[----:B------:R-:W-:Y:S05]  /*c2e0*/  @!P3 BRA `(.L_x_562) ;  /* 0x0000000c00d4b947 */ /* 0x000fea0003800000 */
[----:B------:R-:W-:Y:S01]  /*c2f0*/  SEL R44, R121, R158, !P0 ;  /* 0x0000009e792c7207 */ /* 0x000fe20004000000 */
        /* <DEDUP_REMOVED lines=13> */
[----:B------:R-:W-:-:S05]  /*c3d0*/  LOP3.LUT R44, R44, R9, RZ, 0x3c, !PT ;  /* 0x000000092c2c7212 */ /* 0x000fca00078e3cff */
        /* <DEDUP_REMOVED lines=10> */
[----:B------:R-:W-:Y:S01]  /*c480*/  SHF.R.U32.HI R88, RZ, 0x10, R77 ;  /* 0x00000010ff587819 */ /* 0x000fe2000001164d */
[----:B-1----:R-:W-:Y:S01]  /*c490*/  IMAD.MOV.U32 R62, RZ, RZ, R48 ;  /* 0x000000ffff3e7224 */ /* 0x002fe200078e0030 */
[----:B------:R-:W-:Y:S01]  /*c4a0*/  SHF.R.U32.HI R66, RZ, 0x8, R65 ;  /* 0x00000008ff427819 */ /* 0x000fe20000011641 */
[----:B------:R-:W-:Y:S01]  /*c4b0*/  IMAD.SHL.U32 R45, R56, 0x100, RZ ;  /* 0x00000100382d7824 */ /* 0x000fe200078e00ff */
[----:B------:R-:W-:Y:S01]  /*c4c0*/  LOP3.LUT R58, R77, 0xff0000ff, RZ, 0xc0, !PT ;  /* 0xff0000ff4d3a7812 */ /* 0x000fe200078ec0ff */
[----:B------:R-:W-:Y:S01]  /*c4d0*/  IMAD.MOV.U32 R56, RZ, RZ, R46 ;  /* 0x000000ffff387224 */ /* 0x000fe200078e002e */
[----:B------:R-:W-:Y:S01]  /*c4e0*/  SHF.R.U32.HI R76, RZ, 0x8, R79 ;  /* 0x00000008ff4c7819 */ /* 0x000fe2000001164f */
[----:B------:R-:W-:Y:S01]  /*c4f0*/  IMAD.U32 R46, R88, 0x10000, RZ ;  /* 0x00010000582e7824 */ /* 0x000fe200078e00ff */
[----:B------:R-:W-:Y:S01]  /*c500*/  SHF.R.U32.HI R64, RZ, 0x8, R67 ;  /* 0x00000008ff407819 */ /* 0x000fe20000011643 */
[----:B------:R-:W-:Y:S01]  /*c510*/  IMAD.SHL.U32 R48, R66, 0x100, RZ ;  /* 0x0000010042307824 */ /* 0x000fe200078e00ff */
[----:B------:R-:W-:-:S02]  /*c520*/  SHF.R.U32.HI R78, RZ, 0x10, R79 ;  /* 0x00000010ff4e7819 */ /* 0x000fc4000001164f */
[----:B------:R-:W-:Y:S01]  /*c530*/  MOV R60, R44 ;  /* 0x0000002c003c7202 */ /* 0x000fe20000000f00 */
[----:B------:R-:W-:Y:S01]  /*c540*/  IMAD.SHL.U32 R44, R76, 0x100, RZ ;  /* 0x000001004c2c7824 */ /* 0x000fe200078e00ff */
[----:B------:R-:W-:Y:S02]  /*c550*/  LOP3.LUT R45, R58, 0xff00, R45, 0xf8, !PT ;  /* 0x0000ff003a2d7812 */ /* 0x000fe400078ef82d */
[----:B------:R-:W-:Y:S02]  /*c560*/  LOP3.LUT R61, R65, 0xff0000ff, RZ, 0xc0, !PT ;  /* 0xff0000ff413d7812 */ /* 0x000fe400078ec0ff */
[----:B------:R-:W-:Y:S02]  /*c570*/  LOP3.LUT R63, R67, 0xff0000ff, RZ, 0xc0, !PT ;  /* 0xff0000ff433f7812 */ /* 0x000fe400078ec0ff */
[----:B------:R-:W-:Y:S02]  /*c580*/  SHF.L.U32 R58, R64, 0x8, RZ ;  /* 0x00000008403a7819 */ /* 0x000fe400000006ff */
[----:B------:R-:W-:-:S02]  /*c590*/  LOP3.LUT R59, R79, 0xff0000ff, RZ, 0xc0, !PT ;  /* 0xff0000ff4f3b7812 */ /* 0x000fc400078ec0ff */
[----:B------:R-:W-:Y:S01]  /*c5a0*/  LOP3.LUT R46, R45, 0xff0000, R46, 0xf8, !PT ;  /* 0x00ff00002d2e7812 */ /* 0x000fe200078ef82e */
[----:B------:R-:W-:Y:S01]  /*c5b0*/  IMAD.U32 R45, R78, 0x10000, RZ ;  /* 0x000100004e2d7824 */ /* 0x000fe200078e00ff */
[----:B------:R-:W-:Y:S02]  /*c5c0*/  LOP3.LUT R48, R61, 0xff00, R48, 0xf8, !PT ;  /* 0x0000ff003d307812 */ /* 0x000fe400078ef830 */
[----:B------:R-:W-:Y:S02]  /*c5d0*/  LOP3.LUT R76, R63, 0xff00, R58, 0xf8, !PT ;  /* 0x0000ff003f4c7812 */ /* 0x000fe400078ef83a */
[----:B------:R-:W-:Y:S02]  /*c5e0*/  LOP3.LUT R44, R59, 0xff00, R44, 0xf8, !PT ;  /* 0x0000ff003b2c7812 */ /* 0x000fe400078ef82c */
[----:B------:R-:W-:Y:S02]  /*c5f0*/  F2FP.F16.E4M3.UNPACK_B R66, R162.H1 ;  /* 0x000000a2ff42723e */ /* 0x000fe400030006ff */
[----:B------:R-:W-:-:S02]  /*c600*/  F2FP.F16.E4M3.UNPACK_B R63, R62.H1 ;  /* 0x0000003eff3f723e */ /* 0x000fc400030006ff */
[----:B------:R-:W-:Y:S02]  /*c610*/  F2FP.F16.E4M3.UNPACK_B R61, R60.H1 ;  /* 0x0000003cff3d723e */ /* 0x000fe400030006ff */
[----:B------:R-:W-:Y:S01]  /*c620*/  SHF.R.U32.HI R65, RZ, 0x10, R65 ;  /* 0x00000010ff417819 */ /* 0x000fe20000011641 */
[----:B------:R-:W-:Y:S01]  /*c630*/  HADD2.F32 R59, -RZ, R63.H0_H0 ;  /* 0x2000003fff3b7230 */ /* 0x000fe20000004100 */
[----:B------:R-:W-:Y:S01]  /*c640*/  LOP3.LUT R44, R44, 0xff0000, R45, 0xf8, !PT ;  /* 0x00ff00002c2c7812 */ /* 0x000fe200078ef82d */
[----:B------:R-:W-:Y:S01]  /*c650*/  HADD2.F32 R45, -RZ, R66.H0_H0 ;  /* 0x20000042ff2d7230 */ /* 0x000fe20000004100 */
[----:B------:R-:W-:Y:S01]  /*c660*/  F2FP.F16.E4M3.UNPACK_B R64, R164.H1 ;  /* 0x000000a4ff40723e */ /* 0x000fe200030006ff */
[----:B------:R-:W-:Y:S01]  /*c670*/  HADD2.F32 R58, -RZ, R61.H0_H0 ;  /* 0x2000003dff3a7230 */ /* 0x000fe20000004100 */
[----:B------:R-:W-:Y:S01]  /*c680*/  SHF.R.U32.HI R77, RZ, 0x10, R67 ;  /* 0x00000010ff4d7819 */ /* 0x000fe20000011643 */
[----:B------:R-:W-:Y:S02]  /*c690*/  IMAD.U32 R67, R65, 0x10000, RZ ;  /* 0x0001000041437824 */ /* 0x000fe400078e00ff */
[----:B------:R-:W-:Y:S01]  /*c6a0*/  FMUL.FTZ R79, R59, R45 ;  /* 0x0000002d3b4f7220 */ /* 0x000fe20000410000 */
[----:B------:R-:W-:-:S02]  /*c6b0*/  HADD2.F32 R65, -RZ, R64.H0_H0 ;  /* 0x20000040ff417230 */ /* 0x000fc40000004100 */
[----:B------:R-:W-:Y:S01]  /*c6c0*/  FMUL.FTZ R78, R58, R45 ;  /* 0x0000002d3a4e7220 */ /* 0x000fe20000410000 */
[----:B------:R-:W-:Y:S01]  /*c6d0*/  IMAD.U32 R77, R77, 0x10000, RZ ;  /* 0x000100004d4d7824 */ /* 0x000fe200078e00ff */
        /* <DEDUP_REMOVED lines=8> */
[----:B------:R-:W-:Y:S01]  /*c760*/  HADD2.F32 R67, -RZ, R64.H1_H1 ;  /* 0x30000040ff437230 */ /* 0x000fe20000004100 */
[----:B------:R-:W-:-:S02]  /*c770*/  F2FP.F16.E4M3.UNPACK_B R64, R60 ;  /* 0x0000003cff40723e */ /* 0x000fc400020006ff */
[----:B------:R-:W-:Y:S01]  /*c780*/  LOP3.LUT R45, R76, 0xff0000, R77, 0xf8, !PT ;  /* 0x00ff00004c2d7812 */ /* 0x000fe200078ef84d */
[CC--:B------:R-:W-:Y:S01]  /*c790*/  FMUL.FTZ R60, R66.reuse, R65.reuse ;  /* 0x00000041423c7220 */ /* 0x0c0fe20000410000 */
[C---:B------:R-:W-:Y:S01]  /*c7a0*/  FMUL.FTZ R77, R61.reuse, R65 ;  /* 0x000000413d4d7220 */ /* 0x040fe20000410000 */
[----:B------:R-:W-:Y:S01]  /*c7b0*/  F2FP.F16.E4M3.UNPACK_B R164, R164 ;  /* 0x000000a4ffa4723e */ /* 0x000fe200020006ff */
[----:B------:R-:W-:Y:S02]  /*c7c0*/  HADD2.F32 R76, -RZ, R162.H0_H0 ;  /* 0x200000a2ff4c7230 */ /* 0x000fe40000004100 */
[-C--:B------:R-:W-:Y:S01]  /*c7d0*/  FFMA.FTZ R61, R61, R67.reuse, -R60 ;  /* 0x000000433d3d7223 */ /* 0x080fe2000001083c */
[----:B------:R-:W-:Y:S02]  /*c7e0*/  HADD2.F32 R65, -RZ, R63.H0_H0 ;  /* 0x2000003fff417230 */ /* 0x000fe40000004100 */
[----:B------:R-:W-:Y:S01]  /*c7f0*/  FFMA.FTZ R60, R66, R67, R77 ;  /* 0x00000043423c7223 */ /* 0x000fe2000001004d */
        /* <DEDUP_REMOVED lines=10> */
[----:B------:R-:W-:Y:S01]  /*c8a0*/  F2FP.F16.E4M3.UNPACK_B R76, R50.H1 ;  /* 0x00000032ff4c723e */ /* 0x000fe200030006ff */
[----:B------:R-:W-:-:S02]  /*c8b0*/  HADD2.F32 R164, -RZ, R164.H1_H1 ;  /* 0x300000a4ffa47230 */ /* 0x000fc40000004100 */
[CC--:B------:R-:W-:Y:S01]  /*c8c0*/  FMUL.FTZ R65, R67.reuse, R162.reuse ;  /* 0x000000a243417220 */ /* 0x0c0fe20000410000 */
[C---:B------:R-:W-:Y:S01]  /*c8d0*/  FMUL.FTZ R162, R64.reuse, R162 ;  /* 0x000000a240a27220 */ /* 0x040fe20000410000 */
[----:B------:R-:W-:Y:S01]  /*c8e0*/  F2FP.F16.E4M3.UNPACK_B R78, R165.H1 ;  /* 0x000000a5ff4e723e */ /* 0x000fe200030006ff */
[----:B------:R-:W-:Y:S01]  /*c8f0*/  HADD2.F32 R90, -RZ, R79.H0_H0 ;  /* 0x2000004fff5a7230 */ /* 0x000fe20000004100 */
[----:B------:R-:W-:Y:S01]  /*c900*/  F2FP.F16.E4M3.UNPACK_B R66, R56.H1 ;  /* 0x00000038ff42723e */ /* 0x000fe200030006ff */
[----:B------:R-:W-:Y:S02]  /*c910*/  HADD2.F32 R77, -RZ, R76.H0_H0 ;  /* 0x2000004cff4d7230 */ /* 0x000fe40000004100 */
[-C--:B------:R-:W-:Y:S01]  /*c920*/  FFMA.FTZ R65, R64, R164.reuse, -R65 ;  /* 0x000000a440417223 */ /* 0x080fe20000010841 */
[----:B------:R-:W-:Y:S01]  /*c930*/  FFMA.FTZ R64, R67, R164, R162 ;  /* 0x000000a443407223 */ /* 0x000fe200000100a2 */
[----:B------:R-:W-:Y:S01]  /*c940*/  HADD2.F32 R88, -RZ, R78.H0_H0 ;  /* 0x2000004eff587230 */ /* 0x000fe20000004100 */
[----:B------:R-:W-:Y:S01]  /*c950*/  F2FP.F16.E4M3.UNPACK_B R163, R163 ;  /* 0x000000a3ffa3723e */ /* 0x000fe200020006ff */
[----:B------:R-:W-:-:S02]  /*c960*/  HADD2.F32 R67, -RZ, R66.H0_H0 ;  /* 0x20000042ff437230 */ /* 0x000fc40000004100 */
[----:B------:R-:W-:Y:S01]  /*c970*/  FMUL.FTZ R92, R77, R90 ;  /* 0x0000005a4d5c7220 */ /* 0x000fe20000410000 */
[----:B------:R-:W-:Y:S01]  /*c980*/  HADD2.F32 R79, -RZ, R79.H1_H1 ;  /* 0x3000004fff4f7230 */ /* 0x000fe20000004100 */
[----:B------:R-:W-:Y:S01]  /*c990*/  F2FP.F16.E4M3.UNPACK_B R56, R56 ;  /* 0x00000038ff38723e */ /* 0x000fe200020006ff */
[----:B------:R-:W-:Y:S02]  /*c9a0*/  HADD2.F32 R76, -RZ, R76.H1_H1 ;  /* 0x3000004cff4c7230 */ /* 0x000fe40000004100 */
[C---:B------:R-:W-:Y:S01]  /*c9b0*/  FMUL.FTZ R90, R67.reuse, R90 ;  /* 0x0000005a435a7220 */ /* 0x040fe20000410000 */
[-C--:B------:R-:W-:Y:S01]  /*c9c0*/  FFMA.FTZ R92, R67, R88.reuse, -R92 ;  /* 0x00000058435c7223 */ /* 0x080fe2000001085c */
[----:B------:R-:W-:Y:S01]  /*c9d0*/  HADD2.F32 R66, -RZ, R66.H1_H1 ;  /* 0x30000042ff427230 */ /* 0x000fe20000004100 */
[----:B------:R-:W-:Y:S01]  /*c9e0*/  F2FP.F16.E4M3.UNPACK_B R165, R165 ;  /* 0x000000a5ffa5723e */ /* 0x000fe200020006ff */
[----:B------:R-:W-:Y:S02]  /*c9f0*/  HADD2.F32 R67, -RZ, R78.H1_H1 ;  /* 0x3000004eff437230 */ /* 0x000fe40000004100 */
[-C--:B------:R-:W-:Y:S01]  /*ca00*/  FMUL.FTZ R89, R76, R79.reuse ;  /* 0x0000004f4c597220 */ /* 0x080fe20000410000 */
[----:B------:R-:W-:Y:S01]  /*ca10*/  FFMA.FTZ R90, R77, R88, R90 ;  /* 0x000000584d5a7223 */ /* 0x000fe2000001005a */
[----:B------:R-:W-:Y:S01]  /*ca20*/  FMUL.FTZ R79, R66, R79 ;  /* 0x0000004f424f7220 */ /* 0x000fe20000410000 */
[----:B------:R-:W-:-:S02]  /*ca30*/  HADD2.F32 R77, -RZ, R163.H0_H0 ;  /* 0x200000a3ff4d7230 */ /* 0x000fc40000004100 */
[-C--:B------:R-:W-:Y:S01]  /*ca40*/  FFMA.FTZ R89, R66, R67.reuse, -R89 ;  /* 0x0000004342597223 */ /* 0x080fe20000010859 */
[----:B------:R-:W-:Y:S01]  /*ca50*/  F2FP.F16.E4M3.UNPACK_B R66, R50 ;  /* 0x00000032ff42723e */ /* 0x000fe200020006ff */
[----:B------:R-:W-:Y:S01]  /*ca60*/  FFMA.FTZ R91, R76, R67, R79 ;  /* 0x000000434c5b7223 */ /* 0x000fe2000001004f */
[----:B------:R-:W-:Y:S01]  /*ca70*/  HADD2.F32 R50, -RZ, R56.H0_H0 ;  /* 0x20000038ff327230 */ /* 0x000fe20000004100 */
[----:B------:R-:W-:Y:S01]  /*ca80*/  F2FP.SATFINITE.E4M3.F32.PACK_AB_MERGE_C R58, R61, R58, RZ ;  /* 0x0000003a3d3a723e */ /* 0x000fe200048070ff */
[----:B------:R-:W-:Y:S01]  /*ca90*/  HADD2.F32 R163, -RZ, R163.H1_H1 ;  /* 0x300000a3ffa37230 */ /* 0x000fe20000004100 */
[----:B------:R-:W-:Y:S01]  /*caa0*/  F2FP.SATFINITE.E4M3.F32.PACK_AB_MERGE_C R60, R60, R59, RZ ;  /* 0x0000003b3c3c723e */ /* 0x000fe200048070ff */
[--C-:B------:R-:W-:Y:S02]  /*cab0*/  HADD2.F32 R67, -RZ, R66.reuse.H0_H0 ;  /* 0x20000042ff437230 */ /* 0x100fe40000004100 */
[----:B------:R-:W-:Y:S01]  /*cac0*/  FMUL.FTZ R78, R50, R77 ;  /* 0x0000004d324e7220 */ /* 0x000fe20000410000 */
[----:B------:R-:W-:Y:S01]  /*cad0*/  HADD2.F32 R66, -RZ, R66.H1_H1 ;  /* 0x30000042ff427230 */ /* 0x000fe20000004100 */
[----:B------:R-:W-:Y:S01]  /*cae0*/  F2FP.SATFINITE.E4M3.F32.PACK_AB_MERGE_C R59, R65, R62, R58 ;  /* 0x0000003e413b723e */ /* 0x000fe2000480703a */
[----:B------:R-:W-:-:S02]  /*caf0*/  HADD2.F32 R56, -RZ, R56.H1_H1 ;  /* 0x30000038ff387230 */ /* 0x000fc40000004100 */
[C---:B------:R-:W-:Y:S01]  /*cb00*/  FMUL.FTZ R79, R67.reuse, R77 ;  /* 0x0000004d434f7220 */ /* 0x040fe20000410000 */
[--C-:B------:R-:W-:Y:S02]  /*cb10*/  HADD2.F32 R76, -RZ, R165.reuse.H0_H0 ;  /* 0x200000a5ff4c7230 */ /* 0x100fe40000004100 */
[-C--:B------:R-:W-:Y:S01]  /*cb20*/  FMUL.FTZ R77, R66, R163.reuse ;  /* 0x000000a3424d7220 */ /* 0x080fe20000410000 */
[----:B------:R-:W-:Y:S02]  /*cb30*/  HADD2.F32 R165, -RZ, R165.H1_H1 ;  /* 0x300000a5ffa57230 */ /* 0x000fe40000004100 */
[----:B------:R-:W-:Y:S01]  /*cb40*/  FMUL.FTZ R163, R56, R163 ;  /* 0x000000a338a37220 */ /* 0x000fe20000410000 */
[----:B------:R-:W-:Y:S01]  /*cb50*/  F2FP.F16.E4M3.UNPACK_B R62, R48 ;  /* 0x00000030ff3e723e */ /* 0x000fe200020006ff */
[----:B------:R-:W-:Y:S01]  /*cb60*/  FFMA.FTZ R79, R50, R76, -R79 ;  /* 0x0000004c324f7223 */ /* 0x000fe2000001084f */
[----:B------:R-:W-:Y:S01]  /*cb70*/  F2FP.F16.E4M3.UNPACK_B R61, R52 ;  /* 0x00000034ff3d723e */ /* 0x000fe200020006ff */
[----:B------:R-:W-:Y:S01]  /*cb80*/  FFMA.FTZ R163, R66, R165, R163 ;  /* 0x000000a542a37223 */ /* 0x000fe200000100a3 */
[----:B------:R-:W-:Y:S01]  /*cb90*/  F2FP.F16.E4M3.UNPACK_B R66, R49 ;  /* 0x00000031ff42723e */ /* 0x000fe200020006ff */
[----:B------:R-:W-:Y:S01]  /*cba0*/  FFMA.FTZ R50, R67, R76, R78 ;  /* 0x0000004c43327223 */ /* 0x000fe2000001004e */
[----:B------:R-:W-:Y:S01]  /*cbb0*/  F2FP.SATFINITE.E4M3.F32.PACK_AB_MERGE_C R58, R64, R63, R60 ;  /* 0x0000003f403a723e */ /* 0x000fe2000480703c */
[----:B------:R-:W-:Y:S01]  /*cbc0*/  HADD2.F32 R67, -RZ, R62.H0_H0 ;  /* 0x2000003eff437230 */ /* 0x000fe20000004100 */
[----:B------:R-:W-:Y:S01]  /*cbd0*/  F2FP.F16.E4M3.UNPACK_B R64, R46 ;  /* 0x0000002eff40723e */ /* 0x000fe200020006ff */
[----:B------:R-:W-:-:S02]  /*cbe0*/  HADD2.F32 R63, -RZ, R66.H0_H0 ;  /* 0x20000042ff3f7230 */ /* 0x000fc40000004100 */
[----:B------:R-:W-:Y:S01]  /*cbf0*/  FFMA.FTZ R56, R56, R165, -R77 ;  /* 0x000000a538387223 */ /* 0x000fe2000001084d */
[--C-:B------:R-:W-:Y:S01]  /*cc00*/  HADD2.F32 R60, -RZ, R61.reuse.H0_H0 ;  /* 0x2000003dff3c7230 */ /* 0x100fe20000004100 */
[----:B------:R-:W-:Y:S01]  /*cc10*/  F2FP.F16.E4M3.UNPACK_B R52, R52.H1 ;  /* 0x00000034ff34723e */ /* 0x000fe200030006ff */
        /* <DEDUP_REMOVED lines=9> */
[----:B------:R-:W-:Y:S01]  /*ccb0*/  FMUL.FTZ R65, R66, R67 ;  /* 0x0000004342417220 */ /* 0x000fe20000410000 */
[----:B------:R-:W-:Y:S01]  /*ccc0*/  F2FP.F16.E4M3.UNPACK_B R64, R49.H1 ;  /* 0x00000031ff40723e */ /* 0x000fe200030006ff */
[C---:B------:R-:W-:Y:S01]  /*ccd0*/  FMUL.FTZ R77, R62.reuse, R67 ;  /* 0x000000433e4d7220 */ /* 0x040fe20000410000 */
[----:B------:R-:W-:Y:S01]  /*cce0*/  F2FP.F16.E4M3.UNPACK_B R67, R48.H1 ;  /* 0x00000030ff43723e */ /* 0x000fe200030006ff */
[-C--:B------:R-:W-:Y:S01]  /*ccf0*/  FFMA.FTZ R49, R62, R63.reuse, -R65 ;  /* 0x0000003f3e317223 */ /* 0x080fe20000010841 */
[----:B------:R-:W-:Y:S02]  /*cd00*/  HADD2.F32 R62, -RZ, R52.H0_H0 ;  /* 0x20000034ff3e7230 */ /* 0x000fe40000004100 */
[----:B------:R-:W-:Y:S01]  /*cd10*/  FFMA.FTZ R48, R66, R63, R77 ;  /* 0x0000003f42307223 */ /* 0x000fe2000001004d */
[--C-:B------:R-:W-:Y:S01]  /*cd20*/  HADD2.F32 R65, -RZ, R64.reuse.H0_H0 ;  /* 0x20000040ff417230 */ /* 0x100fe20000004100 */
[----:B------:R-:W-:Y:S01]  /*cd30*/  F2FP.F16.E4M3.UNPACK_B R46, R46.H1 ;  /* 0x0000002eff2e723e */ /* 0x000fe200030006ff */
[--C-:B------:R-:W-:Y:S01]  /*cd40*/  HADD2.F32 R66, -RZ, R67.reuse.H0_H0 ;  /* 0x20000043ff427230 */ /* 0x100fe20000004100 */
[----:B------:R-:W-:Y:S01]  /*cd50*/  F2FP.SATFINITE.E4M3.F32.PACK_AB_MERGE_C R89, R89, R92, RZ ;  /* 0x0000005c5959723e */ /* 0x000fe200048070ff */
[----:B------:R-:W-:Y:S01]  /*cd60*/  HADD2.F32 R64, -RZ, R64.H1_H1 ;  /* 0x30000040ff407230 */ /* 0x000fe20000004100 */
[----:B------:R-:W-:Y:S01]  /*cd70*/  F2FP.SATFINITE.E4M3.F32.PACK_AB_MERGE_C R90, R91, R90, RZ ;  /* 0x0000005a5b5a723e */ /* 0x000fe200048070ff */
[----:B------:R-:W-:-:S02]  /*cd80*/  HADD2.F32 R67, -RZ, R67.H1_H1 ;  /* 0x30000043ff437230 */ /* 0x000fc40000004100 */
[-C--:B------:R-:W-:Y:S01]  /*cd90*/  FMUL.FTZ R77, R65, R66.reuse ;  /* 0x00000042414d7220 */ /* 0x080fe20000410000 */
[----:B------:R-:W-:Y:S02]  /*cda0*/  HADD2.F32 R63, -RZ, R52.H1_H1 ;  /* 0x30000034ff3f7230 */ /* 0x000fe40000004100 */
[----:B------:R-:W-:Y:S01]  /*cdb0*/  FMUL.FTZ R76, R62, R66 ;  /* 0x000000423e4c7220 */ /* 0x000fe20000410000 */
[--C-:B------:R-:W-:Y:S02]  /*cdc0*/  HADD2.F32 R52, -RZ, R46.reuse.H0_H0 ;  /* 0x2000002eff347230 */ /* 0x100fe40000004100 */
[-C--:B------:R-:W-:Y:S01]  /*cdd0*/  FMUL.FTZ R78, R64, R67.reuse ;  /* 0x00000043404e7220 */ /* 0x080fe20000410000 */
[----:B------:R-:W-:Y:S02]  /*cde0*/  HADD2.F32 R66, -RZ, R46.H1_H1 ;  /* 0x3000002eff427230 */ /* 0x000fe40000004100 */
[----:B------:R-:W-:Y:S01]  /*cdf0*/  FMUL.FTZ R67, R63, R67 ;  /* 0x000000433f437220 */ /* 0x000fe20000410000 */
[----:B------:R-:W-:Y:S01]  /*ce00*/  F2FP.SATFINITE.E4M3.F32.PACK_AB_MERGE_C R56, R56, R79, R89 ;  /* 0x0000004f3838723e */ /* 0x000fe20004807059 */
[-C--:B------:R-:W-:Y:S01]  /*ce10*/  FFMA.FTZ R46, R62, R52.reuse, -R77 ;  /* 0x000000343e2e7223 */ /* 0x080fe2000001084d */
[----:B------:R-:W-:Y:S01]  /*ce20*/  FFMA.FTZ R52, R65, R52, R76 ;  /* 0x0000003441347223 */ /* 0x000fe2000001004c */
[-C--:B------:R-:W-:Y:S01]  /*ce30*/  FFMA.FTZ R91, R63, R66.reuse, -R78 ;  /* 0x000000423f5b7223 */ /* 0x080fe2000001084e */
[----:B------:R-:W-:Y:S01]  /*ce40*/  F2FP.F16.E4M3.UNPACK_B R62, R47 ;  /* 0x0000002fff3e723e */ /* 0x000fe200020006ff */
[----:B------:R-:W-:Y:S01]  /*ce50*/  FFMA.FTZ R93, R64, R66, R67 ;  /* 0x00000042405d7223 */ /* 0x000fe20000010043 */
[----:B------:R-:W-:-:S02]  /*ce60*/  F2FP.F16.E4M3.UNPACK_B R65, R51 ;  /* 0x00000033ff41723e */ /* 0x000fc400020006ff */
[----:B------:R-:W-:Y:S02]  /*ce70*/  F2FP.F16.E4M3.UNPACK_B R78, R45 ;  /* 0x0000002dff4e723e */ /* 0x000fe400020006ff */
[----:B------:R-:W-:Y:S01]  /*ce80*/  F2FP.F16.E4M3.UNPACK_B R64, R51.H1 ;  /* 0x00000033ff40723e */ /* 0x000fe200030006ff */
[----:B------:R-:W-:Y:S01]  /*ce90*/  HADD2.F32 R51, -RZ, R62.H0_H0 ;  /* 0x2000003eff337230 */ /* 0x000fe20000004100 */
[----:B------:R-:W-:Y:S01]  /*cea0*/  F2FP.F16.E4M3.UNPACK_B R79, R45.H1 ;  /* 0x0000002dff4f723e */ /* 0x000fe200030006ff */
[----:B------:R-:W-:Y:S01]  /*ceb0*/  HADD2.F32 R66, -RZ, R65.H0_H0 ;  /* 0x20000041ff427230 */ /* 0x000fe20000004100 */
[----:B------:R-:W-:Y:S01]  /*cec0*/  F2FP.F16.E4M3.UNPACK_B R47, R47.H1 ;  /* 0x0000002fff2f723e */ /* 0x000fe200030006ff */
[----:B------:R-:W-:Y:S01]  /*ced0*/  HADD2.F32 R88, -RZ, R78.H0_H0 ;  /* 0x2000004eff587230 */ /* 0x000fe20000004100 */
[-C--:B------:R-:W-:Y:S01]  /*cee0*/  F2FP.F16.E4M3.UNPACK_B R45, R44.reuse ;  /* 0x0000002cff2d723e */ /* 0x080fe200020006ff */
[----:B------:R-:W-:Y:S01]  /*cef0*/  HADD2.F32 R89, -RZ, R79.H0_H0 ;  /* 0x2000004fff597230 */ /* 0x000fe20000004100 */
[----:B------:R-:W-:Y:S01]  /*cf00*/  F2FP.F16.E4M3.UNPACK_B R67, R44.H1 ;  /* 0x0000002cff43723e */ /* 0x000fe200030006ff */
[----:B------:R-:W-:Y:S01]  /*cf10*/  HADD2.F32 R44, -RZ, R64.H0_H0 ;  /* 0x20000040ff2c7230 */ /* 0x000fe20000004100 */
[----:B------:R-:W-:Y:S01]  /*cf20*/  F2FP.SATFINITE.E4M3.F32.PACK_AB_MERGE_C R50, R163, R50, R90 ;  /* 0x00000032a332723e */ /* 0x000fe2000480705a */
[----:B------:R-:W-:-:S02]  /*cf30*/  HADD2.F32 R63, -RZ, R47.H0_H0 ;  /* 0x2000002fff3f7230 */ /* 0x000fc40000004100 */
[-C--:B------:R-:W-:Y:S01]  /*cf40*/  FMUL.FTZ R90, R66, R88.reuse ;  /* 0x00000058425a7220 */ /* 0x080fe20000410000 */
[----:B------:R-:W-:Y:S01]  /*cf50*/  FMUL.FTZ R95, R51, R88 ;  /* 0x00000058335f7220 */ /* 0x000fe20000410000 */
[----:B------:R-:W-:Y:S02]  /*cf60*/  HADD2.F32 R77, -RZ, R67.H0_H0 ;  /* 0x20000043ff4d7230 */ /* 0x000fe40000004100 */
[CC--:B------:R-:W-:Y:S01]  /*cf70*/  FMUL.FTZ R88, R44.reuse, R89.reuse ;  /* 0x000000592c587220 */ /* 0x0c0fe20000410000 */
[----:B------:R-:W-:Y:S01]  /*cf80*/  FMUL.FTZ R89, R63, R89 ;  /* 0x000000593f597220 */ /* 0x000fe20000410000 */
[----:B------:R-:W-:Y:S01]  /*cf90*/  HADD2.F32 R64, -RZ, R64.H1_H1 ;  /* 0x30000040ff407230 */ /* 0x000fe20000004100 */
[----:B------:R-:W-:Y:S01]  /*cfa0*/  F2FP.SATFINITE.E4M3.F32.PACK_AB_MERGE_C R46, R91, R46, RZ ;  /* 0x0000002e5b2e723e */ /* 0x000fe200048070ff */
[----:B------:R-:W-:Y:S02]  /*cfb0*/  HADD2.F32 R79, -RZ, R79.H1_H1 ;  /* 0x3000004fff4f7230 */ /* 0x000fe40000004100 */
[----:B------:R-:W-:Y:S01]  /*cfc0*/  FFMA.FTZ R89, R44, R77, R89 ;  /* 0x0000004d2c597223 */ /* 0x000fe20000010059 */
[----:B------:R-:W-:-:S02]  /*cfd0*/  HADD2.F32 R47, -RZ, R47.H1_H1 ;  /* 0x3000002fff2f7230 */ /* 0x000fc40000004100 */
[----:B------:R-:W-:Y:S01]  /*cfe0*/  FFMA.FTZ R88, R63, R77, -R88 ;  /* 0x0000004d3f587223 */ /* 0x000fe20000010858 */
[----:B------:R-:W-:Y:S02]  /*cff0*/  HADD2.F32 R76, -RZ, R45.H0_H0 ;  /* 0x2000002dff4c7230 */ /* 0x000fe40000004100 */
[-C--:B------:R-:W-:Y:S01]  /*d000*/  FMUL.FTZ R44, R64, R79.reuse ;  /* 0x0000004f402c7220 */ /* 0x080fe20000410000 */
[----:B------:R-:W-:Y:S02]  /*d010*/  HADD2.F32 R65, -RZ, R65.H1_H1 ;  /* 0x30000041ff417230 */ /* 0x000fe40000004100 */
[----:B------:R-:W-:Y:S01]  /*d020*/  FMUL.FTZ R79, R47, R79 ;  /* 0x0000004f2f4f7220 */ /* 0x000fe20000410000 */
[----:B------:R-:W-:Y:S02]  /*d030*/  HADD2.F32 R78, -RZ, R78.H1_H1 ;  /* 0x3000004eff4e7230 */ /* 0x000fe40000004100 */
[----:B------:R-:W-:Y:S01]  /*d040*/  FFMA.FTZ R90, R51, R76, -R90 ;  /* 0x0000004c335a7223 */ /* 0x000fe2000001085a */
[----:B------:R-:W-:-:S02]  /*d050*/  HADD2.F32 R67, -RZ, R67.H1_H1 ;  /* 0x30000043ff437230 */ /* 0x000fc40000004100 */
[----:B------:R-:W-:Y:S01]  /*d060*/  FFMA.FTZ R95, R66, R76, R95 ;  /* 0x0000004c425f7223 */ /* 0x000fe2000001005f */
[----:B------:R-:W-:Y:S02]  /*d070*/  HADD2.F32 R62, -RZ, R62.H1_H1 ;  /* 0x3000003eff3e7230 */ /* 0x000fe40000004100 */
[-C--:B------:R-:W-:Y:S01]  /*d080*/  FMUL.FTZ R51, R65, R78.reuse ;  /* 0x0000004e41337220 */ /* 0x080fe20000410000 */
[----:B------:R-:W-:Y:S02]  /*d090*/  HADD2.F32 R45, -RZ, R45.H1_H1 ;  /* 0x3000002dff2d7230 */ /* 0x000fe40000004100 */
[-C--:B------:R-:W-:Y:S01]  /*d0a0*/  FFMA.FTZ R47, R47, R67.reuse, -R44 ;  /* 0x000000432f2f7223 */ /* 0x080fe2000001082c */
[----:B------:R-:W-:Y:S01]  /*d0b0*/  FFMA.FTZ R64, R64, R67, R79 ;  /* 0x0000004340407223 */ /* 0x000fe2000001004f */
[C---:B------:R-:W-:Y:S01]  /*d0c0*/  FMUL.FTZ R78, R62.reuse, R78 ;  /* 0x0000004e3e4e7220 */ /* 0x040fe20000410000 */
[----:B------:R-:W-:Y:S01]  /*d0d0*/  F2FP.SATFINITE.E4M3.F32.PACK_AB_MERGE_C R52, R93, R52, RZ ;  /* 0x000000345d34723e */ /* 0x000fe200048070ff */
[-C--:B------:R-:W-:Y:S01]  /*d0e0*/  FFMA.FTZ R51, R62, R45.reuse, -R51 ;  /* 0x0000002d3e337223 */ /* 0x080fe20000010833 */
[----:B------:R-:W-:Y:S01]  /*d0f0*/  F2FP.SATFINITE.E4M3.F32.PACK_AB_MERGE_C R47, R47, R88, RZ ;  /* 0x000000582f2f723e */ /* 0x000fe200048070ff */
[----:B------:R-:W-:Y:S01]  /*d100*/  FFMA.FTZ R78, R65, R45, R78 ;  /* 0x0000002d414e7223 */ /* 0x000fe2000001004e */
[----:B------:R-:W-:Y:S01]  /*d110*/  F2FP.SATFINITE.E4M3.F32.PACK_AB_MERGE_C R64, R64, R89, RZ ;  /* 0x000000594040723e */ /* 0x000fe200048070ff */
[----:B------:R-:W-:Y:S01]  /*d120*/  IMAD.MOV.U32 R44, RZ, RZ, R59 ;  /* 0x000000ffff2c7224 */ /* 0x000fe200078e003b */
[----:B------:R-:W-:Y:S01]  /*d130*/  F2FP.SATFINITE.E4M3.F32.PACK_AB_MERGE_C R45, R49, R60, R46 ;  /* 0x0000003c312d723e */ /* 0x000fe2000480702e */
[----:B------:R-:W-:Y:S01]  /*d140*/  IMAD.MOV.U32 R46, RZ, RZ, R56 ;  /* 0x000000ffff2e7224 */ /* 0x000fe200078e0038 */
[----:B------:R-:W-:-:S02]  /*d150*/  F2FP.SATFINITE.E4M3.F32.PACK_AB_MERGE_C R47, R51, R90, R47 ;  /* 0x0000005a332f723e */ /* 0x000fc4000480702f */
[----:B------:R-:W-:Y:S02]  /*d160*/  F2FP.SATFINITE.E4M3.F32.PACK_AB_MERGE_C R49, R48, R61, R52 ;  /* 0x0000003d3031723e */ /* 0x000fe40004807034 */
[----:B------:R-:W-:Y:S02]  /*d170*/  F2FP.SATFINITE.E4M3.F32.PACK_AB_MERGE_C R51, R78, R95, R64 ;  /* 0x0000005f4e33723e */ /* 0x000fe40004807040 */
[----:B------:R-:W-:-:S07]  /*d180*/  MOV R48, R58 ;  /* 0x0000003a00307202 */ /* 0x000fce0000000f00 */
.L_x_564:
[----:B------:R-:W-:Y:S05]  /*d190*/  BSYNC B2 ;  /* 0x0000000000027941 */ /* 0x000fea0003800000 */
.L_x_563:
        /* <DEDUP_REMOVED lines=10> */
.L_x_562:
[----:B------:R-:W-:Y:S05]  /*d240*/  BSYNC B1 ;  /* 0x0000000000017941 */ /* 0x000fea0003800000 */
.L_x_561:
        /* <DEDUP_REMOVED lines=26> */
[----:B------:R-:W-:Y:S01]  /*d3f0*/  SHF.R.U32.HI R56, RZ, 0x8, R81 ;  /* 0x00000008ff387819 */ /* 0x000fe20000011651 */
[----:B0-----:R-:W-:Y:S01]  /*d400*/  IMAD.MOV.U32 R60, RZ, RZ, R44 ;  /* 0x000000ffff3c7224 */ /* 0x001fe200078e002c */
[----:B------:R-:W-:Y:S01]  /*d410*/  SHF.R.U32.HI R65, RZ, 0x8, R69 ;  /* 0x00000008ff417819 */ /* 0x000fe20000011645 */
[----:B------:R-:W-:Y:S01]  /*d420*/  IMAD.MOV.U32 R52, RZ, RZ, R45 ;  /* 0x000000ffff347224 */ /* 0x000fe200078e002d */
[----:B------:R-:W-:Y:S01]  /*d430*/  LOP3.LUT R59, R81, 0xff0000ff, RZ, 0xc0, !PT ;  /* 0xff0000ff513b7812 */ /* 0x000fe200078ec0ff */
[----:B------:R-:W-:Y:S01]  /*d440*/  IMAD.SHL.U32 R44, R56, 0x100, RZ ;  /* 0x00000100382c7824 */ /* 0x000fe200078e00ff */
[----:B------:R-:W-:Y:S01]  /*d450*/  SHF.R.U32.HI R66, RZ, 0x8, R83 ;  /* 0x00000008ff427819 */ /* 0x000fe20000011653 */
[----:B-1----:R-:W-:Y:S01]  /*d460*/  IMAD.MOV.U32 R62, RZ, RZ, R48 ;  /* 0x000000ffff3e7224 */ /* 0x002fe200078e0030 */
[----:B------:R-:W-:Y:S01]  /*d470*/  SHF.R.U32.HI R64, RZ, 0x8, R71 ;  /* 0x00000008ff407819 */ /* 0x000fe20000011647 */
[----:B------:R-:W-:Y:S01]  /*d480*/  IMAD.SHL.U32 R45, R65, 0x100, RZ ;  /* 0x00000100412d7824 */ /* 0x000fe200078e00ff */
[----:B------:R-:W-:-:S02]  /*d490*/  SHF.R.U32.HI R67, RZ, 0x10, R81 ;  /* 0x00000010ff437819 */ /* 0x000fc40000011651 */
[----:B------:R-:W-:Y:S01]  /*d4a0*/  LOP3.LUT R59, R59, 0xff00, R44, 0xf8, !PT ;  /* 0x0000ff003b3b7812 */ /* 0x000fe200078ef82c */
[----:B------:R-:W-:Y:S01]  /*d4b0*/  IMAD.SHL.U32 R44, R66, 0x100, RZ ;  /* 0x00000100422c7824 */ /* 0x000fe200078e00ff */
[----:B------:R-:W-:Y:S01]  /*d4c0*/  SHF.R.U32.HI R76, RZ, 0x10, R83 ;  /* 0x00000010ff4c7819 */ /* 0x000fe20000011653 */
[----:B------:R-:W-:Y:S01]  /*d4d0*/  IMAD.SHL.U32 R48, R64, 0x100, RZ ;  /* 0x0000010040307824 */ /* 0x000fe200078e00ff */
[----:B------:R-:W-:Y:S02]  /*d4e0*/  LOP3.LUT R58, R69, 0xff0000ff, RZ, 0xc0, !PT ;  /* 0xff0000ff453a7812 */ /* 0x000fe400078ec0ff */
[----:B------:R-:W-:Y:S02]  /*d4f0*/  LOP3.LUT R61, R83, 0xff0000ff, RZ, 0xc0, !PT ;  /* 0xff0000ff533d7812 */ /* 0x000fe400078ec0ff */
[----:B------:R-:W-:Y:S02]  /*d500*/  LOP3.LUT R63, R71, 0xff0000ff, RZ, 0xc0, !PT ;  /* 0xff0000ff473f7812 */ /* 0x000fe400078ec0ff */
[----:B------:R-:W-:Y:S01]  /*d510*/  MOV R56, R46 ;  /* 0x0000002e00387202 */ /* 0x000fe20000000f00 */
[----:B------:R-:W-:Y:S01]  /*d520*/  IMAD.U32 R46, R67, 0x10000, RZ ;  /* 0x00010000432e7824 */ /* 0x000fe200078e00ff */
[----:B------:R-:W-:-:S02]  /*d530*/  SHF.R.U32.HI R70, RZ, 0x10, R69 ;  /* 0x00000010ff467819 */ /* 0x000fc40000011645 */
[----:B------:R-:W-:Y:S01]  /*d540*/  LOP3.LUT R67, R58, 0xff00, R45, 0xf8, !PT ;  /* 0x0000ff003a437812 */ /* 0x000fe200078ef82d */
[----:B------:R-:W-:Y:S01]  /*d550*/  IMAD.U32 R45, R76, 0x10000, RZ ;  /* 0x000100004c2d7824 */ /* 0x000fe200078e00ff */
[----:B------:R-:W-:Y:S02]  /*d560*/  LOP3.LUT R44, R61, 0xff00, R44, 0xf8, !PT ;  /* 0x0000ff003d2c7812 */ /* 0x000fe400078ef82c */
[----:B------:R-:W-:Y:S02]  /*d570*/  LOP3.LUT R69, R63, 0xff00, R48, 0xf8, !PT ;  /* 0x0000ff003f457812 */ /* 0x000fe400078ef830 */
[----:B------:R-:W-:Y:S02]  /*d580*/  F2FP.F16.E4M3.UNPACK_B R66, R154.H1 ;  /* 0x0000009aff42723e */ /* 0x000fe400030006ff */
[----:B------:R-:W-:Y:S02]  /*d590*/  F2FP.F16.E4M3.UNPACK_B R63, R62.H1 ;  /* 0x0000003eff3f723e */ /* 0x000fe400030006ff */
[----:B------:R-:W-:-:S02]  /*d5a0*/  F2FP.F16.E4M3.UNPACK_B R61, R60.H1 ;  /* 0x0000003cff3d723e */ /* 0x000fc400030006ff */
[----:B------:R-:W-:Y:S01]  /*d5b0*/  LOP3.LUT R46, R59, 0xff0000, R46, 0xf8, !PT ;  /* 0x00ff00003b2e7812 */ /* 0x000fe200078ef82e */
[----:B------:R-:W-:Y:S01]  /*d5c0*/  HADD2.F32 R59, -RZ, R63.H0_H0 ;  /* 0x2000003fff3b7230 */ /* 0x000fe20000004100 */
[----:B------:R-:W-:Y:S01]  /*d5d0*/  LOP3.LUT R45, R44, 0xff0000, R45, 0xf8, !PT ;  /* 0x00ff00002c2d7812 */ /* 0x000fe200078ef82d */
[----:B------:R-:W-:Y:S01]  /*d5e0*/  HADD2.F32 R44, -RZ, R66.H0_H0 ;  /* 0x20000042ff2c7230 */ /* 0x000fe20000004100 */
[----:B------:R-:W-:Y:S01]  /*d5f0*/  F2FP.F16.E4M3.UNPACK_B R64, R156.H1 ;  /* 0x0000009cff40723e */ /* 0x000fe200030006ff */
[--C-:B------:R-:W-:Y:S01]  /*d600*/  HADD2.F32 R58, -RZ, R61.reuse.H0_H0 ;  /* 0x2000003dff3a7230 */ /* 0x100fe20000004100 */
[----:B------:R-:W-:Y:S01]  /*d610*/  SHF.R.U32.HI R68, RZ, 0x10, R71 ;  /* 0x00000010ff447819 */ /* 0x000fe20000011647 */
[----:B------:R-:W-:Y:S01]  /*d620*/  HADD2.F32 R61, -RZ, R61.H1_H1 ;  /* 0x3000003dff3d7230 */ /* 0x000fe20000004100 */
[----:B------:R-:W-:Y:S01]  /*d630*/  SHF.L.U32 R48, R70, 0x10, RZ ;  /* 0x0000001046307819 */ /* 0x000fe200000006ff */
[----:B------:R-:W-:Y:S02]  /*d640*/  HADD2.F32 R65, -RZ, R64.H0_H0 ;  /* 0x20000040ff417230 */ /* 0x000fe40000004100 */
[-C--:B------:R-:W-:Y:S01]  /*d650*/  FMUL.FTZ R71, R59, R44.reuse ;  /* 0x0000002c3b477220 */ /* 0x080fe20000410000 */
[----:B------:R-:W-:Y:S01]  /*d660*/  FMUL.FTZ R70, R58, R44 ;  /* 0x0000002c3a467220 */ /* 0x000fe20000410000 */
[----:B------:R-:W-:Y:S01]  /*d670*/  IMAD.U32 R68, R68, 0x10000, RZ ;  /* 0x0001000044447824 */ /* 0x000fe200078e00ff */
[----:B------:R-:W-:Y:S01]  /*d680*/  LOP3.LUT R48, R67, 0xff0000, R48, 0xf8, !PT ;  /* 0x00ff000043307812 */ /* 0x000fe200078ef830 */
        /* <DEDUP_REMOVED lines=26> */
[----:B------:R-:W-:-:S02]  /*d830*/  HADD2.F32 R65, -RZ, R156.H1_H1 ;  /* 0x3000009cff417230 */ /* 0x000fc40000004100 */
[-C--:B------:R-:W-:Y:S01]  /*d840*/  FMUL.FTZ R71, R66, R69.reuse ;  /* 0x0000004542477220 */ /* 0x080fe20000410000 */
[----:B------:R-:W-:Y:S01]  /*d850*/  F2FP.F16.E4M3.UNPACK_B R67, R50.H1 ;  /* 0x00000032ff43723e */ /* 0x000fe200030006ff */
[C---:B------:R-:W-:Y:S01]  /*d860*/  FMUL.FTZ R79, R64.reuse, R69 ;  /* 0x00000045404f7220 */ /* 0x040fe20000410000 */
[----:B------:R-:W-:Y:S01]  /*d870*/  F2FP.F16.E4M3.UNPACK_B R69, R157.H1 ;  /* 0x0000009dff45723e */ /* 0x000fe200030006ff */
[-C--:B------:R-:W-:Y:S01]  /*d880*/  FFMA.FTZ R77, R64, R65.reuse, -R71 ;  /* 0x00000041404d7223 */ /* 0x080fe20000010847 */
[-C--:B------:R-:W-:Y:S01]  /*d890*/  F2FP.F16.E4M3.UNPACK_B R64, R56.reuse.H1 ;  /* 0x00000038ff40723e */ /* 0x080fe200030006ff */
[----:B------:R-:W-:Y:S02]  /*d8a0*/  HADD2.F32 R71, -RZ, R70.H0_H0 ;  /* 0x20000046ff477230 */ /* 0x000fe40000004100 */
[----:B------:R-:W-:Y:S01]  /*d8b0*/  FFMA.FTZ R76, R66, R65, R79 ;  /* 0x00000041424c7223 */ /* 0x000fe2000001004f */
[----:B------:R-:W-:Y:S01]  /*d8c0*/  HADD2.F32 R68, -RZ, R67.H0_H0 ;  /* 0x20000043ff447230 */ /* 0x000fe20000004100 */
[----:B------:R-:W-:Y:S01]  /*d8d0*/  F2FP.F16.E4M3.UNPACK_B R155, R155 ;  /* 0x0000009bff9b723e */ /* 0x000fe200020006ff */
[----:B------:R-:W-:Y:S01]  /*d8e0*/  HADD2.F32 R65, -RZ, R64.H0_H0 ;  /* 0x20000040ff417230 */ /* 0x000fe20000004100 */
[----:B------:R-:W-:Y:S01]  /*d8f0*/  F2FP.F16.E4M3.UNPACK_B R56, R56 ;  /* 0x00000038ff38723e */ /* 0x000fe200020006ff */
[----:B------:R-:W-:-:S02]  /*d900*/  HADD2.F32 R66, -RZ, R69.H0_H0 ;  /* 0x20000045ff427230 */ /* 0x000fc40000004100 */
[CC--:B------:R-:W-:Y:S01]  /*d910*/  FMUL.FTZ R78, R68.reuse, R71.reuse ;  /* 0x00000047444e7220 */ /* 0x0c0fe20000410000 */
[----:B------:R-:W-:Y:S02]  /*d920*/  HADD2.F32 R70, -RZ, R70.H1_H1 ;  /* 0x30000046ff467230 */ /* 0x000fe40000004100 */
[C---:B------:R-:W-:Y:S01]  /*d930*/  FMUL.FTZ R71, R65.reuse, R71 ;  /* 0x0000004741477220 */ /* 0x040fe20000410000 */
[----:B------:R-:W-:Y:S02]  /*d940*/  HADD2.F32 R67, -RZ, R67.H1_H1 ;  /* 0x30000043ff437230 */ /* 0x000fe40000004100 */
[----:B------:R-:W-:Y:S01]  /*d950*/  FFMA.FTZ R78, R65, R66, -R78 ;  /* 0x00000042414e7223 */ /* 0x000fe2000001084e */
[----:B------:R-:W-:Y:S01]  /*d960*/  HADD2.F32 R64, -RZ, R64.H1_H1 ;  /* 0x30000040ff407230 */ /* 0x000fe20000004100 */
[----:B------:R-:W-:Y:S01]  /*d970*/  F2FP.F16.E4M3.UNPACK_B R157, R157 ;  /* 0x0000009dff9d723e */ /* 0x000fe200020006ff */
[----:B------:R-:W-:Y:S02]  /*d980*/  HADD2.F32 R69, -RZ, R69.H1_H1 ;  /* 0x30000045ff457230 */ /* 0x000fe40000004100 */
[----:B------:R-:W-:Y:S01]  /*d990*/  FMUL.FTZ R65, R67, R70 ;  /* 0x0000004643417220 */ /* 0x000fe20000410000 */
[----:B------:R-:W-:Y:S01]  /*d9a0*/  FFMA.FTZ R71, R68, R66, R71 ;  /* 0x0000004244477223 */ /* 0x000fe20000010047 */
[----:B------:R-:W-:Y:S01]  /*d9b0*/  FMUL.FTZ R70, R64, R70 ;  /* 0x0000004640467220 */ /* 0x000fe20000410000 */
[----:B------:R-:W-:-:S02]  /*d9c0*/  HADD2.F32 R66, -RZ, R157.H0_H0 ;  /* 0x2000009dff427230 */ /* 0x000fc40000004100 */
[-C--:B------:R-:W-:Y:S01]  /*d9d0*/  FFMA.FTZ R79, R64, R69.reuse, -R65 ;  /* 0x00000045404f7223 */ /* 0x080fe20000010841 */
[----:B------:R-:W-:Y:S01]  /*d9e0*/  F2FP.F16.E4M3.UNPACK_B R64, R50 ;  /* 0x00000032ff40723e */ /* 0x000fe200020006ff */
[----:B------:R-:W-:Y:S01]  /*d9f0*/  FFMA.FTZ R70, R67, R69, R70 ;  /* 0x0000004543467223 */ /* 0x000fe20000010046 */
[--C-:B------:R-:W-:Y:S01]  /*da00*/  HADD2.F32 R67, -RZ, R155.reuse.H0_H0 ;  /* 0x2000009bff437230 */ /* 0x100fe20000004100 */
[----:B------:R-:W-:Y:S01]  /*da10*/  F2FP.SATFINITE.E4M3.F32.PACK_AB_MERGE_C R58, R61, R58, RZ ;  /* 0x0000003a3d3a723e */ /* 0x000fe200048070ff */
[----:B------:R-:W-:Y:S01]  /*da20*/  HADD2.F32 R50, -RZ, R56.H0_H0 ;  /* 0x20000038ff327230 */ /* 0x000fe20000004100 */
[----:B------:R-:W-:Y:S01]  /*da30*/  F2FP.SATFINITE.E4M3.F32.PACK_AB_MERGE_C R60, R60, R59, RZ ;  /* 0x0000003b3c3c723e */ /* 0x000fe200048070ff */
[--C-:B------:R-:W-:Y:S01]  /*da40*/  HADD2.F32 R65, -RZ, R64.reuse.H0_H0 ;  /* 0x20000040ff417230 */ /* 0x100fe20000004100 */
[----:B------:R-:W-:Y:S01]  /*da50*/  F2FP.SATFINITE.E4M3.F32.PACK_AB_MERGE_C R59, R77, R62, R58 ;  /* 0x0000003e4d3b723e */ /* 0x000fe2000480703a */
[----:B------:R-:W-:Y:S02]  /*da60*/  HADD2.F32 R155, -RZ, R155.H1_H1 ;  /* 0x3000009bff9b7230 */ /* 0x000fe40000004100 */
[----:B------:R-:W-:Y:S01]  /*da70*/  FMUL.FTZ R68, R50, R67 ;  /* 0x0000004332447220 */ /* 0x000fe20000410000 */
[----:B------:R-:W-:-:S02]  /*da80*/  HADD2.F32 R64, -RZ, R64.H1_H1 ;  /* 0x30000040ff407230 */ /* 0x000fc40000004100 */
[C---:B------:R-:W-:Y:S01]  /*da90*/  FMUL.FTZ R69, R65.reuse, R67 ;  /* 0x0000004341457220 */ /* 0x040fe20000410000 */
[----:B------:R-:W-:Y:S01]  /*daa0*/  HADD2.F32 R56, -RZ, R56.H1_H1 ;  /* 0x30000038ff387230 */ /* 0x000fe20000004100 */
[----:B------:R-:W-:Y:S01]  /*dab0*/  F2FP.F16.E4M3.UNPACK_B R62, R48 ;  /* 0x00000030ff3e723e */ /* 0x000fe200020006ff */
[----:B------:R-:W-:Y:S02]  /*dac0*/  HADD2.F32 R157, -RZ, R157.H1_H1 ;  /* 0x3000009dff9d7230 */ /* 0x000fe40000004100 */
[-C--:B------:R-:W-:Y:S01]  /*dad0*/  FMUL.FTZ R67, R64, R155.reuse ;  /* 0x0000009b40437220 */ /* 0x080fe20000410000 */
[----:B------:R-:W-:Y:S01]  /*dae0*/  F2FP.F16.E4M3.UNPACK_B R61, R52 ;  /* 0x00000034ff3d723e */ /* 0x000fe200020006ff */
[----:B------:R-:W-:Y:S01]  /*daf0*/  FMUL.FTZ R155, R56, R155 ;  /* 0x0000009b389b7220 */ /* 0x000fe20000410000 */
[-C--:B------:R-:W-:Y:S01]  /*db00*/  FFMA.FTZ R69, R50, R66.reuse, -R69 ;  /* 0x0000004232457223 */ /* 0x080fe20000010845 */
[----:B------:R-:W-:Y:S01]  /*db10*/  FFMA.FTZ R50, R65, R66, R68 ;  /* 0x0000004241327223 */ /* 0x000fe20000010044 */
[-C--:B------:R-:W-:Y:S01]  /*db20*/  FFMA.FTZ R56, R56, R157.reuse, -R67 ;  /* 0x0000009d38387223 */ /* 0x080fe20000010843 */
[----:B------:R-:W-:Y:S01]  /*db30*/  FFMA.FTZ R155, R64, R157, R155 ;  /* 0x0000009d409b7223 */ /* 0x000fe2000001009b */
[----:B------:R-:W-:Y:S01]  /*db40*/  F2FP.F16.E4M3.UNPACK_B R64, R49 ;  /* 0x00000031ff40723e */ /* 0x000fe200020006ff */
[----:B------:R-:W-:Y:S01]  /*db50*/  HADD2.F32 R67, -RZ, R62.H0_H0 ;  /* 0x2000003eff437230 */ /* 0x000fe20000004100 */
[----:B------:R-:W-:Y:S01]  /*db60*/  F2FP.SATFINITE.E4M3.F32.PACK_AB_MERGE_C R58, R76, R63, R60 ;  /* 0x0000003f4c3a723e */ /* 0x000fe2000480703c */
[----:B------:R-:W-:Y:S01]  /*db70*/  HADD2.F32 R60, -RZ, R61.H0_H0 ;  /* 0x2000003dff3c7230 */ /* 0x000fe20000004100 */
[----:B------:R-:W-:Y:S01]  /*db80*/  F2FP.SATFINITE.E4M3.F32.PACK_AB_MERGE_C R78, R79, R78, RZ ;  /* 0x0000004e4f4e723e */ /* 0x000fe200048070ff */
[--C-:B------:R-:W-:Y:S01]  /*db90*/  HADD2.F32 R63, -RZ, R64.reuse.H0_H0 ;  /* 0x20000040ff3f7230 */ /* 0x100fe20000004100 */
[----:B------:R-:W-:Y:S01]  /*dba0*/  F2FP.F16.E4M3.UNPACK_B R65, R46 ;  /* 0x0000002eff41723e */ /* 0x000fe200020006ff */
[----:B------:R-:W-:Y:S01]  /*dbb0*/  HADD2.F32 R64, -RZ, R64.H1_H1 ;  /* 0x30000040ff407230 */ /* 0x000fe20000004100 */
[----:B------:R-:W-:Y:S01]  /*dbc0*/  F2FP.SATFINITE.E4M3.F32.PACK_AB_MERGE_C R56, R56, R69, R78 ;  /* 0x000000453838723e */ /* 0x000fe2000480704e */
[-C--:B------:R-:W-:Y:S01]  /*dbd0*/  FMUL.FTZ R68, R60, R67.reuse ;  /* 0x000000433c447220 */ /* 0x080fe20000410000 */
[----:B------:R-:W-:Y:S01]  /*dbe0*/  FMUL.FTZ R69, R63, R67 ;  /* 0x000000433f457220 */ /* 0x000fe20000410000 */
[----:B------:R-:W-:Y:S01]  /*dbf0*/  HADD2.F32 R66, -RZ, R65.H0_H0 ;  /* 0x20000041ff427230 */ /* 0x000fe20000004100 */
[----:B------:R-:W-:Y:S01]  /*dc00*/  F2FP.F16.E4M3.UNPACK_B R52, R52.H1 ;  /* 0x00000034ff34723e */ /* 0x000fe200030006ff */
[----:B------:R-:W-:Y:S01]  /*dc10*/  HADD2.F32 R67, -RZ, R62.H1_H1 ;  /* 0x3000003eff437230 */ /* 0x000fe20000004100 */
[----:B------:R-:W-:Y:S01]  /*dc20*/  F2FP.F16.E4M3.UNPACK_B R46, R46.H1 ;  /* 0x0000002eff2e723e */ /* 0x000fe200030006ff */
[----:B------:R-:W-:-:S02]  /*dc30*/  HADD2.F32 R62, -RZ, R61.H1_H1 ;  /* 0x3000003dff3e7230 */ /* 0x000fc40000004100 */
[-C--:B------:R-:W-:Y:S01]  /*dc40*/  FFMA.FTZ R60, R60, R66.reuse, -R69 ;  /* 0x000000423c3c7223 */ /* 0x080fe20000010845 */
[----:B------:R-:W-:Y:S01]  /*dc50*/  FFMA.FTZ R61, R63, R66, R68 ;  /* 0x000000423f3d7223 */ /* 0x000fe20000010044 */
[----:B------:R-:W-:Y:S02]  /*dc60*/  HADD2.F32 R65, -RZ, R65.H1_H1 ;  /* 0x30000041ff417230 */ /* 0x000fe40000004100 */
[-C--:B------:R-:W-:Y:S01]  /*dc70*/  FMUL.FTZ R69, R64, R67.reuse ;  /* 0x0000004340457220 */ /* 0x080fe20000410000 */
[----:B------:R-:W-:Y:S01]  /*dc80*/  FMUL.FTZ R67, R62, R67 ;  /* 0x000000433e437220 */ /* 0x000fe20000410000 */
[----:B------:R-:W-:Y:S02]  /*dc90*/  F2FP.F16.E4M3.UNPACK_B R63, R49.H1 ;  /* 0x00000031ff3f723e */ /* 0x000fe400030006ff */
[----:B------:R-:W-:Y:S01]  /*dca0*/  F2FP.F16.E4M3.UNPACK_B R66, R48.H1 ;  /* 0x00000030ff42723e */ /* 0x000fe200030006ff */
[-C--:B------:R-:W-:Y:S01]  /*dcb0*/  FFMA.FTZ R48, R64, R65.reuse, R67 ;  /* 0x0000004140307223 */ /* 0x080fe20000010043 */
[----:B------:R-:W-:Y:S01]  /*dcc0*/  FFMA.FTZ R49, R62, R65, -R69 ;  /* 0x000000413e317223 */ /* 0x000fe20000010845 */
[----:B------:R-:W-:Y:S01]  /*dcd0*/  HADD2.F32 R64, -RZ, R63.H0_H0 ;  /* 0x2000003fff407230 */ /* 0x000fe20000004100 */
[----:B------:R-:W-:Y:S01]  /*dce0*/  F2FP.SATFINITE.E4M3.F32.PACK_AB_MERGE_C R70, R70, R71, RZ ;  /* 0x000000474646723e */ /* 0x000fe200048070ff */
[----:B------:R-:W-:-:S02]  /*dcf0*/  HADD2.F32 R62, -RZ, R52.H0_H0 ;  /* 0x20000034ff3e7230 */ /* 0x000fc40000004100 */
[----:B------:R-:W-:Y:S01]  /*dd00*/  HADD2.F32 R63, -RZ, R63.H1_H1 ;  /* 0x3000003fff3f7230 */ /* 0x000fe20000004100 */
[----:B------:R-:W-:Y:S01]  /*dd10*/  F2FP.SATFINITE.E4M3.F32.PACK_AB_MERGE_C R50, R155, R50, R70 ;  /* 0x000000329b32723e */ /* 0x000fe20004807046 */
[--C-:B------:R-:W-:Y:S02]  /*dd20*/  HADD2.F32 R68, -RZ, R66.reuse.H1_H1 ;  /* 0x30000042ff447230 */ /* 0x100fe40000004100 */
[----:B------:R-:W-:Y:S02]  /*dd30*/  HADD2.F32 R67, -RZ, R66.H0_H0 ;  /* 0x20000042ff437230 */ /* 0x000fe40000004100 */
[----:B------:R-:W-:Y:S02]  /*dd40*/  HADD2.F32 R52, -RZ, R52.H1_H1 ;  /* 0x30000034ff347230 */ /* 0x000fe40000004100 */
[----:B------:R-:W-:Y:S01]  /*dd50*/  FMUL.FTZ R71, R63, R68 ;  /* 0x000000443f477220 */ /* 0x000fe20000410000 */
[--C-:B------:R-:W-:Y:S02]  /*dd60*/  HADD2.F32 R65, -RZ, R46.reuse.H0_H0 ;  /* 0x2000002eff417230 */ /* 0x100fe40000004100 */
[----:B------:R-:W-:Y:S01]  /*dd70*/  FMUL.FTZ R69, R64, R67 ;  /* 0x0000004340457220 */ /* 0x000fe20000410000 */
[----:B------:R-:W-:-:S02]  /*dd80*/  HADD2.F32 R66, -RZ, R46.H1_H1 ;  /* 0x3000002eff427230 */ /* 0x000fc40000004100 */
[----:B------:R-:W-:Y:S01]  /*dd90*/  FMUL.FTZ R68, R52, R68 ;  /* 0x0000004434447220 */ /* 0x000fe20000410000 */
[C---:B------:R-:W-:Y:S01]  /*dda0*/  FMUL.FTZ R67, R62.reuse, R67 ;  /* 0x000000433e437220 */ /* 0x040fe20000410000 */
[----:B------:R-:W-:Y:S01]  /*ddb0*/  FFMA.FTZ R76, R62, R65, -R69 ;  /* 0x000000413e4c7223 */ /* 0x000fe20000010845 */
[----:B------:R-:W-:Y:S01]  /*ddc0*/  F2FP.F16.E4M3.UNPACK_B R69, R44.H1 ;  /* 0x0000002cff45723e */ /* 0x000fe200030006ff */
[-C--:B------:R-:W-:Y:S01]  /*ddd0*/  FFMA.FTZ R78, R63, R66.reuse, R68 ;  /* 0x000000423f4e7223 */ /* 0x080fe20000010044 */
[----:B------:R-:W-:Y:S01]  /*dde0*/  F2FP.F16.E4M3.UNPACK_B R63, R51.H1 ;  /* 0x00000033ff3f723e */ /* 0x000fe200030006ff */
[----:B------:R-:W-:Y:S01]  /*ddf0*/  FFMA.FTZ R77, R64, R65, R67 ;  /* 0x00000041404d7223 */ /* 0x000fe20000010043 */
[----:B------:R-:W-:Y:S01]  /*de00*/  F2FP.F16.E4M3.UNPACK_B R46, R47 ;  /* 0x0000002fff2e723e */ /* 0x000fe200020006ff */
[----:B------:R-:W-:Y:S01]  /*de10*/  FFMA.FTZ R79, R52, R66, -R71 ;  /* 0x00000042344f7223 */ /* 0x000fe20000010847 */
[----:B------:R-:W-:Y:S01]  /*de20*/  F2FP.F16.E4M3.UNPACK_B R65, R45 ;  /* 0x0000002dff41723e */ /* 0x000fe200020006ff */
[----:B------:R-:W-:Y:S01]  /*de30*/  HADD2.F32 R71, -RZ, R69.H0_H0 ;  /* 0x20000045ff477230 */ /* 0x000fe20000004100 */
[----:B------:R-:W-:Y:S01]  /*de40*/  F2FP.F16.E4M3.UNPACK_B R62, R51 ;  /* 0x00000033ff3e723e */ /* 0x000fe200020006ff */
[----:B------:R-:W-:Y:S01]  /*de50*/  HADD2.F32 R51, -RZ, R46.H0_H0 ;  /* 0x2000002eff337230 */ /* 0x000fe20000004100 */
[----:B------:R-:W-:Y:S01]  /*de60*/  F2FP.F16.E4M3.UNPACK_B R47, R47.H1 ;  /* 0x0000002fff2f723e */ /* 0x000fe200030006ff */
[----:B------:R-:W-:Y:S01]  /*de70*/  HADD2.F32 R66, -RZ, R65.H0_H0 ;  /* 0x20000041ff427230 */ /* 0x000fe20000004100 */
[----:B------:R-:W-:Y:S01]  /*de80*/  F2FP.F16.E4M3.UNPACK_B R68, R44 ;  /* 0x0000002cff44723e */ /* 0x000fe200020006ff */
[----:B------:R-:W-:Y:S01]  /*de90*/  HADD2.F32 R44, -RZ, R63.H0_H0 ;  /* 0x2000003fff2c7230 */ /* 0x000fe20000004100 */
[----:B------:R-:W-:Y:S01]  /*dea0*/  F2FP.F16.E4M3.UNPACK_B R45, R45.H1 ;  /* 0x0000002dff2d723e */ /* 0x000fe200030006ff */
[----:B------:R-:W-:Y:S01]  /*deb0*/  HADD2.F32 R64, -RZ, R62.H0_H0 ;  /* 0x2000003eff407230 */ /* 0x000fe20000004100 */
[----:B------:R-:W-:Y:S01]  /*dec0*/  F2FP.SATFINITE.E4M3.F32.PACK_AB_MERGE_C R76, R79, R76, RZ ;  /* 0x0000004c4f4c723e */ /* 0x000fe200048070ff */
[----:B------:R-:W-:-:S02]  /*ded0*/  HADD2.F32 R52, -RZ, R47.H0_H0 ;  /* 0x2000002fff347230 */ /* 0x000fc40000004100 */
[----:B------:R-:W-:Y:S01]  /*dee0*/  FMUL.FTZ R83, R44, R71 ;  /* 0x000000472c537220 */ /* 0x000fe20000410000 */
[----:B------:R-:W-:Y:S01]  /*def0*/  HADD2.F32 R70, -RZ, R68.H0_H0 ;  /* 0x20000044ff467230 */ /* 0x000fe20000004100 */
[----:B------:R-:W-:Y:S01]  /*df00*/  F2FP.SATFINITE.E4M3.F32.PACK_AB_MERGE_C R77, R78, R77, RZ ;  /* 0x0000004d4e4d723e */ /* 0x000fe200048070ff */
[----:B------:R-:W-:Y:S02]  /*df10*/  HADD2.F32 R67, -RZ, R45.H0_H0 ;  /* 0x2000002dff437230 */ /* 0x000fe40000004100 */
[----:B------:R-:W-:Y:S01]  /*df20*/  FMUL.FTZ R71, R52, R71 ;  /* 0x0000004734477220 */ /* 0x000fe20000410000 */
[----:B------:R-:W-:Y:S02]  /*df30*/  HADD2.F32 R63, -RZ, R63.H1_H1 ;  /* 0x3000003fff3f7230 */ /* 0x000fe40000004100 */
[-C--:B------:R-:W-:Y:S01]  /*df40*/  FMUL.FTZ R80, R64, R70.reuse ;  /* 0x0000004640507220 */ /* 0x080fe20000410000 */
[----:B------:R-:W-:Y:S01]  /*df50*/  FMUL.FTZ R81, R51, R70 ;  /* 0x0000004633517220 */ /* 0x000fe20000410000 */
[----:B------:R-:W-:Y:S01]  /*df60*/  FFMA.FTZ R83, R52, R67, -R83 ;  /* 0x0000004334537223 */ /* 0x000fe20000010853 */
[----:B------:R-:W-:-:S02]  /*df70*/  HADD2.F32 R52, -RZ, R69.H1_H1 ;  /* 0x30000045ff347230 */ /* 0x000fc40000004100 */
[-C--:B------:R-:W-:Y:S01]  /*df80*/  FFMA.FTZ R80, R51, R66.reuse, -R80 ;  /* 0x0000004233507223 */ /* 0x080fe20000010850 */
[----:B------:R-:W-:Y:S02]  /*df90*/  HADD2.F32 R47, -RZ, R47.H1_H1 ;  /* 0x3000002fff2f7230 */ /* 0x000fe40000004100 */
[----:B------:R-:W-:Y:S01]  /*dfa0*/  FFMA.FTZ R71, R44, R67, R71 ;  /* 0x000000432c477223 */ /* 0x000fe20000010047 */
[----:B------:R-:W-:Y:S01]  /*dfb0*/  FFMA.FTZ R81, R64, R66, R81 ;  /* 0x0000004240517223 */ /* 0x000fe20000010051 */
[----:B------:R-:W-:Y:S02]  /*dfc0*/  HADD2.F32 R62, -RZ, R62.H1_H1 ;  /* 0x3000003eff3e7230 */ /* 0x000fe40000004100 */
[-C--:B------:R-:W-:Y:S01]  /*dfd0*/  FMUL.FTZ R64, R63, R52.reuse ;  /* 0x000000343f407220 */ /* 0x080fe20000410000 */
[----:B------:R-:W-:Y:S02]  /*dfe0*/  HADD2.F32 R51, -RZ, R68.H1_H1 ;  /* 0x30000044ff337230 */ /* 0x000fe40000004100 */
[----:B------:R-:W-:Y:S01]  /*dff0*/  FMUL.FTZ R52, R47, R52 ;  /* 0x000000342f347220 */ /* 0x000fe20000410000 */
[----:B------:R-:W-:Y:S01]  /*e000*/  HADD2.F32 R44, -RZ, R45.H1_H1 ;  /* 0x3000002dff2c7230 */ /* 0x000fe20000004100 */
[----:B------:R-:W-:Y:S01]  /*e010*/  F2FP.SATFINITE.E4M3.F32.PACK_AB_MERGE_C R60, R49, R60, R76 ;  /* 0x0000003c313c723e */ /* 0x000fe2000480704c */
[----:B------:R-:W-:-:S02]  /*e020*/  HADD2.F32 R46, -RZ, R46.H1_H1 ;  /* 0x3000002eff2e7230 */ /* 0x000fc40000004100 */
[-C--:B------:R-:W-:Y:S01]  /*e030*/  FMUL.FTZ R45, R62, R51.reuse ;  /* 0x000000333e2d7220 */ /* 0x080fe20000410000 */
[----:B------:R-:W-:Y:S02]  /*e040*/  HADD2.F32 R65, -RZ, R65.H1_H1 ;  /* 0x30000041ff417230 */ /* 0x000fe40000004100 */
[-C--:B------:R-:W-:Y:S01]  /*e050*/  FFMA.FTZ R64, R47, R44.reuse, -R64 ;  /* 0x0000002c2f407223 */ /* 0x080fe20000010840 */
[----:B------:R-:W-:Y:S01]  /*e060*/  FFMA.FTZ R52, R63, R44, R52 ;  /* 0x0000002c3f347223 */ /* 0x000fe20000010034 */
[----:B------:R-:W-:Y:S01]  /*e070*/  FMUL.FTZ R51, R46, R51 ;  /* 0x000000332e337220 */ /* 0x000fe20000410000 */
[----:B------:R-:W-:Y:S01]  /*e080*/  F2FP.SATFINITE.E4M3.F32.PACK_AB_MERGE_C R49, R48, R61, R77 ;  /* 0x0000003d3031723e */ /* 0x000fe2000480704d */
[----:B------:R-:W-:Y:S01]  /*e090*/  FFMA.FTZ R45, R46, R65, -R45 ;  /* 0x000000412e2d7223 */ /* 0x000fe2000001082d */
[----:B------:R-:W-:Y:S01]  /*e0a0*/  F2FP.SATFINITE.E4M3.F32.PACK_AB_MERGE_C R64, R64, R83, RZ ;  /* 0x000000534040723e */ /* 0x000fe200048070ff */
[----:B------:R-:W-:Y:S01]  /*e0b0*/  FFMA.FTZ R62, R62, R65, R51 ;  /* 0x000000413e3e7223 */ /* 0x000fe20000010033 */
[----:B------:R-:W-:Y:S01]  /*e0c0*/  F2FP.SATFINITE.E4M3.F32.PACK_AB_MERGE_C R52, R52, R71, RZ ;  /* 0x000000473434723e */ /* 0x000fe200048070ff */
[----:B------:R-:W-:Y:S01]  /*e0d0*/  IMAD.MOV.U32 R44, RZ, RZ, R59 ;  /* 0x000000ffff2c7224 */ /* 0x000fe200078e003b */
[----:B------:R-:W-:Y:S01]  /*e0e0*/  F2FP.SATFINITE.E4M3.F32.PACK_AB_MERGE_C R47, R45, R80, R64 ;  /* 0x000000502d2f723e */ /* 0x000fe20004807040 */
[----:B------:R-:W-:Y:S01]  /*e0f0*/  IMAD.MOV.U32 R45, RZ, RZ, R60 ;  /* 0x000000ffff2d7224 */ /* 0x000fe200078e003c */
[----:B------:R-:W-:Y:S01]  /*e100*/  F2FP.SATFINITE.E4M3.F32.PACK_AB_MERGE_C R51, R62, R81, R52 ;  /* 0x000000513e33723e */ /* 0x000fe20004807034 */
[----:B------:R-:W-:-:S02]  /*e110*/  IMAD.MOV.U32 R48, RZ, RZ, R58 ;  /* 0x000000ffff307224 */ /* 0x000fc400078e003a */
[----:B------:R-:W-:-:S07]  /*e120*/  IMAD.MOV.U32 R46, RZ, RZ, R56 ;  /* 0x000000ffff2e7224 */ /* 0x000fce00078e0038 */
.L_x_568:
[----:B------:R-:W-:Y:S05]  /*e130*/  BSYNC B2 ;  /* 0x0000000000027941 */ /* 0x000fea0003800000 */
.L_x_567:
[----:B------:R-:W-:-:S13]  /*e140*/  ISETP.GE.AND P3, PT, R55, R152, PT ;  /* 0x000000983700720c */ /* 0x000fda0003f66270 */
[--C-:B------:R-:W-:Y:S02]  /*e150*/  @!P3 SHF.R.S32.HI R56, RZ, 0x1f, R55.reuse ;  /* 0x0000001fff38b819 */ /* 0x100fe40000011437 */
[----:B------:R-:W-:-:S04]  /*e160*/  @!P3 IADD3 R55, P4, P5, R118, R138, R55 ;  /* 0x0000008a7637b210 */ /* 0x000fc80007d9e037 */
[----:B------:R-:W-:Y:S02]  /*e170*/  @!P3 IADD3.X R56, R4, R57, R56, P4, P5 ;  /* 0x000000390438b210 */ /* 0x000fe400027ea438 */
[----:B------:R-:W-:-:S04]  /*e180*/  IADD3 R52, P4, R53, R124, RZ ;  /* 0x0000007c35347210 */ /* 0x000fc80007f9e0ff */
[----:B------:R-:W-:Y:S02]  /*e190*/  IADD3.X R53, R54, R125, RZ, P4, !PT ;  /* 0x0000007d36357210 */ /* 0x000fe400027fe4ff */
[----:B------:R-:W-:-:S03]  /*e1a0*/  @!P3 IADD3 R54, P4, R55, R124, RZ ;  /* 0x0000007c3736b210 */ /* 0x000fc60007f9e0ff */
[----:B0-----:R3:W-:Y:S02]  /*e1b0*/  STG.E.128 desc[UR54][R52.64], R44 ;  /* 0x0000002c34007986 */ /* 0x0017e4000c101d36 */
[----:B------:R-:W-:-:S05]  /*e1c0*/  @!P3 IMAD.X R55, R56, 0x1, R125, P4 ;  /* 0x000000013837b824 */ /* 0x000fca00020e067d */
[----:B-1----:R3:W-:Y:S03]  /*e1d0*/  @!P3 STG.E.128 desc[UR54][R54.64], R48 ;  /* 0x000000303600b986 */ /* 0x0027e6000c101d36 */
.L_x_566:
[----:B------:R-:W-:Y:S05]  /*e1e0*/  BSYNC B1 ;  /* 0x0000000000017941 */ /* 0x000fea0003800000 */
.L_x_565:
[----:B------:R-:W-:-:S13]  /*e1f0*/  ISETP.NE.AND P3, PT, R36, RZ, PT ;  /* 0x000000ff2400720c */ /* 0x000fda0003f65270 */
[----:B------:R-:W-:Y:S05]  /*e200*/  @!P3 BRA `(.L_x_519) ;  /* 0x0000001000c4b947 */ /* 0x000fea0003800000 */
[----:B0--3--:R-:W3:Y:S01]  /*e210*/  LDL R44, [R1+0x8] ;  /* 0x00000800012c7983 */ /* 0x009ee20000100800 */
[----:B------:R-:W-:Y:S01]  /*e220*/  IADD3 R53, P3, P4, R118, R138, R29 ;  /* 0x0000008a76357210 */ /* 0x000fe20007c7e01d */
[----:B------:R-:W-:Y:S01]  /*e230*/  BSSY B1, `(.L_x_569) ;  /* 0x00000ed000017945 */ /* 0x000fe20003800000 */
[----:B---3--:R-:W-:Y:S02]  /*e240*/  LOP3.LUT P5, RZ, R44, 0x1, RZ, 0xc0, !PT ;  /* 0x000000012cff7812 */ /* 0x008fe400078ac0ff */
[----:B------:R-:W-:Y:S02]  /*e250*/  IADD3.X R44, R4, R57, R32, P3, P4 ;  /* 0x00000039042c7210 */ /* 0x000fe40001fe8420 */
[----:B------:R-:W-:Y:S02]  /*e260*/  SEL R158, R121, R158, !P5 ;  /* 0x0000009e799e7207 */ /* 0x000fe40006800000 */
[----:B------:R-:W-:Y:S02]  /*e270*/  IADD3 R52, P3, R53, R124, RZ ;  /* 0x0000007c35347210 */ /* 0x000fe40007f7e0ff */
[----:B------:R-:W-:-:S03]  /*e280*/  SHF.R.S32.HI R45, RZ, 0x1f, R158 ;  /* 0x0000001fff2d7819 */ /* 0x000fc6000001149e */
[----:B------:R-:W-:Y:S01]  /*e290*/  IMAD.X R53, R44, 0x1, R125, P3 ;  /* 0x000000012c357824 */ /* 0x000fe200018e067d */
[----:B------:R-:W-:Y:S02]  /*e2a0*/  LEA.HI R45, R45, R158, RZ, 0x5 ;  /* 0x0000009e2d2d7211 */ /* 0x000fe400078f28ff */
[----:B------:R-:W-:Y:S02]  /*e2b0*/  ISETP.GE.AND P3, PT, R6, R133, PT ;  /* 0x000000850600720c */ /* 0x000fe40003f66270 */
        /* <DEDUP_REMOVED lines=11> */
[----:B------:R-:W-:-:S03]  /*e370*/  IMAD.IADD R45, R16, 0x1, R45 ;  /* 0x00000001102d7824 */ /* 0x000fc600078e022d */
[----:B------:R-:W-:-:S03]  /*e380*/  IADD3 R48, R16, R47, RZ ;  /* 0x0000002f10307210 */ /* 0x000fc60007ffe0ff */
[----:B------:R-:W0:Y:S04]  /*e390*/  LDS.128 R44, [R45+0x24200] ;  /* 0x024200002d2c7984 */ /* 0x000e280000000c00 */
[----:B------:R-:W1:Y:S01]  /*e3a0*/  LDS.128 R48, [R48+0x24200] ;  /* 0x0242000030307984 */ /* 0x000e620000000c00 */
[----:B------:R-:W-:Y:S05]  /*e3b0*/  @P3 BRA `(.L_x_570) ;  /* 0x0000000c00503947 */ /* 0x000fea0003800000 */
[--C-:B------:R-:W-:Y:S01]  /*e3c0*/  SHF.R.U32.HI R59, RZ, 0x8, R85.reuse ;  /* 0x00000008ff3b7819 */ /* 0x100fe20000011655 */
[----:B-1----:R-:W-:Y:S01]  /*e3d0*/  IMAD.MOV.U32 R63, RZ, RZ, R48 ;  /* 0x000000ffff3f7224 */ /* 0x002fe200078e0030 */
[----:B------:R-:W-:Y:S01]  /*e3e0*/  LOP3.LUT R58, R85, 0xff0000ff, RZ, 0xc0, !PT ;  /* 0xff0000ff553a7812 */ /* 0x000fe200078ec0ff */
[----:B0-----:R-:W-:Y:S01]  /*e3f0*/  IMAD.MOV.U32 R60, RZ, RZ, R44 ;  /* 0x000000ffff3c7224 */ /* 0x001fe200078e002c */
[----:B------:R-:W-:Y:S01]  /*e400*/  SHF.R.U32.HI R70, RZ, 0x10, R85 ;  /* 0x00000010ff467819 */ /* 0x000fe20000011655 */
[----:B------:R-:W-:Y:S01]  /*e410*/  IMAD.SHL.U32 R59, R59, 0x100, RZ ;  /* 0x000001003b3b7824 */ /* 0x000fe200078e00ff */
[----:B------:R-:W-:Y:S01]  /*e420*/  SHF.R.U32.HI R67, RZ, 0x8, R75 ;  /* 0x00000008ff437819 */ /* 0x000fe2000001164b */
[----:B------:R-:W-:Y:S01]  /*e430*/  IMAD.MOV.U32 R56, RZ, RZ, R50 ;  /* 0x000000ffff387224 */ /* 0x000fe200078e0032 */
[----:B------:R-:W-:Y:S01]  /*e440*/  SHF.R.U32.HI R66, RZ, 0x8, R87 ;  /* 0x00000008ff427819 */ /* 0x000fe20000011657 */
[----:B------:R-:W-:Y:S01]  /*e450*/  IMAD.MOV.U32 R54, RZ, RZ, R46 ;  /* 0x000000ffff367224 */ /* 0x000fe200078e002e */
[----:B------:R-:W-:Y:S01]  /*e460*/  LOP3.LUT R48, R58, 0xff00, R59, 0xf8, !PT ;  /* 0x0000ff003a307812 */ /* 0x000fe200078ef83b */
[----:B------:R-:W-:Y:S01]  /*e470*/  IMAD.U32 R59, R70, 0x10000, RZ ;  /* 0x00010000463b7824 */ /* 0x000fe200078e00ff */
[----:B------:R-:W-:Y:S01]  /*e480*/  SHF.R.U32.HI R65, RZ, 0x8, R73 ;  /* 0x00000008ff417819 */ /* 0x000fe20000011649 */
[----:B------:R-:W-:Y:S01]  /*e490*/  IMAD.SHL.U32 R67, R67, 0x100, RZ ;  /* 0x0000010043437824 */ /* 0x000fe200078e00ff */
[----:B------:R-:W-:-:S02]  /*e4a0*/  SHF.R.U32.HI R68, RZ, 0x10, R87 ;  /* 0x00000010ff447819 */ /* 0x000fc40000011657 */
[----:B------:R-:W-:Y:S01]  /*e4b0*/  LOP3.LUT R61, R87, 0xff0000ff, RZ, 0xc0, !PT ;  /* 0xff0000ff573d7812 */ /* 0x000fe200078ec0ff */
[----:B------:R-:W-:Y:S01]  /*e4c0*/  IMAD.SHL.U32 R65, R65, 0x100, RZ ;  /* 0x0000010041417824 */ /* 0x000fe200078e00ff */
[----:B------:R-:W-:Y:S02]  /*e4d0*/  LOP3.LUT R64, R75, 0xff0000ff, RZ, 0xc0, !PT ;  /* 0xff0000ff4b407812 */ /* 0x000fe400078ec0ff */
[----:B------:R-:W-:Y:S02]  /*e4e0*/  SHF.L.U32 R44, R66, 0x8, RZ ;  /* 0x00000008422c7819 */ /* 0x000fe400000006ff */
[----:B------:R-:W-:Y:S01]  /*e4f0*/  LOP3.LUT R48, R48, 0xff0000, R59, 0xf8, !PT ;  /* 0x00ff000030307812 */ /* 0x000fe200078ef83b */
[----:B------:R-:W-:Y:S01]  /*e500*/  IMAD.U32 R59, R68, 0x10000, RZ ;  /* 0x00010000443b7824 */ /* 0x000fe200078e00ff */
[----:B------:R-:W-:Y:S02]  /*e510*/  LOP3.LUT R62, R73, 0xff0000ff, RZ, 0xc0, !PT ;  /* 0xff0000ff493e7812 */ /* 0x000fe400078ec0ff */
[----:B------:R-:W-:-:S02]  /*e520*/  LOP3.LUT R44, R61, 0xff00, R44, 0xf8, !PT ;  /* 0x0000ff003d2c7812 */ /* 0x000fc400078ef82c */
[----:B------:R-:W-:Y:S02]  /*e530*/  LOP3.LUT R66, R64, 0xff00, R67, 0xf8, !PT ;  /* 0x0000ff0040427812 */ /* 0x000fe400078ef843 */
[----:B------:R-:W-:Y:S02]  /*e540*/  F2FP.F16.E4M3.UNPACK_B R67, R148.H1 ;  /* 0x00000094ff43723e */ /* 0x000fe400030006ff */
[----:B------:R-:W-:Y:S02]  /*e550*/  F2FP.F16.E4M3.UNPACK_B R64, R63.H1 ;  /* 0x0000003fff40723e */ /* 0x000fe400030006ff */
[----:B------:R-:W-:Y:S01]  /*e560*/  F2FP.F16.E4M3.UNPACK_B R61, R60.H1 ;  /* 0x0000003cff3d723e */ /* 0x000fe200030006ff */
[----:B------:R-:W-:Y:S01]  /*e570*/  HADD2.F32 R46, -RZ, R67.H0_H0 ;  /* 0x20000043ff2e7230 */ /* 0x000fe20000004100 */
[----:B------:R-:W-:Y:S02]  /*e580*/  LOP3.LUT R50, R62, 0xff00, R65, 0xf8, !PT ;  /* 0x0000ff003e327812 */ /* 0x000fe400078ef841 */
[----:B------:R-:W-:Y:S01]  /*e590*/  LOP3.LUT R44, R44, 0xff0000, R59, 0xf8, !PT ;  /* 0x00ff00002c2c7812 */ /* 0x000fe200078ef83b */
[----:B------:R-:W-:Y:S01]  /*e5a0*/  HADD2.F32 R59, -RZ, R64.H0_H0 ;  /* 0x20000040ff3b7230 */ /* 0x000fe20000004100 */
[----:B------:R-:W-:Y:S01]  /*e5b0*/  F2FP.F16.E4M3.UNPACK_B R62, R150.H1 ;  /* 0x00000096ff3e723e */ /* 0x000fe200030006ff */
[----:B------:R-:W-:Y:S01]  /*e5c0*/  HADD2.F32 R58, -RZ, R61.H0_H0 ;  /* 0x2000003dff3a7230 */ /* 0x000fe20000004100 */
[----:B------:R-:W-:-:S02]  /*e5d0*/  SHF.R.U32.HI R71, RZ, 0x10, R75 ;  /* 0x00000010ff477819 */ /* 0x000fc4000001164b */
[----:B------:R-:W-:Y:S01]  /*e5e0*/  SHF.R.U32.HI R69, RZ, 0x10, R73 ;  /* 0x00000010ff457819 */ /* 0x000fe20000011649 */
[--C-:B------:R-:W-:Y:S01]  /*e5f0*/  HADD2.F32 R65, -RZ, R62.reuse.H0_H0 ;  /* 0x2000003eff417230 */ /* 0x100fe20000004100 */
[----:B------:R-:W-:Y:S01]  /*e600*/  SHF.L.U32 R71, R71, 0x10, RZ ;  /* 0x0000001047477819 */ /* 0x000fe200000006ff */
        /* <DEDUP_REMOVED lines=11> */
[----:B------:R-:W-:Y:S01]  /*e6c0*/  F2FP.F16.E4M3.UNPACK_B R60, R60 ;  /* 0x0000003cff3c723e */ /* 0x000fe200020006ff */
[----:B------:R-:W-:Y:S01]  /*e6d0*/  HADD2.F32 R62, -RZ, R61.H1_H1 ;  /* 0x3000003dff3e7230 */ /* 0x000fe20000004100 */
[----:B------:R-:W-:Y:S01]  /*e6e0*/  LOP3.LUT R50, R50, 0xff0000, R69, 0xf8, !PT ;  /* 0x00ff000032327812 */ /* 0x000fe200078ef845 */
[----:B------:R-:W-:-:S02]  /*e6f0*/  HADD2.F32 R67, -RZ, R148.H0_H0 ;  /* 0x20000094ff437230 */ /* 0x000fc40000004100 */
[C---:B------:R-:W-:Y:S01]  /*e700*/  FMUL.FTZ R69, R65.reuse, R68 ;  /* 0x0000004441457220 */ /* 0x040fe20000410000 */
[----:B------:R-:W-:Y:S01]  /*e710*/  F2FP.F16.E4M3.UNPACK_B R150, R150 ;  /* 0x00000096ff96723e */ /* 0x000fe200020006ff */
[C---:B------:R-:W-:Y:S01]  /*e720*/  FMUL.FTZ R68, R62.reuse, R68 ;  /* 0x000000443e447220 */ /* 0x040fe20000410000 */
[----:B------:R-:W-:Y:S02]  /*e730*/  HADD2.F32 R64, -RZ, R63.H0_H0 ;  /* 0x2000003fff407230 */ /* 0x000fe40000004100 */
[-C--:B------:R-:W-:Y:S01]  /*e740*/  FFMA.FTZ R73, R62, R66.reuse, -R69 ;  /* 0x000000423e497223 */ /* 0x080fe20000010845 */
[----:B------:R-:W-:Y:S02]  /*e750*/  HADD2.F32 R61, -RZ, R60.H0_H0 ;  /* 0x2000003cff3d7230 */ /* 0x000fe40000004100 */
[----:B------:R-:W-:Y:S01]  /*e760*/  FFMA.FTZ R70, R65, R66, R68 ;  /* 0x0000004241467223 */ /* 0x000fe20000010044 */
        /* <DEDUP_REMOVED lines=9> */
[-C--:B------:R-:W-:Y:S01]  /*e800*/  FMUL.FTZ R65, R63, R148.reuse ;  /* 0x000000943f417220 */ /* 0x080fe20000410000 */
[----:B------:R-:W-:Y:S01]  /*e810*/  F2FP.F16.E4M3.UNPACK_B R61, R149.H1 ;  /* 0x00000095ff3d723e */ /* 0x000fe200030006ff */
[C---:B------:R-:W-:Y:S01]  /*e820*/  FMUL.FTZ R148, R60.reuse, R148 ;  /* 0x000000943c947220 */ /* 0x040fe20000410000 */
[----:B------:R-:W-:Y:S01]  /*e830*/  F2FP.F16.E4M3.UNPACK_B R62, R56.H1 ;  /* 0x00000038ff3e723e */ /* 0x000fe200030006ff */
[----:B------:R-:W-:Y:S01]  /*e840*/  FFMA.FTZ R71, R60, R150, -R65 ;  /* 0x000000963c477223 */ /* 0x000fe20000010841 */
[----:B------:R-:W-:Y:S01]  /*e850*/  F2FP.F16.E4M3.UNPACK_B R65, R151.H1 ;  /* 0x00000097ff41723e */ /* 0x000fe200030006ff */
[----:B------:R-:W-:Y:S01]  /*e860*/  HADD2.F32 R66, -RZ, R61.H0_H0 ;  /* 0x2000003dff427230 */ /* 0x000fe20000004100 */
[----:B------:R-:W-:Y:S01]  /*e870*/  F2FP.F16.E4M3.UNPACK_B R60, R54.H1 ;  /* 0x00000036ff3c723e */ /* 0x000fe200030006ff */
[----:B------:R-:W-:-:S02]  /*e880*/  HADD2.F32 R64, -RZ, R62.H0_H0 ;  /* 0x2000003eff407230 */ /* 0x000fc40000004100 */
[----:B------:R-:W-:Y:S01]  /*e890*/  FFMA.FTZ R148, R63, R150, R148 ;  /* 0x000000963f947223 */ /* 0x000fe20000010094 */
[----:B------:R-:W-:Y:S01]  /*e8a0*/  HADD2.F32 R67, -RZ, R61.H1_H1 ;  /* 0x3000003dff437230 */ /* 0x000fe20000004100 */
[----:B------:R-:W-:Y:S01]  /*e8b0*/  F2FP.F16.E4M3.UNPACK_B R149, R149 ;  /* 0x00000095ff95723e */ /* 0x000fe200020006ff */
[----:B------:R-:W-:Y:S02]  /*e8c0*/  HADD2.F32 R61, -RZ, R60.H0_H0 ;  /* 0x2000003cff3d7230 */ /* 0x000fe40000004100 */
[----:B------:R-:W-:Y:S01]  /*e8d0*/  FMUL.FTZ R72, R64, R66 ;  /* 0x0000004240487220 */ /* 0x000fe20000410000 */
[----:B------:R-:W-:Y:S01]  /*e8e0*/  HADD2.F32 R63, -RZ, R65.H0_H0 ;  /* 0x20000041ff3f7230 */ /* 0x000fe20000004100 */
[----:B------:R-:W-:Y:S01]  /*e8f0*/  F2FP.F16.E4M3.UNPACK_B R54, R54 ;  /* 0x00000036ff36723e */ /* 0x000fe200020006ff */
[----:B------:R-:W-:Y:S02]  /*e900*/  HADD2.F32 R62, -RZ, R62.H1_H1 ;  /* 0x3000003eff3e7230 */ /* 0x000fe40000004100 */
[----:B------:R-:W-:Y:S01]  /*e910*/  FMUL.FTZ R75, R61, R66 ;  /* 0x000000423d4b7220 */ /* 0x000fe20000410000 */
[----:B------:R-:W-:-:S02]  /*e920*/  HADD2.F32 R60, -RZ, R60.H1_H1 ;  /* 0x3000003cff3c7230 */ /* 0x000fc40000004100 */
[----:B------:R-:W-:Y:S01]  /*e930*/  FFMA.FTZ R72, R61, R63, -R72 ;  /* 0x0000003f3d487223 */ /* 0x000fe20000010848 */
[----:B------:R-:W-:Y:S02]  /*e940*/  HADD2.F32 R65, -RZ, R65.H1_H1 ;  /* 0x30000041ff417230 */ /* 0x000fe40000004100 */
[----:B------:R-:W-:Y:S01]  /*e950*/  FMUL.FTZ R61, R62, R67 ;  /* 0x000000433e3d7220 */ /* 0x000fe20000410000 */
[----:B------:R-:W-:Y:S01]  /*e960*/  FFMA.FTZ R66, R64, R63, R75 ;  /* 0x0000003f40427223 */ /* 0x000fe2000001004b */
[C---:B------:R-:W-:Y:S01]  /*e970*/  FMUL.FTZ R77, R60.reuse, R67 ;  /* 0x000000433c4d7220 */ /* 0x040fe20000410000 */
[----:B------:R-:W-:Y:S01]  /*e980*/  F2FP.F16.E4M3.UNPACK_B R151, R151 ;  /* 0x00000097ff97723e */ /* 0x000fe200020006ff */
[-C--:B------:R-:W-:Y:S01]  /*e990*/  FFMA.FTZ R67, R60, R65.reuse, -R61 ;  /* 0x000000413c437223 */ /* 0x080fe2000001083d */
[----:B------:R-:W-:Y:S01]  /*e9a0*/  F2FP.F16.E4M3.UNPACK_B R60, R56 ;  /* 0x00000038ff3c723e */ /* 0x000fe200020006ff */
[--C-:B------:R-:W-:Y:S02]  /*e9b0*/  HADD2.F32 R63, -RZ, R149.reuse.H0_H0 ;  /* 0x20000095ff3f7230 */ /* 0x100fe40000004100 */
[----:B------:R-:W-:Y:S01]  /*e9c0*/  FFMA.FTZ R77, R62, R65, R77 ;  /* 0x000000413e4d7223 */ /* 0x000fe2000001004d */
[----:B------:R-:W-:Y:S01]  /*e9d0*/  HADD2.F32 R56, -RZ, R54.H0_H0 ;  /* 0x20000036ff387230 */ /* 0x000fe20000004100 */
[----:B------:R-:W-:Y:S01]  /*e9e0*/  F2FP.SATFINITE.E4M3.F32.PACK_AB_MERGE_C R72, R67, R72, RZ ;  /* 0x000000484348723e */ /* 0x000fe200048070ff */
[----:B------:R-:W-:Y:S01]  /*e9f0*/  HADD2.F32 R61, -RZ, R60.H0_H0 ;  /* 0x2000003cff3d7230 */ /* 0x000fe20000004100 */
[----:B------:R-:W-:Y:S01]  /*ea00*/  F2FP.SATFINITE.E4M3.F32.PACK_AB_MERGE_C R58, R73, R58, RZ ;  /* 0x0000003a493a723e */ /* 0x000fe200048070ff */
[----:B------:R-:W-:-:S02]  /*ea10*/  HADD2.F32 R149, -RZ, R149.H1_H1 ;  /* 0x30000095ff957230 */ /* 0x000fc40000004100 */
[-C--:B------:R-:W-:Y:S01]  /*ea20*/  FMUL.FTZ R64, R56, R63.reuse ;  /* 0x0000003f38407220 */ /* 0x080fe20000410000 */
[----:B------:R-:W-:Y:S02]  /*ea30*/  HADD2.F32 R60, -RZ, R60.H1_H1 ;  /* 0x3000003cff3c7230 */ /* 0x000fe40000004100 */
[C---:B------:R-:W-:Y:S01]  /*ea40*/  FMUL.FTZ R65, R61.reuse, R63 ;  /* 0x0000003f3d417220 */ /* 0x040fe20000410000 */
[--C-:B------:R-:W-:Y:S01]  /*ea50*/  HADD2.F32 R62, -RZ, R151.reuse.H0_H0 ;  /* 0x20000097ff3e7230 */ /* 0x100fe20000004100 */
[----:B------:R-:W-:Y:S01]  /*ea60*/  F2FP.F16.E4M3.UNPACK_B R67, R50 ;  /* 0x00000032ff43723e */ /* 0x000fe200020006ff */
[----:B------:R-:W-:Y:S02]  /*ea70*/  HADD2.F32 R54, -RZ, R54.H1_H1 ;  /* 0x30000036ff367230 */ /* 0x000fe40000004100 */
[-C--:B------:R-:W-:Y:S01]  /*ea80*/  FMUL.FTZ R63, R60, R149.reuse ;  /* 0x000000953c3f7220 */ /* 0x080fe20000410000 */
[----:B------:R-:W-:Y:S02]  /*ea90*/  HADD2.F32 R151, -RZ, R151.H1_H1 ;  /* 0x30000097ff977230 */ /* 0x000fe40000004100 */
[-C--:B------:R-:W-:Y:S01]  /*eaa0*/  FFMA.FTZ R56, R56, R62.reuse, -R65 ;  /* 0x0000003e38387223 */ /* 0x080fe20000010841 */
[----:B------:R-:W-:Y:S01]  /*eab0*/  FFMA.FTZ R64, R61, R62, R64 ;  /* 0x0000003e3d407223 */ /* 0x000fe20000010040 */
[C---:B------:R-:W-:Y:S01]  /*eac0*/  FMUL.FTZ R149, R54.reuse, R149 ;  /* 0x0000009536957220 */ /* 0x040fe20000410000 */
[----:B------:R-:W-:Y:S01]  /*ead0*/  F2FP.F16.E4M3.UNPACK_B R62, R49 ;  /* 0x00000031ff3e723e */ /* 0x000fe200020006ff */
[----:B------:R-:W-:Y:S01]  /*eae0*/  FFMA.FTZ R75, R54, R151, -R63 ;  /* 0x00000097364b7223 */ /* 0x000fe2000001083f */
[----:B------:R-:W-:Y:S01]  /*eaf0*/  F2FP.SATFINITE.E4M3.F32.PACK_AB_MERGE_C R70, R70, R59, RZ ;  /* 0x0000003b4646723e */ /* 0x000fe200048070ff */
[----:B------:R-:W-:Y:S01]  /*eb00*/  FFMA.FTZ R149, R60, R151, R149 ;  /* 0x000000973c957223 */ /* 0x000fe20000010095 */
[----:B------:R-:W-:Y:S01]  /*eb10*/  F2FP.F16.E4M3.UNPACK_B R61, R45 ;  /* 0x0000002dff3d723e */ /* 0x000fe200020006ff */
[--C-:B------:R-:W-:Y:S01]  /*eb20*/  HADD2.F32 R63, -RZ, R62.reuse.H0_H0 ;  /* 0x2000003eff3f7230 */ /* 0x100fe20000004100 */
[----:B------:R-:W-:Y:S01]  /*eb30*/  F2FP.SATFINITE.E4M3.F32.PACK_AB_MERGE_C R59, R71, R68, R58 ;  /* 0x00000044473b723e */ /* 0x000fe2000480703a */
[----:B------:R-:W-:Y:S01]  /*eb40*/  HADD2.F32 R68, -RZ, R67.H0_H0 ;  /* 0x20000043ff447230 */ /* 0x000fe20000004100 */
[----:B------:R-:W-:Y:S01]  /*eb50*/  F2FP.F16.E4M3.UNPACK_B R65, R48 ;  /* 0x00000030ff41723e */ /* 0x000fe200020006ff */
[----:B------:R-:W-:Y:S01]  /*eb60*/  HADD2.F32 R60, -RZ, R61.H0_H0 ;  /* 0x2000003dff3c7230 */ /* 0x000fe20000004100 */
[----:B------:R-:W-:Y:S01]  /*eb70*/  F2FP.SATFINITE.E4M3.F32.PACK_AB_MERGE_C R54, R77, R66, RZ ;  /* 0x000000424d36723e */ /* 0x000fe200048070ff */
[----:B------:R-:W-:Y:S01]  /*eb80*/  HADD2.F32 R67, -RZ, R67.H1_H1 ;  /* 0x30000043ff437230 */ /* 0x000fe20000004100 */
[----:B------:R-:W-:Y:S01]  /*eb90*/  F2FP.SATFINITE.E4M3.F32.PACK_AB_MERGE_C R58, R148, R69, R70 ;  /* 0x00000045943a723e */ /* 0x000fe20004807046 */
[----:B------:R-:W-:Y:S01]  /*eba0*/  HADD2.F32 R66, -RZ, R65.H0_H0 ;  /* 0x20000041ff427230 */ /* 0x000fe20000004100 */
[----:B------:R-:W-:Y:S01]  /*ebb0*/  F2FP.SATFINITE.E4M3.F32.PACK_AB_MERGE_C R54, R149, R64, R54 ;  /* 0x000000409536723e */ /* 0x000fe20004807036 */
[----:B------:R-:W-:Y:S01]  /*ebc0*/  FMUL.FTZ R69, R63, R68 ;  /* 0x000000443f457220 */ /* 0x000fe20000410000 */
[----:B------:R-:W-:-:S02]  /*ebd0*/  HADD2.F32 R64, -RZ, R62.H1_H1 ;  /* 0x3000003eff407230 */ /* 0x000fc40000004100 */
[C---:B------:R-:W-:Y:S01]  /*ebe0*/  FMUL.FTZ R68, R60.reuse, R68 ;  /* 0x000000443c447220 */ /* 0x040fe20000410000 */
[----:B------:R-:W-:Y:S02]  /*ebf0*/  HADD2.F32 R62, -RZ, R61.H1_H1 ;  /* 0x3000003dff3e7230 */ /* 0x000fe40000004100 */
[-C--:B------:R-:W-:Y:S01]  /*ec00*/  FFMA.FTZ R60, R60, R66.reuse, -R69 ;  /* 0x000000423c3c7223 */ /* 0x080fe20000010845 */
[----:B------:R-:W-:Y:S02]  /*ec10*/  HADD2.F32 R65, -RZ, R65.H1_H1 ;  /* 0x30000041ff417230 */ /* 0x000fe40000004100 */
[-C--:B------:R-:W-:Y:S01]  /*ec20*/  FMUL.FTZ R69, R64, R67.reuse ;  /* 0x0000004340457220 */ /* 0x080fe20000410000 */
[----:B------:R-:W-:Y:S01]  /*ec30*/  FFMA.FTZ R61, R63, R66, R68 ;  /* 0x000000423f3d7223 */ /* 0x000fe20000010044 */
[C---:B------:R-:W-:Y:S01]  /*ec40*/  FMUL.FTZ R67, R62.reuse, R67 ;  /* 0x000000433e437220 */ /* 0x040fe20000410000 */
[----:B------:R-:W-:Y:S01]  /*ec50*/  F2FP.F16.E4M3.UNPACK_B R45, R45.H1 ;  /* 0x0000002dff2d723e */ /* 0x000fe200030006ff */
[----:B------:R-:W-:Y:S01]  /*ec60*/  FFMA.FTZ R71, R62, R65, -R69 ;  /* 0x000000413e477223 */ /* 0x000fe20000010845 */
[----:B------:R-:W-:Y:S01]  /*ec70*/  F2FP.F16.E4M3.UNPACK_B R63, R49.H1 ;  /* 0x00000031ff3f723e */ /* 0x000fe200030006ff */
[----:B------:R-:W-:Y:S01]  /*ec80*/  FFMA.FTZ R70, R64, R65, R67 ;  /* 0x0000004140467223 */ /* 0x000fe20000010043 */
[----:B------:R-:W-:Y:S01]  /*ec90*/  F2FP.F16.E4M3.UNPACK_B R62, R50.H1 ;  /* 0x00000032ff3e723e */ /* 0x000fe200030006ff */
[----:B------:R-:W-:Y:S01]  /*eca0*/  HADD2.F32 R49, -RZ, R45.H0_H0 ;  /* 0x2000002dff317230 */ /* 0x000fe20000004100 */
[----:B------:R-:W-:Y:S01]  /*ecb0*/  F2FP.F16.E4M3.UNPACK_B R48, R48.H1 ;  /* 0x00000030ff30723e */ /* 0x000fe200030006ff */
[--C-:B------:R-:W-:Y:S01]  /*ecc0*/  HADD2.F32 R50, -RZ, R63.reuse.H0_H0 ;  /* 0x2000003fff327230 */ /* 0x100fe20000004100 */
[----:B------:R-:W-:Y:S01]  /*ecd0*/  F2FP.SATFINITE.E4M3.F32.PACK_AB_MERGE_C R56, R75, R56, R72 ;  /* 0x000000384b38723e */ /* 0x000fe20004807048 */
[----:B------:R-:W-:Y:S01]  /*ece0*/  HADD2.F32 R64, -RZ, R62.H0_H0 ;  /* 0x2000003eff407230 */ /* 0x000fe20000004100 */
[----:B------:R-:W-:Y:S01]  /*ecf0*/  F2FP.F16.E4M3.UNPACK_B R67, R46.H1 ;  /* 0x0000002eff43723e */ /* 0x000fe200030006ff */
[----:B------:R-:W-:-:S02]  /*ed00*/  HADD2.F32 R63, -RZ, R63.H1_H1 ;  /* 0x3000003fff3f7230 */ /* 0x000fc40000004100 */
[----:B------:R-:W-:Y:S02]  /*ed10*/  HADD2.F32 R66, -RZ, R62.H1_H1 ;  /* 0x3000003eff427230 */ /* 0x000fe40000004100 */
[CC--:B------:R-:W-:Y:S01]  /*ed20*/  FMUL.FTZ R68, R50.reuse, R64.reuse ;  /* 0x0000004032447220 */ /* 0x0c0fe20000410000 */
[----:B------:R-:W-:Y:S02]  /*ed30*/  HADD2.F32 R45, -RZ, R45.H1_H1 ;  /* 0x3000002dff2d7230 */ /* 0x000fe40000004100 */
[----:B------:R-:W-:Y:S01]  /*ed40*/  FMUL.FTZ R65, R49, R64 ;  /* 0x0000004031417220 */ /* 0x000fe20000410000 */
[--C-:B------:R-:W-:Y:S02]  /*ed50*/  HADD2.F32 R62, -RZ, R48.reuse.H0_H0 ;  /* 0x20000030ff3e7230 */ /* 0x100fe40000004100 */
[-C--:B------:R-:W-:Y:S01]  /*ed60*/  FMUL.FTZ R64, R63, R66.reuse ;  /* 0x000000423f407220 */ /* 0x080fe20000410000 */
[----:B------:R-:W-:Y:S02]  /*ed70*/  HADD2.F32 R48, -RZ, R48.H1_H1 ;  /* 0x30000030ff307230 */ /* 0x000fe40000004100 */
[----:B------:R-:W-:Y:S01]  /*ed80*/  FMUL.FTZ R66, R45, R66 ;  /* 0x000000422d427220 */ /* 0x000fe20000410000 */
[----:B------:R-:W-:Y:S01]  /*ed90*/  FFMA.FTZ R73, R50, R62, R65 ;  /* 0x0000003e32497223 */ /* 0x000fe20000010041 */
[----:B------:R-:W-:-:S02]  /*eda0*/  F2FP.F16.E4M3.UNPACK_B R50, R51 ;  /* 0x00000033ff32723e */ /* 0x000fc400020006ff */
[----:B------:R-:W-:Y:S01]  /*edb0*/  FFMA.FTZ R74, R63, R48, R66 ;  /* 0x000000303f4a7223 */ /* 0x000fe20000010042 */
[----:B------:R-:W-:Y:S01]  /*edc0*/  F2FP.F16.E4M3.UNPACK_B R66, R46 ;  /* 0x0000002eff42723e */ /* 0x000fe200020006ff */
[----:B------:R-:W-:Y:S01]  /*edd0*/  FFMA.FTZ R75, R45, R48, -R64 ;  /* 0x000000302d4b7223 */ /* 0x000fe20000010840 */
[-C--:B------:R-:W-:Y:S01]  /*ede0*/  F2FP.F16.E4M3.UNPACK_B R45, R47.reuse ;  /* 0x0000002fff2d723e */ /* 0x080fe200020006ff */
[----:B------:R-:W-:Y:S01]  /*edf0*/  FFMA.FTZ R72, R49, R62, -R68 ;  /* 0x0000003e31487223 */ /* 0x000fe20000010844 */
[----:B------:R-:W-:Y:S01]  /*ee00*/  F2FP.F16.E4M3.UNPACK_B R47, R47.H1 ;  /* 0x0000002fff2f723e */ /* 0x000fe200030006ff */
[----:B------:R-:W-:Y:S01]  /*ee10*/  HADD2.F32 R62, -RZ, R50.H0_H0 ;  /* 0x20000032ff3e7230 */ /* 0x000fe20000004100 */
[-C--:B------:R-:W-:Y:S01]  /*ee20*/  F2FP.F16.E4M3.UNPACK_B R46, R44.reuse ;  /* 0x0000002cff2e723e */ /* 0x080fe200020006ff */
[----:B------:R-:W-:Y:S01]  /*ee30*/  HADD2.F32 R69, -RZ, R66.H0_H0 ;  /* 0x20000042ff457230 */ /* 0x000fe20000004100 */
[----:B------:R-:W-:Y:S01]  /*ee40*/  F2FP.F16.E4M3.UNPACK_B R51, R51.H1 ;  /* 0x00000033ff33723e */ /* 0x000fe200030006ff */
[----:B------:R-:W-:Y:S01]  /*ee50*/  HADD2.F32 R48, -RZ, R45.H0_H0 ;  /* 0x2000002dff307230 */ /* 0x000fe20000004100 */
[----:B------:R-:W-:Y:S01]  /*ee60*/  F2FP.F16.E4M3.UNPACK_B R63, R44.H1 ;  /* 0x0000002cff3f723e */ /* 0x000fe200030006ff */
[----:B------:R-:W-:-:S02]  /*ee70*/  HADD2.F32 R49, -RZ, R47.H0_H0 ;  /* 0x2000002fff317230 */ /* 0x000fc40000004100 */
[-C--:B------:R-:W-:Y:S01]  /*ee80*/  FMUL.FTZ R77, R62, R69.reuse ;  /* 0x000000453e4d7220 */ /* 0x080fe20000410000 */
[----:B------:R-:W-:Y:S02]  /*ee90*/  HADD2.F32 R68, -RZ, R67.H0_H0 ;  /* 0x20000043ff447230 */ /* 0x000fe40000004100 */
[C---:B------:R-:W-:Y:S01]  /*eea0*/  FMUL.FTZ R69, R48.reuse, R69 ;  /* 0x0000004530457220 */ /* 0x040fe20000410000 */
[----:B------:R-:W-:Y:S01]  /*eeb0*/  HADD2.F32 R65, -RZ, R46.H0_H0 ;  /* 0x2000002eff417230 */ /* 0x000fe20000004100 */
[----:B------:R-:W-:Y:S01]  /*eec0*/  F2FP.SATFINITE.E4M3.F32.PACK_AB_MERGE_C R72, R75, R72, RZ ;  /* 0x000000484b48723e */ /* 0x000fe200048070ff */
[----:B------:R-:W-:Y:S02]  /*eed0*/  HADD2.F32 R44, -RZ, R51.H0_H0 ;  /* 0x20000033ff2c7230 */ /* 0x000fe40000004100 */
[----:B------:R-:W-:Y:S01]  /*eee0*/  FMUL.FTZ R79, R49, R68 ;  /* 0x00000044314f7220 */ /* 0x000fe20000410000 */
[----:B------:R-:W-:Y:S02]  /*eef0*/  HADD2.F32 R64, -RZ, R63.H0_H0 ;  /* 0x2000003fff407230 */ /* 0x000fe40000004100 */
[----:B------:R-:W-:Y:S01]  /*ef00*/  FFMA.FTZ R77, R48, R65, -R77 ;  /* 0x00000041304d7223 */ /* 0x000fe2000001084d */
[----:B------:R-:W-:-:S02]  /*ef10*/  HADD2.F32 R51, -RZ, R51.H1_H1 ;  /* 0x30000033ff337230 */ /* 0x000fc40000004100 */
[C---:B------:R-:W-:Y:S01]  /*ef20*/  FMUL.FTZ R76, R44.reuse, R68 ;  /* 0x000000442c4c7220 */ /* 0x040fe20000410000 */
[----:B------:R-:W-:Y:S02]  /*ef30*/  HADD2.F32 R48, -RZ, R67.H1_H1 ;  /* 0x30000043ff307230 */ /* 0x000fe40000004100 */
[-C--:B------:R-:W-:Y:S01]  /*ef40*/  FFMA.FTZ R79, R44, R64.reuse, R79 ;  /* 0x000000402c4f7223 */ /* 0x080fe2000001004f */
[----:B------:R-:W-:Y:S02]  /*ef50*/  HADD2.F32 R47, -RZ, R47.H1_H1 ;  /* 0x3000002fff2f7230 */ /* 0x000fe40000004100 */
[----:B------:R-:W-:Y:S01]  /*ef60*/  FFMA.FTZ R69, R62, R65, R69 ;  /* 0x000000413e457223 */ /* 0x000fe20000010045 */
[----:B------:R-:W-:Y:S02]  /*ef70*/  HADD2.F32 R50, -RZ, R50.H1_H1 ;  /* 0x30000032ff327230 */ /* 0x000fe40000004100 */
[----:B------:R-:W-:Y:S01]  /*ef80*/  FFMA.FTZ R76, R49, R64, -R76 ;  /* 0x00000040314c7223 */ /* 0x000fe2000001084c */
[----:B------:R-:W-:-:S02]  /*ef90*/  HADD2.F32 R66, -RZ, R66.H1_H1 ;  /* 0x30000042ff427230 */ /* 0x000fc40000004100 */
[-C--:B------:R-:W-:Y:S01]  /*efa0*/  FMUL.FTZ R62, R51, R48.reuse ;  /* 0x00000030333e7220 */ /* 0x080fe20000410000 */
[----:B------:R-:W-:Y:S02]  /*efb0*/  HADD2.F32 R45, -RZ, R45.H1_H1 ;  /* 0x3000002dff2d7230 */ /* 0x000fe40000004100 */
[----:B------:R-:W-:Y:S01]  /*efc0*/  FMUL.FTZ R64, R47, R48 ;  /* 0x000000302f407220 */ /* 0x000fe20000410000 */
[----:B------:R-:W-:Y:S02]  /*efd0*/  HADD2.F32 R44, -RZ, R63.H1_H1 ;  /* 0x3000003fff2c7230 */ /* 0x000fe40000004100 */
[-C--:B------:R-:W-:Y:S01]  /*efe0*/  FMUL.FTZ R48, R50, R66.reuse ;  /* 0x0000004232307220 */ /* 0x080fe20000410000 */
[----:B------:R-:W-:Y:S02]  /*eff0*/  HADD2.F32 R46, -RZ, R46.H1_H1 ;  /* 0x3000002eff2e7230 */ /* 0x000fe40000004100 */
[----:B------:R-:W-:Y:S01]  /*f000*/  FMUL.FTZ R49, R45, R66 ;  /* 0x000000422d317220 */ /* 0x000fe20000410000 */
[----:B------:R-:W-:Y:S01]  /*f010*/  F2FP.SATFINITE.E4M3.F32.PACK_AB_MERGE_C R73, R74, R73, RZ ;  /* 0x000000494a49723e */ /* 0x000fe200048070ff */
[-C--:B------:R-:W-:Y:S01]  /*f020*/  FFMA.FTZ R47, R47, R44.reuse, -R62 ;  /* 0x0000002c2f2f7223 */ /* 0x080fe2000001083e */
[----:B------:R-:W-:Y:S01]  /*f030*/  FFMA.FTZ R64, R51, R44, R64 ;  /* 0x0000002c33407223 */ /* 0x000fe20000010040 */
[-C--:B------:R-:W-:Y:S01]  /*f040*/  FFMA.FTZ R48, R45, R46.reuse, -R48 ;  /* 0x0000002e2d307223 */ /* 0x080fe20000010830 */
[----:B------:R-:W-:Y:S01]  /*f050*/  FFMA.FTZ R46, R50, R46, R49 ;  /* 0x0000002e322e7223 */ /* 0x000fe20000010031 */
[----:B------:R-:W-:Y:S01]  /*f060*/  F2FP.SATFINITE.E4M3.F32.PACK_AB_MERGE_C R45, R71, R60, R72 ;  /* 0x0000003c472d723e */ /* 0x000fe20004807048 */
[----:B------:R-:W-:Y:S01]  /*f070*/  IMAD.MOV.U32 R44, RZ, RZ, R59 ;  /* 0x000000ffff2c7224 */ /* 0x000fe200078e003b */
[----:B------:R-:W-:Y:S01]  /*f080*/  F2FP.SATFINITE.E4M3.F32.PACK_AB_MERGE_C R47, R47, R76, RZ ;  /* 0x0000004c2f2f723e */ /* 0x000fe200048070ff */
[----:B------:R-:W-:Y:S01]  /*f090*/  IMAD.MOV.U32 R50, RZ, RZ, R54 ;  /* 0x000000ffff327224 */ /* 0x000fe200078e0036 */
[----:B------:R-:W-:-:S02]  /*f0a0*/  F2FP.SATFINITE.E4M3.F32.PACK_AB_MERGE_C R64, R64, R79, RZ ;  /* 0x0000004f4040723e */ /* 0x000fc400048070ff */
[----:B------:R-:W-:Y:S01]  /*f0b0*/  F2FP.SATFINITE.E4M3.F32.PACK_AB_MERGE_C R47, R48, R77, R47 ;  /* 0x0000004d302f723e */ /* 0x000fe2000480702f */
[----:B------:R-:W-:Y:S01]  /*f0c0*/  IMAD.MOV.U32 R48, RZ, RZ, R58 ;  /* 0x000000ffff307224 */ /* 0x000fe200078e003a */
[----:B------:R-:W-:Y:S01]  /*f0d0*/  F2FP.SATFINITE.E4M3.F32.PACK_AB_MERGE_C R51, R46, R69, R64 ;  /* 0x000000452e33723e */ /* 0x000fe20004807040 */
[----:B------:R-:W-:Y:S01]  /*f0e0*/  IMAD.MOV.U32 R46, RZ, RZ, R56 ;  /* 0x000000ffff2e7224 */ /* 0x000fe200078e0038 */
[----:B------:R-:W-:-:S07]  /*f0f0*/  F2FP.SATFINITE.E4M3.F32.PACK_AB_MERGE_C R49, R70, R61, R73 ;  /* 0x0000003d4631723e */ /* 0x000fce0004807049 */
.L_x_570:
[----:B------:R-:W-:Y:S05]  /*f100*/  BSYNC B1 ;  /* 0x0000000000017941 */ /* 0x000fea0003800000 */
.L_x_569:
[----:B0-----:R4:W-:Y:S01]  /*f110*/  STG.E.128 desc[UR54][R52.64], R44 ;  /* 0x0000002c34007986 */ /* 0x0019e2000c101d36 */
[----:B------:R-:W-:-:S13]  /*f120*/  ISETP.GE.AND P3, PT, R55, R152, PT ;  /* 0x000000983700720c */ /* 0x000fda0003f66270 */
[----:B------:R-:W-:Y:S05]  /*f130*/  @P3 BRA `(.L_x_519) ;  /* 0x0000000000f83947 */ /* 0x000fea0003800000 */
[--C-:B----4-:R-:W-:Y:S02]  /*f140*/  SHF.R.S32.HI R44, RZ, 0x1f, R55.reuse ;  /* 0x0000001fff2c7819 */ /* 0x110fe40000011437 */
[----:B------:R-:W-:-:S04]  /*f150*/  IADD3 R55, P3, P4, R118, R138, R55 ;  /* 0x0000008a76377210 */ /* 0x000fc80007c7e037 */
[----:B------:R-:W-:Y:S02]  /*f160*/  IADD3.X R44, R4, R57, R44, P3, P4 ;  /* 0x00000039042c7210 */ /* 0x000fe40001fe842c */
[----:B------:R-:W-:-:S05]  /*f170*/  IADD3 R124, P3, R55, R124, RZ ;  /* 0x0000007c377c7210 */ /* 0x000fca0007f7e0ff */
[----:B------:R-:W-:-:S05]  /*f180*/  IMAD.X R125, R44, 0x1, R125, P3 ;  /* 0x000000012c7d7824 */ /* 0x000fca00018e067d */
[----:B-1----:R0:W-:Y:S01]  /*f190*/  STG.E.128 desc[UR54][R124.64], R48 ;  /* 0x000000307c007986 */ /* 0x0021e2000c101d36 */
[----:B------:R-:W-:Y:S05]  /*f1a0*/  BRA `(.L_x_519) ;  /* 0x0000000000dc7947 */ /* 0x000fea0003800000 */
.L_x_486:
[----:B------:R-:W-:-:S06]  /*f1b0*/  UISETP.NE.AND UP0, UPT, UR53, 0x3, UPT ;  /* 0x000000033500788c */ /* 0x000fcc000bf05270 */
[----:B------:R-:W-:-:S13]  /*f1c0*/  PLOP3.LUT P2, PT, PT, PT, UP0, 0x80, 0x0 ;  /* 0x000000000000781c */ /* 0x000fda0003f4f008 */
[----:B------:R-:W-:Y:S05]  /*f1d0*/  @!P2 BRA `(.L_x_571) ;  /* 0x000000000004a947 */ /* 0x000fea0003800000 */
[----:B------:R-:W-:Y:S01]  /*f1e0*/  BPT.TRAP 0x1 ;  /* 0x000000040000795c */ /* 0x000fe20000300000 */
.L_x_571:
[----:B------:R-:W-:Y:S01]  /*f1f0*/  LEA R43, R17, R16, 0x3 ;  /* 0x00000010112b7211 */ /* 0x000fe200078e18ff */
[----:B------:R-:W-:Y:S01]  /*f200*/  IMAD R42, R24, -0xa0, R2 ;  /* 0xffffff60182a7824 */ /* 0x000fe200078e0202 */
[----:B------:R-:W-:Y:S01]  /*f210*/  SHF.L.U32 R100, R221, 0x1f, RZ ;  /* 0x0000001fdd647819 */ /* 0x000fe200000006ff */
[----:B------:R-:W-:Y:S03]  /*f220*/  BSSY B1, `(.L_x_572) ;  /* 0x0000004000017945 */ /* 0x000fe60003800000 */
[----:B------:R-:W0:Y:S01]  /*f230*/  SYNCS.PHASECHK.TRANS64.TRYWAIT P3, [R43+URZ+0x33490], R100 ;  /* 0x033490642b0075a7 */ /* 0x000e22000806017f */
[----:B------:R-:W-:Y:S01]  /*f240*/  VIMNMX R42, R42, 0xa0, PT ;  /* 0x000000a02a2a7848 */ /* 0x000fe20003fe0100 */
[----:B0-----:R-:W-:Y:S06]  /*f250*/  @!P3 BRA `(.L_x_573) ;  /* 0x000001a00084b947 */ /* 0x001fec0003800000 */
.L_x_810:
[----:B------:R-:W-:Y:S05]  /*f260*/  BSYNC B1 ;  /* 0x0000000000017941 */ /* 0x000fea0003800000 */
.L_x_572:
[----:B------:R-:W-:Y:S01]  /*f270*/  ISETP.GE.AND P3, PT, R220, R42, PT ;  /* 0x0000002adc00720c */ /* 0x000fe20003f66270 */
[----:B------:R-:W-:-:S12]  /*f280*/  BSSY B1, `(.L_x_574) ;  /* 0x0000014000017945 */ /* 0x000fd80003800000 */
[----:B------:R-:W-:Y:S05]  /*f290*/  @P3 BRA `(.L_x_575) ;  /* 0x0000000000483947 */ /* 0x000fea0003800000 */
[----:B------:R-:W-:-:S13]  /*f2a0*/  ISETP.NE.AND P3, PT, R34, RZ, PT ;  /* 0x000000ff2200720c */ /* 0x000fda0003f65270 */
[----:B------:R-:W1:Y:S04]  /*f2b0*/  @P3 LDS.128 R44, [R40+0x24200] ;  /* 0x02420000282c3984 */ /* 0x000e680000000c00 */
[----:B-1----:R-:W-:Y:S01]  /*f2c0*/  @P3 STG.E.128 desc[UR54][R50.64], R44 ;  /* 0x0000002c32003986 */ /* 0x002fe2000c101d36 */
        /* <DEDUP_REMOVED lines=14> */
[----:B-1----:R1:W-:Y:S02]  /*f3b0*/  @P3 STG.E.128 desc[UR54][R50.64+0xa0], R44 ;  /* 0x0000a02c32003986 */ /* 0x0023e4000c101d36 */
.L_x_575:
[----:B------:R-:W-:Y:S05]  /*f3c0*/  BSYNC B1 ;  /* 0x0000000000017941 */ /* 0x000fea0003800000 */
.L_x_574:
[----:B-1----:R-:W-:-:S05]  /*f3d0*/  VIADD R44, R220, 0x80 ;  /* 0x00000080dc2c7836 */ /* 0x002fca0000000000 */
[----:B------:R-:W-:-:S13]  /*f3e0*/  ISETP.GE.AND P3, PT, R44, R42, PT ;  /* 0x0000002a2c00720c */ /* 0x000fda0003f66270 */
        /* <DEDUP_REMOVED lines=19> */
.L_x_519:
[----:B------:R-:W-:Y:S05]  /*f520*/  BSYNC B0 ;  /* 0x0000000000007941 */ /* 0x000fea0003800000 */
.L_x_485:
[----:B01234-:R-:W0:Y:S01]  /*f530*/  S2R R44, SR_TID.X ;  /* 0x00000000002c7919 */ /* 0x01fe220000002100 */
[----:B------:R-:W-:Y:S01]  /*f540*/  @!PT LDS RZ, [RZ] ;  /* 0x00000000fffff984 */ /* 0x000fe20000000800 */
[----:B------:R-:W-:Y:S01]  /*f550*/  @!PT LDS RZ, [RZ] ;  /* 0x00000000fffff984 */ /* 0x000fe20000000800 */
[----:B------:R-:W-:Y:S01]  /*f560*/  @!PT LDS RZ, [RZ] ;  /* 0x00000000fffff984 */ /* 0x000fe20000000800 */
[----:B------:R-:W-:Y:S01]  /*f570*/  @!PT LDS RZ, [RZ] ;  /* 0x00000000fffff984 */ /* 0x000fe20000000800 */
[----:B------:R1:W-:Y:S06]  /*f580*/  MEMBAR.ALL.CTA ;  /* 0x0000000000007992 */ /* 0x0003ec0000008000 */
[----:B-1----:R-:W1:Y:S01]  /*f590*/  FENCE.VIEW.ASYNC.S ;  /* 0x00000000000073c6 */ /* 0x002e620000000000 */
[----:B------:R-:W-:Y:S05]  /*f5a0*/  WARPSYNC.ALL ;  /* 0x0000000000007948 */ /* 0x000fea0003800000 */
[----:B------:R-:W-:Y:S01]  /*f5b0*/  BSSY B0, `(.L_x_576) ;  /* 0x0000009000007945 */ /* 0x000fe20003800000 */
[----:B0-----:R-:W-:Y:S01]  /*f5c0*/  LOP3.LUT R44, R44, 0x7f, RZ, 0xc0, !PT ;  /* 0x0000007f2c2c7812 */ /* 0x001fe200078ec0ff */
[----:B-1----:R0:W-:Y:S03]  /*f5d0*/  BAR.SYNC.DEFER_BLOCKING R160, 0x80 ;  /* 0x000200a00000751d */ /* 0x0021e60000010000 */
[----:B------:R-:W-:-:S13]  /*f5e0*/  ISETP.NE.AND P3, PT, R44, RZ, PT ;  /* 0x000000ff2c00720c */ /* 0x000fda0003f65270 */
[----:B------:R-:W-:-:S05]  /*f5f0*/  @!P3 VIADD R44, R43, 0x334a0 ;  /* 0x000334a02b2cb836 */ /* 0x000fca0000000000 */
[----:B------:R-:W-:-:S04]  /*f600*/  @!P3 PRMT R44, RZ, 0x654, R44 ;  /* 0x00000654ff2cb816 */ /* 0x000fc8000000002c */
[----:B------:R0:W-:Y:S01]  /*f610*/  @!P3 SYNCS.ARRIVE.TRANS64.RED.A1T0 RZ, [R44+URZ], RZ ;  /* 0x000000ff2cffb9a7 */ /* 0x0001e2000810043f */
[----:B------:R-:W-:Y:S05]  /*f620*/  @!P2 BRA `(.L_x_577) ;  /* 0x000000000004a947 */ /* 0x000fea0003800000 */
[----:B------:R-:W-:Y:S01]  /*f630*/  BPT.TRAP 0x1 ;  /* 0x000000040000795c */ /* 0x000fe20000300000 */
.L_x_577:
[----:B------:R-:W-:Y:S05]  /*f640*/  BSYNC B0 ;  /* 0x0000000000007941 */ /* 0x000fea0003800000 */
.L_x_576:
[----:B------:R-:W1:Y:S01]  /*f650*/  SYNCS.PHASECHK.TRANS64.TRYWAIT P2, [R43+URZ+0x334b0], R100 ;  /* 0x0334b0642b0075a7 */ /* 0x000e62000804017f */
[----:B------:R-:W-:Y:S01]  /*f660*/  ULDC UR37, c[0x0][0x2f4] ;  /* 0x0000bd0000257ab9 */ /* 0x000fe20000000800 */
[----:B------:R-:W-:Y:S01]  /*f670*/  ULDC.64 UR40, c[0x0][0x328] ;  /* 0x0000ca0000287ab9 */ /* 0x000fe20000000a00 */
[----:B------:R-:W-:Y:S01]  /*f680*/  ULDC.64 UR38, c[0x0][0x318] ;  /* 0x0000c60000267ab9 */ /* 0x000fe20000000a00 */
[----:B------:R-:W-:Y:S01]  /*f690*/  BSSY B0, `(.L_x_578) ;  /* 0x0000003000007945 */ /* 0x000fe20003800000 */
[----:B------:R-:W-:-:S03]  /*f6a0*/  IMAD.WIDE R48, R24, 0xa0, R122 ;  /* 0x000000a018307825 */ /* 0x000fc600078e027a */
[----:B-1----:R-:W-:Y:S05]  /*f6b0*/  @!P2 BRA `(.L_x_579) ;  /* 0x0000019c0080a947 */ /* 0x002fea0003800000 */
.L_x_811:
[----:B------:R-:W-:Y:S05]  /*f6c0*/  BSYNC B0 ;  /* 0x0000000000007941 */ /* 0x000fea0003800000 */
.L_x_578:
[----:B------:R-:W-:Y:S01]  /*f6d0*/  ISETP.GE.AND P2, PT, R220, R42, PT ;  /* 0x0000002adc00720c */ /* 0x000fe20003f46270 */
[----:B------:R-:W-:-:S12]  /*f6e0*/  BSSY B0, `(.L_x_580) ;  /* 0x000001b000007945 */ /* 0x000fd80003800000 */
[----:B------:R-:W-:Y:S05]  /*f6f0*/  @P2 BRA `(.L_x_581) ;  /* 0x0000000000642947 */ /* 0x000fea0003800000 */
[----:B0-----:R-:W-:Y:S02]  /*f700*/  IMAD.MOV.U32 R44, RZ, RZ, R116 ;  /* 0x000000ffff2c7224 */ /* 0x001fe400078e0074 */
[----:B------:R-:W-:Y:S02]  /*f710*/  IMAD.MOV.U32 R45, RZ, RZ, R33 ;  /* 0x000000ffff2d7224 */ /* 0x000fe400078e0021 */
[----:B------:R-:W-:Y:S02]  /*f720*/  IMAD R47, R49, UR40, RZ ;  /* 0x00000028312f7c24 */ /* 0x000fe4000f8e02ff */
[----:B------:R-:W-:-:S04]  /*f730*/  IMAD.WIDE.U32 R44, R48, UR40, R44 ;  /* 0x00000028302c7c25 */ /* 0x000fc8000f8e002c */
[----:B------:R-:W-:Y:S01]  /*f740*/  IMAD R47, R48, UR41, R47 ;  /* 0x00000029302f7c24 */ /* 0x000fe2000f8e022f */
[----:B------:R-:W-:-:S04]  /*f750*/  IADD3 R50, P2, R44, UR38, RZ ;  /* 0x000000262c327c10 */ /* 0x000fc8000ff5e0ff */
[----:B------:R-:W-:Y:S02]  /*f760*/  IADD3.X R51, R45, UR39, R47, P2, !PT ;  /* 0x000000272d337c10 */ /* 0x000fe400097fe42f */
[----:B------:R-:W-:-:S13]  /*f770*/  ISETP.GE.AND P2, PT, R18, UR37, PT ;  /* 0x0000002512007c0c */ /* 0x000fda000bf46270 */
[----:B------:R-:W0:Y:S04]  /*f780*/  @!P2 LDS.128 R44, [R40+0xf200] ;  /* 0x00f20000282ca984 */ /* 0x000e280000000c00 */
[----:B0-----:R-:W-:Y:S01]  /*f790*/  @!P2 STG.E.128 desc[UR54][R50.64], R44 ;  /* 0x0000002c3200a986 */ /* 0x001fe2000c101d36 */
        /* <DEDUP_REMOVED lines=14> */
[----:B0-----:R2:W-:Y:S02]  /*f880*/  @!P2 STG.E.128 desc[UR54][R50.64+0xa0], R44 ;  /* 0x0000a02c3200a986 */ /* 0x0015e4000c101d36 */
.L_x_581:
[----:B------:R-:W-:Y:S05]  /*f890*/  BSYNC B0 ;  /* 0x0000000000007941 */ /* 0x000fea0003800000 */
.L_x_580:
[----:B0-2---:R-:W-:Y:S01]  /*f8a0*/  VIADD R44, R220, 0x80 ;  /* 0x00000080dc2c7836 */ /* 0x005fe20000000000 */
[----:B------:R-:W-:Y:S04]  /*f8b0*/  BSSY B0, `(.L_x_582) ;  /* 0x000001e000007945 */ /* 0x000fe80003800000 */
[----:B------:R-:W-:-:S13]  /*f8c0*/  ISETP.GE.AND P2, PT, R44, R42, PT ;  /* 0x0000002a2c00720c */ /* 0x000fda0003f46270 */
[----:B------:R-:W-:Y:S05]  /*f8d0*/  @P2 BRA `(.L_x_583) ;  /* 0x00000000006c2947 */ /* 0x000fea0003800000 */
[----:B------:R-:W-:Y:S01]  /*f8e0*/  IADD3 R47, P2, R48, 0x80, RZ ;  /* 0x00000080302f7810 */ /* 0x000fe20007f5e0ff */
[----:B------:R-:W-:Y:S02]  /*f8f0*/  IMAD.MOV.U32 R44, RZ, RZ, R116 ;  /* 0x000000ffff2c7224 */ /* 0x000fe400078e0074 */
[----:B------:R-:W-:Y:S01]  /*f900*/  IMAD.MOV.U32 R45, RZ, RZ, R33 ;  /* 0x000000ffff2d7224 */ /* 0x000fe200078e0021 */
[----:B------:R-:W-:Y:S01]  /*f910*/  IADD3.X R48, RZ, R49, RZ, P2, !PT ;  /* 0x00000031ff307210 */ /* 0x000fe200017fe4ff */
[----:B------:R-:W-:-:S04]  /*f920*/  IMAD.WIDE.U32 R44, R47, UR40, R44 ;  /* 0x000000282f2c7c25 */ /* 0x000fc8000f8e002c */
[----:B------:R-:W-:-:S04]  /*f930*/  IMAD R48, R48, UR40, RZ ;  /* 0x0000002830307c24 */ /* 0x000fc8000f8e02ff */
        /* <DEDUP_REMOVED lines=21> */
.L_x_583:
[----:B------:R-:W-:Y:S05]  /*fa90*/  BSYNC B0 ;  /* 0x0000000000007941 */ /* 0x000fea0003800000 */
.L_x_582:
[----:B------:R-:W2:Y:S01]  /*faa0*/  LDL R40, [R1+0x8] ;  /* 0x0000080001287983 */ /* 0x000ea20000100800 */
[----:B------:R-:W-:Y:S02]  /*fab0*/  VIADD R17, R17, 0x1 ;  /* 0x0000000111117836 */ /* 0x000fe40000000000 */
[----:B-1----:R-:W-:Y:S01]  /*fac0*/  @!P3 VIADD R43, R43, 0x334c0 ;  /* 0x000334c02b2bb836 */ /* 0x002fe20000000000 */
[----:B------:R-:W-:Y:S01]  /*fad0*/  @!PT LDS RZ, [RZ] ;  /* 0x00000000fffff984 */ /* 0x000fe20000000800 */
[----:B------:R-:W-:Y:S01]  /*fae0*/  @!PT LDS RZ, [RZ] ;  /* 0x00000000fffff984 */ /* 0x000fe20000000800 */
[----:B------:R-:W-:Y:S01]  /*faf0*/  @!PT LDS RZ, [RZ] ;  /* 0x00000000fffff984 */ /* 0x000fe20000000800 */
[----:B------:R-:W-:Y:S01]  /*fb00*/  @!PT LDS RZ, [RZ] ;  /* 0x00000000fffff984 */ /* 0x000fe20000000800 */
[----:B------:R1:W-:Y:S06]  /*fb10*/  MEMBAR.ALL.CTA ;  /* 0x0000000000007992 */ /* 0x0003ec0000008000 */
[----:B-1----:R-:W1:Y:S02]  /*fb20*/  FENCE.VIEW.ASYNC.S ;  /* 0x00000000000073c6 */ /* 0x002e640000000000 */
[----:B-1----:R1:W-:Y:S01]  /*fb30*/  BAR.SYNC.DEFER_BLOCKING R160, 0x80 ;  /* 0x000200a00000751d */ /* 0x0023e20000010000 */
[----:B------:R-:W-:-:S02]  /*fb40*/  ISETP.NE.AND P2, PT, R17, 0x2, PT ;  /* 0x000000021100780c */ /* 0x000fc40003f45270 */
[----:B------:R-:W-:Y:S02]  /*fb50*/  @!P3 PRMT R43, RZ, 0x654, R43 ;  /* 0x00000654ff2bb816 */ /* 0x000fe4000000002b */
[----:B------:R-:W-:Y:S02]  /*fb60*/  SEL R17, R17, RZ, P2 ;  /* 0x000000ff11117207 */ /* 0x000fe40001000000 */
[----:B------:R1:W-:Y:S01]  /*fb70*/  @!P3 SYNCS.ARRIVE.TRANS64.RED.A1T0 RZ, [R43+URZ], RZ ;  /* 0x000000ff2bffb9a7 */ /* 0x0003e2000810043f */
[----:B--2---:R-:W-:Y:S02]  /*fb80*/  LOP3.LUT P4, RZ, R40, 0x2, RZ, 0xc0, !PT ;  /* 0x0000000228ff7812 */ /* 0x004fe4000788c0ff */
[----:B------:R-:W-:-:S04]  /*fb90*/  SEL R40, RZ, 0x1, P2 ;  /* 0x00000001ff287807 */ /* 0x000fc80001000000 */
[----:B------:R-:W-:-:S07]  /*fba0*/  LOP3.LUT R221, R221, R40, RZ, 0x3c, !PT ;  /* 0x00000028dddd7212 */ /* 0x000fce00078e3cff */
[----:B-1----:R-:W-:Y:S05]  /*fbb0*/  @P4 BRA `(.L_x_584) ;  /* 0xffffff2c008c4947 */ /* 0x002fea000383ffff */
[----:B------:R-:W1:Y:S01]  /*fbc0*/  S2R R41, SR_TID.X ;  /* 0x0000000000297919 */ /* 0x000e620000002100 */
[----:B------:R-:W-:Y:S02]  /*fbd0*/  PLOP3.LUT P0, PT, PT, PT, PT, 0x8, 0x0 ;  /* 0x000000000000781c */ /* 0x000fe40003f0e170 */
[----:B-1----:R-:W-:-:S04]  /*fbe0*/  SHF.R.U32.HI R41, RZ, 0x7, R41 ;  /* 0x00000007ff297819 */ /* 0x002fc80000011629 */
[----:B------:R-:W-:-:S13]  /*fbf0*/  ISETP.NE.AND P4, PT, R41, 0x1, PT ;  /* 0x000000012900780c */ /* 0x000fda0003f85270 */
[----:B------:R-:W-:Y:S06]  /*fc00*/  @!P4 BAR.ARV 0x9, 0x100 ;  /* 0x024400000000cb1d */ /* 0x000fec0000002000 */
.L_x_480:
[----:B------:R-:W-:Y:S05]  /*fc10*/  @P0 BRA `(.L_x_585) ;  /* 0x00000000000c0947 */ /* 0x000fea0003800000 */
[----:B------:R-:W1:Y:S01]  /*fc20*/  FENCE.VIEW.ASYNC.G ;  /* 0x00000000000073c6 */ /* 0x000e620000000100 */
[----:B------:R-:W-:Y:S05]  /*fc30*/  WARPSYNC.ALL ;  /* 0x0000000000007948 */ /* 0x000fea0003800000 */
[----:B-1----:R-:W-:Y:S06]  /*fc40*/  BAR.ARV 0xc, 0x180 ;  /* 0x0306000000007b1d */ /* 0x002fec0000002000 */
.L_x_585:
[----:B------:R-:W2:Y:S01]  /*fc50*/  LDL R0, [R1+0x2c] ;  /* 0x00002c0001007983 */ /* 0x000ea20000100800 */
[----:B------:R-:W-:Y:S01]  /*fc60*/  ULDC.64 UR6, c[0x0][0x998] ;  /* 0x0002660000067ab9 */ /* 0x000fe20000000a00 */
[----:B------:R-:W-:Y:S02]  /*fc70*/  ULDC.64 UR4, c[0x0][0x990] ;  /* 0x0002640000047ab9 */ /* 0x000fe40000000a00 */
[----:B------:R-:W3:Y:S04]  /*fc80*/  LDL R3, [R1] ;  /* 0x0000000001037983 */ /* 0x000ee80000100800 */
[----:B------:R-:W4:Y:S01]  /*fc90*/  LDL R14, [R1+0x18] ;  /* 0x00001800010e7983 */ /* 0x000f220000100800 */
[----:B------:R-:W-:Y:S02]  /*fca0*/  ISETP.NE.U32.AND P1, PT, RZ, UR6, PT ;  /* 0x00000006ff007c0c */ /* 0x000fe4000bf25070 */
[----:B------:R-:W-:-:S02]  /*fcb0*/  ISETP.NE.U32.AND P0, PT, RZ, UR4, PT ;  /* 0x00000004ff007c0c */ /* 0x000fc4000bf05070 */
[----:B------:R-:W-:Y:S02]  /*fcc0*/  ISETP.NE.AND.EX P1, PT, RZ, UR7, PT, P1 ;  /* 0x00000007ff007c0c */ /* 0x000fe4000bf25310 */
[----:B------:R-:W-:-:S11]  /*fcd0*/  ISETP.NE.AND.EX P0, PT, RZ, UR5, PT, P0 ;  /* 0x00000005ff007c0c */ /* 0x000fd6000bf05300 */
[----:B------:R-:W2:Y:S08]  /*fce0*/  @P1 LDC.64 R8, c[0x0][0x9b8] ;  /* 0x00026e00ff081b82 */ /* 0x000eb00000000a00 */
[----:B------:R-:W1:Y:S08]  /*fcf0*/  @P0 LDC.64 R6, c[0x0][0x9a8] ;  /* 0x00026a00ff060b82 */ /* 0x000e700000000a00 */
[----:B------:R-:W0:Y:S08]  /*fd00*/  @P1 LDC.64 R10, c[0x0][0x9c0] ;  /* 0x00027000ff0a1b82 */ /* 0x000e300000000a00 */
[----:B------:R-:W0:Y:S01]  /*fd10*/  @P0 LDC.64 R12, c[0x0][0x9b0] ;  /* 0x00026c00ff0c0b82 */ /* 0x000e220000000a00 */
[----:B--2---:R-:W-:-:S02]  /*fd20*/  @P1 IMAD R2, R0, R8, RZ ;  /* 0x0000000800021224 */ /* 0x004fc400078e02ff */
[----:B-1----:R-:W-:Y:S02]  /*fd30*/  @P0 IMAD R0, R0, R6, RZ ;  /* 0x0000000600000224 */ /* 0x002fe400078e02ff */
[C---:B---3--:R-:W-:Y:S02]  /*fd40*/  @P1 IMAD R9, R3.reuse, R9, R2 ;  /* 0x0000000903091224 */ /* 0x048fe400078e0202 */
[----:B------:R-:W-:Y:S01]  /*fd50*/  @P1 IMAD.WIDE.U32 R4, R3, R8, RZ ;  /* 0x0000000803041225 */ /* 0x000fe200078e00ff */
[----:B----4-:R-:W-:-:S03]  /*fd60*/  @P1 SHF.R.S32.HI R15, RZ, 0x1f, R14 ;  /* 0x0000001fff0f1819 */ /* 0x010fc6000001140e */
[C---:B------:R-:W-:Y:S02]  /*fd70*/  @P0 IMAD R7, R3.reuse, R7, R0 ;  /* 0x0000000703070224 */ /* 0x040fe400078e0200 */
[----:B------:R-:W-:-:S04]  /*fd80*/  @P0 IMAD.WIDE.U32 R2, R3, R6, RZ ;  /* 0x0000000603020225 */ /* 0x000fc800078e00ff */
[----:B------:R-:W-:Y:S01]  /*fd90*/  @P1 IMAD.IADD R5, R5, 0x1, R9 ;  /* 0x0000000105051824 */ /* 0x000fe200078e0209 */
[----:B------:R-:W-:Y:S01]  /*fda0*/  @P0 SHF.R.S32.HI R9, RZ, 0x1f, R14 ;  /* 0x0000001fff090819 */ /* 0x000fe2000001140e */
[----:B0-----:R-:W-:Y:S01]  /*fdb0*/  @P1 IMAD R6, R15, R10, RZ ;  /* 0x0000000a0f061224 */ /* 0x001fe200078e02ff */
[----:B------:R-:W-:-:S03]  /*fdc0*/  @P0 IADD3 R3, R3, R7, RZ ;  /* 0x0000000703030210 */ /* 0x000fc60007ffe0ff */
[----:B------:R-:W-:Y:S02]  /*fdd0*/  @P0 IMAD R0, R9, R12, RZ ;  /* 0x0000000c09000224 */ /* 0x000fe400078e02ff */
[C---:B------:R-:W-:Y:S02]  /*fde0*/  @P1 IMAD R11, R14.reuse, R11, R6 ;  /* 0x0000000b0e0b1224 */ /* 0x040fe400078e0206 */
[----:B------:R-:W-:-:S04]  /*fdf0*/  @P1 IMAD.WIDE.U32 R6, R14, R10, R4 ;  /* 0x0000000a0e061225 */ /* 0x000fc800078e0004 */
[----:B------:R-:W-:Y:S01]  /*fe00*/  @P0 IMAD R9, R14, R13, R0 ;  /* 0x0000000d0e090224 */ /* 0x000fe200078e0200 */
[----:B------:R-:W-:Y:S01]  /*fe10*/  @P1 LEA R8, P3, R6, UR6, 0x2 ;  /* 0x0000000606081c11 */ /* 0x000fe2000f8610ff */
[----:B------:R-:W-:-:S04]  /*fe20*/  @P0 IMAD.WIDE.U32 R2, R14, R12, R2 ;  /* 0x0000000c0e020225 */ /* 0x000fc800078e0002 */
[----:B------:R-:W-:Y:S01]  /*fe30*/  @P1 IMAD.IADD R5, R7, 0x1, R11 ;  /* 0x0000000107051824 */ /* 0x000fe200078e020b */
[----:B------:R-:W-:Y:S01]  /*fe40*/  @P0 LEA R4, P2, R2, UR4, 0x2 ;  /* 0x0000000402040c11 */ /* 0x000fe2000f8410ff */
[----:B------:R-:W-:Y:S01]  /*fe50*/  @P0 IMAD.IADD R3, R3, 0x1, R9 ;  /* 0x0000000103030824 */ /* 0x000fe200078e0209 */
[----:B------:R-:W-:Y:S01]  /*fe60*/  ULDC UR4, c[0x0][0x988] ;  /* 0x0002620000047ab9 */ /* 0x000fe20000000800 */
[----:B------:R-:W-:Y:S01]  /*fe70*/  IMAD.MOV.U32 R0, RZ, RZ, 0x3f800000 ;  /* 0x3f800000ff007424 */ /* 0x000fe200078e00ff */
[----:B------:R-:W-:Y:S02]  /*fe80*/  @P1 LEA.HI.X R9, R6, UR7, R5, 0x2, P3 ;  /* 0x0000000706091c11 */ /* 0x000fe400098f1405 */
[----:B------:R-:W-:Y:S01]  /*fe90*/  @P0 LEA.HI.X R5, R2, UR5, R3, 0x2, P2 ;  /* 0x0000000502050c11 */ /* 0x000fe200090f1403 */
[----:B------:R-:W-:Y:S02]  /*fea0*/  IMAD.MOV.U32 R3, RZ, RZ, 0x3f800000 ;  /* 0x3f800000ff037424 */ /* 0x000fe400078e00ff */
[----:B------:R0:W2:Y:S04]  /*feb0*/  @P1 LDG.E R0, desc[UR54][R8.64] ;  /* 0x0000003608001981 */ /* 0x0000a8000c1e1900 */
[----:B------:R1:W2:Y:S01]  /*fec0*/  @P0 LDG.E R3, desc[UR54][R4.64] ;  /* 0x0000003604030981 */ /* 0x0002a2000c1e1900 */
[----:B------:R-:W-:-:S02]  /*fed0*/  ISETP.GE.AND P1, PT, R159, 0x1, PT ;  /* 0x000000019f00780c */ /* 0x000fc40003f26270 */
[----:B------:R-:W-:Y:S02]  /*fee0*/  CS2R R120, SRZ ;  /* 0x0000000000787805 */ /* 0x000fe4000001ff00 */
[----:B------:R-:W-:Y:S01]  /*fef0*/  PLOP3.LUT P0, PT, PT, PT, PT, 0x80, 0x0 ;  /* 0x000000000000781c */ /* 0x000fe20003f0f070 */
[----:B------:R-:W-:Y:S01]  /*ff00*/  IMAD.MOV.U32 R95, RZ, RZ, RZ ;  /* 0x000000ffff5f7224 */ /* 0x000fe200078e00ff */
[----:B------:R-:W-:Y:S02]  /*ff10*/  CS2R R26, SRZ ;  /* 0x00000000001a7805 */ /* 0x000fe4000001ff00 */
[----:B------:R-:W-:Y:S02]  /*ff20*/  CS2R R76, SRZ ;  /* 0x00000000004c7805 */ /* 0x000fe4000001ff00 */
[----:B------:R-:W-:Y:S02]  /*ff30*/  CS2R R44, SRZ ;  /* 0x00000000002c7805 */ /* 0x000fe4000001ff00 */
[----:B------:R-:W-:-:S02]  /*ff40*/  CS2R R84, SRZ ;  /* 0x0000000000547805 */ /* 0x000fc4000001ff00 */
[----:B------:R-:W-:Y:S02]  /*ff50*/  CS2R R80, SRZ ;  /* 0x0000000000507805 */ /* 0x000fe4000001ff00 */
[----:B------:R-:W-:Y:S02]  /*ff60*/  CS2R R72, SRZ ;  /* 0x0000000000487805 */ /* 0x000fe4000001ff00 */
[----:B------:R-:W-:Y:S02]  /*ff70*/  MOV R91, RZ ;  /* 0x000000ff005b7202 */ /* 0x000fe40000000f00 */
[----:B------:R-:W-:Y:S02]  /*ff80*/  CS2R R30, SRZ ;  /* 0x00000000001e7805 */ /* 0x000fe4000001ff00 */
[----:B------:R-:W-:Y:S01]  /*ff90*/  CS2R R40, SRZ ;  /* 0x0000000000287805 */ /* 0x000fe2000001ff00 */
[----:B------:R-:W-:Y:S01]  /*ffa0*/  IMAD.MOV.U32 R82, RZ, RZ, RZ ;  /* 0x000000ffff527224 */ /* 0x000fe200078e00ff */
[----:B------:R-:W-:-:S02]  /*ffb0*/  CS2R R68, SRZ ;  /* 0x0000000000447805 */ /* 0x000fc4000001ff00 */
[----:B------:R-:W-:Y:S01]  /*ffc0*/  CS2R R54, SRZ ;  /* 0x0000000000367805 */ /* 0x000fe2000001ff00 */
[----:B------:R-:W-:Y:S01]  /*ffd0*/  IMAD.MOV.U32 R67, RZ, RZ, RZ ;  /* 0x000000ffff437224 */ /* 0x000fe200078e00ff */
[----:B------:R-:W-:Y:S01]  /*ffe0*/  CS2R R64, SRZ ;  /* 0x0000000000407805 */ /* 0x000fe2000001ff00 */
[----:B------:R-:W-:Y:S01]  /*fff0*/  IMAD.MOV.U32 R42, RZ, RZ, RZ ;  /* 0x000000ffff2a7224 */ /* 0x000fe200078e00ff */
[----:B------:R-:W-:Y:S01]  /*10000*/  CS2R R60, SRZ ;  /* 0x00000000003c7805 */ /* 0x000fe2000001ff00 */
[----:B------:R-:W-:Y:S01]  /*10010*/  IMAD.MOV.U32 R71, RZ, RZ, RZ ;  /* 0x000000ffff477224 */ /* 0x000fe200078e00ff */
        /* <DEDUP_REMOVED lines=9> */
[----:B------:R-:W-:Y:S01]  /*100b0*/  IMAD.MOV.U32 R63, RZ, RZ, RZ ;  /* 0x000000ffff3f7224 */ /* 0x000fe200078e00ff */
[----:B------:R-:W-:-:S02]  /*100c0*/  CS2R R38, SRZ ;  /* 0x0000000000267805 */ /* 0x000fc4000001ff00 */
[----:B------:R-:W-:Y:S02]  /*100d0*/  CS2R R52, SRZ ;  /* 0x0000000000347805 */ /* 0x000fe4000001ff00 */
[----:B------:R-:W-:Y:S02]  /*100e0*/  CS2R R92, SRZ ;  /* 0x00000000005c7805 */ /* 0x000fe4000001ff00 */
[----:B0-----:R-:W-:Y:S02]  /*100f0*/  CS2R R8, SRZ ;  /* 0x0000000000087805 */ /* 0x001fe4000001ff00 */
[----:B------:R-:W-:Y:S02]  /*10100*/  CS2R R20, SRZ ;  /* 0x0000000000147805 */ /* 0x000fe4000001ff00 */
[----:B------:R-:W-:Y:S02]  /*10110*/  CS2R R50, SRZ ;  /* 0x0000000000327805 */ /* 0x000fe4000001ff00 */
[----:B------:R-:W-:-:S02]  /*10120*/  CS2R R48, SRZ ;  /* 0x0000000000307805 */ /* 0x000fc4000001ff00 */
[----:B------:R-:W-:Y:S02]  /*10130*/  MOV R34, RZ ;  /* 0x000000ff00227202 */ /* 0x000fe40000000f00 */
        /* <DEDUP_REMOVED lines=12> */
[----:B------:R-:W-:Y:S01]  /*10200*/  CS2R R112, SRZ ;  /* 0x0000000000707805 */ /* 0x000fe2000001ff00 */
[----:B------:R-:W-:Y:S01]  /*10210*/  IMAD.MOV.U32 R116, RZ, RZ, RZ ;  /* 0x000000ffff747224 */ /* 0x000fe200078e00ff */
[----:B------:R-:W-:Y:S02]  /*10220*/  CS2R R122, SRZ ;  /* 0x00000000007a7805 */ /* 0x000fe4000001ff00 */
[----:B-1----:R-:W-:Y:S01]  /*10230*/  CS2R R4, SRZ ;  /* 0x0000000000047805 */ /* 0x002fe2000001ff00 */
[----:B------:R-:W-:Y:S02]  /*10240*/  IMAD.MOV.U32 R130, RZ, RZ, RZ ;  /* 0x000000ffff827224 */ /* 0x000fe400078e00ff */
[----:B--2---:R-:W-:-:S04]  /*10250*/  FMUL.FTZ R0, R3, R0 ;  /* 0x0000000003007220 */ /* 0x004fc80000410000 */
[----:B------:R-:W-:Y:S01]  /*10260*/  FMUL.FTZ R2, R0, UR4 ;  /* 0x0000000400027c20 */ /* 0x000fe20008410000 */
[----:B------:R-:W-:Y:S06]  /*10270*/  @!P1 BRA `(.L_x_586) ;  /* 0x000000e800f89947 */ /* 0x000fec0003800000 */
[----:B------:R-:W-:-:S03]  /*10280*/  UMOV UR4, 0xffffffff ;  /* 0xffffffff00047882 */ /* 0x000fc60000000000 */
[----:B------:R-:W-:Y:S05]  /*10290*/  BRA.DIV UR4, `(.L_x_587) ;  /* 0x00000192049c7947 */ /* 0x000fea000b800000 */
[----:B------:R-:W0:Y:S02]  /*102a0*/  S2R R0, SR_TID.X ;  /* 0x0000000000007919 */ /* 0x000e240000002100 */
[----:B0-----:R-:W-:-:S05]  /*102b0*/  VIADD R3, R0, 0xffffff80 ;  /* 0xffffff8000037836 */ /* 0x001fca0000000000 */
[----:B------:R-:W-:-:S04]  /*102c0*/  SHF.R.S32.HI R0, RZ, 0x1f, R3 ;  /* 0x0000001fff007819 */ /* 0x000fc80000011403 */
[----:B------:R-:W-:-:S04]  /*102d0*/  LEA.HI R0, R0, R3, RZ, 0x7 ;  /* 0x0000000300007211 */ /* 0x000fc800078f38ff */
[----:B------:R-:W-:-:S05]  /*102e0*/  SHF.R.S32.HI R0, RZ, 0x7, R0 ;  /* 0x00000007ff007819 */ /* 0x000fca0000011400 */
[----:B------:R0:W1:Y:S02]  /*102f0*/  SHFL.IDX PT, R233, R0, RZ, 0x1f ;  /* 0x00001fff00e97589 */ /* 0x00006400000e0000 */
.L_x_814:
[----:B01----:R-:W-:Y:S01]  /*10300*/  LEA.HI R0, R233, R233, RZ, 0x1 ;  /* 0x000000e9e9007211 */ /* 0x003fe200078f08ff */
[----:B------:R-:W-:-:S03]  /*10310*/  ULOP3.LUT UP0, URZ, UR52, 0x9f, URZ, 0xc0, !UPT ;  /* 0x0000009f343f7892 */ /* 0x000fc6000f80c03f */
[----:B------:R-:W-:-:S03]  /*10320*/  LOP3.LUT R0, R0, 0x3e, RZ, 0xc0, !PT ;  /* 0x0000003e00007812 */ /* 0x000fc600078ec0ff */
[----:B------:R-:W-:Y:S02]  /*10330*/  PLOP3.LUT P0, PT, PT, PT, UP0, 0x80, 0x0 ;  /* 0x000000000000781c */ /* 0x000fe40003f0f008 */
[----:B------:R-:W-:-:S05]  /*10340*/  IMAD.IADD R0, R233, 0x1, -R0 ;  /* 0x00000001e9007824 */ /* 0x000fca00078e0a00 */
[----:B------:R-:W-:-:S04]  /*10350*/  LEA R0, R0, UR52, 0xc ;  /* 0x0000003400007c11 */ /* 0x000fc8000f8e60ff */
[----:B------:R-:W-:-:S04]  /*10360*/  SHF.R.U32.HI R0, RZ, 0x4, R0 ;  /* 0x00000004ff007819 */ /* 0x000fc80000011600 */
[----:B------:R-:W-:Y:S01]  /*10370*/  LOP3.LUT R44, R0, 0x3fff, RZ, 0xc0, !PT ;  /* 0x00003fff002c7812 */ /* 0x000fe200078ec0ff */
[----:B------:R-:W-:Y:S06]  /*10380*/  @!P0 BRA `(.L_x_588) ;  /* 0x0000000000408947 */ /* 0x000fec0003800000 */
[----:B------:R-:W-:Y:S01]  /*10390*/  MOV R0, 0x0 ;  /* 0x0000000000007802 */ /* 0x000fe20000000f00 */
[----:B------:R-:W-:Y:S01]  /*103a0*/  ULDC.64 UR4, c[0x4][0x98] ;  /* 0x0100260000047ab9 */ /* 0x000fe20000000a00 */
[----:B------:R-:W-:Y:S01]  /*103b0*/  ULDC.64 UR6, c[0x4][0xa0] ;  /* 0x0100280000067ab9 */ /* 0x000fe20000000a00 */
[----:B------:R-:W-:Y:S01]  /*103c0*/  IMAD.U32 R4, RZ, RZ, UR4 ;  /* 0x00000004ff047e24 */ /* 0x000fe2000f8e00ff */
[----:B------:R0:W1:Y:S01]  /*103d0*/  LDC.64 R14, c[0x4][R0] ;  /* 0x01000000000e7b82 */ /* 0x0000620000000a00 */
[----:B------:R-:W-:Y:S01]  /*103e0*/  MOV R5, UR5 ;  /* 0x0000000500057c02 */ /* 0x000fe20008000f00 */
[----:B------:R-:W-:Y:S01]  /*103f0*/  ULDC.64 UR4, c[0x4][0x30] ;  /* 0x01000c0000047ab9 */ /* 0x000fe20000000a00 */
[----:B------:R-:W-:Y:S01]  /*10400*/  IMAD.U32 R6, RZ, RZ, UR6 ;  /* 0x00000006ff067e24 */ /* 0x000fe2000f8e00ff */
[----:B------:R-:W-:Y:S01]  /*10410*/  MOV R12, 0x1 ;  /* 0x00000001000c7802 */ /* 0x000fe20000000f00 */
[----:B------:R-:W-:Y:S02]  /*10420*/  IMAD.U32 R7, RZ, RZ, UR7 ;  /* 0x00000007ff077e24 */ /* 0x000fe4000f8e00ff */
[----:B------:R-:W-:-:S02]  /*10430*/  IMAD.U32 R10, RZ, RZ, UR4 ;  /* 0x00000004ff0a7e24 */ /* 0x000fc4000f8e00ff */
[----:B------:R-:W-:Y:S02]  /*10440*/  IMAD.U32 R11, RZ, RZ, UR5 ;  /* 0x00000005ff0b7e24 */ /* 0x000fe4000f8e00ff */
[----:B------:R-:W-:Y:S02]  /*10450*/  IMAD.MOV.U32 R8, RZ, RZ, 0x70 ;  /* 0x00000070ff087424 */ /* 0x000fe400078e00ff */
[----:B0-----:R-:W-:-:S07]  /*10460*/  IMAD.MOV.U32 R13, RZ, RZ, RZ ;  /* 0x000000ffff0d7224 */ /* 0x001fce00078e00ff */
[----:B------:R-:W-:-:S07]  /*10470*/  LEPC R20, `(.L_x_588) ;  /* 0x000000001014794e */ /* 0x000fce0000000000 */
[----:B-1---5:R-:W-:Y:S05]  /*10480*/  CALL.ABS.NOINC R14 ;  /* 0x000000000e007343 */ /* 0x022fea0003c00000 */
.L_x_588:
[----:B------:R-:W-:Y:S02]  /*10490*/  ULDC UR4, c[0x0][0x3f4] ;  /* 0x0000fd0000047ab9 */ /* 0x000fe40000000800 */
[----:B------:R-:W-:-:S13]  /*104a0*/  ISETP.LT.AND P0, PT, RZ, UR4, PT ;  /* 0x00000004ff007c0c */ /* 0x000fda000bf01270 */
[----:B------:R-:W-:Y:S05]  /*104b0*/  @P0 BRA `(.L_x_589) ;  /* 0x0000000000400947 */ /* 0x000fea0003800000 */
[----:B------:R-:W-:-:S04]  /*104c0*/  ULEA.HI UR4, UR43, UR43, URZ, 0x1 ;  /* 0x0000002b2b047291 */ /* 0x000fc8000f8f083f */
[----:B------:R-:W-:-:S04]  /*104d0*/  ULOP3.LUT UR4, UR4, 0xfffffffe, URZ, 0xc0, !UPT ;  /* 0xfffffffe04047892 */ /* 0x000fc8000f8ec03f */
[----:B------:R-:W-:-:S06]  /*104e0*/  UIADD3 UR4, UR43, -UR4, URZ ;  /* 0x800000042b047290 */ /* 0x000fcc000fffe03f */
[----:B------:R-:W-:-:S05]  /*104f0*/  IMAD.U32 R3, RZ, RZ, UR4 ;  /* 0x00000004ff037e24 */ /* 0x000fca000f8e00ff */
[----:B------:R-:W-:-:S04]  /*10500*/  SHF.L.U32 R3, R3, 0x1f, RZ ;  /* 0x0000001f03037819 */ /* 0x000fc800000006ff */
[----:B------:R0:W1:Y:S03]  /*10510*/  SYNCS.PHASECHK.TRANS64.TRYWAIT P0, [R16+URZ+0x33400], R3 ;  /* 0x03340003100075a7 */ /* 0x000066000800017f */
[----:B-1----:R-:W-:Y:S05]  /*10520*/  @!P0 NANOSLEEP.SYNCS 0x989680 ;  /* 0x009896800000895d */ /* 0x002fea0003900000 */
[----:B------:R-:W1:Y:S01]  /*10530*/  @!P0 SYNCS.PHASECHK.TRANS64 P0, [R16+URZ+0x33400], R3 ;  /* 0x03340003100085a7 */ /* 0x000e62000800007f */
[----:B------:R-:W-:Y:S04]  /*10540*/  BSSY B0, `(.L_x_590) ;  /* 0x0000006000007945 */ /* 0x000fe80003800000 */
[----:B-1----:R-:W-:Y:S05]  /*10550*/  @P0 BRA `(.L_x_591) ;  /* 0x0000000000100947 */ /* 0x002fea0003800000 */
.L_x_592:
[----:B-1----:R1:W2:Y:S02]  /*10560*/  SYNCS.PHASECHK.TRANS64.TRYWAIT P0, [R16+URZ+0x33400], R3 ;  /* 0x03340003100075a7 */ /* 0x0022a4000800017f */
[----:B--2---:R-:W-:Y:S05]  /*10570*/  @!P0 NANOSLEEP.SYNCS 0x989680 ;  /* 0x009896800000895d */ /* 0x004fea0003900000 */
[----:B------:R-:W2:Y:S02]  /*10580*/  @!P0 SYNCS.PHASECHK.TRANS64 P0, [R16+URZ+0x33400], R3 ;  /* 0x03340003100085a7 */ /* 0x000ea4000800007f */
[----:B--2---:R-:W-:Y:S05]  /*10590*/  @!P0 BRA `(.L_x_592) ;  /* 0xfffffffc00f08947 */ /* 0x004fea000383ffff */
.L_x_591:
[----:B------:R-:W-:Y:S05]  /*105a0*/  BSYNC B0 ;  /* 0x0000000000007941 */ /* 0x000fea0003800000 */
.L_x_590:
[----:B------:R-:W-:Y:S05]  /*105b0*/  BRA `(.L_x_593) ;  /* 0x0000006c003c7947 */ /* 0x000fea0003800000 */
.L_x_589:
[----:B------:R-:W0:Y:S01]  /*105c0*/  LDC.64 R24, c[0x0][0x3e8] ;  /* 0x0000fa00ff187b82 */ /* 0x000e220000000a00 */
[----:B------:R-:W-:Y:S01]  /*105d0*/  ULOP3.LUT UP0, URZ, UR52, 0x1bf, URZ, 0xc0, !UPT ;  /* 0x000001bf343f7892 */ /* 0x000fe2000f80c03f */
[----:B-----5:R-:W-:Y:S01]  /*105e0*/  SHF.R.S32.HI R0, RZ, 0x1f, R145 ;  /* 0x0000001fff007819 */ /* 0x020fe20000011491 */
[----:B------:R-:W-:Y:S01]  /*105f0*/  ULDC.64 UR4, c[0x0][0x3f8] ;  /* 0x0000fe0000047ab9 */ /* 0x000fe20000000a00 */
[----:B------:R-:W-:-:S03]  /*10600*/  ULDC.64 UR6, c[0x0][0x408] ;  /* 0x0001020000067ab9 */ /* 0x000fc60000000a00 */
[----:B------:R-:W-:Y:S01]  /*10610*/  PLOP3.LUT P0, PT, PT, PT, UP0, 0x80, 0x0 ;  /* 0x000000000000781c */ /* 0x000fe20003f0f008 */
[----:B------:R-:W1:Y:S01]  /*10620*/  LDC.64 R28, c[0x0][0x400] ;  /* 0x00010000ff1c7b82 */ /* 0x000e620000000a00 */
[C---:B------:R-:W-:Y:S02]  /*10630*/  IMAD R4, R0.reuse, UR4, RZ ;  /* 0x0000000400047c24 */ /* 0x040fe4000f8e02ff */
[----:B------:R-:W-:Y:S02]  /*10640*/  IMAD R0, R0, UR6, RZ ;  /* 0x0000000600007c24 */ /* 0x000fe4000f8e02ff */
[C---:B------:R-:W-:Y:S02]  /*10650*/  IMAD R3, R145.reuse, UR5, R4 ;  /* 0x0000000591037c24 */ /* 0x040fe4000f8e0204 */
[C---:B------:R-:W-:Y:S02]  /*10660*/  IMAD R27, R145.reuse, UR7, R0 ;  /* 0x00000007911b7c24 */ /* 0x040fe4000f8e0200 */
[----:B0-----:R-:W-:-:S04]  /*10670*/  IMAD.WIDE.U32 R24, R145, UR4, R24 ;  /* 0x0000000491187c25 */ /* 0x001fc8000f8e0018 */
[----:B------:R-:W-:Y:S02]  /*10680*/  IMAD.IADD R26, R3, 0x1, R25 ;  /* 0x00000001031a7824 */ /* 0x000fe400078e0219 */
[----:B-1----:R-:W-:-:S04]  /*10690*/  IMAD.WIDE.U32 R28, R145, UR6, R28 ;  /* 0x00000006911c7c25 */ /* 0x002fc8000f8e001c */
[----:B------:R-:W-:Y:S01]  /*106a0*/  IMAD.IADD R27, R27, 0x1, R29 ;  /* 0x000000011b1b7824 */ /* 0x000fe200078e021d */
        /* <DEDUP_REMOVED lines=16> */
[----:B-1----:R-:W-:Y:S05]  /*107b0*/  CALL.ABS.NOINC R14 ;  /* 0x000000000e007343 */ /* 0x002fea0003c00000 */
.L_x_594:
[----:B------:R-:W2:Y:S01]  /*107c0*/  LDL R45, [R1+0x14] ;  /* 0x00001400012d7983 */ /* 0x000ea20000100800 */
[----:B------:R-:W-:Y:S01]  /*107d0*/  ULDC.U8 UR4, c[0x0][0x410] ;  /* 0x0001040000047ab9 */ /* 0x000fe20000000000 */
[----:B------:R-:W-:Y:S01]  /*107e0*/  BSSY B0, `(.L_x_595) ;  /* 0x00006a4000007945 */ /* 0x000fe20003800000 */
[----:B------:R-:W-:Y:S01]  /*107f0*/  ISETP.NE.AND P0, PT, RZ, UR4, PT ;  /* 0x00000004ff007c0c */ /* 0x000fe2000bf05270 */
[----:B--2---:R-:W-:-:S12]  /*10800*/  IMAD R10, R45, 0x80, R220 ;  /* 0x000000802d0a7824 */ /* 0x004fd800078e02dc */
[----:B------:R-:W-:Y:S05]  /*10810*/  @!P0 BRA `(.L_x_596) ;  /* 0x0000003400388947 */ /* 0x000fea0003800000 */
[----:B------:R-:W-:-:S03]  /*10820*/  UMOV UR4, 0xffffffff ;  /* 0xffffffff00047882 */ /* 0x000fc60000000000 */
[----:B------:R-:W-:Y:S05]  /*10830*/  BRA.DIV UR4, `(.L_x_597) ;  /* 0x0000018e04747947 */ /* 0x000fea000b800000 */
[----:B------:R0:W1:Y:S04]  /*10840*/  SHFL.IDX PT, R3, R24, RZ, 0x1e1f ;  /* 0x001e1fff18037589 */ /* 0x00006800000e0000 */
[----:B------:R0:W2:Y:S04]  /*10850*/  SHFL.IDX PT, R14, R28, RZ, 0x1e1f ;  /* 0x001e1fff1c0e7589 */ /* 0x0000a800000e0000 */
[----:B------:R0:W3:Y:S04]  /*10860*/  SHFL.IDX PT, R0, R26, RZ, 0x1e1f ;  /* 0x001e1fff1a007589 */ /* 0x0000e800000e0000 */
[----:B------:R0:W4:Y:S02]  /*10870*/  SHFL.IDX PT, R4, R27, RZ, 0x1e1f ;  /* 0x001e1fff1b047589 */ /* 0x00012400000e0000 */
.L_x_820:
[----:B------:R-:W-:Y:S01]  /*10880*/  ULDC UR4, c[0x0][0x448] ;  /* 0x0001120000047ab9 */ /* 0x000fe20000000800 */
[----:B------:R-:W-:Y:S01]  /*10890*/  BSSY B1, `(.L_x_598) ;  /* 0x000004d000017945 */ /* 0x000fe20003800000 */
[----:B------:R-:W-:Y:S01]  /*108a0*/  IMAD R153, R153, UR4, RZ ;  /* 0x0000000499997c24 */ /* 0x000fe2000f8e02ff */
[----:B------:R-:W-:Y:S02]  /*108b0*/  CS2R R8, SRZ ;  /* 0x0000000000087805 */ /* 0x000fe4000001ff00 */
[----:B------:R-:W-:Y:S02]  /*108c0*/  CS2R R12, SRZ ;  /* 0x00000000000c7805 */ /* 0x000fe4000001ff00 */
[----:B0-----:R-:W-:Y:S02]  /*108d0*/  CS2R R24, SRZ ;  /* 0x0000000000187805 */ /* 0x001fe4000001ff00 */
[----:B------:R-:W-:Y:S02]  /*108e0*/  CS2R R28, SRZ ;  /* 0x00000000001c7805 */ /* 0x000fe4000001ff00 */
[----:B------:R-:W-:-:S02]  /*108f0*/  ISETP.GE.AND P0, PT, R10, R153, PT ;  /* 0x000000990a00720c */ /* 0x000fc40003f06270 */
        /* <DEDUP_REMOVED lines=8> */
[----:B------:R-:W-:Y:S06]  /*10980*/  @P0 BRA `(.L_x_599) ;  /* 0x0000000000f40947 */ /* 0x000fec0003800000 */
[----:B------:R-:W4:Y:S01]  /*10990*/  LDL R42, [R1+0x5c] ;  /* 0x00005c00012a7983 */ /* 0x000f220000100800 */
[----:B------:R-:W-:-:S03]  /*109a0*/  ULDC UR4, c[0x0][0x3f4] ;  /* 0x0000fd0000047ab9 */ /* 0x000fc60000000800 */
[----:B------:R-:W4:Y:S04]  /*109b0*/  LDL R15, [R1+0x58] ;  /* 0x00005800010f7983 */ /* 0x000f280000100800 */
[----:B------:R-:W4:Y:S04]  /*109c0*/  LDL R51, [R1+0x54] ;  /* 0x0000540001337983 */ /* 0x000f280000100800 */
[----:B------:R-:W4:Y:S01]  /*109d0*/  LDL R50, [R1+0x50] ;  /* 0x0000500001327983 */ /* 0x000f220000100800 */
[----:B------:R-:W-:Y:S02]  /*109e0*/  ISETP.GE.AND P5, PT, R222, UR4, PT ;  /* 0x00000004de007c0c */ /* 0x000fe4000bfa6270 */
[----:B------:R-:W-:-:S02]  /*109f0*/  CS2R R32, SRZ ;  /* 0x0000000000207805 */ /* 0x000fc4000001ff00 */
[----:B------:R-:W-:Y:S02]  /*10a00*/  ISETP.GE.AND P2, PT, R22, UR4, PT ;  /* 0x0000000416007c0c */ /* 0x000fe4000bf46270 */
[----:B------:R-:W-:Y:S02]  /*10a10*/  CS2R R34, SRZ ;  /* 0x0000000000227805 */ /* 0x000fe4000001ff00 */
[----:B------:R-:W-:Y:S02]  /*10a20*/  ISETP.GE.AND P3, PT, R223, UR4, PT ;  /* 0x00000004df007c0c */ /* 0x000fe4000bf66270 */
[----:B------:R-:W-:Y:S02]  /*10a30*/  CS2R R36, SRZ ;  /* 0x0000000000247805 */ /* 0x000fe4000001ff00 */
[----:B------:R-:W-:Y:S02]  /*10a40*/  SHF.R.S32.HI R7, RZ, 0x1f, R222 ;  /* 0x0000001fff077819 */ /* 0x000fe400000114de */
[----:B-1----:R-:W-:-:S02]  /*10a50*/  @!P5 IADD3 R10, P1, R222, R3, RZ ;  /* 0x00000003de0ad210 */ /* 0x002fc40007f3e0ff */
[-C--:B--2---:R-:W-:Y:S02]  /*10a60*/  @!P5 IADD3 R12, P4, R222, R14.reuse, RZ ;  /* 0x0000000ede0cd210 */ /* 0x084fe40007f9e0ff */
[----:B------:R-:W-:Y:S01]  /*10a70*/  @!P2 SHF.R.S32.HI R5, RZ, 0x1f, R22 ;  /* 0x0000001fff05a819 */ /* 0x000fe20000011416 */
[--C-:B---3--:R-:W-:Y:S01]  /*10a80*/  @!P5 IMAD.X R11, R0, 0x1, R7.reuse, P1 ;  /* 0x00000001000bd824 */ /* 0x108fe200008e0607 */
[----:B------:R-:W-:Y:S01]  /*10a90*/  @!P2 IADD3 R6, P0, R22, R3, RZ ;  /* 0x000000031606a210 */ /* 0x000fe20007f1e0ff */
[----:B----4-:R-:W-:Y:S01]  /*10aa0*/  @!P5 IMAD.X R13, R4, 0x1, R7, P4 ;  /* 0x00000001040dd824 */ /* 0x010fe200020e0607 */
[----:B------:R-:W-:Y:S02]  /*10ab0*/  ISETP.GE.AND P1, PT, R225, UR4, PT ;  /* 0x00000004e1007c0c */ /* 0x000fe4000bf26270 */
[----:B------:R-:W5:Y:S01]  /*10ac0*/  @!P5 LD.E.64 R32, desc[UR54][R10.64] ;  /* 0x000000360a20d980 */ /* 0x000f62000c101b00 */
[----:B------:R-:W-:Y:S01]  /*10ad0*/  @!P2 IMAD.X R7, R0, 0x1, R5, P0 ;  /* 0x000000010007a824 */ /* 0x000fe200000e0605 */
[----:B------:R-:W-:-:S02]  /*10ae0*/  @!P2 IADD3 R8, P0, R22, R14, RZ ;  /* 0x0000000e1608a210 */ /* 0x000fc40007f1e0ff */
[----:B------:R0:W5:Y:S01]  /*10af0*/  @!P5 LD.E.64 R34, desc[UR54][R12.64] ;  /* 0x000000360c22d980 */ /* 0x000162000c101b00 */
[C---:B------:R-:W-:Y:S02]  /*10b00*/  @!P3 IADD3 R20, P4, R223.reuse, R3, RZ ;  /* 0x00000003df14b210 */ /* 0x040fe40007f9e0ff */
[----:B------:R-:W-:Y:S02]  /*10b10*/  @!P3 IADD3 R40, P5, R223, R14, RZ ;  /* 0x0000000edf28b210 */ /* 0x000fe40007fbe0ff */
[----:B------:R-:W-:Y:S02]  /*10b20*/  CS2R R38, SRZ ;  /* 0x0000000000267805 */ /* 0x000fe4000001ff00 */
[----:B------:R-:W-:Y:S02]  /*10b30*/  CS2R R28, SRZ ;  /* 0x00000000001c7805 */ /* 0x000fe4000001ff00 */
[----:B------:R-:W-:Y:S02]  /*10b40*/  @!P2 IADD3.X R9, R4, R5, RZ, P0, !PT ;  /* 0x000000050409a210 */ /* 0x000fe400007fe4ff */
[----:B------:R-:W-:Y:S01]  /*10b50*/  CS2R R30, SRZ ;  /* 0x00000000001e7805 */ /* 0x000fe2000001ff00 */
[----:B------:R-:W5:Y:S01]  /*10b60*/  @!P2 LD.E.64 R36, desc[UR54][R6.64] ;  /* 0x000000360624a980 */ /* 0x000f62000c101b00 */
[----:B------:R-:W-:-:S03]  /*10b70*/  ISETP.GE.AND P0, PT, R224, UR4, PT ;  /* 0x00000004e0007c0c */ /* 0x000fc6000bf06270 */
[----:B------:R1:W5:Y:S01]  /*10b80*/  @!P2 LD.E.64 R38, desc[UR54][R8.64] ;  /* 0x000000360826a980 */ /* 0x000362000c101b00 */
[----:B------:R-:W-:Y:S02]  /*10b90*/  ISETP.GE.AND P2, PT, R226, UR4, PT ;  /* 0x00000004e2007c0c */ /* 0x000fe4000bf46270 */
[----:B------:R-:W-:Y:S02]  /*10ba0*/  CS2R R24, SRZ ;  /* 0x0000000000187805 */ /* 0x000fe4000001ff00 */
[----:B------:R-:W-:Y:S02]  /*10bb0*/  CS2R R26, SRZ ;  /* 0x00000000001a7805 */ /* 0x000fe4000001ff00 */
[----:B0-----:R-:W-:Y:S02]  /*10bc0*/  CS2R R12, SRZ ;  /* 0x00000000000c7805 */ /* 0x001fe4000001ff00 */
[----:B------:R-:W-:Y:S02]  /*10bd0*/  CS2R R10, SRZ ;  /* 0x00000000000a7805 */ /* 0x000fe4000001ff00 */
[----:B-1----:R-:W-:Y:S01]  /*10be0*/  CS2R R8, SRZ ;  /* 0x0000000000087805 */ /* 0x002fe2000001ff00 */
[----:B------:R-:W-:-:S02]  /*10bf0*/  @!P3 IMAD.X R21, R0, 0x1, R42, P4 ;  /* 0x000000010015b824 */ /* 0x000fc400020e062a */
[C---:B------:R-:W-:Y:S01]  /*10c00*/  @!P3 IMAD.X R41, R4.reuse, 0x1, R42, P5 ;  /* 0x000000010429b824 */ /* 0x040fe200028e062a */
[C---:B------:R-:W-:Y:S02]  /*10c10*/  @!P1 IADD3 R42, P4, R225.reuse, R14, RZ ;  /* 0x0000000ee12a9210 */ /* 0x040fe40007f9e0ff */
[----:B------:R-:W5:Y:S04]  /*10c20*/  @!P3 LD.E.64 R28, desc[UR54][R20.64] ;  /* 0x00000036141cb980 */ /* 0x000f68000c101b00 */
[----:B------:R0:W5:Y:S01]  /*10c30*/  @!P3 LD.E.64 R30, desc[UR54][R40.64] ;  /* 0x00000036281eb980 */ /* 0x000162000c101b00 */
[----:B------:R-:W-:Y:S01]  /*10c40*/  @!P1 IADD3 R6, P3, R225, R3, RZ ;  /* 0x00000003e1069210 */ /* 0x000fe20007f7e0ff */
[----:B------:R-:W-:-:S04]  /*10c50*/  @!P1 IMAD.X R43, R4, 0x1, R15, P4 ;  /* 0x00000001042b9824 */ /* 0x000fc800020e060f */
[----:B------:R-:W-:Y:S01]  /*10c60*/  @!P1 IMAD.X R7, R0, 0x1, R15, P3 ;  /* 0x0000000100079824 */ /* 0x000fe200018e060f */
[----:B------:R1:W5:Y:S01]  /*10c70*/  @!P1 LD.E.64 R26, desc[UR54][R42.64] ;  /* 0x000000362a1a9980 */ /* 0x000362000c101b00 */
[----:B------:R-:W-:-:S03]  /*10c80*/  @!P0 IADD3 R46, P5, R224, R3, RZ ;  /* 0x00000003e02e8210 */ /* 0x000fc60007fbe0ff */
[----:B------:R1:W5:Y:S01]  /*10c90*/  @!P1 LD.E.64 R24, desc[UR54][R6.64] ;  /* 0x0000003606189980 */ /* 0x000362000c101b00 */
[-C--:B0-----:R-:W-:Y:S02]  /*10ca0*/  @!P0 IADD3 R40, P1, R224, R14.reuse, RZ ;  /* 0x0000000ee0288210 */ /* 0x081fe40007f3e0ff */
[C---:B------:R-:W-:Y:S02]  /*10cb0*/  @!P2 IADD3 R48, P3, R226.reuse, R3, RZ ;  /* 0x00000003e230a210 */ /* 0x040fe40007f7e0ff */
[----:B------:R-:W-:Y:S02]  /*10cc0*/  @!P2 IADD3 R14, P4, R226, R14, RZ ;  /* 0x0000000ee20ea210 */ /* 0x000fe40007f9e0ff */
[----:B------:R-:W-:Y:S01]  /*10cd0*/  CS2R R20, SRZ ;  /* 0x0000000000147805 */ /* 0x000fe2000001ff00 */
[----:B------:R-:W-:Y:S01]  /*10ce0*/  @!P0 IMAD.X R47, R0, 0x1, R51, P5 ;  /* 0x00000001002f8824 */ /* 0x000fe200028e0633 */
[----:B------:R-:W-:Y:S01]  /*10cf0*/  @!P0 IADD3.X R41, R4, R51, RZ, P1, !PT ;  /* 0x0000003304298210 */ /* 0x000fe20000ffe4ff */
[----:B------:R-:W-:-:S02]  /*10d00*/  @!P2 IMAD.X R49, R0, 0x1, R50, P3 ;  /* 0x000000010031a824 */ /* 0x000fc400018e0632 */
[----:B------:R-:W-:Y:S01]  /*10d10*/  @!P2 IMAD.X R15, R4, 0x1, R50, P4 ;  /* 0x00000001040fa824 */ /* 0x000fe200020e0632 */
[----:B------:R1:W5:Y:S04]  /*10d20*/  @!P0 LD.E.64 R12, desc[UR54][R46.64] ;  /* 0x000000362e0c8980 */ /* 0x000368000c101b00 */
[----:B------:R1:W5:Y:S04]  /*10d30*/  @!P0 LD.E.64 R20, desc[UR54][R40.64] ;  /* 0x0000003628148980 */ /* 0x000368000c101b00 */
[----:B------:R1:W5:Y:S04]  /*10d40*/  @!P2 LD.E.64 R8, desc[UR54][R48.64] ;  /* 0x000000363008a980 */ /* 0x000368000c101b00 */
[----:B------:R1:W5:Y:S02]  /*10d50*/  @!P2 LD.E.64 R10, desc[UR54][R14.64] ;  /* 0x000000360e0aa980 */ /* 0x000364000c101b00 */
.L_x_599:
[----:B------:R-:W-:Y:S05]  /*10d60*/  BSYNC B1 ;  /* 0x0000000000017941 */ /* 0x000fea0003800000 */
.L_x_598:
[----:B------:R-:W-:Y:S01]  /*10d70*/  ULEA.HI UR4, UR43, UR43, URZ, 0x1 ;  /* 0x0000002b2b047291 */ /* 0x000fe2000f8f083f */
[----:B---3--:R-:W-:Y:S01]  /*10d80*/  IMAD R0, R45, -0x80, R153 ;  /* 0xffffff802d007824 */ /* 0x008fe200078e0299 */
[----:B------:R-:W-:Y:S02]  /*10d90*/  BSSY B1, `(.L_x_600) ;  /* 0x0000009000017945 */ /* 0x000fe40003800000 */
[----:B------:R-:W-:Y:S02]  /*10da0*/  ULOP3.LUT UR4, UR4, 0xfffffffe, URZ, 0xc0, !UPT ;  /* 0xfffffffe04047892 */ /* 0x000fe4000f8ec03f */
[----:B-1----:R-:W-:Y:S02]  /*10db0*/  VIMNMX R3, R0, 0x80, PT ;  /* 0x0000008000037848 */ /* 0x002fe40003fe0100 */
[----:B------:R-:W-:Y:S02]  /*10dc0*/  UIADD3 UR4, UR43, -UR4, URZ ;  /* 0x800000042b047290 */ /* 0x000fe4000fffe03f */
[----:B------:R-:W-:-:S04]  /*10dd0*/  ISETP.GE.AND P1, PT, R220, R3, PT ;  /* 0x00000003dc00720c */ /* 0x000fc80003f26270 */
[----:B------:R-:W-:-:S05]  /*10de0*/  IMAD.U32 R5, RZ, RZ, UR4 ;  /* 0x00000004ff057e24 */ /* 0x000fca000f8e00ff */
[----:B------:R-:W-:-:S04]  /*10df0*/  SHF.L.U32 R5, R5, 0x1f, RZ ;  /* 0x0000001f05057819 */ /* 0x000fc800000006ff */
[----:B------:R-:W0:Y:S02]  /*10e00*/  SYNCS.PHASECHK.TRANS64.TRYWAIT P0, [R16+URZ+0x33400], R5 ;  /* 0x03340005100075a7 */ /* 0x000e24000800017f */
[----:B0-----:R-:W-:Y:S05]  /*10e10*/  @!P0 BRA `(.L_x_601) ;  /* 0x00000188006c8947 */ /* 0x001fea0003800000 */
.L_x_821:
[----:B------:R-:W-:Y:S05]  /*10e20*/  BSYNC B1 ;  /* 0x0000000000017941 */ /* 0x000fea0003800000 */
.L_x_600:
[----:B------:R-:W-:Y:S05]  /*10e30*/  @P1 BRA `(.L_x_602) ;  /* 0x0000006000f81947 */ /* 0x000fea0003800000 */
[----:B0-----:R-:W0:Y:S01]  /*10e40*/  LDC R5, c[0x0][0x3f4] ;  /* 0x0000fd00ff057b82 */ /* 0x001e220000000800 */
[----:B------:R-:W-:Y:S01]  /*10e50*/  IMAD.IADD R3, R16, 0x1, R235 ;  /* 0x0000000110037824 */ /* 0x000fe200078e02eb */
[----:B------:R-:W-:Y:S01]  /*10e60*/  BSSY B1, `(.L_x_603) ;  /* 0x0000080000017945 */ /* 0x000fe20003800000 */
[----:B------:R-:W-:Y:S02]  /*10e70*/  LOP3.LUT P5, RZ, R236, 0x2, RZ, 0xc0, !PT ;  /* 0x00000002ecff7812 */ /* 0x000fe400078ac0ff */
[----:B------:R-:W-:Y:S01]  /*10e80*/  VIADD R0, R3, 0x20 ;  /* 0x0000002003007836 */ /* 0x000fe20000000000 */
[-C--:B0-----:R-:W-:Y:S02]  /*10e90*/  ISETP.GE.AND P6, PT, R22, R5.reuse, PT ;  /* 0x000000051600720c */ /* 0x081fe40003fc6270 */
[-C--:B------:R-:W-:Y:S02]  /*10ea0*/  ISETP.GE.AND P0, PT, R222, R5.reuse, PT ;  /* 0x00000005de00720c */ /* 0x080fe40003f06270 */
[----:B------:R-:W-:-:S02]  /*10eb0*/  ISETP.GE.AND P1, PT, R223, R5, PT ;  /* 0x00000005df00720c */ /* 0x000fc40003f26270 */
[-C--:B------:R-:W-:Y:S02]  /*10ec0*/  ISETP.GE.AND P2, PT, R225, R5.reuse, PT ;  /* 0x00000005e100720c */ /* 0x080fe40003f46270 */
[-C--:B------:R-:W-:Y:S02]  /*10ed0*/  ISETP.GE.AND P3, PT, R224, R5.reuse, PT ;  /* 0x00000005e000720c */ /* 0x080fe40003f66270 */
[----:B------:R-:W-:-:S03]  /*10ee0*/  ISETP.GE.AND P4, PT, R226, R5, PT ;  /* 0x00000005e200720c */ /* 0x000fc60003f86270 */
[----:B------:R-:W-:Y:S10]  /*10ef0*/  @P6 BRA `(.L_x_604) ;  /* 0x0000000400d86947 */ /* 0x000ff40003800000 */
[----:B----4-:R-:W0:Y:S01]  /*10f00*/  LDS.128 R4, [R3+0x1e200] ;  /* 0x01e2000003047984 */ /* 0x010e220000000c00 */
[----:B-----5:R-:W-:Y:S02]  /*10f10*/  SHF.R.U32.HI R41, RZ, 0x8, R37 ;  /* 0x00000008ff297819 */ /* 0x020fe40000011625 */
[----:B------:R-:W-:Y:S02]  /*10f20*/  LOP3.LUT R40, R37, 0xff, RZ, 0xc0, !PT ;  /* 0x000000ff25287812 */ /* 0x000fe400078ec0ff */
[----:B------:R-:W-:Y:S02]  /*10f30*/  LOP3.LUT R41, R41, 0xff, RZ, 0xc0, !PT ;  /* 0x000000ff29297812 */ /* 0x000fe400078ec0ff */
[----:B------:R-:W-:Y:S02]  /*10f40*/  SHF.R.U32.HI R45, RZ, 0x8, R39 ;  /* 0x00000008ff2d7819 */ /* 0x000fe40000011627 */
[----:B------:R-:W-:Y:S02]  /*10f50*/  PRMT R40, R41, 0x7604, R40 ;  /* 0x0000760429287816 */ /* 0x000fe40000000028 */
[----:B------:R-:W-:-:S02]  /*10f60*/  LOP3.LUT R42, R39, 0xff, RZ, 0xc0, !PT ;  /* 0x000000ff272a7812 */ /* 0x000fc400078ec0ff */
[----:B------:R-:W-:Y:S02]  /*10f70*/  LOP3.LUT R45, R45, 0xff, RZ, 0xc0, !PT ;  /* 0x000000ff2d2d7812 */ /* 0x000fe400078ec0ff */
[----:B------:R-:W-:Y:S02]  /*10f80*/  SHF.R.U32.HI R46, RZ, 0x10, R39 ;  /* 0x00000010ff2e7819 */ /* 0x000fe40000011627 */
[----:B------:R-:W-:Y:S02]  /*10f90*/  SHF.R.U32.HI R41, RZ, 0x8, R38 ;  /* 0x00000008ff297819 */ /* 0x000fe40000011626 */
[----:B------:R-:W-:Y:S02]  /*10fa0*/  SHF.R.U32.HI R47, RZ, 0x10, R37 ;  /* 0x00000010ff2f7819 */ /* 0x000fe40000011625 */
[----:B------:R-:W-:Y:S02]  /*10fb0*/  SHF.R.U32.HI R15, RZ, 0x8, R36 ;  /* 0x00000008ff0f7819 */ /* 0x000fe40000011624 */
[----:B------:R-:W-:Y:S01]  /*10fc0*/  PRMT R42, R45, 0x7604, R42 ;  /* 0x000076042d2a7816 */ /* 0x000fe2000000002a */
[----:B------:R-:W-:Y:S01]  /*10fd0*/  IMAD.U32 R45, R46, 0x10000, RZ ;  /* 0x000100002e2d7824 */ /* 0x000fe200078e00ff */
[----:B------:R-:W-:-:S02]  /*10fe0*/  LOP3.LUT R43, R41, 0xff, RZ, 0xc0, !PT ;  /* 0x000000ff292b7812 */ /* 0x000fc400078ec0ff */
[----:B------:R-:W-:Y:S02]  /*10ff0*/  SHF.L.U32 R41, R47, 0x10, RZ ;  /* 0x000000102f297819 */ /* 0x000fe400000006ff */
[----:B--2---:R-:W-:Y:S02]  /*11000*/  LOP3.LUT R14, R36, 0xff, RZ, 0xc0, !PT ;  /* 0x000000ff240e7812 */ /* 0x004fe400078ec0ff */
[----:B------:R-:W-:Y:S02]  /*11010*/  LOP3.LUT R15, R15, 0xff, RZ, 0xc0, !PT ;  /* 0x000000ff0f0f7812 */ /* 0x000fe400078ec0ff */
[----:B------:R-:W-:Y:S02]  /*11020*/  LOP3.LUT R41, R40, 0xff0000, R41, 0xf8, !PT ;  /* 0x00ff000028297812 */ /* 0x000fe400078ef829 */
[----:B------:R-:W-:Y:S02]  /*11030*/  LOP3.LUT R45, R42, 0xff0000, R45, 0xf8, !PT ;  /* 0x00ff00002a2d7812 */ /* 0x000fe400078ef82d */
[----:B------:R-:W-:-:S02]  /*11040*/  PRMT R15, R15, 0x7604, R14 ;  /* 0x000076040f0f7816 */ /* 0x000fc4000000000e */
[----:B------:R-:W-:Y:S02]  /*11050*/  LOP3.LUT R14, R38, 0xff, RZ, 0xc0, !PT ;  /* 0x000000ff260e7812 */ /* 0x000fe400078ec0ff */
[----:B------:R-:W-:Y:S02]  /*11060*/  LOP3.LUT R45, R45, 0xff000000, R39, 0xf8, !PT ;  /* 0xff0000002d2d7812 */ /* 0x000fe400078ef827 */
[----:B------:R-:W-:Y:S02]  /*11070*/  LOP3.LUT R41, R41, 0xff000000, R37, 0xf8, !PT ;  /* 0xff00000029297812 */ /* 0x000fe400078ef825 */
[----:B------:R-:W-:Y:S02]  /*11080*/  PRMT R43, R43, 0x7604, R14 ;  /* 0x000076042b2b7816 */ /* 0x000fe4000000000e */
[----:B0-----:R-:W-:Y:S02]  /*11090*/  F2FP.F16.E4M3.UNPACK_B R14, R6.H1 ;  /* 0x00000006ff0e723e */ /* 0x001fe400030006ff */
[----:B------:R-:W-:-:S02]  /*110a0*/  F2FP.F16.E4M3.UNPACK_B R46, R45 ;  /* 0x0000002dff2e723e */ /* 0x000fc400020006ff */
[----:B------:R-:W-:Y:S01]  /*110b0*/  F2FP.F16.E4M3.UNPACK_B R39, R41 ;  /* 0x00000029ff27723e */ /* 0x000fe200020006ff */
[--C-:B------:R-:W-:Y:S01]  /*110c0*/  HADD2.F32 R37, -RZ, R14.reuse.H0_H0 ;  /* 0x2000000eff257230 */ /* 0x100fe20000004100 */
[----:B------:R-:W-:Y:S01]  /*110d0*/  LOP3.LUT R15, R15, 0xff0000, R36, 0xf8, !PT ;  /* 0x00ff00000f0f7812 */ /* 0x000fe200078ef824 */
[----:B------:R-:W-:Y:S01]  /*110e0*/  HADD2.F32 R14, -RZ, R14.H1_H1 ;  /* 0x3000000eff0e7230 */ /* 0x000fe20000004100 */
[----:B------:R-:W-:Y:S01]  /*110f0*/  LOP3.LUT R43, R43, 0xff0000, R38, 0xf8, !PT ;  /* 0x00ff00002b2b7812 */ /* 0x000fe200078ef826 */
[--C-:B------:R-:W-:Y:S01]  /*11100*/  HADD2.F32 R47, -RZ, R46.reuse.H1_H1 ;  /* 0x3000002eff2f7230 */ /* 0x100fe20000004100 */
[----:B------:R-:W-:Y:S01]  /*11110*/  LOP3.LUT R40, R15, 0xff000000, R36, 0xf8, !PT ;  /* 0xff0000000f287812 */ /* 0x000fe200078ef824 */
[--C-:B------:R-:W-:Y:S01]  /*11120*/  HADD2.F32 R42, -RZ, R39.reuse.H1_H1 ;  /* 0x30000027ff2a7230 */ /* 0x100fe20000004100 */
[----:B------:R-:W-:Y:S01]  /*11130*/  F2FP.F16.E4M3.UNPACK_B R36, R6 ;  /* 0x00000006ff24723e */ /* 0x000fe200020006ff */
[----:B------:R-:W-:Y:S02]  /*11140*/  HADD2.F32 R46, -RZ, R46.H0_H0 ;  /* 0x2000002eff2e7230 */ /* 0x000fe40000004100 */
[C---:B------:R-:W-:Y:S01]  /*11150*/  FMUL.FTZ R48, R14.reuse, R47 ;  /* 0x0000002f0e307220 */ /* 0x040fe20000410000 */
[-C--:B------:R-:W-:Y:S01]  /*11160*/  F2FP.F16.E4M3.UNPACK_B R15, R5.reuse.H1 ;  /* 0x00000005ff0f723e */ /* 0x080fe200030006ff */
[-C--:B------:R-:W-:Y:S01]  /*11170*/  FMUL.FTZ R52, R14, R42.reuse ;  /* 0x0000002a0e347220 */ /* 0x080fe20000410000 */
[----:B------:R-:W-:Y:S01]  /*11180*/  F2FP.F16.E4M3.UNPACK_B R14, R5 ;  /* 0x00000005ff0e723e */ /* 0x000fe200020006ff */
[--C-:B------:R-:W-:Y:S01]  /*11190*/  HADD2.F32 R5, -RZ, R36.reuse.H1_H1 ;  /* 0x30000024ff057230 */ /* 0x100fe20000004100 */
[----:B------:R-:W-:Y:S01]  /*111a0*/  LOP3.LUT R43, R43, 0xff000000, R38, 0xf8, !PT ;  /* 0xff0000002b2b7812 */ /* 0x000fe200078ef826 */
[C---:B------:R-:W-:Y:S01]  /*111b0*/  FFMA.FTZ R50, R37.reuse, R42, -R48 ;  /* 0x0000002a25327223 */ /* 0x040fe20000010830 */
[----:B------:R-:W-:Y:S01]  /*111c0*/  FFMA.FTZ R51, R37, R47, R52 ;  /* 0x0000002f25337223 */ /* 0x000fe20000010034 */
[----:B------:R-:W-:Y:S01]  /*111d0*/  HADD2.F32 R39, -RZ, R39.H0_H0 ;  /* 0x20000027ff277230 */ /* 0x000fe20000004100 */
[----:B------:R-:W-:Y:S01]  /*111e0*/  F2FP.F16.E4M3.UNPACK_B R38, R7 ;  /* 0x00000007ff26723e */ /* 0x000fe200020006ff */
[----:B------:R-:W-:Y:S01]  /*111f0*/  HADD2.F32 R36, -RZ, R36.H0_H0 ;  /* 0x20000024ff247230 */ /* 0x000fe20000004100 */
[----:B------:R-:W-:Y:S01]  /*11200*/  F2FP.F16.E4M3.UNPACK_B R45, R45.H1 ;  /* 0x0000002dff2d723e */ /* 0x000fe200030006ff */
[C---:B------:R-:W-:Y:S01]  /*11210*/  FMUL.FTZ R37, R5.reuse, R46 ;  /* 0x0000002e05257220 */ /* 0x040fe20000410000 */
[----:B------:R-:W-:Y:S01]  /*11220*/  F2FP.F16.E4M3.UNPACK_B R41, R41.H1 ;  /* 0x00000029ff29723e */ /* 0x000fe200030006ff */
[----:B------:R-:W-:Y:S01]  /*11230*/  FMUL.FTZ R49, R5, R39 ;  /* 0x0000002705317220 */ /* 0x000fe20000410000 */
[----:B------:R-:W-:Y:S01]  /*11240*/  F2FP.F16.E4M3.UNPACK_B R7, R7.H1 ;  /* 0x00000007ff07723e */ /* 0x000fe200030006ff */
[----:B------:R-:W-:Y:S01]  /*11250*/  FFMA.FTZ R47, R36, R39, -R37 ;  /* 0x00000027242f7223 */ /* 0x000fe20000010825 */
[----:B------:R-:W-:-:S02]  /*11260*/  HADD2.F32 R5, -RZ, R38.H1_H1 ;  /* 0x30000026ff057230 */ /* 0x000fc40000004100 */
[----:B------:R-:W-:Y:S01]  /*11270*/  FFMA.FTZ R48, R36, R46, R49 ;  /* 0x0000002e24307223 */ /* 0x000fe20000010031 */
[----:B------:R-:W-:Y:S01]  /*11280*/  HADD2.F32 R42, -RZ, R45.H0_H0 ;  /* 0x2000002dff2a7230 */ /* 0x000fe20000004100 */
[-C--:B------:R-:W-:Y:S01]  /*11290*/  F2FP.F16.E4M3.UNPACK_B R6, R4.reuse ;  /* 0x00000004ff06723e */ /* 0x080fe200020006ff */
[----:B------:R-:W-:Y:S01]  /*112a0*/  HADD2.F32 R37, -RZ, R41.H0_H0 ;  /* 0x20000029ff257230 */ /* 0x000fe20000004100 */
[----:B------:R-:W-:Y:S01]  /*112b0*/  F2FP.F16.E4M3.UNPACK_B R4, R4.H1 ;  /* 0x00000004ff04723e */ /* 0x000fe200030006ff */
[----:B------:R-:W-:Y:S02]  /*112c0*/  HADD2.F32 R38, -RZ, R38.H0_H0 ;  /* 0x20000026ff267230 */ /* 0x000fe40000004100 */
[C---:B------:R-:W-:Y:S01]  /*112d0*/  FMUL.FTZ R39, R5.reuse, R42 ;  /* 0x0000002a05277220 */ /* 0x040fe20000410000 */
[----:B------:R-:W-:Y:S02]  /*112e0*/  HADD2.F32 R45, -RZ, R45.H1_H1 ;  /* 0x3000002dff2d7230 */ /* 0x000fe40000004100 */
[----:B------:R-:W-:Y:S01]  /*112f0*/  FMUL.FTZ R53, R5, R37 ;  /* 0x0000002505357220 */ /* 0x000fe20000410000 */
[----:B------:R-:W-:-:S02]  /*11300*/  HADD2.F32 R36, -RZ, R7.H1_H1 ;  /* 0x30000007ff247230 */ /* 0x000fc40000004100 */
[C---:B------:R-:W-:Y:S01]  /*11310*/  FFMA.FTZ R49, R38.reuse, R37, -R39 ;  /* 0x0000002526317223 */ /* 0x040fe20000010827 */
[----:B------:R-:W-:Y:S02]  /*11320*/  HADD2.F32 R41, -RZ, R41.H1_H1 ;  /* 0x30000029ff297230 */ /* 0x000fe40000004100 */
[----:B------:R-:W-:Y:S01]  /*11330*/  FFMA.FTZ R52, R38, R42, R53 ;  /* 0x0000002a26347223 */ /* 0x000fe20000010035 */
[----:B------:R-:W-:Y:S02]  /*11340*/  HADD2.F32 R5, -RZ, R7.H0_H0 ;  /* 0x20000007ff057230 */ /* 0x000fe40000004100 */
[C---:B------:R-:W-:Y:S01]  /*11350*/  FMUL.FTZ R46, R36.reuse, R45 ;  /* 0x0000002d242e7220 */ /* 0x040fe20000410000 */
[----:B------:R-:W-:Y:S01]  /*11360*/  F2FP.F16.E4M3.UNPACK_B R37, R43 ;  /* 0x0000002bff25723e */ /* 0x000fe200020006ff */
[-C--:B------:R-:W-:Y:S01]  /*11370*/  FMUL.FTZ R38, R36, R41.reuse ;  /* 0x0000002924267220 */ /* 0x080fe20000410000 */
[----:B------:R-:W-:Y:S01]  /*11380*/  F2FP.F16.E4M3.UNPACK_B R36, R40 ;  /* 0x00000028ff24723e */ /* 0x000fe200020006ff */
[----:B------:R-:W-:Y:S01]  /*11390*/  FFMA.FTZ R53, R5, R41, -R46 ;  /* 0x0000002905357223 */ /* 0x000fe2000001082e */
[----:B------:R-:W-:-:S02]  /*113a0*/  HADD2.F32 R7, -RZ, R4.H1_H1 ;  /* 0x30000004ff077230 */ /* 0x000fc40000004100 */
[----:B------:R-:W-:Y:S01]  /*113b0*/  FFMA.FTZ R54, R5, R45, R38 ;  /* 0x0000002d05367223 */ /* 0x000fe20000010026 */
[--C-:B------:R-:W-:Y:S01]  /*113c0*/  HADD2.F32 R42, -RZ, R37.reuse.H1_H1 ;  /* 0x30000025ff2a7230 */ /* 0x100fe20000004100 */
[----:B------:R-:W-:Y:S01]  /*113d0*/  F2FP.F16.E4M3.UNPACK_B R40, R40.H1 ;  /* 0x00000028ff28723e */ /* 0x000fe200030006ff */
[----:B------:R-:W-:Y:S01]  /*113e0*/  HADD2.F32 R38, -RZ, R36.H1_H1 ;  /* 0x30000024ff267230 */ /* 0x000fe20000004100 */
[----:B------:R-:W-:Y:S01]  /*113f0*/  F2FP.F16.E4M3.UNPACK_B R43, R43.H1 ;  /* 0x0000002bff2b723e */ /* 0x000fe200030006ff */
[----:B------:R-:W-:Y:S02]  /*11400*/  HADD2.F32 R5, -RZ, R4.H0_H0 ;  /* 0x20000004ff057230 */ /* 0x000fe40000004100 */
[----:B------:R-:W-:Y:S01]  /*11410*/  FMUL.FTZ R46, R7, R42 ;  /* 0x0000002a072e7220 */ /* 0x000fe20000410000 */
[----:B------:R-:W-:Y:S02]  /*11420*/  HADD2.F32 R39, -RZ, R37.H0_H0 ;  /* 0x20000025ff277230 */ /* 0x000fe40000004100 */
[----:B------:R-:W-:-:S02]  /*11430*/  HADD2.F32 R4, -RZ, R6.H1_H1 ;  /* 0x30000006ff047230 */ /* 0x000fc40000004100 */
[-C--:B------:R-:W-:Y:S01]  /*11440*/  FFMA.FTZ R46, R5, R38.reuse, -R46 ;  /* 0x00000026052e7223 */ /* 0x080fe2000001082e */
[----:B------:R-:W-:Y:S02]  /*11450*/  HADD2.F32 R37, -RZ, R36.H0_H0 ;  /* 0x20000024ff257230 */ /* 0x000fe40000004100 */
[----:B------:R-:W-:Y:S01]  /*11460*/  FMUL.FTZ R36, R7, R38 ;  /* 0x0000002607247220 */ /* 0x000fe20000410000 */
[----:B------:R-:W-:Y:S02]  /*11470*/  HADD2.F32 R6, -RZ, R6.H0_H0 ;  /* 0x20000006ff067230 */ /* 0x000fe40000004100 */
[C---:B------:R-:W-:Y:S01]  /*11480*/  FMUL.FTZ R7, R4.reuse, R39 ;  /* 0x0000002704077220 */ /* 0x040fe20000410000 */
[-C--:B------:R-:W-:Y:S01]  /*11490*/  FMUL.FTZ R4, R4, R37.reuse ;  /* 0x0000002504047220 */ /* 0x080fe20000410000 */
[----:B------:R-:W-:Y:S02]  /*114a0*/  FFMA.FTZ R41, R5, R42, R36 ;  /* 0x0000002a05297223 */ /* 0x000fe40000010024 */
[----:B------:R-:W-:Y:S01]  /*114b0*/  FFMA.FTZ R37, R6, R37, -R7 ;  /* 0x0000002506257223 */ /* 0x000fe20000010807 */
[----:B------:R-:W-:-:S02]  /*114c0*/  HADD2.F32 R5, -RZ, R15.H1_H1 ;  /* 0x3000000fff057230 */ /* 0x000fc40000004100 */
[----:B------:R-:W-:Y:S01]  /*114d0*/  FFMA.FTZ R38, R6, R39, R4 ;  /* 0x0000002706267223 */ /* 0x000fe20000010004 */
[----:B------:R-:W-:Y:S02]  /*114e0*/  HADD2.F32 R6, -RZ, R40.H1_H1 ;  /* 0x30000028ff067230 */ /* 0x000fe40000004100 */
[--C-:B------:R-:W-:Y:S02]  /*114f0*/  HADD2.F32 R36, -RZ, R43.reuse.H1_H1 ;  /* 0x3000002bff247230 */ /* 0x100fe40000004100 */
[----:B------:R-:W-:Y:S02]  /*11500*/  HADD2.F32 R43, -RZ, R43.H0_H0 ;  /* 0x2000002bff2b7230 */ /* 0x000fe40000004100 */
[----:B------:R-:W-:Y:S01]  /*11510*/  FMUL.FTZ R39, R5, R6 ;  /* 0x0000000605277220 */ /* 0x000fe20000410000 */
[----:B------:R-:W-:Y:S02]  /*11520*/  HADD2.F32 R4, -RZ, R14.H1_H1 ;  /* 0x3000000eff047230 */ /* 0x000fe40000004100 */
[----:B------:R-:W-:-:S02]  /*11530*/  HADD2.F32 R7, -RZ, R40.H0_H0 ;  /* 0x20000028ff077230 */ /* 0x000fc40000004100 */
[----:B------:R-:W-:Y:S01]  /*11540*/  FMUL.FTZ R40, R5, R36 ;  /* 0x0000002405287220 */ /* 0x000fe20000410000 */
[----:B------:R-:W-:Y:S02]  /*11550*/  HADD2.F32 R15, -RZ, R15.H0_H0 ;  /* 0x2000000fff0f7230 */ /* 0x000fe40000004100 */
[C---:B------:R-:W-:Y:S01]  /*11560*/  FMUL.FTZ R5, R4.reuse, R43 ;  /* 0x0000002b04057220 */ /* 0x040fe20000410000 */
[----:B------:R-:W-:Y:S02]  /*11570*/  HADD2.F32 R14, -RZ, R14.H0_H0 ;  /* 0x2000000eff0e7230 */ /* 0x000fe40000004100 */
[-C--:B------:R-:W-:Y:S01]  /*11580*/  FMUL.FTZ R4, R4, R7.reuse ;  /* 0x0000000704047220 */ /* 0x080fe20000410000 */
[C---:B------:R-:W-:Y:S01]  /*11590*/  FFMA.FTZ R40, R15.reuse, R6, -R40 ;  /* 0x000000060f287223 */ /* 0x040fe20000010828 */
[----:B------:R-:W-:Y:S01]  /*115a0*/  FFMA.FTZ R39, R15, R36, R39 ;  /* 0x000000240f277223 */ /* 0x000fe20000010027 */
[C---:B------:R-:W-:Y:S01]  /*115b0*/  FFMA.FTZ R5, R14.reuse, R7, -R5 ;  /* 0x000000070e057223 */ /* 0x040fe20000010805 */
[----:B------:R-:W-:Y:S01]  /*115c0*/  FFMA.FTZ R14, R14, R43, R4 ;  /* 0x0000002b0e0e7223 */ /* 0x000fe20000010004 */
[----:B------:R-:W-:-:S02]  /*115d0*/  F2FP.SATFINITE.E4M3.F32.PACK_AB_MERGE_C R6, R51, R50, RZ ;  /* 0x000000323306723e */ /* 0x000fc400048070ff */
[----:B------:R-:W-:Y:S02]  /*115e0*/  F2FP.SATFINITE.E4M3.F32.PACK_AB_MERGE_C R7, R54, R53, RZ ;  /* 0x000000353607723e */ /* 0x000fe400048070ff */
[----:B------:R-:W-:Y:S02]  /*115f0*/  F2FP.SATFINITE.E4M3.F32.PACK_AB_MERGE_C R4, R41, R46, RZ ;  /* 0x0000002e2904723e */ /* 0x000fe400048070ff */
[----:B------:R-:W-:Y:S02]  /*11600*/  F2FP.SATFINITE.E4M3.F32.PACK_AB_MERGE_C R39, R39, R40, RZ ;  /* 0x000000282727723e */ /* 0x000fe400048070ff */
[----:B------:R-:W-:Y:S02]  /*11610*/  F2FP.SATFINITE.E4M3.F32.PACK_AB_MERGE_C R6, R48, R47, R6 ;  /* 0x0000002f3006723e */ /* 0x000fe40004807006 */
[----:B------:R-:W-:Y:S02]  /*11620*/  F2FP.SATFINITE.E4M3.F32.PACK_AB_MERGE_C R7, R52, R49, R7 ;  /* 0x000000313407723e */ /* 0x000fe40004807007 */
[----:B------:R-:W-:-:S02]  /*11630*/  F2FP.SATFINITE.E4M3.F32.PACK_AB_MERGE_C R4, R38, R37, R4 ;  /* 0x000000252604723e */ /* 0x000fc40004807004 */
[----:B------:R-:W-:-:S05]  /*11640*/  F2FP.SATFINITE.E4M3.F32.PACK_AB_MERGE_C R5, R14, R5, R39 ;  /* 0x000000050e05723e */ /* 0x000fca0004807027 */
[----:B------:R0:W-:Y:S02]  /*11650*/  STS.128 [R3+0x1e200], R4 ;  /* 0x01e2000403007388 */ /* 0x0001e40000000c00 */
.L_x_604:
[----:B------:R-:W-:Y:S05]  /*11660*/  BSYNC B1 ;  /* 0x0000000000017941 */ /* 0x000fea0003800000 */
.L_x_603:
[----:B------:R-:W-:Y:S01]  /*11670*/  BSSY B1, `(.L_x_605) ;  /* 0x000007d000017945 */ /* 0x000fe20003800000 */
[----:B------:R-:W-:-:S03]  /*11680*/  @P5 VIADD R0, R3, 0xffffffe0 ;  /* 0xffffffe003005836 */ /* 0x000fc60000000000 */
[----:B------:R-:W-:Y:S05]  /*11690*/  @P0 BRA `(.L_x_606) ;  /* 0x0000000400e80947 */ /* 0x000fea0003800000 */
[----:B0---4-:R-:W0:Y:S01]  /*116a0*/  LDS.128 R4, [R0+0x1e200] ;  /* 0x01e2000000047984 */ /* 0x011e220000000c00 */
[----:B-----5:R-:W-:Y:S02]  /*116b0*/  SHF.R.U32.HI R36, RZ, 0x8, R33 ;  /* 0x00000008ff247819 */ /* 0x020fe40000011621 */
[----:B------:R-:W-:Y:S02]  /*116c0*/  SHF.R.U32.HI R40, RZ, 0x8, R35 ;  /* 0x00000008ff287819 */ /* 0x000fe40000011623 */
[----:B------:R-:W-:Y:S02]  /*116d0*/  LOP3.LUT R37, R33, 0xff, RZ, 0xc0, !PT ;  /* 0x000000ff21257812 */ /* 0x000fe400078ec0ff */
[----:B------:R-:W-:Y:S02]  /*116e0*/  LOP3.LUT R41, R35, 0xff, RZ, 0xc0, !PT ;  /* 0x000000ff23297812 */ /* 0x000fe400078ec0ff */
[----:B------:R-:W-:Y:S02]  /*116f0*/  LOP3.LUT R36, R36, 0xff, RZ, 0xc0, !PT ;  /* 0x000000ff24247812 */ /* 0x000fe400078ec0ff */
[----:B------:R-:W-:-:S02]  /*11700*/  LOP3.LUT R40, R40, 0xff, RZ, 0xc0, !PT ;  /* 0x000000ff28287812 */ /* 0x000fc400078ec0ff */
[----:B--2---:R-:W-:Y:S02]  /*11710*/  SHF.R.U32.HI R14, RZ, 0x8, R32 ;  /* 0x00000008ff0e7819 */ /* 0x004fe40000011620 */
[----:B------:R-:W-:Y:S02]  /*11720*/  PRMT R37, R36, 0x7604, R37 ;  /* 0x0000760424257816 */ /* 0x000fe40000000025 */
[----:B------:R-:W-:Y:S02]  /*11730*/  PRMT R41, R40, 0x7604, R41 ;  /* 0x0000760428297816 */ /* 0x000fe40000000029 */
[----:B------:R-:W-:Y:S02]  /*11740*/  SHF.R.U32.HI R36, RZ, 0x10, R33 ;  /* 0x00000010ff247819 */ /* 0x000fe40000011621 */
[----:B------:R-:W-:Y:S02]  /*11750*/  SHF.R.U32.HI R40, RZ, 0x10, R35 ;  /* 0x00000010ff287819 */ /* 0x000fe40000011623 */
[----:B------:R-:W-:-:S02]  /*11760*/  LOP3.LUT R15, R32, 0xff, RZ, 0xc0, !PT ;  /* 0x000000ff200f7812 */ /* 0x000fc400078ec0ff */
[----:B------:R-:W-:Y:S02]  /*11770*/  LOP3.LUT R14, R14, 0xff, RZ, 0xc0, !PT ;  /* 0x000000ff0e0e7812 */ /* 0x000fe400078ec0ff */
[----:B------:R-:W-:Y:S02]  /*11780*/  SHF.R.U32.HI R38, RZ, 0x8, R34 ;  /* 0x00000008ff267819 */ /* 0x000fe40000011622 */
[----:B------:R-:W-:Y:S02]  /*11790*/  LOP3.LUT R36, R36, 0xff, RZ, 0xc0, !PT ;  /* 0x000000ff24247812 */ /* 0x000fe400078ec0ff */
[----:B------:R-:W-:Y:S02]  /*117a0*/  LOP3.LUT R40, R40, 0xff, RZ, 0xc0, !PT ;  /* 0x000000ff28287812 */ /* 0x000fe400078ec0ff */
[----:B------:R-:W-:Y:S02]  /*117b0*/  PRMT R15, R14, 0x7604, R15 ;  /* 0x000076040e0f7816 */ /* 0x000fe4000000000f */
[----:B------:R-:W-:-:S02]  /*117c0*/  SHF.R.U32.HI R14, RZ, 0x10, R32 ;  /* 0x00000010ff0e7819 */ /* 0x000fc40000011620 */
[----:B------:R-:W-:Y:S02]  /*117d0*/  LOP3.LUT R39, R34, 0xff, RZ, 0xc0, !PT ;  /* 0x000000ff22277812 */ /* 0x000fe400078ec0ff */
[----:B------:R-:W-:Y:S02]  /*117e0*/  LOP3.LUT R38, R38, 0xff, RZ, 0xc0, !PT ;  /* 0x000000ff26267812 */ /* 0x000fe400078ec0ff */
[----:B------:R-:W-:Y:S02]  /*117f0*/  PRMT R37, R36, 0x7054, R37 ;  /* 0x0000705424257816 */ /* 0x000fe40000000025 */
[----:B------:R-:W-:Y:S02]  /*11800*/  PRMT R41, R40, 0x7054, R41 ;  /* 0x0000705428297816 */ /* 0x000fe40000000029 */
[----:B------:R-:W-:Y:S02]  /*11810*/  LOP3.LUT R14, R14, 0xff, RZ, 0xc0, !PT ;  /* 0x000000ff0e0e7812 */ /* 0x000fe400078ec0ff */
[----:B------:R-:W-:-:S02]  /*11820*/  PRMT R39, R38, 0x7604, R39 ;  /* 0x0000760426277816 */ /* 0x000fc40000000027 */
[----:B------:R-:W-:Y:S02]  /*11830*/  SHF.R.U32.HI R38, RZ, 0x10, R34 ;  /* 0x00000010ff267819 */ /* 0x000fe40000011622 */
[----:B------:R-:W-:Y:S02]  /*11840*/  LOP3.LUT R41, R41, 0xff000000, R35, 0xf8, !PT ;  /* 0xff00000029297812 */ /* 0x000fe400078ef823 */
[----:B------:R-:W-:Y:S02]  /*11850*/  LOP3.LUT R37, R37, 0xff000000, R33, 0xf8, !PT ;  /* 0xff00000025257812 */ /* 0x000fe400078ef821 */
[----:B------:R-:W-:Y:S02]  /*11860*/  PRMT R15, R14, 0x7054, R15 ;  /* 0x000070540e0f7816 */ /* 0x000fe4000000000f */
[----:B0-----:R-:W-:Y:S02]  /*11870*/  F2FP.F16.E4M3.UNPACK_B R14, R6.H1 ;  /* 0x00000006ff0e723e */ /* 0x001fe400030006ff */
[----:B------:R-:W-:-:S02]  /*11880*/  LOP3.LUT R38, R38, 0xff, RZ, 0xc0, !PT ;  /* 0x000000ff26267812 */ /* 0x000fc400078ec0ff */
[----:B------:R-:W-:Y:S01]  /*11890*/  F2FP.F16.E4M3.UNPACK_B R40, R41 ;  /* 0x00000029ff28723e */ /* 0x000fe200020006ff */
[--C-:B------:R-:W-:Y:S01]  /*118a0*/  HADD2.F32 R33, -RZ, R14.reuse.H0_H0 ;  /* 0x2000000eff217230 */ /* 0x100fe20000004100 */
[----:B------:R-:W-:Y:S01]  /*118b0*/  F2FP.F16.E4M3.UNPACK_B R35, R37 ;  /* 0x00000025ff23723e */ /* 0x000fe200020006ff */
[----:B------:R-:W-:Y:S01]  /*118c0*/  HADD2.F32 R14, -RZ, R14.H1_H1 ;  /* 0x3000000eff0e7230 */ /* 0x000fe20000004100 */
[----:B------:R-:W-:Y:S01]  /*118d0*/  PRMT R39, R38, 0x7054, R39 ;  /* 0x0000705426277816 */ /* 0x000fe20000000027 */
        /* <DEDUP_REMOVED lines=86> */
.L_x_606:
[----:B------:R-:W-:Y:S05]  /*11e40*/  BSYNC B1 ;  /* 0x0000000000017941 */ /* 0x000fea0003800000 */
.L_x_605:
[----:B------:R-:W-:Y:S04]  /*11e50*/  BSSY B1, `(.L_x_607) ;  /* 0x0000078000017945 */ /* 0x000fe80003800000 */
[----:B------:R-:W-:Y:S05]  /*11e60*/  @P1 BRA `(.L_x_608) ;  /* 0x0000000400d81947 */ /* 0x000fea0003800000 */
[----:B01--4-:R-:W0:Y:S01]  /*11e70*/  LDS.128 R4, [R3+0x20200] ;  /* 0x0202000003047984 */ /* 0x013e220000000c00 */
[----:B-----5:R-:W-:Y:S02]  /*11e80*/  SHF.R.U32.HI R33, RZ, 0x8, R29 ;  /* 0x00000008ff217819 */ /* 0x020fe4000001161d */
[----:B------:R-:W-:Y:S02]  /*11e90*/  LOP3.LUT R32, R29, 0xff, RZ, 0xc0, !PT ;  /* 0x000000ff1d207812 */ /* 0x000fe400078ec0ff */
[----:B------:R-:W-:Y:S02]  /*11ea0*/  LOP3.LUT R33, R33, 0xff, RZ, 0xc0, !PT ;  /* 0x000000ff21217812 */ /* 0x000fe400078ec0ff */
[----:B------:R-:W-:Y:S02]  /*11eb0*/  SHF.R.U32.HI R37, RZ, 0x8, R31 ;  /* 0x00000008ff257819 */ /* 0x000fe4000001161f */
[----:B------:R-:W-:Y:S02]  /*11ec0*/  PRMT R32, R33, 0x7604, R32 ;  /* 0x0000760421207816 */ /* 0x000fe40000000020 */
[----:B------:R-:W-:-:S02]  /*11ed0*/  SHF.R.U32.HI R38, RZ, 0x10, R29 ;  /* 0x00000010ff267819 */ /* 0x000fc4000001161d */
[----:B------:R-:W-:Y:S02]  /*11ee0*/  SHF.R.U32.HI R33, RZ, 0x8, R30 ;  /* 0x00000008ff217819 */ /* 0x000fe4000001161e */
[----:B------:R-:W-:Y:S02]  /*11ef0*/  LOP3.LUT R34, R31, 0xff, RZ, 0xc0, !PT ;  /* 0x000000ff1f227812 */ /* 0x000fe400078ec0ff */
[----:B------:R-:W-:Y:S02]  /*11f00*/  LOP3.LUT R37, R37, 0xff, RZ, 0xc0, !PT ;  /* 0x000000ff25257812 */ /* 0x000fe400078ec0ff */
[----:B------:R-:W-:Y:S02]  /*11f10*/  SHF.R.U32.HI R36, RZ, 0x10, R31 ;  /* 0x00000010ff247819 */ /* 0x000fe4000001161f */
[----:B------:R-:W-:Y:S02]  /*11f20*/  SHF.R.U32.HI R15, RZ, 0x8, R28 ;  /* 0x00000008ff0f7819 */ /* 0x000fe4000001161c */
[----:B------:R-:W-:Y:S01]  /*11f30*/  LOP3.LUT R35, R33, 0xff, RZ, 0xc0, !PT ;  /* 0x000000ff21237812 */ /* 0x000fe200078ec0ff */
[----:B------:R-:W-:Y:S01]  /*11f40*/  IMAD.U32 R33, R38, 0x10000, RZ ;  /* 0x0001000026217824 */ /* 0x000fe200078e00ff */
[----:B------:R-:W-:Y:S01]  /*11f50*/  PRMT R34, R37, 0x7604, R34 ;  /* 0x0000760425227816 */ /* 0x000fe20000000022 */
[----:B------:R-:W-:Y:S01]  /*11f60*/  IMAD.U32 R37, R36, 0x10000, RZ ;  /* 0x0001000024257824 */ /* 0x000fe200078e00ff */
[----:B--2---:R-:W-:-:S02]  /*11f70*/  LOP3.LUT R14, R28, 0xff, RZ, 0xc0, !PT ;  /* 0x000000ff1c0e7812 */ /* 0x004fc400078ec0ff */
[----:B------:R-:W-:Y:S02]  /*11f80*/  LOP3.LUT R15, R15, 0xff, RZ, 0xc0, !PT ;  /* 0x000000ff0f0f7812 */ /* 0x000fe400078ec0ff */
[----:B------:R-:W-:Y:S02]  /*11f90*/  LOP3.LUT R33, R32, 0xff0000, R33, 0xf8, !PT ;  /* 0x00ff000020217812 */ /* 0x000fe400078ef821 */
[----:B------:R-:W-:Y:S02]  /*11fa0*/  LOP3.LUT R37, R34, 0xff0000, R37, 0xf8, !PT ;  /* 0x00ff000022257812 */ /* 0x000fe400078ef825 */
[----:B------:R-:W-:Y:S02]  /*11fb0*/  PRMT R15, R15, 0x7604, R14 ;  /* 0x000076040f0f7816 */ /* 0x000fe4000000000e */
[----:B------:R-:W-:Y:S02]  /*11fc0*/  LOP3.LUT R14, R30, 0xff, RZ, 0xc0, !PT ;  /* 0x000000ff1e0e7812 */ /* 0x000fe400078ec0ff */
[----:B------:R-:W-:-:S02]  /*11fd0*/  LOP3.LUT R37, R37, 0xff000000, R31, 0xf8, !PT ;  /* 0xff00000025257812 */ /* 0x000fc400078ef81f */
[----:B------:R-:W-:Y:S02]  /*11fe0*/  LOP3.LUT R33, R33, 0xff000000, R29, 0xf8, !PT ;  /* 0xff00000021217812 */ /* 0x000fe400078ef81d */
[----:B------:R-:W-:Y:S02]  /*11ff0*/  PRMT R35, R35, 0x7604, R14 ;  /* 0x0000760423237816 */ /* 0x000fe4000000000e */
[-C--:B0-----:R-:W-:Y:S02]  /*12000*/  F2FP.F16.E4M3.UNPACK_B R14, R6.reuse.H1 ;  /* 0x00000006ff0e723e */ /* 0x081fe400030006ff */
[----:B------:R-:W-:Y:S02]  /*12010*/  F2FP.F16.E4M3.UNPACK_B R36, R37 ;  /* 0x00000025ff24723e */ /* 0x000fe400020006ff */
[----:B------:R-:W-:Y:S01]  /*12020*/  F2FP.F16.E4M3.UNPACK_B R31, R33 ;  /* 0x00000021ff1f723e */ /* 0x000fe200020006ff */
[--C-:B------:R-:W-:Y:S01]  /*12030*/  HADD2.F32 R29, -RZ, R14.reuse.H0_H0 ;  /* 0x2000000eff1d7230 */ /* 0x100fe20000004100 */
[----:B------:R-:W-:Y:S01]  /*12040*/  LOP3.LUT R15, R15, 0xff0000, R28, 0xf8, !PT ;  /* 0x00ff00000f0f7812 */ /* 0x000fe200078ef81c */
[----:B------:R-:W-:Y:S01]  /*12050*/  HADD2.F32 R14, -RZ, R14.H1_H1 ;  /* 0x3000000eff0e7230 */ /* 0x000fe20000004100 */
[----:B------:R-:W-:Y:S01]  /*12060*/  LOP3.LUT R35, R35, 0xff0000, R30, 0xf8, !PT ;  /* 0x00ff000023237812 */ /* 0x000fe200078ef81e */
[--C-:B------:R-:W-:Y:S01]  /*12070*/  HADD2.F32 R38, -RZ, R36.reuse.H1_H1 ;  /* 0x30000024ff267230 */ /* 0x100fe20000004100 */
[----:B------:R-:W-:Y:S01]  /*12080*/  LOP3.LUT R32, R15, 0xff000000, R28, 0xf8, !PT ;  /* 0xff0000000f207812 */ /* 0x000fe200078ef81c */
[----:B------:R-:W-:Y:S01]  /*12090*/  HADD2.F32 R34, -RZ, R31.H1_H1 ;  /* 0x3000001fff227230 */ /* 0x000fe20000004100 */
[----:B------:R-:W-:Y:S01]  /*120a0*/  F2FP.F16.E4M3.UNPACK_B R28, R6 ;  /* 0x00000006ff1c723e */ /* 0x000fe200020006ff */
[----:B------:R-:W-:-:S02]  /*120b0*/  HADD2.F32 R36, -RZ, R36.H0_H0 ;  /* 0x20000024ff247230 */ /* 0x000fc40000004100 */
        /* <DEDUP_REMOVED lines=81> */
.L_x_608:
[----:B------:R-:W-:Y:S05]  /*125d0*/  BSYNC B1 ;  /* 0x0000000000017941 */ /* 0x000fea0003800000 */
.L_x_607:
[----:B------:R-:W-:Y:S04]  /*125e0*/  BSSY B1, `(.L_x_609) ;  /* 0x000007c000017945 */ /* 0x000fe80003800000 */
[----:B------:R-:W-:Y:S05]  /*125f0*/  @P2 BRA `(.L_x_610) ;  /* 0x0000000400e82947 */ /* 0x000fea0003800000 */
[----:B01-34-:R-:W0:Y:S01]  /*12600*/  LDS.128 R4, [R0+0x20200] ;  /* 0x0202000000047984 */ /* 0x01be220000000c00 */
        /* <DEDUP_REMOVED lines=121> */
.L_x_610:
[----:B------:R-:W-:Y:S05]  /*12da0*/  BSYNC B1 ;  /* 0x0000000000017941 */ /* 0x000fea0003800000 */
.L_x_609:
[----:B------:R-:W-:Y:S04]  /*12db0*/  BSSY B1, `(.L_x_611) ;  /* 0x0000078000017945 */ /* 0x000fe80003800000 */
[----:B------:R-:W-:Y:S05]  /*12dc0*/  @P3 BRA `(.L_x_612) ;  /* 0x0000000400d83947 */ /* 0x000fea0003800000 */
[----:B01-34-:R-:W0:Y:S01]  /*12dd0*/  LDS.128 R4, [R3+0x22200] ;  /* 0x0222000003047984 */ /* 0x01be220000000c00 */
        /* <DEDUP_REMOVED lines=13> */
[----:B------:R-:W-:-:S02]  /*12eb0*/  PRMT R26, R29, 0x7604, R26 ;  /* 0x000076041d1a7816 */ /* 0x000fc4000000001a */
        /* <DEDUP_REMOVED lines=10> */
[----:B------:R-:W-:Y:S02]  /*12f60*/  LOP3.LUT R15, R15, 0xff0000, R12, 0xf8, !PT ;  /* 0x00ff00000f0f7812 */ /* 0x000fe400078ef80c */
[----:B0-----:R-:W-:-:S02]  /*12f70*/  F2FP.F16.E4M3.UNPACK_B R14, R6.H1 ;  /* 0x00000006ff0e723e */ /* 0x001fc400030006ff */
[----:B------:R-:W-:Y:S02]  /*12f80*/  F2FP.F16.E4M3.UNPACK_B R28, R29 ;  /* 0x0000001dff1c723e */ /* 0x000fe400020006ff */
[----:B------:R-:W-:Y:S02]  /*12f90*/  F2FP.F16.E4M3.UNPACK_B R21, R25 ;  /* 0x00000019ff15723e */ /* 0x000fe400020006ff */
[----:B------:R-:W-:Y:S01]  /*12fa0*/  LOP3.LUT R24, R15, 0xff000000, R12, 0xf8, !PT ;  /* 0xff0000000f187812 */ /* 0x000fe200078ef80c */
[----:B------:R-:W-:Y:S01]  /*12fb0*/  HADD2.F32 R12, -RZ, R14.H1_H1 ;  /* 0x3000000eff0c7230 */ /* 0x000fe20000004100 */
[----:B------:R-:W-:Y:S01]  /*12fc0*/  F2FP.F16.E4M3.UNPACK_B R13, R5.H1 ;  /* 0x00000005ff0d723e */ /* 0x000fe200030006ff */
[----:B------:R-:W-:Y:S01]  /*12fd0*/  HADD2.F32 R30, -RZ, R28.H1_H1 ;  /* 0x3000001cff1e7230 */ /* 0x000fe20000004100 */
[--C-:B------:R-:W-:Y:S01]  /*12fe0*/  LOP3.LUT R27, R27, 0xff0000, R20.reuse, 0xf8, !PT ;  /* 0x00ff00001b1b7812 */ /* 0x100fe200078ef814 */
[----:B------:R-:W-:Y:S01]  /*12ff0*/  HADD2.F32 R26, -RZ, R21.H1_H1 ;  /* 0x30000015ff1a7230 */ /* 0x000fe20000004100 */
[----:B------:R-:W-:Y:S01]  /*13000*/  F2FP.F16.E4M3.UNPACK_B R29, R29.H1 ;  /* 0x0000001dff1d723e */ /* 0x000fe200030006ff */
[----:B------:R-:W-:Y:S01]  /*13010*/  HADD2.F32 R15, -RZ, R14.H0_H0 ;  /* 0x2000000eff0f7230 */ /* 0x000fe20000004100 */
[----:B------:R-:W-:Y:S01]  /*13020*/  F2FP.F16.E4M3.UNPACK_B R14, R6 ;  /* 0x00000006ff0e723e */ /* 0x000fe200020006ff */
[C---:B------:R-:W-:Y:S01]  /*13030*/  FMUL.FTZ R32, R12.reuse, R30 ;  /* 0x0000001e0c207220 */ /* 0x040fe20000410000 */
[----:B------:R-:W-:Y:S01]  /*13040*/  FMUL.FTZ R31, R12, R26 ;  /* 0x0000001a0c1f7220 */ /* 0x000fe20000410000 */
[----:B------:R-:W-:Y:S01]  /*13050*/  F2FP.F16.E4M3.UNPACK_B R12, R5 ;  /* 0x00000005ff0c723e */ /* 0x000fe200020006ff */
[----:B------:R-:W-:Y:S01]  /*13060*/  HADD2.F32 R28, -RZ, R28.H0_H0 ;  /* 0x2000001cff1c7230 */ /* 0x000fe20000004100 */
[----:B------:R-:W-:Y:S01]  /*13070*/  LOP3.LUT R27, R27, 0xff000000, R20, 0xf8, !PT ;  /* 0xff0000001b1b7812 */ /* 0x000fe200078ef814 */
[----:B------:R-:W-:-:S02]  /*13080*/  HADD2.F32 R5, -RZ, R14.H1_H1 ;  /* 0x3000000eff057230 */ /* 0x000fc40000004100 */
[C---:B------:R-:W-:Y:S01]  /*13090*/  FFMA.FTZ R32, R15.reuse, R26, -R32 ;  /* 0x0000001a0f207223 */ /* 0x040fe20000010820 */
[----:B------:R-:W-:Y:S01]  /*130a0*/  FFMA.FTZ R33, R15, R30, R31 ;  /* 0x0000001e0f217223 */ /* 0x000fe2000001001f */
[----:B------:R-:W-:Y:S01]  /*130b0*/  HADD2.F32 R21, -RZ, R21.H0_H0 ;  /* 0x20000015ff157230 */ /* 0x000fe20000004100 */
[----:B------:R-:W-:Y:S01]  /*130c0*/  F2FP.F16.E4M3.UNPACK_B R20, R7 ;  /* 0x00000007ff14723e */ /* 0x000fe200020006ff */
[----:B------:R-:W-:Y:S01]  /*130d0*/  HADD2.F32 R14, -RZ, R14.H0_H0 ;  /* 0x2000000eff0e7230 */ /* 0x000fe20000004100 */
[----:B------:R-:W-:Y:S01]  /*130e0*/  F2FP.F16.E4M3.UNPACK_B R25, R25.H1 ;  /* 0x00000019ff19723e */ /* 0x000fe200030006ff */
[C---:B------:R-:W-:Y:S01]  /*130f0*/  FMUL.FTZ R15, R5.reuse, R28 ;  /* 0x0000001c050f7220 */ /* 0x040fe20000410000 */
[----:B------:R-:W-:Y:S01]  /*13100*/  FMUL.FTZ R31, R5, R21 ;  /* 0x00000015051f7220 */ /* 0x000fe20000410000 */
[----:B------:R-:W-:Y:S01]  /*13110*/  F2FP.F16.E4M3.UNPACK_B R7, R7.H1 ;  /* 0x00000007ff07723e */ /* 0x000fe200030006ff */
[----:B------:R-:W-:Y:S02]  /*13120*/  HADD2.F32 R5, -RZ, R20.H1_H1 ;  /* 0x30000014ff057230 */ /* 0x000fe40000004100 */
[----:B------:R-:W-:Y:S01]  /*13130*/  FFMA.FTZ R30, R14, R21, -R15 ;  /* 0x000000150e1e7223 */ /* 0x000fe2000001080f */
[----:B------:R-:W-:-:S02]  /*13140*/  HADD2.F32 R26, -RZ, R29.H0_H0 ;  /* 0x2000001dff1a7230 */ /* 0x000fc40000004100 */
[----:B------:R-:W-:Y:S01]  /*13150*/  FFMA.FTZ R31, R14, R28, R31 ;  /* 0x0000001c0e1f7223 */ /* 0x000fe2000001001f */
[----:B------:R-:W-:Y:S01]  /*13160*/  HADD2.F32 R15, -RZ, R25.H0_H0 ;  /* 0x20000019ff0f7230 */ /* 0x000fe20000004100 */
[----:B------:R-:W-:Y:S01]  /*13170*/  F2FP.F16.E4M3.UNPACK_B R6, R4 ;  /* 0x00000004ff06723e */ /* 0x000fe200020006ff */
[----:B------:R-:W-:Y:S02]  /*13180*/  HADD2.F32 R20, -RZ, R20.H0_H0 ;  /* 0x20000014ff147230 */ /* 0x000fe40000004100 */
[C---:B------:R-:W-:Y:S01]  /*13190*/  FMUL.FTZ R21, R5.reuse, R26 ;  /* 0x0000001a05157220 */ /* 0x040fe20000410000 */
[----:B------:R-:W-:Y:S02]  /*131a0*/  HADD2.F32 R29, -RZ, R29.H1_H1 ;  /* 0x3000001dff1d7230 */ /* 0x000fe40000004100 */
[-C--:B------:R-:W-:Y:S01]  /*131b0*/  FMUL.FTZ R35, R5, R15.reuse ;  /* 0x0000000f05237220 */ /* 0x080fe20000410000 */
[----:B------:R-:W-:Y:S02]  /*131c0*/  HADD2.F32 R14, -RZ, R7.H1_H1 ;  /* 0x30000007ff0e7230 */ /* 0x000fe40000004100 */
[----:B------:R-:W-:Y:S01]  /*131d0*/  FFMA.FTZ R34, R20, R15, -R21 ;  /* 0x0000000f14227223 */ /* 0x000fe20000010815 */
[----:B------:R-:W-:-:S02]  /*131e0*/  HADD2.F32 R25, -RZ, R25.H1_H1 ;  /* 0x30000019ff197230 */ /* 0x000fc40000004100 */
[----:B------:R-:W-:Y:S01]  /*131f0*/  FFMA.FTZ R35, R20, R26, R35 ;  /* 0x0000001a14237223 */ /* 0x000fe20000010023 */
[----:B------:R-:W-:Y:S02]  /*13200*/  HADD2.F32 R5, -RZ, R7.H0_H0 ;  /* 0x20000007ff057230 */ /* 0x000fe40000004100 */
[C---:B------:R-:W-:Y:S01]  /*13210*/  FMUL.FTZ R28, R14.reuse, R29 ;  /* 0x0000001d0e1c7220 */ /* 0x040fe20000410000 */
[----:B------:R-:W-:Y:S01]  /*13220*/  F2FP.F16.E4M3.UNPACK_B R4, R4.H1 ;  /* 0x00000004ff04723e */ /* 0x000fe200030006ff */
[----:B------:R-:W-:Y:S01]  /*13230*/  FMUL.FTZ R20, R14, R25 ;  /* 0x000000190e147220 */ /* 0x000fe20000410000 */
[----:B------:R-:W-:Y:S01]  /*13240*/  F2FP.F16.E4M3.UNPACK_B R15, R27 ;  /* 0x0000001bff0f723e */ /* 0x000fe200020006ff */
[C---:B------:R-:W-:Y:S01]  /*13250*/  FFMA.FTZ R36, R5.reuse, R25, -R28 ;  /* 0x0000001905247223 */ /* 0x040fe2000001081c */
[-C--:B------:R-:W-:Y:S01]  /*13260*/  F2FP.F16.E4M3.UNPACK_B R14, R24.reuse ;  /* 0x00000018ff0e723e */ /* 0x080fe200020006ff */
[----:B------:R-:W-:Y:S01]  /*13270*/  FFMA.FTZ R29, R5, R29, R20 ;  /* 0x0000001d051d7223 */ /* 0x000fe20000010014 */
[----:B------:R-:W-:Y:S01]  /*13280*/  HADD2.F32 R7, -RZ, R4.H1_H1 ;  /* 0x30000004ff077230 */ /* 0x000fe20000004100 */
[----:B------:R-:W-:Y:S01]  /*13290*/  F2FP.F16.E4M3.UNPACK_B R24, R24.H1 ;  /* 0x00000018ff18723e */ /* 0x000fe200030006ff */
[----:B------:R-:W-:Y:S01]  /*132a0*/  HADD2.F32 R26, -RZ, R15.H1_H1 ;  /* 0x3000000fff1a7230 */ /* 0x000fe20000004100 */
[----:B------:R-:W-:Y:S01]  /*132b0*/  F2FP.F16.E4M3.UNPACK_B R27, R27.H1 ;  /* 0x0000001bff1b723e */ /* 0x000fe200030006ff */
[----:B------:R-:W-:-:S02]  /*132c0*/  HADD2.F32 R20, -RZ, R14.H1_H1 ;  /* 0x3000000eff147230 */ /* 0x000fc40000004100 */
[----:B------:R-:W-:Y:S02]  /*132d0*/  HADD2.F32 R5, -RZ, R4.H0_H0 ;  /* 0x20000004ff057230 */ /* 0x000fe40000004100 */
[----:B------:R-:W-:Y:S01]  /*132e0*/  FMUL.FTZ R28, R7, R26 ;  /* 0x0000001a071c7220 */ /* 0x000fe20000410000 */
[----:B------:R-:W-:Y:S02]  /*132f0*/  HADD2.F32 R21, -RZ, R15.H0_H0 ;  /* 0x2000000fff157230 */ /* 0x000fe40000004100 */
[----:B------:R-:W-:Y:S02]  /*13300*/  HADD2.F32 R4, -RZ, R6.H1_H1 ;  /* 0x30000006ff047230 */ /* 0x000fe40000004100 */
[-C--:B------:R-:W-:Y:S01]  /*13310*/  FFMA.FTZ R28, R5, R20.reuse, -R28 ;  /* 0x00000014051c7223 */ /* 0x080fe2000001081c */
[----:B------:R-:W-:Y:S02]  /*13320*/  HADD2.F32 R15, -RZ, R14.H0_H0 ;  /* 0x2000000eff0f7230 */ /* 0x000fe40000004100 */
[----:B------:R-:W-:Y:S01]  /*13330*/  FMUL.FTZ R14, R7, R20 ;  /* 0x00000014070e7220 */ /* 0x000fe20000410000 */
[----:B------:R-:W-:-:S02]  /*13340*/  HADD2.F32 R6, -RZ, R6.H0_H0 ;  /* 0x20000006ff067230 */ /* 0x000fc40000004100 */
[C---:B------:R-:W-:Y:S01]  /*13350*/  FMUL.FTZ R7, R4.reuse, R21 ;  /* 0x0000001504077220 */ /* 0x040fe20000410000 */
[-C--:B------:R-:W-:Y:S01]  /*13360*/  FMUL.FTZ R4, R4, R15.reuse ;  /* 0x0000000f04047220 */ /* 0x080fe20000410000 */
[----:B------:R-:W-:Y:S02]  /*13370*/  FFMA.FTZ R25, R5, R26, R14 ;  /* 0x0000001a05197223 */ /* 0x000fe4000001000e */
[C---:B------:R-:W-:Y:S01]  /*13380*/  FFMA.FTZ R15, R6.reuse, R15, -R7 ;  /* 0x0000000f060f7223 */ /* 0x040fe20000010807 */
[----:B------:R-:W-:Y:S02]  /*13390*/  HADD2.F32 R5, -RZ, R13.H1_H1 ;  /* 0x3000000dff057230 */ /* 0x000fe40000004100 */
[----:B------:R-:W-:Y:S01]  /*133a0*/  FFMA.FTZ R20, R6, R21, R4 ;  /* 0x0000001506147223 */ /* 0x000fe20000010004 */
[----:B------:R-:W-:Y:S02]  /*133b0*/  HADD2.F32 R6, -RZ, R24.H1_H1 ;  /* 0x30000018ff067230 */ /* 0x000fe40000004100 */
[----:B------:R-:W-:-:S02]  /*133c0*/  HADD2.F32 R14, -RZ, R27.H1_H1 ;  /* 0x3000001bff0e7230 */ /* 0x000fc40000004100 */
[----:B------:R-:W-:Y:S02]  /*133d0*/  HADD2.F32 R27, -RZ, R27.H0_H0 ;  /* 0x2000001bff1b7230 */ /* 0x000fe40000004100 */
[C---:B------:R-:W-:Y:S01]  /*133e0*/  FMUL.FTZ R21, R5.reuse, R6 ;  /* 0x0000000605157220 */ /* 0x040fe20000410000 */
[----:B------:R-:W-:Y:S02]  /*133f0*/  HADD2.F32 R4, -RZ, R12.H1_H1 ;  /* 0x3000000cff047230 */ /* 0x000fe40000004100 */
[----:B------:R-:W-:Y:S02]  /*13400*/  HADD2.F32 R7, -RZ, R24.H0_H0 ;  /* 0x20000018ff077230 */ /* 0x000fe40000004100 */
[----:B------:R-:W-:Y:S01]  /*13410*/  FMUL.FTZ R24, R5, R14 ;  /* 0x0000000e05187220 */ /* 0x000fe20000410000 */
[----:B------:R-:W-:Y:S02]  /*13420*/  HADD2.F32 R13, -RZ, R13.H0_H0 ;  /* 0x2000000dff0d7230 */ /* 0x000fe40000004100 */
[----:B------:R-:W-:Y:S01]  /*13430*/  FMUL.FTZ R5, R4, R27 ;  /* 0x0000001b04057220 */ /* 0x000fe20000410000 */
[----:B------:R-:W-:-:S02]  /*13440*/  HADD2.F32 R12, -RZ, R12.H0_H0 ;  /* 0x2000000cff0c7230 */ /* 0x000fc40000004100 */
[-C--:B------:R-:W-:Y:S01]  /*13450*/  FMUL.FTZ R4, R4, R7.reuse ;  /* 0x0000000704047220 */ /* 0x080fe20000410000 */
[C---:B------:R-:W-:Y:S01]  /*13460*/  FFMA.FTZ R24, R13.reuse, R6, -R24 ;  /* 0x000000060d187223 */ /* 0x040fe20000010818 */
[----:B------:R-:W-:Y:S01]  /*13470*/  FFMA.FTZ R21, R13, R14, R21 ;  /* 0x0000000e0d157223 */ /* 0x000fe20000010015 */
[C---:B------:R-:W-:Y:S01]  /*13480*/  FFMA.FTZ R5, R12.reuse, R7, -R5 ;  /* 0x000000070c057223 */ /* 0x040fe20000010805 */
[----:B------:R-:W-:Y:S01]  /*13490*/  FFMA.FTZ R12, R12, R27, R4 ;  /* 0x0000001b0c0c7223 */ /* 0x000fe20000010004 */
[----:B------:R-:W-:Y:S02]  /*134a0*/  F2FP.SATFINITE.E4M3.F32.PACK_AB_MERGE_C R6, R33, R32, RZ ;  /* 0x000000202106723e */ /* 0x000fe400048070ff */
[----:B------:R-:W-:Y:S02]  /*134b0*/  F2FP.SATFINITE.E4M3.F32.PACK_AB_MERGE_C R7, R29, R36, RZ ;  /* 0x000000241d07723e */ /* 0x000fe400048070ff */
[----:B------:R-:W-:Y:S02]  /*134c0*/  F2FP.SATFINITE.E4M3.F32.PACK_AB_MERGE_C R4, R25, R28, RZ ;  /* 0x0000001c1904723e */ /* 0x000fe400048070ff */
[----:B------:R-:W-:-:S02]  /*134d0*/  F2FP.SATFINITE.E4M3.F32.PACK_AB_MERGE_C R21, R21, R24, RZ ;  /* 0x000000181515723e */ /* 0x000fc400048070ff */
[----:B------:R-:W-:Y:S02]  /*134e0*/  F2FP.SATFINITE.E4M3.F32.PACK_AB_MERGE_C R6, R31, R30, R6 ;  /* 0x0000001e1f06723e */ /* 0x000fe40004807006 */
[----:B------:R-:W-:Y:S02]  /*134f0*/  F2FP.SATFINITE.E4M3.F32.PACK_AB_MERGE_C R7, R35, R34, R7 ;  /* 0x000000222307723e */ /* 0x000fe40004807007 */
[----:B------:R-:W-:Y:S02]  /*13500*/  F2FP.SATFINITE.E4M3.F32.PACK_AB_MERGE_C R4, R20, R15, R4 ;  /* 0x0000000f1404723e */ /* 0x000fe40004807004 */
[----:B------:R-:W-:-:S05]  /*13510*/  F2FP.SATFINITE.E4M3.F32.PACK_AB_MERGE_C R5, R12, R5, R21 ;  /* 0x000000050c05723e */ /* 0x000fca0004807015 */
[----:B------:R0:W-:Y:S02]  /*13520*/  STS.128 [R3+0x22200], R4 ;  /* 0x0222000403007388 */ /* 0x0001e40000000c00 */
.L_x_612:
[----:B------:R-:W-:Y:S05]  /*13530*/  BSYNC B1 ;  /* 0x0000000000017941 */ /* 0x000fea0003800000 */
.L_x_611:
[----:B------:R-:W-:Y:S05]  /*13540*/  @P4 BRA `(.L_x_602) ;  /* 0x0000003c00344947 */ /* 0x000fea0003800000 */
[----:B01-34-:R-:W0:Y:S01]  /*13550*/  LDS.128 R4, [R0+0x22200] ;  /* 0x0222000000047984 */ /* 0x01be220000000c00 */
[----:B-----5:R-:W-:Y:S02]  /*13560*/  SHF.R.U32.HI R13, RZ, 0x8, R9 ;  /* 0x00000008ff0d7819 */ /* 0x020fe40000011609 */
[----:B------:R-:W-:Y:S02]  /*13570*/  SHF.R.U32.HI R24, RZ, 0x8, R11 ;  /* 0x00000008ff187819 */ /* 0x000fe4000001160b */
[----:B------:R-:W-:Y:S02]  /*13580*/  SHF.R.U32.HI R15, RZ, 0x8, R10 ;  /* 0x00000008ff0f7819 */ /* 0x000fe4000001160a */
[----:B--2---:R-:W-:Y:S02]  /*13590*/  LOP3.LUT R14, R9, 0xff, RZ, 0xc0, !PT ;  /* 0x000000ff090e7812 */ /* 0x004fe400078ec0ff */
[----:B------:R-:W-:Y:S02]  /*135a0*/  LOP3.LUT R25, R11, 0xff, RZ, 0xc0, !PT ;  /* 0x000000ff0b197812 */ /* 0x000fe400078ec0ff */
[----:B------:R-:W-:-:S02]  /*135b0*/  LOP3.LUT R13, R13, 0xff, RZ, 0xc0, !PT ;  /* 0x000000ff0d0d7812 */ /* 0x000fc400078ec0ff */
[----:B------:R-:W-:Y:S02]  /*135c0*/  LOP3.LUT R24, R24, 0xff, RZ, 0xc0, !PT ;  /* 0x000000ff18187812 */ /* 0x000fe400078ec0ff */
[----:B------:R-:W-:Y:S02]  /*135d0*/  SHF.R.U32.HI R3, RZ, 0x8, R8 ;  /* 0x00000008ff037819 */ /* 0x000fe40000011608 */
[----:B------:R-:W-:Y:S02]  /*135e0*/  LOP3.LUT R20, R15, 0xff, RZ, 0xc0, !PT ;  /* 0x000000ff0f147812 */ /* 0x000fe400078ec0ff */
[----:B------:R-:W-:Y:S02]  /*135f0*/  PRMT R15, R13, 0x7604, R14 ;  /* 0x000076040d0f7816 */ /* 0x000fe4000000000e */
[----:B------:R-:W-:Y:S02]  /*13600*/  PRMT R25, R24, 0x7604, R25 ;  /* 0x0000760418197816 */ /* 0x000fe40000000019 */
[----:B------:R-:W-:-:S02]  /*13610*/  SHF.R.U32.HI R14, RZ, 0x10, R9 ;  /* 0x00000010ff0e7819 */ /* 0x000fc40000011609 */
[----:B------:R-:W-:Y:S02]  /*13620*/  SHF.R.U32.HI R24, RZ, 0x10, R11 ;  /* 0x00000010ff187819 */ /* 0x000fe4000001160b */
[----:B------:R-:W-:Y:S02]  /*13630*/  LOP3.LUT R12, R8, 0xff, RZ, 0xc0, !PT ;  /* 0x000000ff080c7812 */ /* 0x000fe400078ec0ff */
[----:B------:R-:W-:Y:S02]  /*13640*/  LOP3.LUT R3, R3, 0xff, RZ, 0xc0, !PT ;  /* 0x000000ff03037812 */ /* 0x000fe400078ec0ff */
[----:B------:R-:W-:Y:S02]  /*13650*/  LOP3.LUT R14, R14, 0xff, RZ, 0xc0, !PT ;  /* 0x000000ff0e0e7812 */ /* 0x000fe400078ec0ff */
[----:B------:R-:W-:Y:S02]  /*13660*/  LOP3.LUT R24, R24, 0xff, RZ, 0xc0, !PT ;  /* 0x000000ff18187812 */ /* 0x000fe400078ec0ff */
[----:B------:R-:W-:-:S02]  /*13670*/  LOP3.LUT R21, R10, 0xff, RZ, 0xc0, !PT ;  /* 0x000000ff0a157812 */ /* 0x000fc400078ec0ff */
[----:B------:R-:W-:Y:S02]  /*13680*/  PRMT R12, R3, 0x7604, R12 ;  /* 0x00007604030c7816 */ /* 0x000fe4000000000c */
[----:B------:R-:W-:Y:S02]  /*13690*/  SHF.R.U32.HI R3, RZ, 0x10, R8 ;  /* 0x00000010ff037819 */ /* 0x000fe40000011608 */
[----:B------:R-:W-:Y:S02]  /*136a0*/  SHF.R.U32.HI R13, RZ, 0x10, R10 ;  /* 0x00000010ff0d7819 */ /* 0x000fe4000001160a */
[----:B------:R-:W-:Y:S02]  /*136b0*/  PRMT R15, R14, 0x7054, R15 ;  /* 0x000070540e0f7816 */ /* 0x000fe4000000000f */
[----:B------:R-:W-:Y:S02]  /*136c0*/  PRMT R25, R24, 0x7054, R25 ;  /* 0x0000705418197816 */ /* 0x000fe40000000019 */
[----:B------:R-:W-:-:S02]  /*136d0*/  PRMT R21, R20, 0x7604, R21 ;  /* 0x0000760414157816 */ /* 0x000fc40000000015 */
[----:B------:R-:W-:Y:S02]  /*136e0*/  LOP3.LUT R3, R3, 0xff, RZ, 0xc0, !PT ;  /* 0x000000ff03037812 */ /* 0x000fe400078ec0ff */
[----:B------:R-:W-:Y:S02]  /*136f0*/  LOP3.LUT R20, R13, 0xff, RZ, 0xc0, !PT ;  /* 0x000000ff0d147812 */ /* 0x000fe400078ec0ff */
[----:B------:R-:W-:Y:S02]  /*13700*/  LOP3.LUT R25, R25, 0xff000000, R11, 0xf8, !PT ;  /* 0xff00000019197812 */ /* 0x000fe400078ef80b */
[----:B------:R-:W-:Y:S02]  /*13710*/  LOP3.LUT R15, R15, 0xff000000, R9, 0xf8, !PT ;  /* 0xff0000000f0f7812 */ /* 0x000fe400078ef809 */
[----:B------:R-:W-:Y:S02]  /*13720*/  PRMT R13, R3, 0x7054, R12 ;  /* 0x00007054030d7816 */ /* 0x000fe4000000000c */
[----:B------:R-:W-:-:S02]  /*13730*/  PRMT R21, R20, 0x7054, R21 ;  /* 0x0000705414157816 */ /* 0x000fc40000000015 */
[-C--:B0-----:R-:W-:Y:S02]  /*13740*/  F2FP.F16.E4M3.UNPACK_B R3, R6.reuse.H1 ;  /* 0x00000006ff03723e */ /* 0x081fe400030006ff */
[----:B------:R-:W-:Y:S02]  /*13750*/  F2FP.F16.E4M3.UNPACK_B R20, R25 ;  /* 0x00000019ff14723e */ /* 0x000fe400020006ff */
[----:B------:R-:W-:Y:S01]  /*13760*/  F2FP.F16.E4M3.UNPACK_B R12, R15 ;  /* 0x0000000fff0c723e */ /* 0x000fe200020006ff */
[--C-:B------:R-:W-:Y:S01]  /*13770*/  HADD2.F32 R9, -RZ, R3.reuse.H0_H0 ;  /* 0x20000003ff097230 */ /* 0x100fe20000004100 */
[----:B------:R-:W-:Y:S01]  /*13780*/  LOP3.LUT R13, R13, 0xff000000, R8, 0xf8, !PT ;  /* 0xff0000000d0d7812 */ /* 0x000fe200078ef808 */
[----:B------:R-:W-:Y:S01]  /*13790*/  HADD2.F32 R8, -RZ, R3.H1_H1 ;  /* 0x30000003ff087230 */ /* 0x000fe20000004100 */
[----:B------:R-:W-:Y:S01]  /*137a0*/  F2FP.F16.E4M3.UNPACK_B R6, R6 ;  /* 0x00000006ff06723e */ /* 0x000fe200020006ff */
[----:B------:R-:W-:Y:S01]  /*137b0*/  HADD2.F32 R24, -RZ, R20.H1_H1 ;  /* 0x30000014ff187230 */ /* 0x000fe20000004100 */
[----:B------:R-:W-:Y:S01]  /*137c0*/  LOP3.LUT R21, R21, 0xff000000, R10, 0xf8, !PT ;  /* 0xff00000015157812 */ /* 0x000fe200078ef80a */
[----:B------:R-:W-:Y:S01]  /*137d0*/  HADD2.F32 R14, -RZ, R12.H1_H1 ;  /* 0x3000000cff0e7230 */ /* 0x000fe20000004100 */
[-C--:B------:R-:W-:Y:S01]  /*137e0*/  F2FP.F16.E4M3.UNPACK_B R10, R7.reuse ;  /* 0x00000007ff0a723e */ /* 0x080fe200020006ff */
[----:B------:R-:W-:Y:S01]  /*137f0*/  HADD2.F32 R20, -RZ, R20.H0_H0 ;  /* 0x20000014ff147230 */ /* 0x000fe20000004100 */
[----:B------:R-:W-:Y:S01]  /*13800*/  F2FP.F16.E4M3.UNPACK_B R11, R7.H1 ;  /* 0x00000007ff0b723e */ /* 0x000fe200030006ff */
[C---:B------:R-:W-:Y:S01]  /*13810*/  FMUL.FTZ R26, R8.reuse, R24 ;  /* 0x00000018081a7220 */ /* 0x040fe20000410000 */
[----:B------:R-:W-:Y:S01]  /*13820*/  FMUL.FTZ R27, R8, R14 ;  /* 0x0000000e081b7220 */ /* 0x000fe20000410000 */
[-C--:B------:R-:W-:Y:S01]  /*13830*/  F2FP.F16.E4M3.UNPACK_B R7, R5.reuse ;  /* 0x00000005ff07723e */ /* 0x080fe200020006ff */
[----:B------:R-:W-:Y:S01]  /*13840*/  HADD2.F32 R12, -RZ, R12.H0_H0 ;  /* 0x2000000cff0c7230 */ /* 0x000fe20000004100 */
[----:B------:R-:W-:Y:S01]  /*13850*/  F2FP.F16.E4M3.UNPACK_B R8, R5.H1 ;  /* 0x00000005ff08723e */ /* 0x000fe200030006ff */
[----:B------:R-:W-:-:S02]  /*13860*/  HADD2.F32 R5, -RZ, R6.H1_H1 ;  /* 0x30000006ff057230 */ /* 0x000fc40000004100 */
[C---:B------:R-:W-:Y:S01]  /*13870*/  FFMA.FTZ R26, R9.reuse, R14, -R26 ;  /* 0x0000000e091a7223 */ /* 0x040fe2000001081a */
[----:B------:R-:W-:Y:S01]  /*13880*/  FFMA.FTZ R29, R9, R24, R27 ;  /* 0x00000018091d7223 */ /* 0x000fe2000001001b */
[----:B------:R-:W-:Y:S01]  /*13890*/  HADD2.F32 R6, -RZ, R6.H0_H0 ;  /* 0x20000006ff067230 */ /* 0x000fe20000004100 */
[----:B------:R-:W-:Y:S01]  /*138a0*/  F2FP.F16.E4M3.UNPACK_B R25, R25.H1 ;  /* 0x00000019ff19723e */ /* 0x000fe200030006ff */
[C---:B------:R-:W-:Y:S01]  /*138b0*/  FMUL.FTZ R9, R5.reuse, R20 ;  /* 0x0000001405097220 */ /* 0x040fe20000410000 */
[----:B------:R-:W-:Y:S01]  /*138c0*/  F2FP.F16.E4M3.UNPACK_B R15, R15.H1 ;  /* 0x0000000fff0f723e */ /* 0x000fe200030006ff */
[-C--:B------:R-:W-:Y:S01]  /*138d0*/  FMUL.FTZ R27, R5, R12.reuse ;  /* 0x0000000c051b7220 */ /* 0x080fe20000410000 */
        /* <DEDUP_REMOVED lines=16> */
[----:B------:R-:W-:Y:S01]  /*139e0*/  F2FP.F16.E4M3.UNPACK_B R5, R21 ;  /* 0x00000015ff05723e */ /* 0x000fe200020006ff */
[-C--:B------:R-:W-:Y:S01]  /*139f0*/  FMUL.FTZ R10, R6, R15.reuse ;  /* 0x0000000f060a7220 */ /* 0x080fe20000410000 */
[----:B------:R-:W-:Y:S01]  /*13a00*/  F2FP.F16.E4M3.UNPACK_B R4, R4.H1 ;  /* 0x00000004ff04723e */ /* 0x000fe200030006ff */
[C---:B------:R-:W-:Y:S01]  /*13a10*/  FFMA.FTZ R30, R11.reuse, R15, -R12 ;  /* 0x0000000f0b1e7223 */ /* 0x040fe2000001080c */
[----:B------:R-:W-:Y:S01]  /*13a20*/  F2FP.F16.E4M3.UNPACK_B R9, R13 ;  /* 0x0000000dff09723e */ /* 0x000fe200020006ff */
[----:B------:R-:W-:Y:S01]  /*13a30*/  FFMA.FTZ R25, R11, R25, R10 ;  /* 0x000000190b197223 */ /* 0x000fe2000001000a */
[--C-:B------:R-:W-:Y:S01]  /*13a40*/  HADD2.F32 R12, -RZ, R5.reuse.H1_H1 ;  /* 0x30000005ff0c7230 */ /* 0x100fe20000004100 */
[----:B------:R-:W-:Y:S01]  /*13a50*/  F2FP.F16.E4M3.UNPACK_B R13, R13.H1 ;  /* 0x0000000dff0d723e */ /* 0x000fe200030006ff */
[----:B------:R-:W-:Y:S01]  /*13a60*/  HADD2.F32 R11, -RZ, R5.H0_H0 ;  /* 0x20000005ff0b7230 */ /* 0x000fe20000004100 */
[----:B------:R-:W-:Y:S01]  /*13a70*/  F2FP.F16.E4M3.UNPACK_B R21, R21.H1 ;  /* 0x00000015ff15723e */ /* 0x000fe200030006ff */
[----:B------:R-:W-:-:S02]  /*13a80*/  HADD2.F32 R6, -RZ, R4.H1_H1 ;  /* 0x30000004ff067230 */ /* 0x000fc40000004100 */
[----:B------:R-:W-:Y:S02]  /*13a90*/  HADD2.F32 R10, -RZ, R9.H1_H1 ;  /* 0x30000009ff0a7230 */ /* 0x000fe40000004100 */
[----:B------:R-:W-:Y:S02]  /*13aa0*/  HADD2.F32 R5, -RZ, R4.H0_H0 ;  /* 0x20000004ff057230 */ /* 0x000fe40000004100 */
[C---:B------:R-:W-:Y:S01]  /*13ab0*/  FMUL.FTZ R14, R6.reuse, R12 ;  /* 0x0000000c060e7220 */ /* 0x040fe20000410000 */
[----:B------:R-:W-:Y:S02]  /*13ac0*/  HADD2.F32 R4, -RZ, R3.H1_H1 ;  /* 0x30000003ff047230 */ /* 0x000fe40000004100 */
[-C--:B------:R-:W-:Y:S01]  /*13ad0*/  FMUL.FTZ R20, R6, R10.reuse ;  /* 0x0000000a06147220 */ /* 0x080fe20000410000 */
[----:B------:R-:W-:Y:S02]  /*13ae0*/  HADD2.F32 R9, -RZ, R9.H0_H0 ;  /* 0x20000009ff097230 */ /* 0x000fe40000004100 */
[----:B------:R-:W-:Y:S01]  /*13af0*/  FFMA.FTZ R14, R5, R10, -R14 ;  /* 0x0000000a050e7223 */ /* 0x000fe2000001080e */
[----:B------:R-:W-:-:S02]  /*13b00*/  HADD2.F32 R3, -RZ, R3.H0_H0 ;  /* 0x20000003ff037230 */ /* 0x000fc40000004100 */
[C---:B------:R-:W-:Y:S01]  /*13b10*/  FMUL.FTZ R6, R4.reuse, R11 ;  /* 0x0000000b04067220 */ /* 0x040fe20000410000 */
[----:B------:R-:W-:Y:S01]  /*13b20*/  FFMA.FTZ R15, R5, R12, R20 ;  /* 0x0000000c050f7223 */ /* 0x000fe20000010014 */
[-C--:B------:R-:W-:Y:S01]  /*13b30*/  FMUL.FTZ R4, R4, R9.reuse ;  /* 0x0000000904047220 */ /* 0x080fe20000410000 */
[----:B------:R-:W-:Y:S02]  /*13b40*/  HADD2.F32 R5, -RZ, R13.H1_H1 ;  /* 0x3000000dff057230 */ /* 0x000fe40000004100 */
[C---:B------:R-:W-:Y:S01]  /*13b50*/  FFMA.FTZ R12, R3.reuse, R9, -R6 ;  /* 0x00000009030c7223 */ /* 0x040fe20000010806 */
[--C-:B------:R-:W-:Y:S02]  /*13b60*/  HADD2.F32 R9, -RZ, R21.reuse.H1_H1 ;  /* 0x30000015ff097230 */ /* 0x100fe40000004100 */
[----:B------:R-:W-:Y:S01]  /*13b70*/  FFMA.FTZ R11, R3, R11, R4 ;  /* 0x0000000b030b7223 */ /* 0x000fe20000010004 */
[----:B------:R-:W-:Y:S02]  /*13b80*/  HADD2.F32 R4, -RZ, R8.H1_H1 ;  /* 0x30000008ff047230 */ /* 0x000fe40000004100 */
[----:B------:R-:W-:-:S02]  /*13b90*/  HADD2.F32 R10, -RZ, R21.H0_H0 ;  /* 0x20000015ff0a7230 */ /* 0x000fc40000004100 */
[----:B------:R-:W-:Y:S02]  /*13ba0*/  HADD2.F32 R3, -RZ, R7.H1_H1 ;  /* 0x30000007ff037230 */ /* 0x000fe40000004100 */
[C---:B------:R-:W-:Y:S01]  /*13bb0*/  FMUL.FTZ R20, R4.reuse, R5 ;  /* 0x0000000504147220 */ /* 0x040fe20000410000 */
[----:B------:R-:W-:Y:S02]  /*13bc0*/  HADD2.F32 R6, -RZ, R13.H0_H0 ;  /* 0x2000000dff067230 */ /* 0x000fe40000004100 */
        /* <DEDUP_REMOVED lines=17> */
[----:B------:R0:W-:Y:S01]  /*13ce0*/  STS.128 [R0+0x22200], R4 ;  /* 0x0222000400007388 */ /* 0x0001e20000000c00 */
[----:B------:R-:W-:Y:S05]  /*13cf0*/  BRA `(.L_x_602) ;  /* 0x0000003400487947 */ /* 0x000fea0003800000 */
.L_x_596:
[----:B------:R-:W-:-:S03]  /*13d00*/  UMOV UR4, 0xffffffff ;  /* 0xffffffff00047882 */ /* 0x000fc60000000000 */
[----:B------:R-:W-:Y:S05]  /*13d10*/  BRA.DIV UR4, `(.L_x_613) ;  /* 0x0000015a04c07947 */ /* 0x000fea000b800000 */
[----:B------:R0:W1:Y:S04]  /*13d20*/  SHFL.IDX PT, R3, R24, RZ, 0x1e1f ;  /* 0x001e1fff18037589 */ /* 0x00006800000e0000 */
[----:B------:R0:W2:Y:S04]  /*13d30*/  SHFL.IDX PT, R21, R28, RZ, 0x1e1f ;  /* 0x001e1fff1c157589 */ /* 0x0000a800000e0000 */
[----:B------:R0:W3:Y:S04]  /*13d40*/  SHFL.IDX PT, R0, R26, RZ, 0x1e1f ;  /* 0x001e1fff1a007589 */ /* 0x0000e800000e0000 */
[----:B------:R0:W4:Y:S02]  /*13d50*/  SHFL.IDX PT, R20, R27, RZ, 0x1e1f ;  /* 0x001e1fff1b147589 */ /* 0x00012400000e0000 */
.L_x_827:
[----:B------:R-:W-:Y:S01]  /*13d60*/  ULDC UR4, c[0x0][0x448] ;  /* 0x0001120000047ab9 */ /* 0x000fe20000000800 */
[----:B------:R-:W-:Y:S01]  /*13d70*/  BSSY B1, `(.L_x_614) ;  /* 0x000003b000017945 */ /* 0x000fe20003800000 */
[----:B------:R-:W-:Y:S01]  /*13d80*/  IMAD R153, R153, UR4, RZ ;  /* 0x0000000499997c24 */ /* 0x000fe2000f8e02ff */
[----:B------:R-:W-:Y:S02]  /*13d90*/  CS2R R4, SRZ ;  /* 0x0000000000047805 */ /* 0x000fe4000001ff00 */
[----:B------:R-:W-:Y:S02]  /*13da0*/  CS2R R6, SRZ ;  /* 0x0000000000067805 */ /* 0x000fe4000001ff00 */
[----:B------:R-:W-:Y:S02]  /*13db0*/  CS2R R8, SRZ ;  /* 0x0000000000087805 */ /* 0x000fe4000001ff00 */
[----:B------:R-:W-:Y:S02]  /*13dc0*/  CS2R R12, SRZ ;  /* 0x00000000000c7805 */ /* 0x000fe4000001ff00 */
[----:B------:R-:W-:-:S02]  /*13dd0*/  ISETP.GE.AND P0, PT, R10, R153, PT ;  /* 0x000000990a00720c */ /* 0x000fc40003f06270 */
[----:B------:R-:W-:Y:S02]  /*13de0*/  CS2R R10, SRZ ;  /* 0x00000000000a7805 */ /* 0x000fe4000001ff00 */
[----:B------:R-:W-:Y:S02]  /*13df0*/  CS2R R14, SRZ ;  /* 0x00000000000e7805 */ /* 0x000fe4000001ff00 */
[----:B0-----:R-:W-:Y:S02]  /*13e00*/  CS2R R24, SRZ ;  /* 0x0000000000187805 */ /* 0x001fe4000001ff00 */
[----:B------:R-:W-:Y:S02]  /*13e10*/  CS2R R26, SRZ ;  /* 0x00000000001a7805 */ /* 0x000fe4000001ff00 */
[----:B------:R-:W-:Y:S02]  /*13e20*/  CS2R R28, SRZ ;  /* 0x00000000001c7805 */ /* 0x000fe4000001ff00 */
[----:B------:R-:W-:-:S02]  /*13e30*/  CS2R R30, SRZ ;  /* 0x00000000001e7805 */ /* 0x000fc4000001ff00 */
[----:B------:R-:W-:Y:S02]  /*13e40*/  CS2R R32, SRZ ;  /* 0x0000000000207805 */ /* 0x000fe4000001ff00 */
[----:B------:R-:W-:Y:S01]  /*13e50*/  CS2R R34, SRZ ;  /* 0x0000000000227805 */ /* 0x000fe2000001ff00 */
[----:B------:R-:W-:Y:S06]  /*13e60*/  @P0 BRA `(.L_x_615) ;  /* 0x0000000000ac0947 */ /* 0x000fec0003800000 */
[----:B------:R-:W4:Y:S04]  /*13e70*/  LDL R41, [R1+0x40] ;  /* 0x0000400001297983 */ /* 0x000f280000100800 */
[----:B------:R-:W4:Y:S01]  /*13e80*/  LDL R40, [R1+0x48] ;  /* 0x0000480001287983 */ /* 0x000f220000100800 */
[C---:B------:R-:W-:Y:S01]  /*13e90*/  VIADD R4, R18.reuse, 0x20 ;  /* 0x0000002012047836 */ /* 0x040fe20000000000 */
[----:B------:R-:W-:Y:S01]  /*13ea0*/  ULDC UR4, c[0x0][0x3f4] ;  /* 0x0000fd0000047ab9 */ /* 0x000fe20000000800 */
[C---:B------:R-:W-:Y:S01]  /*13eb0*/  VIADD R5, R18.reuse, 0x40 ;  /* 0x0000004012057836 */ /* 0x040fe20000000000 */
[----:B------:R-:W-:Y:S02]  /*13ec0*/  ISETP.GE.AND P2, PT, R18, UR4, PT ;  /* 0x0000000412007c0c */ /* 0x000fe4000bf46270 */
[----:B------:R-:W-:-:S02]  /*13ed0*/  CS2R R24, SRZ ;  /* 0x0000000000187805 */ /* 0x000fc4000001ff00 */
[----:B------:R-:W-:Y:S02]  /*13ee0*/  ISETP.GE.AND P1, PT, R4, UR4, PT ;  /* 0x0000000404007c0c */ /* 0x000fe4000bf26270 */
[----:B------:R-:W-:Y:S02]  /*13ef0*/  CS2R R26, SRZ ;  /* 0x00000000001a7805 */ /* 0x000fe4000001ff00 */
[----:B------:R-:W-:Y:S02]  /*13f00*/  ISETP.GE.AND P0, PT, R5, UR4, PT ;  /* 0x0000000405007c0c */ /* 0x000fe4000bf06270 */
[----:B------:R-:W-:Y:S02]  /*13f10*/  CS2R R6, SRZ ;  /* 0x0000000000067805 */ /* 0x000fe4000001ff00 */
[----:B------:R-:W-:Y:S02]  /*13f20*/  CS2R R28, SRZ ;  /* 0x00000000001c7805 */ /* 0x000fe4000001ff00 */
[----:B------:R-:W-:-:S02]  /*13f30*/  CS2R R30, SRZ ;  /* 0x00000000001e7805 */ /* 0x000fc4000001ff00 */
[----:B------:R-:W-:Y:S02]  /*13f40*/  @!P2 SHF.R.S32.HI R5, RZ, 0x1f, R18 ;  /* 0x0000001fff05a819 */ /* 0x000fe40000011412 */
[C---:B-1----:R-:W-:Y:S02]  /*13f50*/  @!P2 IADD3 R36, P3, R18.reuse, R3, RZ ;  /* 0x000000031224a210 */ /* 0x042fe40007f7e0ff */
[----:B--2---:R-:W-:-:S03]  /*13f60*/  @!P2 IADD3 R38, P4, R18, R21, RZ ;  /* 0x000000151226a210 */ /* 0x004fc60007f9e0ff */
[----:B---3--:R-:W-:Y:S01]  /*13f70*/  @!P2 IMAD.X R37, R0, 0x1, R5, P3 ;  /* 0x000000010025a824 */ /* 0x008fe200018e0605 */
[----:B----4-:R-:W-:Y:S02]  /*13f80*/  @!P2 IADD3.X R39, R20, R5, RZ, P4, !PT ;  /* 0x000000051427a210 */ /* 0x010fe400027fe4ff */
[----:B------:R-:W-:Y:S02]  /*13f90*/  CS2R R8, SRZ ;  /* 0x0000000000087805 */ /* 0x000fe4000001ff00 */
[----:B------:R-:W-:Y:S02]  /*13fa0*/  CS2R R10, SRZ ;  /* 0x00000000000a7805 */ /* 0x000fe4000001ff00 */
[----:B------:R-:W-:Y:S02]  /*13fb0*/  CS2R R32, SRZ ;  /* 0x0000000000207805 */ /* 0x000fe4000001ff00 */
[----:B------:R-:W-:Y:S02]  /*13fc0*/  CS2R R34, SRZ ;  /* 0x0000000000227805 */ /* 0x000fe4000001ff00 */
[----:B------:R-:W-:-:S02]  /*13fd0*/  CS2R R12, SRZ ;  /* 0x00000000000c7805 */ /* 0x000fc4000001ff00 */
[----:B------:R-:W-:Y:S01]  /*13fe0*/  CS2R R14, SRZ ;  /* 0x00000000000e7805 */ /* 0x000fe2000001ff00 */
[----:B------:R0:W5:Y:S01]  /*13ff0*/  @!P2 LD.E.128 R24, desc[UR54][R36.64] ;  /* 0x000000362418a980 */ /* 0x000162000c101d00 */
[----:B------:R-:W-:Y:S02]  /*14000*/  @!P1 IMAD.SHL.U32 R42, R41, 0x10, RZ ;  /* 0x00000010292a9824 */ /* 0x000fe400078e00ff */
[----:B------:R-:W-:-:S03]  /*14010*/  @!P0 IMAD.SHL.U32 R48, R40, 0x10, RZ ;  /* 0x0000001028308824 */ /* 0x000fc600078e00ff */
[----:B------:R-:W-:Y:S02]  /*14020*/  @!P1 SHF.R.S32.HI R5, RZ, 0x1f, R42 ;  /* 0x0000001fff059819 */ /* 0x000fe4000001142a */
[-C--:B------:R-:W-:Y:S02]  /*14030*/  @!P1 IADD3 R40, P5, R3, R42.reuse, RZ ;  /* 0x0000002a03289210 */ /* 0x080fe40007fbe0ff */
[----:B------:R-:W-:Y:S02]  /*14040*/  @!P1 IADD3 R42, P4, R21, R42, RZ ;  /* 0x0000002a152a9210 */ /* 0x000fe40007f9e0ff */
[-C--:B------:R-:W-:Y:S01]  /*14050*/  @!P0 IADD3 R46, P3, R3, R48.reuse, RZ ;  /* 0x00000030032e8210 */ /* 0x080fe20007f7e0ff */
[--C-:B------:R-:W-:Y:S01]  /*14060*/  @!P1 IMAD.X R41, R0, 0x1, R5.reuse, P5 ;  /* 0x0000000100299824 */ /* 0x100fe200028e0605 */
[----:B------:R-:W-:Y:S01]  /*14070*/  @!P0 SHF.R.S32.HI R3, RZ, 0x1f, R48 ;  /* 0x0000001fff038819 */ /* 0x000fe20000011430 */
[----:B------:R-:W-:Y:S01]  /*14080*/  @!P1 IMAD.X R43, R20, 0x1, R5, P4 ;  /* 0x00000001142b9824 */ /* 0x000fe200020e0605 */
[----:B------:R-:W-:-:S02]  /*14090*/  @!P0 IADD3 R48, P5, R21, R48, RZ ;  /* 0x0000003015308210 */ /* 0x000fc40007fbe0ff */
[----:B------:R-:W-:Y:S01]  /*140a0*/  CS2R R4, SRZ ;  /* 0x0000000000047805 */ /* 0x000fe2000001ff00 */
[----:B------:R0:W5:Y:S01]  /*140b0*/  @!P1 LD.E.128 R28, desc[UR54][R40.64] ;  /* 0x00000036281c9980 */ /* 0x000162000c101d00 */
[--C-:B------:R-:W-:Y:S02]  /*140c0*/  @!P0 IMAD.X R47, R0, 0x1, R3.reuse, P3 ;  /* 0x00000001002f8824 */ /* 0x100fe400018e0603 */
[----:B------:R-:W-:Y:S01]  /*140d0*/  @!P0 IMAD.X R49, R20, 0x1, R3, P5 ;  /* 0x0000000114318824 */ /* 0x000fe200028e0603 */
[----:B------:R0:W5:Y:S04]  /*140e0*/  @!P1 LD.E.128 R8, desc[UR54][R42.64] ;  /* 0x000000362a089980 */ /* 0x000168000c101d00 */
[----:B------:R0:W5:Y:S04]  /*140f0*/  @!P2 LD.E.128 R4, desc[UR54][R38.64] ;  /* 0x000000362604a980 */ /* 0x000168000c101d00 */
[----:B------:R0:W5:Y:S04]  /*14100*/  @!P0 LD.E.128 R32, desc[UR54][R46.64] ;  /* 0x000000362e208980 */ /* 0x000168000c101d00 */
[----:B------:R0:W5:Y:S02]  /*14110*/  @!P0 LD.E.128 R12, desc[UR54][R48.64] ;  /* 0x00000036300c8980 */ /* 0x000164000c101d00 */
.L_x_615:
[----:B------:R-:W-:Y:S05]  /*14120*/  BSYNC B1 ;  /* 0x0000000000017941 */ /* 0x000fea0003800000 */
.L_x_614:
[----:B---3--:R-:W3:Y:S01]  /*14130*/  LDL.LU R0, [R1+0x14] ;  /* 0x0000140001007983 */ /* 0x008ee20000300800 */
[----:B------:R-:W-:Y:S01]  /*14140*/  ULEA.HI UR4, UR43, UR43, URZ, 0x1 ;  /* 0x0000002b2b047291 */ /* 0x000fe2000f8f083f */
[----:B------:R-:W-:Y:S03]  /*14150*/  BSSY B1, `(.L_x_616) ;  /* 0x000000a000017945 */ /* 0x000fe60003800000 */
[----:B------:R-:W-:-:S04]  /*14160*/  ULOP3.LUT UR4, UR4, 0xfffffffe, URZ, 0xc0, !UPT ;  /* 0xfffffffe04047892 */ /* 0x000fc8000f8ec03f */
[----:B------:R-:W-:-:S06]  /*14170*/  UIADD3 UR4, UR43, -UR4, URZ ;  /* 0x800000042b047290 */ /* 0x000fcc000fffe03f */
[----:B--2---:R-:W-:-:S05]  /*14180*/  IMAD.U32 R21, RZ, RZ, UR4 ;  /* 0x00000004ff157e24 */ /* 0x004fca000f8e00ff */
[----:B------:R-:W-:-:S04]  /*14190*/  SHF.L.U32 R21, R21, 0x1f, RZ ;  /* 0x0000001f15157819 */ /* 0x000fc800000006ff */
[----:B------:R-:W2:Y:S01]  /*141a0*/  SYNCS.PHASECHK.TRANS64.TRYWAIT P0, [R16+URZ+0x33400], R21 ;  /* 0x03340015100075a7 */ /* 0x000ea2000800017f */
[----:B---3--:R-:W-:-:S05]  /*141b0*/  IMAD R0, R0, -0x80, R153 ;  /* 0xffffff8000007824 */ /* 0x008fca00078e0299 */
[----:B-1----:R-:W-:-:S04]  /*141c0*/  VIMNMX R3, R0, 0x80, PT ;  /* 0x0000008000037848 */ /* 0x002fc80003fe0100 */
[----:B------:R-:W-:Y:S01]  /*141d0*/  ISETP.GE.AND P1, PT, R220, R3, PT ;  /* 0x00000003dc00720c */ /* 0x000fe20003f26270 */
[----:B--2---:R-:W-:-:S12]  /*141e0*/  @!P0 BRA `(.L_x_617) ;  /* 0x0000015800008947 */ /* 0x004fd80003800000 */
.L_x_828:
[----:B------:R-:W-:Y:S05]  /*141f0*/  BSYNC B1 ;  /* 0x0000000000017941 */ /* 0x000fea0003800000 */
.L_x_616:
[----:B------:R-:W-:Y:S05]  /*14200*/  @P1 BRA `(.L_x_602) ;  /* 0x0000003000041947 */ /* 0x000fea0003800000 */
[----:B------:R-:W2:Y:S01]  /*14210*/  LDC R3, c[0x0][0x3f4] ;  /* 0x0000fd00ff037b82 */ /* 0x000ea20000000800 */
[C---:B----4-:R-:W-:Y:S01]  /*14220*/  VIADD R20, R18.reuse, 0x40 ;  /* 0x0000004012147836 */ /* 0x050fe20000000000 */
[C---:B------:R-:W-:Y:S01]  /*14230*/  IADD3 R0, R18.reuse, 0x20, RZ ;  /* 0x0000002012007810 */ /* 0x040fe20007ffe0ff */
[----:B------:R-:W-:Y:S01]  /*14240*/  BSSY B1, `(.L_x_618) ;  /* 0x0000101000017945 */ /* 0x000fe20003800000 */
[-C--:B--2---:R-:W-:Y:S02]  /*14250*/  ISETP.GE.AND P0, PT, R18, R3.reuse, PT ;  /* 0x000000031200720c */ /* 0x084fe40003f06270 */
[-C--:B------:R-:W-:Y:S02]  /*14260*/  ISETP.GE.AND P1, PT, R0, R3.reuse, PT ;  /* 0x000000030000720c */ /* 0x080fe40003f26270 */
[----:B------:R-:W-:-:S09]  /*14270*/  ISETP.GE.AND P2, PT, R20, R3, PT ;  /* 0x000000031400720c */ /* 0x000fd20003f46270 */
[----:B------:R-:W-:Y:S05]  /*14280*/  @P0 BRA `(.L_x_619) ;  /* 0x0000000c00f00947 */ /* 0x000fea0003800000 */
[----:B------:R-:W2:Y:S01]  /*14290*/  LDL R68, [R1+0x68] ;  /* 0x0000680001447983 */ /* 0x000ea20000100800 */
[----:B0-----:R-:W0:Y:S01]  /*142a0*/  S2R R36, SR_TID.X ;  /* 0x0000000000247919 */ /* 0x001e220000002100 */
[----:B-----5:R-:W-:Y:S02]  /*142b0*/  SHF.R.U32.HI R0, RZ, 0x8, R24 ;  /* 0x00000008ff007819 */ /* 0x020fe40000011618 */
[----:B------:R-:W-:Y:S02]  /*142c0*/  LOP3.LUT R20, R24, 0xff, RZ, 0xc0, !PT ;  /* 0x000000ff18147812 */ /* 0x000fe400078ec0ff */
[----:B-1----:R-:W-:-:S04]  /*142d0*/  LOP3.LUT R21, R0, 0xff, RZ, 0xc0, !PT ;  /* 0x000000ff00157812 */ /* 0x002fc800078ec0ff */
[----:B------:R-:W-:Y:S01]  /*142e0*/  PRMT R45, R21, 0x7604, R20 ;  /* 0x00007604152d7816 */ /* 0x000fe20000000014 */
[----:B0-----:R-:W-:-:S05]  /*142f0*/  VIADD R38, R36, 0xffffff80 ;  /* 0xffffff8024267836 */ /* 0x001fca0000000000 */
[----:B------:R-:W-:-:S04]  /*14300*/  LEA.HI R40, R38, R38, RZ, 0x1 ;  /* 0x0000002626287211 */ /* 0x000fc800078f08ff */
[----:B------:R-:W-:-:S05]  /*14310*/  LOP3.LUT R40, R40, 0xfffffffe, RZ, 0xc0, !PT ;  /* 0xfffffffe28287812 */ /* 0x000fca00078ec0ff */
[----:B------:R-:W-:-:S05]  /*14320*/  IMAD.IADD R40, R38, 0x1, -R40 ;  /* 0x0000000126287824 */ /* 0x000fca00078e0a28 */
[----:B------:R-:W-:-:S04]  /*14330*/  LEA.HI R0, R3, R40, RZ, 0x1c ;  /* 0x0000002803007211 */ /* 0x000fc800078fe0ff */
[----:B------:R-:W-:-:S04]  /*14340*/  SHF.R.S32.HI R21, RZ, 0x1f, R0 ;  /* 0x0000001fff157819 */ /* 0x000fc80000011400 */
[----:B------:R-:W-:Y:S01]  /*14350*/  LEA.HI R20, R21, R0, RZ, 0x2 ;  /* 0x0000000015147211 */ /* 0x000fe200078f10ff */
[----:B------:R-:W-:Y:S01]  /*14360*/  IMAD.SHL.U32 R0, R0, 0x10, RZ ;  /* 0x0000001000007824 */ /* 0x000fe200078e00ff */
[----:B------:R-:W-:-:S03]  /*14370*/  SHF.R.U32.HI R37, RZ, 0x8, R25 ;  /* 0x00000008ff257819 */ /* 0x000fc60000011619 */
[----:B------:R-:W-:Y:S01]  /*14380*/  IMAD.SHL.U32 R20, R20, 0x800, RZ ;  /* 0x0000080014147824 */ /* 0x000fe200078e00ff */
[----:B------:R-:W-:Y:S02]  /*14390*/  LOP3.LUT R21, R227, 0x30, R0, 0xf8, !PT ;  /* 0x00000030e3157812 */ /* 0x000fe400078ef800 */
[----:B------:R-:W-:Y:S02]  /*143a0*/  SHF.R.U32.HI R39, RZ, 0x8, R26 ;  /* 0x00000008ff277819 */ /* 0x000fe4000001161a */
[----:B------:R-:W-:Y:S02]  /*143b0*/  LOP3.LUT R21, R21, R228, RZ, 0x3c, !PT ;  /* 0x000000e415157212 */ /* 0x000fe400078e3cff */
[----:B------:R-:W-:Y:S02]  /*143c0*/  LOP3.LUT R20, R20, 0xffffe000, RZ, 0xc0, !PT ;  /* 0xffffe00014147812 */ /* 0x000fe400078ec0ff */
[----:B------:R-:W-:Y:S02]  /*143d0*/  LOP3.LUT R36, R25, 0xff, RZ, 0xc0, !PT ;  /* 0x000000ff19247812 */ /* 0x000fe400078ec0ff */
[----:B------:R-:W-:-:S02]  /*143e0*/  LOP3.LUT R38, R26, 0xff, RZ, 0xc0, !PT ;  /* 0x000000ff1a267812 */ /* 0x000fc400078ec0ff */
[----:B------:R-:W-:Y:S02]  /*143f0*/  LOP3.LUT R37, R37, 0xff, RZ, 0xc0, !PT ;  /* 0x000000ff25257812 */ /* 0x000fe400078ec0ff */
[----:B------:R-:W-:Y:S02]  /*14400*/  LOP3.LUT R39, R39, 0xff, RZ, 0xc0, !PT ;  /* 0x000000ff27277812 */ /* 0x000fe400078ec0ff */
[----:B------:R-:W-:Y:S02]  /*14410*/  IADD3 R21, R21, R229, R20 ;  /* 0x000000e515157210 */ /* 0x000fe40007ffe014 */
[----:B------:R-:W-:Y:S02]  /*14420*/  PRMT R46, R37, 0x7604, R36 ;  /* 0x00007604252e7816 */ /* 0x000fe40000000024 */
[----:B------:R-:W-:Y:S02]  /*14430*/  PRMT R47, R39, 0x7604, R38 ;  /* 0x00007604272f7816 */ /* 0x000fe40000000026 */
[----:B------:R-:W-:-:S02]  /*14440*/  SHF.R.U32.HI R37, RZ, 0x8, R27 ;  /* 0x00000008ff257819 */ /* 0x000fc4000001161b */
[----:B------:R-:W-:Y:S02]  /*14450*/  SHF.R.U32.HI R39, RZ, 0x8, R4 ;  /* 0x00000008ff277819 */ /* 0x000fe40000011604 */
[----:B------:R-:W-:Y:S02]  /*14460*/  SHF.R.U32.HI R40, RZ, 0x8, R5 ;  /* 0x00000008ff287819 */ /* 0x000fe40000011605 */
[----:B------:R-:W-:Y:S02]  /*14470*/  IADD3 R0, R16, R21, RZ ;  /* 0x0000001510007210 */ /* 0x000fe40007ffe0ff */
[----:B------:R-:W-:Y:S02]  /*14480*/  LOP3.LUT R36, R27, 0xff, RZ, 0xc0, !PT ;  /* 0x000000ff1b247812 */ /* 0x000fe400078ec0ff */
[----:B------:R-:W-:Y:S02]  /*14490*/  LOP3.LUT R38, R4, 0xff, RZ, 0xc0, !PT ;  /* 0x000000ff04267812 */ /* 0x000fe400078ec0ff */
[----:B------:R-:W-:-:S02]  /*144a0*/  LOP3.LUT R37, R37, 0xff, RZ, 0xc0, !PT ;  /* 0x000000ff25257812 */ /* 0x000fc400078ec0ff */
[----:B------:R-:W-:Y:S02]  /*144b0*/  LOP3.LUT R39, R39, 0xff, RZ, 0xc0, !PT ;  /* 0x000000ff27277812 */ /* 0x000fe400078ec0ff */
[----:B------:R-:W-:Y:S02]  /*144c0*/  LOP3.LUT R21, R40, 0xff, RZ, 0xc0, !PT ;  /* 0x000000ff28157812 */ /* 0x000fe400078ec0ff */
[----:B------:R-:W0:Y:S01]  /*144d0*/  LDS.128 R40, [R0+0x1e200] ;  /* 0x01e2000000287984 */ /* 0x000e220000000c00 */
[----:B------:R-:W-:Y:S02]  /*144e0*/  PRMT R48, R37, 0x7604, R36 ;  /* 0x0000760425307816 */ /* 0x000fe40000000024 */
[----:B------:R-:W-:Y:S02]  /*144f0*/  PRMT R53, R39, 0x7604, R38 ;  /* 0x0000760427357816 */ /* 0x000fe40000000026 */
[----:B------:R-:W-:Y:S02]  /*14500*/  SHF.R.U32.HI R50, RZ, 0x8, R6 ;  /* 0x00000008ff327819 */ /* 0x000fe40000011606 */
[----:B------:R-:W-:-:S02]  /*14510*/  LOP3.LUT R20, R5, 0xff, RZ, 0xc0, !PT ;  /* 0x000000ff05147812 */ /* 0x000fc400078ec0ff */
[----:B------:R-:W-:Y:S02]  /*14520*/  LOP3.LUT R49, R6, 0xff, RZ, 0xc0, !PT ;  /* 0x000000ff06317812 */ /* 0x000fe400078ec0ff */
[----:B------:R-:W-:Y:S02]  /*14530*/  LOP3.LUT R50, R50, 0xff, RZ, 0xc0, !PT ;  /* 0x000000ff32327812 */ /* 0x000fe400078ec0ff */
[----:B------:R-:W-:Y:S02]  /*14540*/  PRMT R20, R21, 0x7604, R20 ;  /* 0x0000760415147816 */ /* 0x000fe40000000014 */
[----:B------:R-:W-:Y:S02]  /*14550*/  SHF.R.U32.HI R55, RZ, 0x10, R5 ;  /* 0x00000010ff377819 */ /* 0x000fe40000011605 */
[----:B------:R-:W-:Y:S02]  /*14560*/  SHF.R.U32.HI R21, RZ, 0x10, R25 ;  /* 0x00000010ff157819 */ /* 0x000fe40000011619 */
[----:B------:R-:W-:-:S02]  /*14570*/  PRMT R57, R50, 0x7604, R49 ;  /* 0x0000760432397816 */ /* 0x000fc40000000031 */
[----:B------:R-:W-:Y:S01]  /*14580*/  SHF.R.U32.HI R49, RZ, 0x10, R27 ;  /* 0x00000010ff317819 */ /* 0x000fe2000001161b */
[----:B------:R-:W-:Y:S01]  /*14590*/  IMAD.U32 R55, R55, 0x10000, RZ ;  /* 0x0001000037377824 */ /* 0x000fe200078e00ff */
[----:B------:R-:W-:Y:S01]  /*145a0*/  SHF.R.U32.HI R52, RZ, 0x8, R7 ;  /* 0x00000008ff347819 */ /* 0x000fe20000011607 */
[----:B------:R-:W-:Y:S01]  /*145b0*/  IMAD.U32 R21, R21, 0x10000, RZ ;  /* 0x0001000015157824 */ /* 0x000fe200078e00ff */
[----:B------:R-:W-:Y:S01]  /*145c0*/  LOP3.LUT R51, R7, 0xff, RZ, 0xc0, !PT ;  /* 0x000000ff07337812 */ /* 0x000fe200078ec0ff */
[----:B------:R-:W-:Y:S01]  /*145d0*/  IMAD.U32 R49, R49, 0x10000, RZ ;  /* 0x0001000031317824 */ /* 0x000fe200078e00ff */
[----:B------:R-:W-:Y:S02]  /*145e0*/  LOP3.LUT R52, R52, 0xff, RZ, 0xc0, !PT ;  /* 0x000000ff34347812 */ /* 0x000fe400078ec0ff */
[----:B------:R-:W-:Y:S02]  /*145f0*/  LOP3.LUT R55, R20, 0xff0000, R55, 0xf8, !PT ;  /* 0x00ff000014377812 */ /* 0x000fe400078ef837 */
[----:B------:R-:W-:-:S02]  /*14600*/  LOP3.LUT R21, R46, 0xff0000, R21, 0xf8, !PT ;  /* 0x00ff00002e157812 */ /* 0x000fc400078ef815 */
[----:B------:R-:W-:Y:S02]  /*14610*/  PRMT R52, R52, 0x7604, R51 ;  /* 0x0000760434347816 */ /* 0x000fe40000000033 */
[----:B------:R-:W-:Y:S02]  /*14620*/  SHF.R.U32.HI R59, RZ, 0x10, R7 ;  /* 0x00000010ff3b7819 */ /* 0x000fe40000011607 */
[----:B------:R-:W-:Y:S02]  /*14630*/  LOP3.LUT R51, R48, 0xff0000, R49, 0xf8, !PT ;  /* 0x00ff000030337812 */ /* 0x000fe400078ef831 */
[----:B------:R-:W-:Y:S02]  /*14640*/  LOP3.LUT R47, R47, 0xff0000, R26, 0xf8, !PT ;  /* 0x00ff00002f2f7812 */ /* 0x000fe400078ef81a */
[----:B------:R-:W-:Y:S02]  /*14650*/  LOP3.LUT R55, R55, 0xff000000, R5, 0xf8, !PT ;  /* 0xff00000037377812 */ /* 0x000fe400078ef805 */
[----:B------:R-:W-:-:S02]  /*14660*/  LOP3.LUT R50, R21, 0xff000000, R25, 0xf8, !PT ;  /* 0xff00000015327812 */ /* 0x000fc400078ef819 */
[----:B------:R-:W-:Y:S01]  /*14670*/  LOP3.LUT R21, R53, 0xff0000, R4, 0xf8, !PT ;  /* 0x00ff000035157812 */ /* 0x000fe200078ef804 */
[----:B------:R-:W-:Y:S01]  /*14680*/  IMAD.U32 R59, R59, 0x10000, RZ ;  /* 0x000100003b3b7824 */ /* 0x000fe200078e00ff */
[----:B------:R-:W-:Y:S02]  /*14690*/  LOP3.LUT R45, R45, 0xff0000, R24, 0xf8, !PT ;  /* 0x00ff00002d2d7812 */ /* 0x000fe400078ef818 */
[----:B------:R-:W-:Y:S02]  /*146a0*/  LOP3.LUT R53, R51, 0xff000000, R27, 0xf8, !PT ;  /* 0xff00000033357812 */ /* 0x000fe400078ef81b */
[----:B------:R-:W-:Y:S02]  /*146b0*/  LOP3.LUT R20, R47, 0xff000000, R26, 0xf8, !PT ;  /* 0xff0000002f147812 */ /* 0x000fe400078ef81a */
[----:B------:R-:W-:Y:S02]  /*146c0*/  F2FP.F16.E4M3.UNPACK_B R56, R55 ;  /* 0x00000037ff38723e */ /* 0x000fe400020006ff */
[----:B0-----:R-:W-:-:S02]  /*146d0*/  F2FP.F16.E4M3.UNPACK_B R27, R41 ;  /* 0x00000029ff1b723e */ /* 0x001fc400020006ff */
[----:B------:R-:W-:Y:S02]  /*146e0*/  F2FP.F16.E4M3.UNPACK_B R26, R50 ;  /* 0x00000032ff1a723e */ /* 0x000fe400020006ff */
[----:B------:R-:W-:Y:S01]  /*146f0*/  LOP3.LUT R49, R45, 0xff000000, R24, 0xf8, !PT ;  /* 0xff0000002d317812 */ /* 0x000fe200078ef818 */
[----:B------:R-:W-:Y:S01]  /*14700*/  HADD2.F32 R58, -RZ, R56.H0_H0 ;  /* 0x20000038ff3a7230 */ /* 0x000fe20000004100 */
[----:B------:R-:W-:Y:S01]  /*14710*/  LOP3.LUT R59, R52, 0xff0000, R59, 0xf8, !PT ;  /* 0x00ff0000343b7812 */ /* 0x000fe200078ef83b */
[----:B------:R-:W-:Y:S02]  /*14720*/  HADD2.F32 R5, -RZ, R27.H0_H0 ;  /* 0x2000001bff057230 */ /* 0x000fe40000004100 */
[----:B------:R-:W-:Y:S01]  /*14730*/  HADD2.F32 R52, -RZ, R26.H0_H0 ;  /* 0x2000001aff347230 */ /* 0x000fe20000004100 */
[----:B------:R-:W-:Y:S02]  /*14740*/  F2FP.F16.E4M3.UNPACK_B R46, R41.H1 ;  /* 0x00000029ff2e723e */ /* 0x000fe400030006ff */
[C---:B------:R-:W-:Y:S01]  /*14750*/  FMUL.FTZ R60, R5.reuse, R58 ;  /* 0x0000003a053c7220 */ /* 0x040fe20000410000 */
[----:B------:R-:W-:Y:S01]  /*14760*/  F2FP.F16.E4M3.UNPACK_B R50, R50.H1 ;  /* 0x00000032ff32723e */ /* 0x000fe200030006ff */
[----:B------:R-:W-:Y:S01]  /*14770*/  FMUL.FTZ R51, R5, R52 ;  /* 0x0000003405337220 */ /* 0x000fe20000410000 */
[----:B------:R-:W-:-:S02]  /*14780*/  LOP3.LUT R57, R57, 0xff0000, R6, 0xf8, !PT ;  /* 0x00ff000039397812 */ /* 0x000fc400078ef806 */
[----:B------:R-:W-:Y:S02]  /*14790*/  LOP3.LUT R59, R59, 0xff000000, R7, 0xf8, !PT ;  /* 0xff0000003b3b7812 */ /* 0x000fe400078ef807 */
[-C--:B------:R-:W-:Y:S02]  /*147a0*/  F2FP.F16.E4M3.UNPACK_B R47, R43.reuse ;  /* 0x0000002bff2f723e */ /* 0x080fe400020006ff */
[----:B------:R-:W-:Y:S02]  /*147b0*/  F2FP.F16.E4M3.UNPACK_B R48, R43.H1 ;  /* 0x0000002bff30723e */ /* 0x000fe400030006ff */
[-C--:B------:R-:W-:Y:S02]  /*147c0*/  F2FP.F16.E4M3.UNPACK_B R7, R42.reuse ;  /* 0x0000002aff07723e */ /* 0x080fe400020006ff */
[----:B------:R-:W-:Y:S01]  /*147d0*/  F2FP.F16.E4M3.UNPACK_B R43, R42.H1 ;  /* 0x0000002aff2b723e */ /* 0x000fe200030006ff */
[----:B------:R-:W-:Y:S01]  /*147e0*/  HADD2.F32 R42, -RZ, R46.H0_H0 ;  /* 0x2000002eff2a7230 */ /* 0x000fe20000004100 */
[----:B------:R-:W-:-:S02]  /*147f0*/  F2FP.F16.E4M3.UNPACK_B R55, R55.H1 ;  /* 0x00000037ff37723e */ /* 0x000fc400030006ff */
[----:B------:R-:W-:Y:S01]  /*14800*/  LOP3.LUT R6, R57, 0xff000000, R6, 0xf8, !PT ;  /* 0xff00000039067812 */ /* 0x000fe200078ef806 */
[----:B------:R-:W-:Y:S02]  /*14810*/  HADD2.F32 R57, -RZ, R56.H1_H1 ;  /* 0x30000038ff397230 */ /* 0x000fe40000004100 */
[--C-:B------:R-:W-:Y:S02]  /*14820*/  HADD2.F32 R56, -RZ, R55.reuse.H0_H0 ;  /* 0x20000037ff387230 */ /* 0x100fe40000004100 */
[----:B------:R-:W-:Y:S02]  /*14830*/  HADD2.F32 R55, -RZ, R55.H1_H1 ;  /* 0x30000037ff377230 */ /* 0x000fe40000004100 */
[----:B------:R-:W-:Y:S01]  /*14840*/  HADD2.F32 R46, -RZ, R46.H1_H1 ;  /* 0x3000002eff2e7230 */ /* 0x000fe20000004100 */
[----:B------:R-:W-:Y:S02]  /*14850*/  LOP3.LUT R54, R21, 0xff000000, R4, 0xf8, !PT ;  /* 0xff00000015367812 */ /* 0x000fe400078ef804 */
[----:B------:R-:W-:-:S02]  /*14860*/  F2FP.F16.E4M3.UNPACK_B R41, R40 ;  /* 0x00000028ff29723e */ /* 0x000fc400020006ff */
[----:B------:R-:W-:Y:S01]  /*14870*/  F2FP.F16.E4M3.UNPACK_B R40, R40.H1 ;  /* 0x00000028ff28723e */ /* 0x000fe200030006ff */
[----:B--2---:R-:W0:Y:S02]  /*14880*/  LDS.128 R36, [R68+0x1e200] ;  /* 0x01e2000044247984 */ /* 0x004e240000000c00 */
[----:B0-----:R-:W-:-:S05]  /*14890*/  F2FP.F16.E4M3.UNPACK_B R24, R37 ;  /* 0x00000025ff18723e */ /* 0x001fca00020006ff */
[----:B------:R-:W-:Y:S01]  /*148a0*/  HADD2.F32 R25, -RZ, R24.H0_H0 ;  /* 0x20000018ff197230 */ /* 0x000fe20000004100 */
[----:B------:R-:W-:-:S04]  /*148b0*/  F2FP.F16.E4M3.UNPACK_B R37, R37.H1 ;  /* 0x00000025ff25723e */ /* 0x000fc800030006ff */
[C---:B------:R-:W-:Y:S01]  /*148c0*/  FFMA.FTZ R5, R25.reuse, R52, -R60 ;  /* 0x0000003419057223 */ /* 0x040fe2000001083c */
[----:B------:R-:W-:Y:S01]  /*148d0*/  FFMA.FTZ R25, R25, R58, R51 ;  /* 0x0000003a19197223 */ /* 0x000fe20000010033 */
[----:B------:R-:W-:Y:S02]  /*148e0*/  HADD2.F32 R51, -RZ, R26.H1_H1 ;  /* 0x3000001aff337230 */ /* 0x000fe40000004100 */
[----:B------:R-:W-:Y:S02]  /*148f0*/  HADD2.F32 R26, -RZ, R24.H1_H1 ;  /* 0x30000018ff1a7230 */ /* 0x000fe40000004100 */
[----:B------:R-:W-:Y:S02]  /*14900*/  HADD2.F32 R52, -RZ, R50.H0_H0 ;  /* 0x20000032ff347230 */ /* 0x000fe40000004100 */
[----:B------:R-:W-:Y:S02]  /*14910*/  HADD2.F32 R24, -RZ, R27.H1_H1 ;  /* 0x3000001bff187230 */ /* 0x000fe40000004100 */
[----:B------:R-:W-:-:S02]  /*14920*/  HADD2.F32 R27, -RZ, R37.H0_H0 ;  /* 0x20000025ff1b7230 */ /* 0x000fc40000004100 */
[----:B------:R-:W-:Y:S01]  /*14930*/  FMUL.FTZ R63, R42, R52 ;  /* 0x000000342a3f7220 */ /* 0x000fe20000410000 */
[C---:B------:R-:W-:Y:S01]  /*14940*/  FMUL.FTZ R61, R24.reuse, R57 ;  /* 0x00000039183d7220 */ /* 0x040fe20000410000 */
[-C--:B------:R-:W-:Y:S01]  /*14950*/  FMUL.FTZ R58, R24, R51.reuse ;  /* 0x00000033183a7220 */ /* 0x080fe20000410000 */
[-C--:B------:R-:W-:Y:S01]  /*14960*/  FMUL.FTZ R60, R42, R56.reuse ;  /* 0x000000382a3c7220 */ /* 0x080fe20000410000 */
[C---:B------:R-:W-:Y:S01]  /*14970*/  FFMA.FTZ R63, R27.reuse, R56, R63 ;  /* 0x000000381b3f7223 */ /* 0x040fe2000001003f */
[C---:B------:R-:W-:Y:S01]  /*14980*/  FFMA.FTZ R24, R26.reuse, R51, -R61 ;  /* 0x000000331a187223 */ /* 0x040fe2000001083d */
[----:B------:R-:W-:Y:S02]  /*14990*/  F2FP.F16.E4M3.UNPACK_B R56, R59 ;  /* 0x0000003bff38723e */ /* 0x000fe400020006ff */
[----:B------:R-:W-:Y:S01]  /*149a0*/  F2FP.F16.E4M3.UNPACK_B R51, R53 ;  /* 0x00000035ff33723e */ /* 0x000fe200020006ff */
[----:B------:R-:W-:Y:S01]  /*149b0*/  FFMA.FTZ R26, R26, R57, R58 ;  /* 0x000000391a1a7223 */ /* 0x000fe2000001003a */
[----:B------:R-:W-:Y:S01]  /*149c0*/  F2FP.F16.E4M3.UNPACK_B R45, R39 ;  /* 0x00000027ff2d723e */ /* 0x000fe200020006ff */
[----:B------:R-:W-:Y:S01]  /*149d0*/  FFMA.FTZ R60, R27, R52, -R60 ;  /* 0x000000341b3c7223 */ /* 0x000fe2000001083c */
[----:B------:R-:W-:-:S02]  /*149e0*/  HADD2.F32 R57, -RZ, R56.H0_H0 ;  /* 0x20000038ff397230 */ /* 0x000fc40000004100 */
[----:B------:R-:W-:Y:S02]  /*149f0*/  HADD2.F32 R42, -RZ, R47.H0_H0 ;  /* 0x2000002fff2a7230 */ /* 0x000fe40000004100 */
[----:B------:R-:W-:Y:S02]  /*14a00*/  HADD2.F32 R52, -RZ, R51.H0_H0 ;  /* 0x20000033ff347230 */ /* 0x000fe40000004100 */
[----:B------:R-:W-:Y:S02]  /*14a10*/  HADD2.F32 R50, -RZ, R50.H1_H1 ;  /* 0x30000032ff327230 */ /* 0x000fe40000004100 */
[C---:B------:R-:W-:Y:S01]  /*14a20*/  FMUL.FTZ R62, R42.reuse, R57 ;  /* 0x000000392a3e7220 */ /* 0x040fe20000410000 */
[----:B------:R-:W-:Y:S02]  /*14a30*/  HADD2.F32 R27, -RZ, R45.H0_H0 ;  /* 0x2000002dff1b7230 */ /* 0x000fe40000004100 */
[----:B------:R-:W-:Y:S01]  /*14a40*/  FMUL.FTZ R42, R42, R52 ;  /* 0x000000342a2a7220 */ /* 0x000fe20000410000 */
[----:B------:R-:W-:-:S02]  /*14a50*/  HADD2.F32 R37, -RZ, R37.H1_H1 ;  /* 0x30000025ff257230 */ /* 0x000fc40000004100 */
[C---:B------:R-:W-:Y:S01]  /*14a60*/  FMUL.FTZ R58, R46.reuse, R55 ;  /* 0x000000372e3a7220 */ /* 0x040fe20000410000 */
[-C--:B------:R-:W-:Y:S01]  /*14a70*/  FMUL.FTZ R46, R46, R50.reuse ;  /* 0x000000322e2e7220 */ /* 0x080fe20000410000 */
[----:B------:R-:W-:Y:S01]  /*14a80*/  FFMA.FTZ R57, R27, R57, R42 ;  /* 0x000000391b397223 */ /* 0x000fe2000001002a */
[----:B------:R-:W-:Y:S01]  /*14a90*/  F2FP.F16.E4M3.UNPACK_B R59, R59.H1 ;  /* 0x0000003bff3b723e */ /* 0x000fe200030006ff */
[----:B------:R-:W-:Y:S01]  /*14aa0*/  HADD2.F32 R56, -RZ, R56.H1_H1 ;  /* 0x30000038ff387230 */ /* 0x000fe20000004100 */
[----:B------:R-:W-:Y:S01]  /*14ab0*/  F2FP.F16.E4M3.UNPACK_B R53, R53.H1 ;  /* 0x00000035ff35723e */ /* 0x000fe200030006ff */
[----:B------:R-:W-:Y:S02]  /*14ac0*/  HADD2.F32 R47, -RZ, R47.H1_H1 ;  /* 0x3000002fff2f7230 */ /* 0x000fe40000004100 */
[----:B------:R-:W-:Y:S02]  /*14ad0*/  HADD2.F32 R42, -RZ, R51.H1_H1 ;  /* 0x30000033ff2a7230 */ /* 0x000fe40000004100 */
[C---:B------:R-:W-:Y:S01]  /*14ae0*/  FFMA.FTZ R61, R37.reuse, R50, -R58 ;  /* 0x00000032253d7223 */ /* 0x040fe2000001083a */
[----:B------:R-:W-:Y:S01]  /*14af0*/  FFMA.FTZ R58, R37, R55, R46 ;  /* 0x00000037253a7223 */ /* 0x000fe2000001002e */
[----:B------:R-:W-:Y:S01]  /*14b00*/  FFMA.FTZ R62, R27, R52, -R62 ;  /* 0x000000341b3e7223 */ /* 0x000fe2000001083e */
[----:B------:R-:W-:Y:S01]  /*14b10*/  F2FP.F16.E4M3.UNPACK_B R39, R39.H1 ;  /* 0x00000027ff27723e */ /* 0x000fe200030006ff */
[----:B------:R-:W-:-:S02]  /*14b20*/  HADD2.F32 R45, -RZ, R45.H1_H1 ;  /* 0x3000002dff2d7230 */ /* 0x000fc40000004100 */
[C---:B------:R-:W-:Y:S01]  /*14b30*/  FMUL.FTZ R52, R47.reuse, R56 ;  /* 0x000000382f347220 */ /* 0x040fe20000410000 */
[----:B------:R-:W-:Y:S02]  /*14b40*/  HADD2.F32 R50, -RZ, R59.H0_H0 ;  /* 0x2000003bff327230 */ /* 0x000fe40000004100 */
[-C--:B------:R-:W-:Y:S01]  /*14b50*/  FMUL.FTZ R47, R47, R42.reuse ;  /* 0x0000002a2f2f7220 */ /* 0x080fe20000410000 */
[----:B------:R-:W-:Y:S02]  /*14b60*/  HADD2.F32 R37, -RZ, R48.H0_H0 ;  /* 0x20000030ff257230 */ /* 0x000fe40000004100 */
[----:B------:R-:W-:Y:S02]  /*14b70*/  HADD2.F32 R46, -RZ, R53.H0_H0 ;  /* 0x20000035ff2e7230 */ /* 0x000fe40000004100 */
[----:B------:R-:W-:Y:S01]  /*14b80*/  FFMA.FTZ R55, R45, R42, -R52 ;  /* 0x0000002a2d377223 */ /* 0x000fe20000010834 */
[----:B------:R-:W-:Y:S02]  /*14b90*/  HADD2.F32 R27, -RZ, R39.H0_H0 ;  /* 0x20000027ff1b7230 */ /* 0x000fe40000004100 */
[----:B------:R-:W-:Y:S01]  /*14ba0*/  FMUL.FTZ R64, R37, R50 ;  /* 0x0000003225407220 */ /* 0x000fe20000410000 */
[----:B------:R-:W-:Y:S01]  /*14bb0*/  FFMA.FTZ R56, R45, R56, R47 ;  /* 0x000000382d387223 */ /* 0x000fe2000001002f */
[----:B------:R-:W-:Y:S01]  /*14bc0*/  FMUL.FTZ R37, R37, R46 ;  /* 0x0000002e25257220 */ /* 0x000fe20000410000 */
[----:B------:R-:W-:-:S02]  /*14bd0*/  F2FP.F16.E4M3.UNPACK_B R45, R54.H1 ;  /* 0x00000036ff2d723e */ /* 0x000fc400030006ff */
[----:B------:R-:W-:Y:S01]  /*14be0*/  F2FP.F16.E4M3.UNPACK_B R42, R49.H1 ;  /* 0x00000031ff2a723e */ /* 0x000fe200030006ff */
[C---:B------:R-:W-:Y:S01]  /*14bf0*/  FFMA.FTZ R65, R27.reuse, R50, R37 ;  /* 0x000000321b417223 */ /* 0x040fe20000010025 */
[-C--:B------:R-:W-:Y:S01]  /*14c00*/  F2FP.F16.E4M3.UNPACK_B R21, R36.reuse ;  /* 0x00000024ff15723e */ /* 0x080fe200020006ff */
[----:B------:R-:W-:Y:S01]  /*14c10*/  HADD2.F32 R53, -RZ, R53.H1_H1 ;  /* 0x30000035ff357230 */ /* 0x000fe20000004100 */
[----:B------:R-:W-:Y:S01]  /*14c20*/  F2FP.F16.E4M3.UNPACK_B R36, R36.H1 ;  /* 0x00000024ff24723e */ /* 0x000fe200030006ff */
[----:B------:R-:W-:Y:S02]  /*14c30*/  HADD2.F32 R59, -RZ, R59.H1_H1 ;  /* 0x3000003bff3b7230 */ /* 0x000fe40000004100 */
[----:B------:R-:W-:Y:S01]  /*14c40*/  FFMA.FTZ R64, R27, R46, -R64 ;  /* 0x0000002e1b407223 */ /* 0x000fe20000010840 */
[----:B------:R-:W-:Y:S02]  /*14c50*/  HADD2.F32 R48, -RZ, R48.H1_H1 ;  /* 0x30000030ff307230 */ /* 0x000fe40000004100 */
[----:B------:R-:W-:-:S02]  /*14c60*/  HADD2.F32 R50, -RZ, R45.H0_H0 ;  /* 0x2000002dff327230 */ /* 0x000fc40000004100 */
[----:B------:R-:W-:Y:S02]  /*14c70*/  HADD2.F32 R37, -RZ, R40.H0_H0 ;  /* 0x20000028ff257230 */ /* 0x000fe40000004100 */
[----:B------:R-:W-:Y:S02]  /*14c80*/  HADD2.F32 R46, -RZ, R42.H0_H0 ;  /* 0x2000002aff2e7230 */ /* 0x000fe40000004100 */
[C---:B------:R-:W-:Y:S01]  /*14c90*/  FMUL.FTZ R52, R48.reuse, R59 ;  /* 0x0000003b30347220 */ /* 0x040fe20000410000 */
[----:B------:R-:W-:Y:S01]  /*14ca0*/  FMUL.FTZ R66, R48, R53 ;  /* 0x0000003530427220 */ /* 0x000fe20000410000 */
[----:B------:R-:W-:Y:S02]  /*14cb0*/  HADD2.F32 R27, -RZ, R36.H0_H0 ;  /* 0x20000024ff1b7230 */ /* 0x000fe40000004100 */
[C---:B------:R-:W-:Y:S01]  /*14cc0*/  FMUL.FTZ R48, R37.reuse, R50 ;  /* 0x0000003225307220 */ /* 0x040fe20000410000 */
[----:B------:R-:W-:Y:S01]  /*14cd0*/  FMUL.FTZ R37, R37, R46 ;  /* 0x0000002e25257220 */ /* 0x000fe20000410000 */
[----:B------:R-:W-:-:S02]  /*14ce0*/  HADD2.F32 R39, -RZ, R39.H1_H1 ;  /* 0x30000027ff277230 */ /* 0x000fc40000004100 */
[C---:B------:R-:W-:Y:S01]  /*14cf0*/  FFMA.FTZ R47, R27.reuse, R46, -R48 ;  /* 0x0000002e1b2f7223 */ /* 0x040fe20000010830 */
[----:B------:R-:W-:Y:S01]  /*14d00*/  FFMA.FTZ R50, R27, R50, R37 ;  /* 0x000000321b327223 */ /* 0x000fe20000010025 */
[----:B------:R-:W-:Y:S01]  /*14d10*/  HADD2.F32 R45, -RZ, R45.H1_H1 ;  /* 0x3000002dff2d7230 */ /* 0x000fe20000004100 */
[----:B------:R-:W-:Y:S01]  /*14d20*/  F2FP.F16.E4M3.UNPACK_B R54, R54 ;  /* 0x00000036ff36723e */ /* 0x000fe200020006ff */
[----:B------:R-:W-:Y:S02]  /*14d30*/  HADD2.F32 R40, -RZ, R40.H1_H1 ;  /* 0x30000028ff287230 */ /* 0x000fe40000004100 */
[----:B------:R-:W-:Y:S02]  /*14d40*/  HADD2.F32 R27, -RZ, R42.H1_H1 ;  /* 0x3000002aff1b7230 */ /* 0x000fe40000004100 */
[C---:B------:R-:W-:Y:S01]  /*14d50*/  FFMA.FTZ R67, R39.reuse, R53, -R52 ;  /* 0x0000003527437223 */ /* 0x040fe20000010834 */
[----:B------:R-:W-:Y:S01]  /*14d60*/  FFMA.FTZ R66, R39, R59, R66 ;  /* 0x0000003b27427223 */ /* 0x000fe20000010042 */
[----:B------:R-:W-:Y:S01]  /*14d70*/  HADD2.F32 R36, -RZ, R36.H1_H1 ;  /* 0x30000024ff247230 */ /* 0x000fe20000004100 */
[----:B------:R-:W-:Y:S01]  /*14d80*/  F2FP.F16.E4M3.UNPACK_B R49, R49 ;  /* 0x00000031ff31723e */ /* 0x000fe200020006ff */
[C---:B------:R-:W-:Y:S01]  /*14d90*/  FMUL.FTZ R39, R40.reuse, R45 ;  /* 0x0000002d28277220 */ /* 0x040fe20000410000 */
[----:B------:R-:W-:Y:S01]  /*14da0*/  FMUL.FTZ R42, R40, R27 ;  /* 0x0000001b282a7220 */ /* 0x000fe20000410000 */
[----:B------:R-:W-:-:S02]  /*14db0*/  HADD2.F32 R40, -RZ, R54.H0_H0 ;  /* 0x20000036ff287230 */ /* 0x000fc40000004100 */
[----:B------:R-:W-:Y:S02]  /*14dc0*/  HADD2.F32 R37, -RZ, R41.H0_H0 ;  /* 0x20000029ff257230 */ /* 0x000fe40000004100 */
[C---:B------:R-:W-:Y:S01]  /*14dd0*/  FFMA.FTZ R52, R36.reuse, R27, -R39 ;  /* 0x0000001b24347223 */ /* 0x040fe20000010827 */
[----:B------:R-:W-:Y:S01]  /*14de0*/  FFMA.FTZ R51, R36, R45, R42 ;  /* 0x0000002d24337223 */ /* 0x000fe2000001002a */
[----:B------:R-:W-:Y:S02]  /*14df0*/  HADD2.F32 R36, -RZ, R49.H0_H0 ;  /* 0x20000031ff247230 */ /* 0x000fe40000004100 */
[----:B------:R-:W-:Y:S02]  /*14e00*/  HADD2.F32 R27, -RZ, R21.H0_H0 ;  /* 0x20000015ff1b7230 */ /* 0x000fe40000004100 */
[C---:B------:R-:W-:Y:S01]  /*14e10*/  FMUL.FTZ R42, R37.reuse, R40 ;  /* 0x00000028252a7220 */ /* 0x040fe20000410000 */
[----:B------:R-:W-:Y:S02]  /*14e20*/  HADD2.F32 R54, -RZ, R54.H1_H1 ;  /* 0x30000036ff367230 */ /* 0x000fe40000004100 */
[----:B------:R-:W-:Y:S01]  /*14e30*/  FMUL.FTZ R46, R37, R36 ;  /* 0x00000024252e7220 */ /* 0x000fe20000410000 */
[----:B------:R-:W-:-:S02]  /*14e40*/  HADD2.F32 R41, -RZ, R41.H1_H1 ;  /* 0x30000029ff297230 */ /* 0x000fc40000004100 */
[----:B------:R-:W-:Y:S01]  /*14e50*/  FFMA.FTZ R42, R27, R36, -R42 ;  /* 0x000000241b2a7223 */ /* 0x000fe2000001082a */
[----:B------:R-:W-:Y:S01]  /*14e60*/  HADD2.F32 R36, -RZ, R49.H1_H1 ;  /* 0x30000031ff247230 */ /* 0x000fe20000004100 */
[----:B------:R-:W-:Y:S01]  /*14e70*/  F2FP.F16.E4M3.UNPACK_B R39, R6.H1 ;  /* 0x00000006ff27723e */ /* 0x000fe200030006ff */
[----:B------:R-:W-:Y:S02]  /*14e80*/  HADD2.F32 R21, -RZ, R21.H1_H1 ;  /* 0x30000015ff157230 */ /* 0x000fe40000004100 */
[----:B------:R-:W-:Y:S01]  /*14e90*/  FMUL.FTZ R48, R41, R54 ;  /* 0x0000003629307220 */ /* 0x000fe20000410000 */
[----:B------:R-:W-:Y:S01]  /*14ea0*/  F2FP.F16.E4M3.UNPACK_B R37, R20.H1 ;  /* 0x00000014ff25723e */ /* 0x000fe200030006ff */
[----:B------:R-:W-:Y:S01]  /*14eb0*/  FFMA.FTZ R46, R27, R40, R46 ;  /* 0x000000281b2e7223 */ /* 0x000fe2000001002e */
[----:B------:R-:W-:Y:S01]  /*14ec0*/  F2FP.F16.E4M3.UNPACK_B R4, R38 ;  /* 0x00000026ff04723e */ /* 0x000fe200020006ff */
[----:B------:R-:W-:Y:S01]  /*14ed0*/  FMUL.FTZ R45, R41, R36 ;  /* 0x00000024292d7220 */ /* 0x000fe20000410000 */
[----:B------:R-:W-:Y:S01]  /*14ee0*/  F2FP.F16.E4M3.UNPACK_B R38, R38.H1 ;  /* 0x00000026ff26723e */ /* 0x000fe200030006ff */
[----:B------:R-:W-:-:S02]  /*14ef0*/  HADD2.F32 R40, -RZ, R39.H0_H0 ;  /* 0x20000027ff287230 */ /* 0x000fc40000004100 */
[C---:B------:R-:W-:Y:S01]  /*14f00*/  FFMA.FTZ R41, R21.reuse, R36, -R48 ;  /* 0x0000002415297223 */ /* 0x040fe20000010830 */
[----:B------:R-:W-:Y:S02]  /*14f10*/  HADD2.F32 R27, -RZ, R43.H0_H0 ;  /* 0x2000002bff1b7230 */ /* 0x000fe40000004100 */
[----:B------:R-:W-:Y:S01]  /*14f20*/  FFMA.FTZ R45, R21, R54, R45 ;  /* 0x00000036152d7223 */ /* 0x000fe2000001002d */
[----:B------:R-:W-:Y:S02]  /*14f30*/  HADD2.F32 R36, -RZ, R37.H0_H0 ;  /* 0x20000025ff247230 */ /* 0x000fe40000004100 */
[----:B------:R-:W-:Y:S02]  /*14f40*/  HADD2.F32 R39, -RZ, R39.H1_H1 ;  /* 0x30000027ff277230 */ /* 0x000fe40000004100 */
[----:B------:R-:W-:Y:S02]  /*14f50*/  HADD2.F32 R43, -RZ, R43.H1_H1 ;  /* 0x3000002bff2b7230 */ /* 0x000fe40000004100 */
[----:B------:R-:W-:Y:S01]  /*14f60*/  FMUL.FTZ R48, R27, R40 ;  /* 0x000000281b307220 */ /* 0x000fe20000410000 */
[----:B------:R-:W-:-:S02]  /*14f70*/  HADD2.F32 R21, -RZ, R38.H0_H0 ;  /* 0x20000026ff157230 */ /* 0x000fc40000004100 */
[----:B------:R-:W-:Y:S02]  /*14f80*/  HADD2.F32 R37, -RZ, R37.H1_H1 ;  /* 0x30000025ff257230 */ /* 0x000fe40000004100 */
[----:B------:R-:W-:Y:S01]  /*14f90*/  FMUL.FTZ R54, R27, R36 ;  /* 0x000000241b367220 */ /* 0x000fe20000410000 */
[----:B------:R-:W-:Y:S01]  /*14fa0*/  HADD2.F32 R38, -RZ, R38.H1_H1 ;  /* 0x30000026ff267230 */ /* 0x000fe20000004100 */
[----:B------:R-:W-:Y:S01]  /*14fb0*/  F2FP.F16.E4M3.UNPACK_B R20, R20 ;  /* 0x00000014ff14723e */ /* 0x000fe200020006ff */
[----:B------:R-:W-:Y:S01]  /*14fc0*/  FMUL.FTZ R27, R43, R39 ;  /* 0x000000272b1b7220 */ /* 0x000fe20000410000 */
[----:B------:R-:W-:Y:S01]  /*14fd0*/  FFMA.FTZ R48, R21, R36, -R48 ;  /* 0x0000002415307223 */ /* 0x000fe20000010830 */
[----:B------:R-:W-:Y:S01]  /*14fe0*/  F2FP.F16.E4M3.UNPACK_B R6, R6 ;  /* 0x00000006ff06723e */ /* 0x000fe200020006ff */
[-C--:B------:R-:W-:Y:S01]  /*14ff0*/  FMUL.FTZ R36, R43, R37.reuse ;  /* 0x000000252b247220 */ /* 0x080fe20000410000 */
[----:B------:R-:W-:Y:S01]  /*15000*/  FFMA.FTZ R54, R21, R40, R54 ;  /* 0x0000002815367223 */ /* 0x000fe20000010036 */
[----:B------:R-:W-:Y:S01]  /*15010*/  FFMA.FTZ R49, R38, R37, -R27 ;  /* 0x0000002526317223 */ /* 0x000fe2000001081b */
[----:B------:R-:W-:-:S02]  /*15020*/  HADD2.F32 R21, -RZ, R20.H0_H0 ;  /* 0x20000014ff157230 */ /* 0x000fc40000004100 */
[----:B------:R-:W-:Y:S01]  /*15030*/  FFMA.FTZ R53, R38, R39, R36 ;  /* 0x0000002726357223 */ /* 0x000fe20000010024 */
[----:B------:R-:W-:Y:S02]  /*15040*/  HADD2.F32 R27, -RZ, R20.H1_H1 ;  /* 0x30000014ff1b7230 */ /* 0x000fe40000004100 */
[--C-:B------:R-:W-:Y:S02]  /*15050*/  HADD2.F32 R37, -RZ, R6.reuse.H0_H0 ;  /* 0x20000006ff257230 */ /* 0x100fe40000004100 */
[--C-:B------:R-:W-:Y:S02]  /*15060*/  HADD2.F32 R20, -RZ, R7.reuse.H0_H0 ;  /* 0x20000007ff147230 */ /* 0x100fe40000004100 */
[----:B------:R-:W-:Y:S02]  /*15070*/  HADD2.F32 R36, -RZ, R6.H1_H1 ;  /* 0x30000006ff247230 */ /* 0x000fe40000004100 */
[----:B------:R-:W-:Y:S02]  /*15080*/  HADD2.F32 R7, -RZ, R7.H1_H1 ;  /* 0x30000007ff077230 */ /* 0x000fe40000004100 */
[----:B------:R-:W-:Y:S01]  /*15090*/  FMUL.FTZ R39, R20, R37 ;  /* 0x0000002514277220 */ /* 0x000fe20000410000 */
[----:B------:R-:W-:-:S02]  /*150a0*/  HADD2.F32 R6, -RZ, R4.H0_H0 ;  /* 0x20000004ff067230 */ /* 0x000fc40000004100 */
[----:B------:R-:W-:Y:S01]  /*150b0*/  FMUL.FTZ R20, R20, R21 ;  /* 0x0000001514147220 */ /* 0x000fe20000410000 */
[----:B------:R-:W-:Y:S02]  /*150c0*/  HADD2.F32 R4, -RZ, R4.H1_H1 ;  /* 0x30000004ff047230 */ /* 0x000fe40000004100 */
[CC--:B------:R-:W-:Y:S01]  /*150d0*/  FMUL.FTZ R43, R7.reuse, R36.reuse ;  /* 0x00000024072b7220 */ /* 0x0c0fe20000410000 */
[----:B------:R-:W-:Y:S01]  /*150e0*/  FMUL.FTZ R7, R7, R27 ;  /* 0x0000001b07077220 */ /* 0x000fe20000410000 */
[C---:B------:R-:W-:Y:S01]  /*150f0*/  FFMA.FTZ R39, R6.reuse, R21, -R39 ;  /* 0x0000001506277223 */ /* 0x040fe20000010827 */
[----:B------:R-:W-:Y:S01]  /*15100*/  FFMA.FTZ R20, R6, R37, R20 ;  /* 0x0000002506147223 */ /* 0x000fe20000010014 */
[C---:B------:R-:W-:Y:S01]  /*15110*/  FFMA.FTZ R6, R4.reuse, R27, -R43 ;  /* 0x0000001b04067223 */ /* 0x040fe2000001082b */
[----:B------:R-:W-:Y:S01]  /*15120*/  FFMA.FTZ R21, R4, R36, R7 ;  /* 0x0000002404157223 */ /* 0x000fe20000010007 */
[----:B------:R-:W-:Y:S02]  /*15130*/  F2FP.SATFINITE.E4M3.F32.PACK_AB_MERGE_C R60, R61, R60, RZ ;  /* 0x0000003c3d3c723e */ /* 0x000fe400048070ff */
[----:B------:R-:W-:-:S02]  /*15140*/  F2FP.SATFINITE.E4M3.F32.PACK_AB_MERGE_C R7, R67, R64, RZ ;  /* 0x000000404307723e */ /* 0x000fc400048070ff */
[----:B------:R-:W-:Y:S02]  /*15150*/  F2FP.SATFINITE.E4M3.F32.PACK_AB_MERGE_C R58, R58, R63, RZ ;  /* 0x0000003f3a3a723e */ /* 0x000fe400048070ff */
[----:B------:R-:W-:Y:S02]  /*15160*/  F2FP.SATFINITE.E4M3.F32.PACK_AB_MERGE_C R4, R52, R47, RZ ;  /* 0x0000002f3404723e */ /* 0x000fe400048070ff */
[----:B------:R-:W-:Y:S02]  /*15170*/  F2FP.SATFINITE.E4M3.F32.PACK_AB_MERGE_C R48, R49, R48, RZ ;  /* 0x000000303130723e */ /* 0x000fe400048070ff */
[----:B------:R-:W-:Y:S02]  /*15180*/  F2FP.SATFINITE.E4M3.F32.PACK_AB_MERGE_C R27, R66, R65, RZ ;  /* 0x00000041421b723e */ /* 0x000fe400048070ff */
[----:B------:R-:W-:Y:S02]  /*15190*/  F2FP.SATFINITE.E4M3.F32.PACK_AB_MERGE_C R50, R51, R50, RZ ;  /* 0x000000323332723e */ /* 0x000fe400048070ff */
[----:B------:R-:W-:-:S02]  /*151a0*/  F2FP.SATFINITE.E4M3.F32.PACK_AB_MERGE_C R53, R53, R54, RZ ;  /* 0x000000363535723e */ /* 0x000fc400048070ff */
[----:B------:R-:W-:Y:S02]  /*151b0*/  F2FP.SATFINITE.E4M3.F32.PACK_AB_MERGE_C R5, R24, R5, R60 ;  /* 0x000000051805723e */ /* 0x000fe4000480703c */
[----:B------:R-:W-:Y:S02]  /*151c0*/  F2FP.SATFINITE.E4M3.F32.PACK_AB_MERGE_C R7, R55, R62, R7 ;  /* 0x0000003e3707723e */ /* 0x000fe40004807007 */
[----:B------:R-:W-:Y:S02]  /*151d0*/  F2FP.SATFINITE.E4M3.F32.PACK_AB_MERGE_C R25, R26, R25, R58 ;  /* 0x000000191a19723e */ /* 0x000fe4000480703a */
[----:B------:R-:W-:Y:S02]  /*151e0*/  F2FP.SATFINITE.E4M3.F32.PACK_AB_MERGE_C R4, R41, R42, R4 ;  /* 0x0000002a2904723e */ /* 0x000fe40004807004 */
[----:B------:R-:W-:Y:S02]  /*151f0*/  F2FP.SATFINITE.E4M3.F32.PACK_AB_MERGE_C R6, R6, R39, R48 ;  /* 0x000000270606723e */ /* 0x000fe40004807030 */
[----:B------:R-:W-:-:S02]  /*15200*/  F2FP.SATFINITE.E4M3.F32.PACK_AB_MERGE_C R27, R56, R57, R27 ;  /* 0x00000039381b723e */ /* 0x000fc4000480701b */
[----:B------:R-:W-:Y:S02]  /*15210*/  F2FP.SATFINITE.E4M3.F32.PACK_AB_MERGE_C R24, R45, R46, R50 ;  /* 0x0000002e2d18723e */ /* 0x000fe40004807032 */
[----:B------:R-:W-:Y:S01]  /*15220*/  F2FP.SATFINITE.E4M3.F32.PACK_AB_MERGE_C R26, R21, R20, R53 ;  /* 0x00000014151a723e */ /* 0x000fe20004807035 */
[----:B------:R2:W-:Y:S04]  /*15230*/  STS.128 [R68+0x1e200], R4 ;  /* 0x01e2000444007388 */ /* 0x0005e80000000c00 */
[----:B------:R2:W-:Y:S02]  /*15240*/  STS.128 [R0+0x1e200], R24 ;  /* 0x01e2001800007388 */ /* 0x0005e40000000c00 */
.L_x_619:
[----:B------:R-:W-:Y:S05]  /*15250*/  BSYNC B1 ;  /* 0x0000000000017941 */ /* 0x000fea0003800000 */
.L_x_618:
[----:B------:R-:W-:Y:S04]  /*15260*/  BSSY B1, `(.L_x_620) ;  /* 0x0000102000017945 */ /* 0x000fe80003800000 */
[----:B------:R-:W-:Y:S05]  /*15270*/  @P1 BRA `(.L_x_621) ;  /* 0x0000001000001947 */ /* 0x000fea0003800000 */
[----:B------:R-:W3:Y:S04]  /*15280*/  LDL R20, [R1+0x40] ;  /* 0x0000400001147983 */ /* 0x000ee80000100800 */
[----:B------:R-:W4:Y:S01]  /*15290*/  LDL R60, [R1+0x64] ;  /* 0x00006400013c7983 */ /* 0x000f220000100800 */
[----:B--2--5:R-:W-:Y:S02]  /*152a0*/  SHF.R.U32.HI R0, RZ, 0x8, R28 ;  /* 0x00000008ff007819 */ /* 0x024fe4000001161c */
[----:B------:R-:W-:Y:S02]  /*152b0*/  LOP3.LUT R5, R28, 0xff, RZ, 0xc0, !PT ;  /* 0x000000ff1c057812 */ /* 0x000fe400078ec0ff */
[----:B------:R-:W-:Y:S02]  /*152c0*/  LOP3.LUT R4, R0, 0xff, RZ, 0xc0, !PT ;  /* 0x000000ff00047812 */ /* 0x000fe400078ec0ff */
[----:B------:R-:W-:-:S02]  /*152d0*/  SHF.R.U32.HI R24, RZ, 0x8, R31 ;  /* 0x00000008ff187819 */ /* 0x000fc4000001161f */
[----:B0-----:R-:W-:Y:S02]  /*152e0*/  PRMT R37, R4, 0x7604, R5 ;  /* 0x0000760404257816 */ /* 0x001fe40000000005 */
[----:B------:R-:W-:Y:S02]  /*152f0*/  SHF.R.U32.HI R6, RZ, 0x8, R29 ;  /* 0x00000008ff067819 */ /* 0x000fe4000001161d */
[----:B-1----:R-:W-:Y:S02]  /*15300*/  LOP3.LUT R21, R31, 0xff, RZ, 0xc0, !PT ;  /* 0x000000ff1f157812 */ /* 0x002fe400078ec0ff */
[----:B------:R-:W-:Y:S02]  /*15310*/  LOP3.LUT R7, R29, 0xff, RZ, 0xc0, !PT ;  /* 0x000000ff1d077812 */ /* 0x000fe400078ec0ff */
[----:B------:R-:W-:Y:S02]  /*15320*/  LOP3.LUT R6, R6, 0xff, RZ, 0xc0, !PT ;  /* 0x000000ff06067812 */ /* 0x000fe400078ec0ff */
[----:B------:R-:W-:-:S02]  /*15330*/  LOP3.LUT R25, R8, 0xff, RZ, 0xc0, !PT ;  /* 0x000000ff08197812 */ /* 0x000fc400078ec0ff */
[----:B------:R-:W-:Y:S02]  /*15340*/  PRMT R36, R6, 0x7604, R7 ;  /* 0x0000760406247816 */ /* 0x000fe40000000007 */
[----:B------:R-:W-:Y:S02]  /*15350*/  SHF.R.U32.HI R6, RZ, 0x8, R30 ;  /* 0x00000008ff067819 */ /* 0x000fe4000001161e */
[----:B------:R-:W-:Y:S02]  /*15360*/  LOP3.LUT R7, R30, 0xff, RZ, 0xc0, !PT ;  /* 0x000000ff1e077812 */ /* 0x000fe400078ec0ff */
[----:B------:R-:W-:Y:S02]  /*15370*/  LOP3.LUT R6, R6, 0xff, RZ, 0xc0, !PT ;  /* 0x000000ff06067812 */ /* 0x000fe400078ec0ff */
[----:B------:R-:W-:Y:S02]  /*15380*/  LOP3.LUT R27, R10, 0xff, RZ, 0xc0, !PT ;  /* 0x000000ff0a1b7812 */ /* 0x000fe400078ec0ff */
[----:B------:R-:W-:-:S02]  /*15390*/  LOP3.LUT R41, R11, 0xff, RZ, 0xc0, !PT ;  /* 0x000000ff0b297812 */ /* 0x000fc400078ec0ff */
[----:B------:R-:W-:Y:S02]  /*153a0*/  PRMT R39, R6, 0x7604, R7 ;  /* 0x0000760406277816 */ /* 0x000fe40000000007 */
[----:B------:R-:W-:Y:S02]  /*153b0*/  SHF.R.U32.HI R38, RZ, 0x10, R30 ;  /* 0x00000010ff267819 */ /* 0x000fe4000001161e */
[----:B------:R-:W-:Y:S02]  /*153c0*/  SHF.R.U32.HI R40, RZ, 0x10, R31 ;  /* 0x00000010ff287819 */ /* 0x000fe4000001161f */
[----:B------:R-:W-:Y:S02]  /*153d0*/  LOP3.LUT R38, R38, 0xff, RZ, 0xc0, !PT ;  /* 0x000000ff26267812 */ /* 0x000fe400078ec0ff */
[----:B------:R-:W-:Y:S02]  /*153e0*/  LOP3.LUT R40, R40, 0xff, RZ, 0xc0, !PT ;  /* 0x000000ff28287812 */ /* 0x000fe400078ec0ff */
[----:B---3--:R-:W-:-:S02]  /*153f0*/  LEA.HI R0, R3, R20, RZ, 0x1c ;  /* 0x0000001403007211 */ /* 0x008fc400078fe0ff */
[----:B------:R-:W-:Y:S02]  /*15400*/  SHF.R.U32.HI R20, RZ, 0x8, R8 ;  /* 0x00000008ff147819 */ /* 0x000fe40000011608 */
[----:B------:R-:W-:Y:S02]  /*15410*/  SHF.R.S32.HI R5, RZ, 0x1f, R0 ;  /* 0x0000001fff057819 */ /* 0x000fe40000011400 */
[----:B------:R-:W-:Y:S02]  /*15420*/  LOP3.LUT R20, R20, 0xff, RZ, 0xc0, !PT ;  /* 0x000000ff14147812 */ /* 0x000fe400078ec0ff */
[----:B------:R-:W-:Y:S01]  /*15430*/  LEA.HI R4, R5, R0, RZ, 0x2 ;  /* 0x0000000005047211 */ /* 0x000fe200078f10ff */
[----:B------:R-:W-:Y:S01]  /*15440*/  IMAD.SHL.U32 R0, R0, 0x10, RZ ;  /* 0x0000001000007824 */ /* 0x000fe200078e00ff */
[----:B------:R-:W-:Y:S02]  /*15450*/  PRMT R45, R20, 0x7604, R25 ;  /* 0x00007604142d7816 */ /* 0x000fe40000000019 */
[----:B------:R-:W-:-:S02]  /*15460*/  SHF.L.U32 R4, R4, 0xb, RZ ;  /* 0x0000000b04047819 */ /* 0x000fc400000006ff */
[----:B------:R-:W-:Y:S02]  /*15470*/  LOP3.LUT R5, R227, 0x30, R0, 0xf8, !PT ;  /* 0x00000030e3057812 */ /* 0x000fe400078ef800 */
[----:B------:R-:W-:Y:S02]  /*15480*/  LOP3.LUT R0, R24, 0xff, RZ, 0xc0, !PT ;  /* 0x000000ff18007812 */ /* 0x000fe400078ec0ff */
[----:B------:R-:W-:Y:S02]  /*15490*/  LOP3.LUT R5, R5, R228, RZ, 0x3c, !PT ;  /* 0x000000e405057212 */ /* 0x000fe400078e3cff */
[----:B------:R-:W-:Y:S02]  /*154a0*/  PRMT R43, R0, 0x7604, R21 ;  /* 0x00007604002b7816 */ /* 0x000fe40000000015 */
[----:B------:R-:W-:Y:S02]  /*154b0*/  LOP3.LUT R4, R4, 0xffffe000, RZ, 0xc0, !PT ;  /* 0xffffe00004047812 */ /* 0x000fe400078ec0ff */
[----:B------:R-:W-:-:S02]  /*154c0*/  SHF.R.U32.HI R0, RZ, 0x8, R9 ;  /* 0x00000008ff007819 */ /* 0x000fc40000011609 */
[----:B------:R-:W-:Y:S02]  /*154d0*/  IADD3 R21, R5, R229, R4 ;  /* 0x000000e505157210 */ /* 0x000fe40007ffe004 */
[----:B------:R-:W-:Y:S01]  /*154e0*/  LOP3.LUT R25, R9, 0xff, RZ, 0xc0, !PT ;  /* 0x000000ff09197812 */ /* 0x000fe200078ec0ff */
[----:B----4-:R-:W0:Y:S01]  /*154f0*/  LDS.128 R4, [R60+0x1e200] ;  /* 0x01e200003c047984 */ /* 0x010e220000000c00 */
[----:B------:R-:W-:Y:S02]  /*15500*/  SHF.R.U32.HI R24, RZ, 0x8, R11 ;  /* 0x00000008ff187819 */ /* 0x000fe4000001160b */
[----:B------:R-:W-:Y:S02]  /*15510*/  LOP3.LUT R0, R0, 0xff, RZ, 0xc0, !PT ;  /* 0x000000ff00007812 */ /* 0x000fe400078ec0ff */
[----:B------:R-:W-:Y:S02]  /*15520*/  SHF.R.U32.HI R20, RZ, 0x8, R10 ;  /* 0x00000008ff147819 */ /* 0x000fe4000001160a */
[----:B------:R-:W-:-:S02]  /*15530*/  LOP3.LUT R24, R24, 0xff, RZ, 0xc0, !PT ;  /* 0x000000ff18187812 */ /* 0x000fc400078ec0ff */
[----:B------:R-:W-:Y:S01]  /*15540*/  PRMT R47, R0, 0x7604, R25 ;  /* 0x00007604002f7816 */ /* 0x000fe20000000019 */
[----:B------:R-:W-:Y:S01]  /*15550*/  IMAD.IADD R0, R16, 0x1, R21 ;  /* 0x0000000110007824 */ /* 0x000fe200078e0215 */
[----:B------:R-:W-:Y:S02]  /*15560*/  LOP3.LUT R20, R20, 0xff, RZ, 0xc0, !PT ;  /* 0x000000ff14147812 */ /* 0x000fe400078ec0ff */
[----:B------:R-:W-:Y:S02]  /*15570*/  PRMT R42, R24, 0x7604, R41 ;  /* 0x00007604182a7816 */ /* 0x000fe40000000029 */
[----:B------:R-:W-:Y:S02]  /*15580*/  PRMT R49, R20, 0x7604, R27 ;  /* 0x0000760414317816 */ /* 0x000fe4000000001b */
[----:B------:R-:W1:Y:S01]  /*15590*/  LDS.128 R24, [R0+0x1e200] ;  /* 0x01e2000000187984 */ /* 0x000e620000000c00 */
[----:B------:R-:W-:Y:S02]  /*155a0*/  SHF.R.U32.HI R21, RZ, 0x10, R29 ;  /* 0x00000010ff157819 */ /* 0x000fe4000001161d */
[----:B------:R-:W-:-:S02]  /*155b0*/  SHF.R.U32.HI R20, RZ, 0x10, R28 ;  /* 0x00000010ff147819 */ /* 0x000fc4000001161c */
[----:B------:R-:W-:Y:S02]  /*155c0*/  LOP3.LUT R21, R21, 0xff, RZ, 0xc0, !PT ;  /* 0x000000ff15157812 */ /* 0x000fe400078ec0ff */
[----:B------:R-:W-:Y:S02]  /*155d0*/  LOP3.LUT R20, R20, 0xff, RZ, 0xc0, !PT ;  /* 0x000000ff14147812 */ /* 0x000fe400078ec0ff */
[----:B------:R-:W-:Y:S02]  /*155e0*/  PRMT R21, R21, 0x7054, R36 ;  /* 0x0000705415157816 */ /* 0x000fe40000000024 */
[----:B------:R-:W-:Y:S02]  /*155f0*/  PRMT R37, R20, 0x7054, R37 ;  /* 0x0000705414257816 */ /* 0x000fe40000000025 */
[----:B------:R-:W-:Y:S02]  /*15600*/  SHF.R.U32.HI R36, RZ, 0x10, R9 ;  /* 0x00000010ff247819 */ /* 0x000fe40000011609 */
[----:B------:R-:W-:-:S02]  /*15610*/  SHF.R.U32.HI R20, RZ, 0x10, R8 ;  /* 0x00000010ff147819 */ /* 0x000fc40000011608 */
[----:B------:R-:W-:Y:S02]  /*15620*/  PRMT R41, R38, 0x7054, R39 ;  /* 0x0000705426297816 */ /* 0x000fe40000000027 */
[----:B------:R-:W-:Y:S02]  /*15630*/  SHF.R.U32.HI R39, RZ, 0x10, R11 ;  /* 0x00000010ff277819 */ /* 0x000fe4000001160b */
[----:B------:R-:W-:Y:S02]  /*15640*/  LOP3.LUT R36, R36, 0xff, RZ, 0xc0, !PT ;  /* 0x000000ff24247812 */ /* 0x000fe400078ec0ff */
[----:B------:R-:W-:Y:S02]  /*15650*/  LOP3.LUT R20, R20, 0xff, RZ, 0xc0, !PT ;  /* 0x000000ff14147812 */ /* 0x000fe400078ec0ff */
[----:B------:R-:W-:Y:S02]  /*15660*/  SHF.R.U32.HI R38, RZ, 0x10, R10 ;  /* 0x00000010ff267819 */ /* 0x000fe4000001160a */
[----:B------:R-:W-:-:S02]  /*15670*/  LOP3.LUT R39, R39, 0xff, RZ, 0xc0, !PT ;  /* 0x000000ff27277812 */ /* 0x000fc400078ec0ff */
[----:B------:R-:W-:Y:S02]  /*15680*/  PRMT R47, R36, 0x7054, R47 ;  /* 0x00007054242f7816 */ /* 0x000fe4000000002f */
[----:B------:R-:W-:Y:S02]  /*15690*/  PRMT R45, R20, 0x7054, R45 ;  /* 0x00007054142d7816 */ /* 0x000fe4000000002d */
[----:B------:R-:W-:Y:S02]  /*156a0*/  PRMT R43, R40, 0x7054, R43 ;  /* 0x00007054282b7816 */ /* 0x000fe4000000002b */
[----:B------:R-:W-:Y:S02]  /*156b0*/  LOP3.LUT R38, R38, 0xff, RZ, 0xc0, !PT ;  /* 0x000000ff26267812 */ /* 0x000fe400078ec0ff */
[----:B------:R-:W-:Y:S02]  /*156c0*/  PRMT R51, R39, 0x7054, R42 ;  /* 0x0000705427337816 */ /* 0x000fe4000000002a */
[----:B------:R-:W-:-:S02]  /*156d0*/  LOP3.LUT R39, R37, 0xff000000, R28, 0xf8, !PT ;  /* 0xff00000025277812 */ /* 0x000fc400078ef81c */
[----:B------:R-:W-:Y:S02]  /*156e0*/  LOP3.LUT R40, R21, 0xff000000, R29, 0xf8, !PT ;  /* 0xff00000015287812 */ /* 0x000fe400078ef81d */
[----:B------:R-:W-:Y:S02]  /*156f0*/  LOP3.LUT R47, R47, 0xff000000, R9, 0xf8, !PT ;  /* 0xff0000002f2f7812 */ /* 0x000fe400078ef809 */
[----:B------:R-:W-:Y:S02]  /*15700*/  LOP3.LUT R45, R45, 0xff000000, R8, 0xf8, !PT ;  /* 0xff0000002d2d7812 */ /* 0x000fe400078ef808 */
[-C--:B0-----:R-:W-:Y:S02]  /*15710*/  F2FP.F16.E4M3.UNPACK_B R28, R7.reuse ;  /* 0x00000007ff1c723e */ /* 0x081fe400020006ff */
[----:B------:R-:W-:Y:S02]  /*15720*/  F2FP.F16.E4M3.UNPACK_B R29, R7.H1 ;  /* 0x00000007ff1d723e */ /* 0x000fe400030006ff */
[----:B------:R-:W-:-:S02]  /*15730*/  F2FP.F16.E4M3.UNPACK_B R7, R4 ;  /* 0x00000004ff07723e */ /* 0x000fc400020006ff */
[----:B------:R-:W-:Y:S02]  /*15740*/  F2FP.F16.E4M3.UNPACK_B R8, R4.H1 ;  /* 0x00000004ff08723e */ /* 0x000fe400030006ff */
[----:B------:R-:W-:Y:S02]  /*15750*/  PRMT R49, R38, 0x7054, R49 ;  /* 0x0000705426317816 */ /* 0x000fe40000000031 */
[-C--:B------:R-:W-:Y:S02]  /*15760*/  F2FP.F16.E4M3.UNPACK_B R4, R6.reuse ;  /* 0x00000006ff04723e */ /* 0x080fe400020006ff */
[----:B------:R-:W-:Y:S02]  /*15770*/  F2FP.F16.E4M3.UNPACK_B R21, R6.H1 ;  /* 0x00000006ff15723e */ /* 0x000fe400030006ff */
[----:B------:R-:W-:Y:S02]  /*15780*/  LOP3.LUT R20, R41, 0xff000000, R30, 0xf8, !PT ;  /* 0xff00000029147812 */ /* 0x000fe400078ef81e */
[----:B------:R-:W-:-:S02]  /*15790*/  F2FP.F16.E4M3.UNPACK_B R46, R47 ;  /* 0x0000002fff2e723e */ /* 0x000fc400020006ff */
[----:B-1----:R-:W-:Y:S02]  /*157a0*/  F2FP.F16.E4M3.UNPACK_B R6, R25 ;  /* 0x00000019ff06723e */ /* 0x002fe400020006ff */
[----:B------:R-:W-:Y:S01]  /*157b0*/  F2FP.F16.E4M3.UNPACK_B R41, R40 ;  /* 0x00000028ff29723e */ /* 0x000fe200020006ff */
[--C-:B------:R-:W-:Y:S01]  /*157c0*/  HADD2.F32 R48, -RZ, R46.reuse.H0_H0 ;  /* 0x2000002eff307230 */ /* 0x100fe20000004100 */
[----:B------:R-:W-:Y:S01]  /*157d0*/  LOP3.LUT R50, R49, 0xff000000, R10, 0xf8, !PT ;  /* 0xff00000031327812 */ /* 0x000fe200078ef80a */
[----:B------:R-:W-:Y:S01]  /*157e0*/  HADD2.F32 R49, -RZ, R46.H1_H1 ;  /* 0x3000002eff317230 */ /* 0x000fe20000004100 */
[----:B------:R-:W-:Y:S01]  /*157f0*/  LOP3.LUT R51, R51, 0xff000000, R11, 0xf8, !PT ;  /* 0xff00000033337812 */ /* 0x000fe200078ef80b */
[--C-:B------:R-:W-:Y:S01]  /*15800*/  HADD2.F32 R42, -RZ, R41.reuse.H0_H0 ;  /* 0x20000029ff2a7230 */ /* 0x100fe20000004100 */
[-C--:B------:R-:W-:Y:S01]  /*15810*/  F2FP.F16.E4M3.UNPACK_B R10, R5.reuse ;  /* 0x00000005ff0a723e */ /* 0x080fe200020006ff */
[----:B------:R-:W-:Y:S01]  /*15820*/  HADD2.F32 R41, -RZ, R41.H1_H1 ;  /* 0x30000029ff297230 */ /* 0x000fe20000004100 */
[----:B------:R-:W-:Y:S01]  /*15830*/  F2FP.F16.E4M3.UNPACK_B R11, R5.H1 ;  /* 0x00000005ff0b723e */ /* 0x000fe200030006ff */
[----:B------:R-:W-:Y:S01]  /*15840*/  HADD2.F32 R5, -RZ, R6.H0_H0 ;  /* 0x20000006ff057230 */ /* 0x000fe20000004100 */
[----:B------:R-:W-:Y:S01]  /*15850*/  LOP3.LUT R43, R43, 0xff000000, R31, 0xf8, !PT ;  /* 0xff0000002b2b7812 */ /* 0x000fe200078ef81f */
[--C-:B------:R-:W-:Y:S01]  /*15860*/  HADD2.F32 R9, -RZ, R10.reuse.H0_H0 ;  /* 0x2000000aff097230 */ /* 0x100fe20000004100 */
[-C--:B------:R-:W-:Y:S01]  /*15870*/  F2FP.F16.E4M3.UNPACK_B R37, R27.reuse ;  /* 0x0000001bff25723e */ /* 0x080fe200020006ff */
[----:B------:R-:W-:Y:S01]  /*15880*/  HADD2.F32 R10, -RZ, R10.H1_H1 ;  /* 0x3000000aff0a7230 */ /* 0x000fe20000004100 */
[----:B------:R-:W-:Y:S01]  /*15890*/  F2FP.F16.E4M3.UNPACK_B R38, R27.H1 ;  /* 0x0000001bff26723e */ /* 0x000fe200030006ff */
[C---:B------:R-:W-:Y:S01]  /*158a0*/  FMUL.FTZ R52, R5.reuse, R48 ;  /* 0x0000003005347220 */ /* 0x040fe20000410000 */
[----:B------:R-:W-:Y:S01]  /*158b0*/  F2FP.F16.E4M3.UNPACK_B R31, R26 ;  /* 0x0000001aff1f723e */ /* 0x000fe200020006ff */
[----:B------:R-:W-:Y:S01]  /*158c0*/  FMUL.FTZ R27, R5, R42 ;  /* 0x0000002a051b7220 */ /* 0x000fe20000410000 */
[----:B------:R-:W-:Y:S01]  /*158d0*/  F2FP.F16.E4M3.UNPACK_B R36, R26.H1 ;  /* 0x0000001aff24723e */ /* 0x000fe200030006ff */
[----:B------:R-:W-:Y:S01]  /*158e0*/  HADD2.F32 R26, -RZ, R6.H1_H1 ;  /* 0x30000006ff1a7230 */ /* 0x000fe20000004100 */
[----:B------:R-:W-:Y:S01]  /*158f0*/  F2FP.F16.E4M3.UNPACK_B R30, R25.H1 ;  /* 0x00000019ff1e723e */ /* 0x000fe200030006ff */
[C---:B------:R-:W-:Y:S01]  /*15900*/  FFMA.FTZ R5, R9.reuse, R42, -R52 ;  /* 0x0000002a09057223 */ /* 0x040fe20000010834 */
[----:B------:R-:W-:Y:S01]  /*15910*/  F2FP.F16.E4M3.UNPACK_B R47, R47.H1 ;  /* 0x0000002fff2f723e */ /* 0x000fe200030006ff */
[----:B------:R-:W-:Y:S01]  /*15920*/  FFMA.FTZ R9, R9, R48, R27 ;  /* 0x0000003009097223 */ /* 0x000fe2000001001b */
[----:B------:R-:W-:Y:S01]  /*15930*/  F2FP.F16.E4M3.UNPACK_B R40, R40.H1 ;  /* 0x00000028ff28723e */ /* 0x000fe200030006ff */
[----:B------:R-:W-:-:S02]  /*15940*/  HADD2.F32 R27, -RZ, R30.H0_H0 ;  /* 0x2000001eff1b7230 */ /* 0x000fc40000004100 */
[C---:B------:R-:W-:Y:S01]  /*15950*/  FMUL.FTZ R53, R26.reuse, R49 ;  /* 0x000000311a357220 */ /* 0x040fe20000410000 */
[----:B------:R-:W-:Y:S02]  /*15960*/  HADD2.F32 R46, -RZ, R47.H0_H0 ;  /* 0x2000002fff2e7230 */ /* 0x000fe40000004100 */
[-C--:B------:R-:W-:Y:S01]  /*15970*/  FMUL.FTZ R26, R26, R41.reuse ;  /* 0x000000291a1a7220 */ /* 0x080fe20000410000 */
[----:B------:R-:W-:Y:S02]  /*15980*/  HADD2.F32 R42, -RZ, R40.H0_H0 ;  /* 0x20000028ff2a7230 */ /* 0x000fe40000004100 */
[C---:B------:R-:W-:Y:S01]  /*15990*/  FFMA.FTZ R48, R10.reuse, R41, -R53 ;  /* 0x000000290a307223 */ /* 0x040fe20000010835 */
[----:B------:R-:W-:Y:S02]  /*159a0*/  HADD2.F32 R6, -RZ, R11.H0_H0 ;  /* 0x2000000bff067230 */ /* 0x000fe40000004100 */
[C---:B------:R-:W-:Y:S01]  /*159b0*/  FMUL.FTZ R55, R27.reuse, R46 ;  /* 0x0000002e1b377220 */ /* 0x040fe20000410000 */
[----:B------:R-:W-:Y:S01]  /*159c0*/  FFMA.FTZ R52, R10, R49, R26 ;  /* 0x000000310a347223 */ /* 0x000fe2000001001a */
[----:B------:R-:W-:Y:S01]  /*159d0*/  F2FP.F16.E4M3.UNPACK_B R41, R51 ;  /* 0x00000033ff29723e */ /* 0x000fe200020006ff */
[----:B------:R-:W-:Y:S01]  /*159e0*/  FMUL.FTZ R27, R27, R42 ;  /* 0x0000002a1b1b7220 */ /* 0x000fe20000410000 */
[----:B------:R-:W-:Y:S01]  /*159f0*/  F2FP.F16.E4M3.UNPACK_B R26, R43 ;  /* 0x0000002bff1a723e */ /* 0x000fe200020006ff */
[----:B------:R-:W-:-:S02]  /*15a00*/  HADD2.F32 R10, -RZ, R37.H0_H0 ;  /* 0x20000025ff0a7230 */ /* 0x000fc40000004100 */
[C---:B------:R-:W-:Y:S01]  /*15a10*/  FFMA.FTZ R55, R6.reuse, R42, -R55 ;  /* 0x0000002a06377223 */ /* 0x040fe20000010837 */
[----:B------:R-:W-:Y:S01]  /*15a20*/  FFMA.FTZ R46, R6, R46, R27 ;  /* 0x0000002e062e7223 */ /* 0x000fe2000001001b */
[----:B------:R-:W-:Y:S01]  /*15a30*/  HADD2.F32 R49, -RZ, R41.H0_H0 ;  /* 0x20000029ff317230 */ /* 0x000fe20000004100 */
[----:B------:R-:W-:Y:S01]  /*15a40*/  F2FP.F16.E4M3.UNPACK_B R51, R51.H1 ;  /* 0x00000033ff33723e */ /* 0x000fe200030006ff */
[----:B------:R-:W-:Y:S01]  /*15a50*/  HADD2.F32 R27, -RZ, R26.H0_H0 ;  /* 0x2000001aff1b7230 */ /* 0x000fe20000004100 */
[----:B------:R-:W-:Y:S01]  /*15a60*/  F2FP.F16.E4M3.UNPACK_B R43, R43.H1 ;  /* 0x0000002bff2b723e */ /* 0x000fe200030006ff */
[----:B------:R-:W-:Y:S02]  /*15a70*/  HADD2.F32 R47, -RZ, R47.H1_H1 ;  /* 0x3000002fff2f7230 */ /* 0x000fe40000004100 */
[C---:B------:R-:W-:Y:S01]  /*15a80*/  FMUL.FTZ R53, R10.reuse, R49 ;  /* 0x000000310a357220 */ /* 0x040fe20000410000 */
[----:B------:R-:W-:Y:S02]  /*15a90*/  HADD2.F32 R30, -RZ, R30.H1_H1 ;  /* 0x3000001eff1e7230 */ /* 0x000fe40000004100 */
[----:B------:R-:W-:Y:S01]  /*15aa0*/  FMUL.FTZ R10, R10, R27 ;  /* 0x0000001b0a0a7220 */ /* 0x000fe20000410000 */
[----:B------:R-:W-:Y:S01]  /*15ab0*/  HADD2.F32 R40, -RZ, R40.H1_H1 ;  /* 0x30000028ff287230 */ /* 0x000fe20000004100 */
[----:B------:R-:W-:Y:S01]  /*15ac0*/  F2FP.F16.E4M3.UNPACK_B R25, R24 ;  /* 0x00000018ff19723e */ /* 0x000fe200020006ff */
[----:B------:R-:W-:-:S02]  /*15ad0*/  HADD2.F32 R6, -RZ, R28.H0_H0 ;  /* 0x2000001cff067230 */ /* 0x000fc40000004100 */
[C---:B------:R-:W-:Y:S01]  /*15ae0*/  FMUL.FTZ R42, R30.reuse, R47 ;  /* 0x0000002f1e2a7220 */ /* 0x040fe20000410000 */
[----:B------:R-:W-:Y:S02]  /*15af0*/  HADD2.F32 R11, -RZ, R11.H1_H1 ;  /* 0x3000000bff0b7230 */ /* 0x000fe40000004100 */
[-C--:B------:R-:W-:Y:S01]  /*15b00*/  FMUL.FTZ R30, R30, R40.reuse ;  /* 0x000000281e1e7220 */ /* 0x080fe20000410000 */
[----:B------:R-:W-:Y:S02]  /*15b10*/  HADD2.F32 R26, -RZ, R26.H1_H1 ;  /* 0x3000001aff1a7230 */ /* 0x000fe40000004100 */
[C---:B------:R-:W-:Y:S01]  /*15b20*/  FFMA.FTZ R53, R6.reuse, R27, -R53 ;  /* 0x0000001b06357223 */ /* 0x040fe20000010835 */
[----:B------:R-:W-:Y:S01]  /*15b30*/  FFMA.FTZ R49, R6, R49, R10 ;  /* 0x0000003106317223 */ /* 0x000fe2000001000a */
[----:B------:R-:W-:Y:S02]  /*15b40*/  HADD2.F32 R41, -RZ, R41.H1_H1 ;  /* 0x30000029ff297230 */ /* 0x000fe40000004100 */
[----:B------:R-:W-:Y:S01]  /*15b50*/  FFMA.FTZ R42, R11, R40, -R42 ;  /* 0x000000280b2a7223 */ /* 0x000fe2000001082a */
[----:B------:R-:W-:-:S02]  /*15b60*/  HADD2.F32 R37, -RZ, R37.H1_H1 ;  /* 0x30000025ff257230 */ /* 0x000fc40000004100 */
[----:B------:R-:W-:Y:S01]  /*15b70*/  FFMA.FTZ R47, R11, R47, R30 ;  /* 0x0000002f0b2f7223 */ /* 0x000fe2000001001e */
[----:B------:R-:W-:Y:S01]  /*15b80*/  HADD2.F32 R27, -RZ, R51.H0_H0 ;  /* 0x20000033ff1b7230 */ /* 0x000fe20000004100 */
[----:B------:R-:W-:Y:S01]  /*15b90*/  F2FP.F16.E4M3.UNPACK_B R24, R24.H1 ;  /* 0x00000018ff18723e */ /* 0x000fe200030006ff */
[----:B------:R-:W-:Y:S02]  /*15ba0*/  HADD2.F32 R10, -RZ, R38.H0_H0 ;  /* 0x20000026ff0a7230 */ /* 0x000fe40000004100 */
[C---:B------:R-:W-:Y:S01]  /*15bb0*/  FMUL.FTZ R57, R37.reuse, R41 ;  /* 0x0000002925397220 */ /* 0x040fe20000410000 */
[----:B------:R-:W-:Y:S02]  /*15bc0*/  HADD2.F32 R28, -RZ, R28.H1_H1 ;  /* 0x3000001cff1c7230 */ /* 0x000fe40000004100 */
[----:B------:R-:W-:Y:S01]  /*15bd0*/  FMUL.FTZ R30, R37, R26 ;  /* 0x0000001a251e7220 */ /* 0x000fe20000410000 */
[----:B------:R-:W-:Y:S02]  /*15be0*/  HADD2.F32 R11, -RZ, R43.H0_H0 ;  /* 0x2000002bff0b7230 */ /* 0x000fe40000004100 */
[----:B------:R-:W-:Y:S01]  /*15bf0*/  FMUL.FTZ R37, R10, R27 ;  /* 0x0000001b0a257220 */ /* 0x000fe20000410000 */
[----:B------:R-:W-:-:S02]  /*15c00*/  HADD2.F32 R6, -RZ, R29.H0_H0 ;  /* 0x2000001dff067230 */ /* 0x000fc40000004100 */
[----:B------:R-:W-:Y:S01]  /*15c10*/  FFMA.FTZ R40, R28, R26, -R57 ;  /* 0x0000001a1c287223 */ /* 0x000fe20000010839 */
[----:B------:R-:W-:Y:S01]  /*15c20*/  F2FP.F16.E4M3.UNPACK_B R26, R45.H1 ;  /* 0x0000002dff1a723e */ /* 0x000fe200030006ff */
[-C--:B------:R-:W-:Y:S01]  /*15c30*/  FMUL.FTZ R10, R10, R11.reuse ;  /* 0x0000000b0a0a7220 */ /* 0x080fe20000410000 */
[----:B------:R-:W-:Y:S02]  /*15c40*/  HADD2.F32 R51, -RZ, R51.H1_H1 ;  /* 0x30000033ff337230 */ /* 0x000fe40000004100 */
[----:B------:R-:W-:Y:S01]  /*15c50*/  FFMA.FTZ R56, R6, R11, -R37 ;  /* 0x0000000b06387223 */ /* 0x000fe20000010825 */
[----:B------:R-:W-:Y:S01]  /*15c60*/  HADD2.F32 R38, -RZ, R38.H1_H1 ;  /* 0x30000026ff267230 */ /* 0x000fe20000004100 */
[----:B------:R-:W-:Y:S01]  /*15c70*/  F2FP.F16.E4M3.UNPACK_B R11, R39.H1 ;  /* 0x00000027ff0b723e */ /* 0x000fe200030006ff */
[----:B------:R-:W-:Y:S02]  /*15c80*/  HADD2.F32 R43, -RZ, R43.H1_H1 ;  /* 0x3000002bff2b7230 */ /* 0x000fe40000004100 */
[----:B------:R-:W-:Y:S01]  /*15c90*/  FFMA.FTZ R54, R28, R41, R30 ;  /* 0x000000291c367223 */ /* 0x000fe2000001001e */
[----:B------:R-:W-:Y:S01]  /*15ca0*/  FFMA.FTZ R57, R6, R27, R10 ;  /* 0x0000001b06397223 */ /* 0x000fe2000001000a */
[----:B------:R-:W-:-:S02]  /*15cb0*/  HADD2.F32 R29, -RZ, R29.H1_H1 ;  /* 0x3000001dff1d7230 */ /* 0x000fc40000004100 */
[C---:B------:R-:W-:Y:S01]  /*15cc0*/  FMUL.FTZ R28, R38.reuse, R51 ;  /* 0x00000033261c7220 */ /* 0x040fe20000410000 */
[----:B------:R-:W-:Y:S02]  /*15cd0*/  HADD2.F32 R37, -RZ, R26.H0_H0 ;  /* 0x2000001aff257230 */ /* 0x000fe40000004100 */
[-C--:B------:R-:W-:Y:S01]  /*15ce0*/  FMUL.FTZ R38, R38, R43.reuse ;  /* 0x0000002b26267220 */ /* 0x080fe20000410000 */
[----:B------:R-:W-:Y:S02]  /*15cf0*/  HADD2.F32 R10, -RZ, R24.H0_H0 ;  /* 0x20000018ff0a7230 */ /* 0x000fe40000004100 */
[C---:B------:R-:W-:Y:S01]  /*15d00*/  FFMA.FTZ R59, R29.reuse, R43, -R28 ;  /* 0x0000002b1d3b7223 */ /* 0x040fe2000001081c */
[----:B------:R-:W-:Y:S02]  /*15d10*/  HADD2.F32 R27, -RZ, R11.H0_H0 ;  /* 0x2000000bff1b7230 */ /* 0x000fe40000004100 */
[----:B------:R-:W-:Y:S01]  /*15d20*/  FFMA.FTZ R58, R29, R51, R38 ;  /* 0x000000331d3a7223 */ /* 0x000fe20000010026 */
[----:B------:R-:W-:-:S02]  /*15d30*/  HADD2.F32 R6, -RZ, R8.H0_H0 ;  /* 0x20000008ff067230 */ /* 0x000fc40000004100 */
[C---:B------:R-:W-:Y:S01]  /*15d40*/  FMUL.FTZ R41, R10.reuse, R37 ;  /* 0x000000250a297220 */ /* 0x040fe20000410000 */
[----:B------:R-:W-:Y:S02]  /*15d50*/  HADD2.F32 R29, -RZ, R26.H1_H1 ;  /* 0x3000001aff1d7230 */ /* 0x000fe40000004100 */
[----:B------:R-:W-:Y:S01]  /*15d60*/  FMUL.FTZ R10, R10, R27 ;  /* 0x0000001b0a0a7220 */ /* 0x000fe20000410000 */
[----:B------:R-:W-:Y:S01]  /*15d70*/  HADD2.F32 R24, -RZ, R24.H1_H1 ;  /* 0x30000018ff187230 */ /* 0x000fe20000004100 */
[----:B------:R-:W-:Y:S01]  /*15d80*/  F2FP.F16.E4M3.UNPACK_B R45, R45 ;  /* 0x0000002dff2d723e */ /* 0x000fe200020006ff */
[----:B------:R-:W-:Y:S02]  /*15d90*/  HADD2.F32 R11, -RZ, R11.H1_H1 ;  /* 0x3000000bff0b7230 */ /* 0x000fe40000004100 */
[----:B------:R-:W-:Y:S01]  /*15da0*/  FFMA.FTZ R28, R6, R37, R10 ;  /* 0x00000025061c7223 */ /* 0x000fe2000001000a */
[----:B------:R-:W-:Y:S01]  /*15db0*/  HADD2.F32 R8, -RZ, R8.H1_H1 ;  /* 0x30000008ff087230 */ /* 0x000fe20000004100 */
[----:B------:R-:W-:Y:S01]  /*15dc0*/  F2FP.F16.E4M3.UNPACK_B R39, R39 ;  /* 0x00000027ff27723e */ /* 0x000fe200020006ff */
[----:B------:R-:W-:Y:S01]  /*15dd0*/  FMUL.FTZ R37, R24, R29 ;  /* 0x0000001d18257220 */ /* 0x000fe20000410000 */
[----:B------:R-:W-:Y:S01]  /*15de0*/  FFMA.FTZ R41, R6, R27, -R41 ;  /* 0x0000001b06297223 */ /* 0x000fe20000010829 */
[----:B------:R-:W-:Y:S01]  /*15df0*/  FMUL.FTZ R24, R24, R11 ;  /* 0x0000000b18187220 */ /* 0x000fe20000410000 */
[----:B------:R-:W-:-:S02]  /*15e00*/  HADD2.F32 R27, -RZ, R45.H0_H0 ;  /* 0x2000002dff1b7230 */ /* 0x000fc40000004100 */
[C---:B------:R-:W-:Y:S01]  /*15e10*/  FFMA.FTZ R30, R8.reuse, R11, -R37 ;  /* 0x0000000b081e7223 */ /* 0x040fe20000010825 */
[----:B------:R-:W-:Y:S02]  /*15e20*/  HADD2.F32 R10, -RZ, R25.H0_H0 ;  /* 0x20000019ff0a7230 */ /* 0x000fe40000004100 */
[----:B------:R-:W-:Y:S01]  /*15e30*/  FFMA.FTZ R43, R8, R29, R24 ;  /* 0x0000001d082b7223 */ /* 0x000fe20000010018 */
[----:B------:R-:W-:Y:S01]  /*15e40*/  HADD2.F32 R11, -RZ, R39.H0_H0 ;  /* 0x20000027ff0b7230 */ /* 0x000fe20000004100 */
[----:B------:R-:W-:Y:S01]  /*15e50*/  F2FP.SATFINITE.E4M3.F32.PACK_AB_MERGE_C R42, R42, R55, RZ ;  /* 0x000000372a2a723e */ /* 0x000fe200048070ff */
        /* <DEDUP_REMOVED lines=8> */
[----:B------:R-:W-:Y:S01]  /*15ee0*/  HADD2.F32 R7, -RZ, R7.H1_H1 ;  /* 0x30000007ff077230 */ /* 0x000fe20000004100 */
[----:B------:R-:W-:Y:S01]  /*15ef0*/  F2FP.F16.E4M3.UNPACK_B R11, R50.H1 ;  /* 0x00000032ff0b723e */ /* 0x000fe200030006ff */
[C---:B------:R-:W-:Y:S01]  /*15f00*/  FMUL.FTZ R10, R25.reuse, R24 ;  /* 0x00000018190a7220 */ /* 0x040fe20000410000 */
[----:B------:R-:W-:Y:S01]  /*15f10*/  F2FP.F16.E4M3.UNPACK_B R6, R20.H1 ;  /* 0x00000014ff06723e */ /* 0x000fe200030006ff */
[----:B------:R-:W-:Y:S01]  /*15f20*/  FMUL.FTZ R27, R25, R8 ;  /* 0x00000008191b7220 */ /* 0x000fe20000410000 */
[----:B------:R-:W-:Y:S01]  /*15f30*/  F2FP.F16.E4M3.UNPACK_B R50, R50 ;  /* 0x00000032ff32723e */ /* 0x000fe200020006ff */
[----:B------:R-:W-:Y:S01]  /*15f40*/  FFMA.FTZ R26, R7, R8, -R10 ;  /* 0x00000008071a7223 */ /* 0x000fe2000001080a */
[----:B------:R-:W-:-:S02]  /*15f50*/  HADD2.F32 R25, -RZ, R11.H0_H0 ;  /* 0x2000000bff197230 */ /* 0x000fc40000004100 */
[----:B------:R-:W-:Y:S01]  /*15f60*/  FFMA.FTZ R24, R7, R24, R27 ;  /* 0x0000001807187223 */ /* 0x000fe2000001001b */
[----:B------:R-:W-:Y:S01]  /*15f70*/  HADD2.F32 R8, -RZ, R36.H0_H0 ;  /* 0x20000024ff087230 */ /* 0x000fe20000004100 */
[----:B------:R-:W-:Y:S01]  /*15f80*/  F2FP.F16.E4M3.UNPACK_B R20, R20 ;  /* 0x00000014ff14723e */ /* 0x000fe200020006ff */
[----:B------:R-:W-:Y:S01]  /*15f90*/  HADD2.F32 R7, -RZ, R6.H0_H0 ;  /* 0x20000006ff077230 */ /* 0x000fe20000004100 */
[----:B------:R-:W-:Y:S01]  /*15fa0*/  F2FP.SATFINITE.E4M3.F32.PACK_AB_MERGE_C R46, R47, R46, RZ ;  /* 0x0000002e2f2e723e */ /* 0x000fe200048070ff */
[----:B------:R-:W-:Y:S02]  /*15fb0*/  HADD2.F32 R11, -RZ, R11.H1_H1 ;  /* 0x3000000bff0b7230 */ /* 0x000fe40000004100 */
[C---:B------:R-:W-:Y:S01]  /*15fc0*/  FMUL.FTZ R27, R8.reuse, R25 ;  /* 0x00000019081b7220 */ /* 0x040fe20000410000 */
[----:B------:R-:W-:Y:S02]  /*15fd0*/  HADD2.F32 R36, -RZ, R36.H1_H1 ;  /* 0x30000024ff247230 */ /* 0x000fe40000004100 */
[----:B------:R-:W-:Y:S01]  /*15fe0*/  FMUL.FTZ R39, R8, R7 ;  /* 0x0000000708277220 */ /* 0x000fe20000410000 */
[----:B------:R-:W-:Y:S01]  /*15ff0*/  HADD2.F32 R10, -RZ, R6.H1_H1 ;  /* 0x30000006ff0a7230 */ /* 0x000fe20000004100 */
[----:B------:R-:W-:Y:S01]  /*16000*/  F2FP.SATFINITE.E4M3.F32.PACK_AB_MERGE_C R5, R48, R5, R42 ;  /* 0x000000053005723e */ /* 0x000fe2000480702a */
[----:B------:R-:W-:-:S02]  /*16010*/  HADD2.F32 R6, -RZ, R21.H0_H0 ;  /* 0x20000015ff067230 */ /* 0x000fc40000004100 */
[C---:B------:R-:W-:Y:S01]  /*16020*/  FMUL.FTZ R8, R36.reuse, R11 ;  /* 0x0000000b24087220 */ /* 0x040fe20000410000 */
[----:B------:R-:W-:Y:S02]  /*16030*/  HADD2.F32 R21, -RZ, R21.H1_H1 ;  /* 0x30000015ff157230 */ /* 0x000fe40000004100 */
[-C--:B------:R-:W-:Y:S01]  /*16040*/  FMUL.FTZ R38, R36, R10.reuse ;  /* 0x0000000a24267220 */ /* 0x080fe20000410000 */
[----:B------:R-:W-:Y:S01]  /*16050*/  F2FP.SATFINITE.E4M3.F32.PACK_AB_MERGE_C R9, R52, R9, R46 ;  /* 0x000000093409723e */ /* 0x000fe2000480702e */
[C---:B------:R-:W-:Y:S01]  /*16060*/  FFMA.FTZ R27, R6.reuse, R7, -R27 ;  /* 0x00000007061b7223 */ /* 0x040fe2000001081b */
[----:B------:R-:W-:Y:S02]  /*16070*/  HADD2.F32 R7, -RZ, R31.H0_H0 ;  /* 0x2000001fff077230 */ /* 0x000fe40000004100 */
[----:B------:R-:W-:Y:S01]  /*16080*/  FFMA.FTZ R36, R21, R10, -R8 ;  /* 0x0000000a15247223 */ /* 0x000fe20000010808 */
[----:B------:R-:W-:Y:S02]  /*16090*/  HADD2.F32 R10, -RZ, R50.H0_H0 ;  /* 0x20000032ff0a7230 */ /* 0x000fe40000004100 */
[----:B------:R-:W-:Y:S01]  /*160a0*/  FFMA.FTZ R39, R6, R25, R39 ;  /* 0x0000001906277223 */ /* 0x000fe20000010027 */
[----:B------:R-:W-:-:S02]  /*160b0*/  HADD2.F32 R8, -RZ, R20.H0_H0 ;  /* 0x20000014ff087230 */ /* 0x000fc40000004100 */
[----:B------:R-:W-:Y:S01]  /*160c0*/  FFMA.FTZ R38, R21, R11, R38 ;  /* 0x0000000b15267223 */ /* 0x000fe20000010026 */
[----:B------:R-:W-:Y:S02]  /*160d0*/  HADD2.F32 R50, -RZ, R50.H1_H1 ;  /* 0x30000032ff327230 */ /* 0x000fe40000004100 */
[C---:B------:R-:W-:Y:S01]  /*160e0*/  FMUL.FTZ R11, R7.reuse, R10 ;  /* 0x0000000a070b7220 */ /* 0x040fe20000410000 */
[----:B------:R-:W-:Y:S02]  /*160f0*/  HADD2.F32 R31, -RZ, R31.H1_H1 ;  /* 0x3000001fff1f7230 */ /* 0x000fe40000004100 */
[----:B------:R-:W-:Y:S01]  /*16100*/  FMUL.FTZ R7, R7, R8 ;  /* 0x0000000807077220 */ /* 0x000fe20000410000 */
[----:B------:R-:W-:Y:S01]  /*16110*/  HADD2.F32 R20, -RZ, R20.H1_H1 ;  /* 0x30000014ff147230 */ /* 0x000fe20000004100 */
[----:B------:R-:W-:Y:S01]  /*16120*/  F2FP.SATFINITE.E4M3.F32.PACK_AB_MERGE_C R27, R36, R27, RZ ;  /* 0x0000001b241b723e */ /* 0x000fe200048070ff */
[--C-:B------:R-:W-:Y:S02]  /*16130*/  HADD2.F32 R6, -RZ, R4.reuse.H0_H0 ;  /* 0x20000004ff067230 */ /* 0x100fe40000004100 */
[----:B------:R-:W-:Y:S01]  /*16140*/  FMUL.FTZ R25, R31, R50 ;  /* 0x000000321f197220 */ /* 0x000fe20000410000 */
[----:B------:R-:W-:-:S02]  /*16150*/  HADD2.F32 R4, -RZ, R4.H1_H1 ;  /* 0x30000004ff047230 */ /* 0x000fc40000004100 */
[----:B------:R-:W-:Y:S01]  /*16160*/  FMUL.FTZ R31, R31, R20 ;  /* 0x000000141f1f7220 */ /* 0x000fe20000410000 */
[----:B------:R-:W-:Y:S01]  /*16170*/  F2FP.SATFINITE.E4M3.F32.PACK_AB_MERGE_C R38, R38, R39, RZ ;  /* 0x000000272626723e */ /* 0x000fe200048070ff */
[C---:B------:R-:W-:Y:S01]  /*16180*/  FFMA.FTZ R21, R6.reuse, R8, -R11 ;  /* 0x0000000806157223 */ /* 0x040fe2000001080b */
[----:B------:R-:W-:Y:S01]  /*16190*/  FFMA.FTZ R10, R6, R10, R7 ;  /* 0x0000000a060a7223 */ /* 0x000fe20000010007 */
[C---:B------:R-:W-:Y:S01]  /*161a0*/  FFMA.FTZ R6, R4.reuse, R20, -R25 ;  /* 0x0000001404067223 */ /* 0x040fe20000010819 */
[----:B------:R-:W-:Y:S01]  /*161b0*/  FFMA.FTZ R31, R4, R50, R31 ;  /* 0x00000032041f7223 */ /* 0x000fe2000001001f */
[----:B------:R-:W-:Y:S02]  /*161c0*/  F2FP.SATFINITE.E4M3.F32.PACK_AB_MERGE_C R7, R59, R56, RZ ;  /* 0x000000383b07723e */ /* 0x000fe400048070ff */
[----:B------:R-:W-:Y:S02]  /*161d0*/  F2FP.SATFINITE.E4M3.F32.PACK_AB_MERGE_C R4, R30, R41, RZ ;  /* 0x000000291e04723e */ /* 0x000fe400048070ff */
[----:B------:R-:W-:-:S02]  /*161e0*/  F2FP.SATFINITE.E4M3.F32.PACK_AB_MERGE_C R11, R58, R57, RZ ;  /* 0x000000393a0b723e */ /* 0x000fc400048070ff */
[----:B------:R-:W-:Y:S02]  /*161f0*/  F2FP.SATFINITE.E4M3.F32.PACK_AB_MERGE_C R8, R43, R28, RZ ;  /* 0x0000001c2b08723e */ /* 0x000fe400048070ff */
[----:B------:R-:W-:Y:S02]  /*16200*/  F2FP.SATFINITE.E4M3.F32.PACK_AB_MERGE_C R7, R40, R53, R7 ;  /* 0x000000352807723e */ /* 0x000fe40004807007 */
[----:B------:R-:W-:Y:S02]  /*16210*/  F2FP.SATFINITE.E4M3.F32.PACK_AB_MERGE_C R4, R26, R29, R4 ;  /* 0x0000001d1a04723e */ /* 0x000fe40004807004 */
[----:B------:R-:W-:Y:S02]  /*16220*/  F2FP.SATFINITE.E4M3.F32.PACK_AB_MERGE_C R6, R6, R21, R27 ;  /* 0x000000150606723e */ /* 0x000fe4000480701b */
[----:B------:R-:W-:Y:S02]  /*16230*/  F2FP.SATFINITE.E4M3.F32.PACK_AB_MERGE_C R11, R54, R49, R11 ;  /* 0x00000031360b723e */ /* 0x000fe4000480700b */
[----:B------:R-:W-:Y:S01]  /*16240*/  F2FP.SATFINITE.E4M3.F32.PACK_AB_MERGE_C R8, R24, R37, R8 ;  /* 0x000000251808723e */ /* 0x000fe20004807008 */
[----:B------:R3:W-:Y:S01]  /*16250*/  STS.128 [R60+0x1e200], R4 ;  /* 0x01e200043c007388 */ /* 0x0007e20000000c00 */
[----:B------:R-:W-:-:S05]  /*16260*/  F2FP.SATFINITE.E4M3.F32.PACK_AB_MERGE_C R10, R31, R10, R38 ;  /* 0x0000000a1f0a723e */ /* 0x000fca0004807026 */
[----:B------:R3:W-:Y:S02]  /*16270*/  STS.128 [R0+0x1e200], R8 ;  /* 0x01e2000800007388 */ /* 0x0007e40000000c00 */
.L_x_621:
[----:B------:R-:W-:Y:S05]  /*16280*/  BSYNC B1 ;  /* 0x0000000000017941 */ /* 0x000fea0003800000 */
.L_x_620:
[----:B------:R-:W-:Y:S05]  /*16290*/  @P2 BRA `(.L_x_602) ;  /* 0x0000000c00e02947 */ /* 0x000fea0003800000 */
[----:B--23--:R-:W2:Y:S04]  /*162a0*/  LDL R0, [R1+0x48] ;  /* 0x0000480001007983 */ /* 0x00cea80000100800 */
[----:B------:R-:W3:Y:S01]  /*162b0*/  LDL R51, [R1+0x60] ;  /* 0x0000600001337983 */ /* 0x000ee20000100800 */
[----:B-----5:R-:W-:Y:S02]  /*162c0*/  SHF.R.U32.HI R4, RZ, 0x8, R32 ;  /* 0x00000008ff047819 */ /* 0x020fe40000011620 */
[----:B------:R-:W-:Y:S02]  /*162d0*/  SHF.R.U32.HI R8, RZ, 0x8, R34 ;  /* 0x00000008ff087819 */ /* 0x000fe40000011622 */
[----:B------:R-:W-:Y:S02]  /*162e0*/  LOP3.LUT R5, R4, 0xff, RZ, 0xc0, !PT ;  /* 0x000000ff04057812 */ /* 0x000fe400078ec0ff */
[----:B------:R-:W-:-:S02]  /*162f0*/  LOP3.LUT R4, R34, 0xff, RZ, 0xc0, !PT ;  /* 0x000000ff22047812 */ /* 0x000fc400078ec0ff */
[----:B------:R-:W-:Y:S02]  /*16300*/  LOP3.LUT R9, R8, 0xff, RZ, 0xc0, !PT ;  /* 0x000000ff08097812 */ /* 0x000fe400078ec0ff */
[----:B------:R-:W-:Y:S02]  /*16310*/  SHF.R.U32.HI R7, RZ, 0x8, R33 ;  /* 0x00000008ff077819 */ /* 0x000fe40000011621 */
[----:B------:R-:W-:Y:S02]  /*16320*/  PRMT R25, R9, 0x7604, R4 ;  /* 0x0000760409197816 */ /* 0x000fe40000000004 */
[----:B------:R-:W-:Y:S02]  /*16330*/  LOP3.LUT R6, R33, 0xff, RZ, 0xc0, !PT ;  /* 0x000000ff21067812 */ /* 0x000fe400078ec0ff */
[----:B------:R-:W-:Y:S02]  /*16340*/  LOP3.LUT R7, R7, 0xff, RZ, 0xc0, !PT ;  /* 0x000000ff07077812 */ /* 0x000fe400078ec0ff */
[----:B------:R-:W-:-:S02]  /*16350*/  SHF.R.U32.HI R8, RZ, 0x8, R12 ;  /* 0x00000008ff087819 */ /* 0x000fc4000001160c */
[----:B------:R-:W-:Y:S02]  /*16360*/  PRMT R20, R7, 0x7604, R6 ;  /* 0x0000760407147816 */ /* 0x000fe40000000006 */
[----:B------:R-:W-:Y:S02]  /*16370*/  LOP3.LUT R7, R12, 0xff, RZ, 0xc0, !PT ;  /* 0x000000ff0c077812 */ /* 0x000fe400078ec0ff */
[----:B------:R-:W-:Y:S02]  /*16380*/  LOP3.LUT R8, R8, 0xff, RZ, 0xc0, !PT ;  /* 0x000000ff08087812 */ /* 0x000fe400078ec0ff */
[----:B------:R-:W-:Y:S02]  /*16390*/  SHF.R.U32.HI R6, RZ, 0x8, R35 ;  /* 0x00000008ff067819 */ /* 0x000fe40000011623 */
[----:B------:R-:W-:Y:S02]  /*163a0*/  PRMT R31, R8, 0x7604, R7 ;  /* 0x00007604081f7816 */ /* 0x000fe40000000007 */
[----:B------:R-:W-:-:S02]  /*163b0*/  SHF.R.U32.HI R8, RZ, 0x8, R13 ;  /* 0x00000008ff087819 */ /* 0x000fc4000001160d */
[----:B------:R-:W-:Y:S02]  /*163c0*/  LOP3.LUT R6, R6, 0xff, RZ, 0xc0, !PT ;  /* 0x000000ff06067812 */ /* 0x000fe400078ec0ff */
[----:B------:R-:W-:Y:S02]  /*163d0*/  SHF.R.U32.HI R30, RZ, 0x8, R15 ;  /* 0x00000008ff1e7819 */ /* 0x000fe4000001160f */
[----:B------:R-:W-:Y:S02]  /*163e0*/  LOP3.LUT R29, R15, 0xff, RZ, 0xc0, !PT ;  /* 0x000000ff0f1d7812 */ /* 0x000fe400078ec0ff */
[----:B------:R-:W-:Y:S02]  /*163f0*/  LOP3.LUT R30, R30, 0xff, RZ, 0xc0, !PT ;  /* 0x000000ff1e1e7812 */ /* 0x000fe400078ec0ff */
[----:B------:R-:W-:Y:S02]  /*16400*/  LOP3.LUT R26, R13, 0xff, RZ, 0xc0, !PT ;  /* 0x000000ff0d1a7812 */ /* 0x000fe400078ec0ff */
[----:B------:R-:W-:-:S02]  /*16410*/  SHF.R.U32.HI R28, RZ, 0x8, R14 ;  /* 0x00000008ff1c7819 */ /* 0x000fc4000001160e */
[----:B------:R-:W-:Y:S02]  /*16420*/  PRMT R30, R30, 0x7604, R29 ;  /* 0x000076041e1e7816 */ /* 0x000fe4000000001d */
[----:B------:R-:W-:Y:S02]  /*16430*/  SHF.R.U32.HI R29, RZ, 0x10, R13 ;  /* 0x00000010ff1d7819 */ /* 0x000fe4000001160d */
[----:B------:R-:W-:Y:S02]  /*16440*/  LOP3.LUT R27, R14, 0xff, RZ, 0xc0, !PT ;  /* 0x000000ff0e1b7812 */ /* 0x000fe400078ec0ff */
[----:B------:R-:W-:Y:S01]  /*16450*/  LOP3.LUT R28, R28, 0xff, RZ, 0xc0, !PT ;  /* 0x000000ff1c1c7812 */ /* 0x000fe200078ec0ff */
[----:B------:R-:W-:Y:S01]  /*16460*/  IMAD.U32 R29, R29, 0x10000, RZ ;  /* 0x000100001d1d7824 */ /* 0x000fe200078e00ff */
[----:B0-----:R-:W-:Y:S02]  /*16470*/  SHF.R.U32.HI R41, RZ, 0x10, R15 ;  /* 0x00000010ff297819 */ /* 0x001fe4000001160f */
[----:B------:R-:W-:-:S02]  /*16480*/  PRMT R39, R28, 0x7604, R27 ;  /* 0x000076041c277816 */ /* 0x000fc4000000001b */
[----:B------:R-:W-:Y:S01]  /*16490*/  SHF.R.U32.HI R27, RZ, 0x10, R35 ;  /* 0x00000010ff1b7819 */ /* 0x000fe20000011623 */
[----:B------:R-:W-:Y:S01]  /*164a0*/  IMAD.U32 R41, R41, 0x10000, RZ ;  /* 0x0001000029297824 */ /* 0x000fe200078e00ff */
[----:B------:R-:W-:Y:S02]  /*164b0*/  LOP3.LUT R25, R25, 0xff0000, R34, 0xf8, !PT ;  /* 0x00ff000019197812 */ /* 0x000fe400078ef822 */
[----:B------:R-:W-:Y:S02]  /*164c0*/  SHF.L.U32 R27, R27, 0x10, RZ ;  /* 0x000000101b1b7819 */ /* 0x000fe400000006ff */
[----:B------:R-:W-:Y:S02]  /*164d0*/  LOP3.LUT R31, R31, 0xff0000, R12, 0xf8, !PT ;  /* 0x00ff00001f1f7812 */ /* 0x000fe400078ef80c */
[----:B------:R-:W-:Y:S02]  /*164e0*/  LOP3.LUT R41, R30, 0xff0000, R41, 0xf8, !PT ;  /* 0x00ff00001e297812 */ /* 0x000fe400078ef829 */
[----:B------:R-:W-:-:S02]  /*164f0*/  LOP3.LUT R39, R39, 0xff0000, R14, 0xf8, !PT ;  /* 0x00ff000027277812 */ /* 0x000fc400078ef80e */
[----:B------:R-:W-:Y:S02]  /*16500*/  LOP3.LUT R41, R41, 0xff000000, R15, 0xf8, !PT ;  /* 0xff00000029297812 */ /* 0x000fe400078ef80f */
[----:B------:R-:W-:Y:S02]  /*16510*/  LOP3.LUT R40, R39, 0xff000000, R14, 0xf8, !PT ;  /* 0xff00000027287812 */ /* 0x000fe400078ef80e */
[----:B--2---:R-:W-:Y:S02]  /*16520*/  LEA.HI R3, R3, R0, RZ, 0x1c ;  /* 0x0000000003037211 */ /* 0x004fe400078fe0ff */
[----:B------:R-:W-:-:S04]  /*16530*/  LOP3.LUT R0, R32, 0xff, RZ, 0xc0, !PT ;  /* 0x000000ff20007812 */ /* 0x000fc800078ec0ff */
[----:B-1----:R-:W-:Y:S02]  /*16540*/  PRMT R21, R5, 0x7604, R0 ;  /* 0x0000760405157816 */ /* 0x002fe40000000000 */
[----:B------:R-:W-:Y:S02]  /*16550*/  SHF.R.S32.HI R0, RZ, 0x1f, R3 ;  /* 0x0000001fff007819 */ /* 0x000fe40000011403 */
[----:B------:R-:W-:Y:S02]  /*16560*/  LOP3.LUT R5, R35, 0xff, RZ, 0xc0, !PT ;  /* 0x000000ff23057812 */ /* 0x000fe400078ec0ff */
[----:B------:R-:W-:Y:S01]  /*16570*/  LEA.HI R4, R0, R3, RZ, 0x2 ;  /* 0x0000000300047211 */ /* 0x000fe200078f10ff */
[----:B------:R-:W-:Y:S01]  /*16580*/  IMAD.SHL.U32 R0, R3, 0x10, RZ ;  /* 0x0000001003007824 */ /* 0x000fe200078e00ff */
[----:B------:R-:W-:Y:S02]  /*16590*/  PRMT R24, R6, 0x7604, R5 ;  /* 0x0000760406187816 */ /* 0x000fe40000000005 */
[----:B------:R-:W-:Y:S01]  /*165a0*/  LOP3.LUT R21, R21, 0xff0000, R32, 0xf8, !PT ;  /* 0x00ff000015157812 */ /* 0x000fe200078ef820 */
[----:B------:R-:W-:Y:S01]  /*165b0*/  IMAD.SHL.U32 R4, R4, 0x800, RZ ;  /* 0x0000080004047824 */ /* 0x000fe200078e00ff */
[----:B------:R-:W-:-:S02]  /*165c0*/  LOP3.LUT R3, R227, 0x30, R0, 0xf8, !PT ;  /* 0x00000030e3037812 */ /* 0x000fc400078ef800 */
[----:B------:R-:W-:Y:S02]  /*165d0*/  LOP3.LUT R27, R24, 0xff0000, R27, 0xf8, !PT ;  /* 0x00ff0000181b7812 */ /* 0x000fe400078ef81b */
[----:B------:R-:W-:Y:S02]  /*165e0*/  LOP3.LUT R3, R3, R228, RZ, 0x3c, !PT ;  /* 0x000000e403037212 */ /* 0x000fe400078e3cff */
[----:B------:R-:W-:Y:S02]  /*165f0*/  LOP3.LUT R0, R4, 0xffffe000, RZ, 0xc0, !PT ;  /* 0xffffe00004007812 */ /* 0x000fe400078ec0ff */
[----:B---3--:R-:W0:Y:S02]  /*16600*/  LDS.128 R4, [R51+0x1e200] ;  /* 0x01e2000033047984 */ /* 0x008e240000000c00 */
[----:B------:R-:W-:-:S05]  /*16610*/  IADD3 R3, R3, R229, R0 ;  /* 0x000000e503037210 */ /* 0x000fca0007ffe000 */
[----:B------:R-:W-:Y:S01]  /*16620*/  IMAD.IADD R0, R16, 0x1, R3 ;  /* 0x0000000110007824 */ /* 0x000fe200078e0203 */
[----:B------:R-:W-:-:S04]  /*16630*/  LOP3.LUT R3, R8, 0xff, RZ, 0xc0, !PT ;  /* 0x000000ff08037812 */ /* 0x000fc800078ec0ff */
[----:B------:R-:W1:Y:S01]  /*16640*/  LDS.128 R8, [R0+0x1e200] ;  /* 0x01e2000000087984 */ /* 0x000e620000000c00 */
[----:B------:R-:W-:Y:S02]  /*16650*/  PRMT R26, R3, 0x7604, R26 ;  /* 0x00007604031a7816 */ /* 0x000fe4000000001a */
[----:B------:R-:W-:Y:S02]  /*16660*/  SHF.R.U32.HI R3, RZ, 0x10, R33 ;  /* 0x00000010ff037819 */ /* 0x000fe40000011621 */
[----:B------:R-:W-:Y:S02]  /*16670*/  LOP3.LUT R37, R26, 0xff0000, R29, 0xf8, !PT ;  /* 0x00ff00001a257812 */ /* 0x000fe400078ef81d */
[----:B------:R-:W-:Y:S01]  /*16680*/  LOP3.LUT R29, R21, 0xff000000, R32, 0xf8, !PT ;  /* 0xff000000151d7812 */ /* 0x000fe200078ef820 */
[----:B------:R-:W-:Y:S01]  /*16690*/  IMAD.U32 R3, R3, 0x10000, RZ ;  /* 0x0001000003037824 */ /* 0x000fe200078e00ff */
[----:B------:R-:W-:-:S04]  /*166a0*/  LOP3.LUT R37, R37, 0xff000000, R13, 0xf8, !PT ;  /* 0xff00000025257812 */ /* 0x000fc800078ef80d */
[----:B------:R-:W-:Y:S02]  /*166b0*/  LOP3.LUT R3, R20, 0xff0000, R3, 0xf8, !PT ;  /* 0x00ff000014037812 */ /* 0x000fe400078ef803 */
[----:B------:R-:W-:Y:S02]  /*166c0*/  F2FP.F16.E4M3.UNPACK_B R36, R37 ;  /* 0x00000025ff24723e */ /* 0x000fe400020006ff */
[----:B------:R-:W-:Y:S02]  /*166d0*/  LOP3.LUT R32, R3, 0xff000000, R33, 0xf8, !PT ;  /* 0xff00000003207812 */ /* 0x000fe400078ef821 */
[----:B------:R-:W-:Y:S01]  /*166e0*/  LOP3.LUT R33, R25, 0xff000000, R34, 0xf8, !PT ;  /* 0xff00000019217812 */ /* 0x000fe200078ef822 */
[--C-:B------:R-:W-:Y:S01]  /*166f0*/  HADD2.F32 R38, -RZ, R36.reuse.H0_H0 ;  /* 0x20000024ff267230 */ /* 0x100fe20000004100 */
[----:B------:R-:W-:Y:S01]  /*16700*/  F2FP.F16.E4M3.UNPACK_B R30, R32 ;  /* 0x00000020ff1e723e */ /* 0x000fe200020006ff */
[----:B------:R-:W-:Y:S01]  /*16710*/  HADD2.F32 R36, -RZ, R36.H1_H1 ;  /* 0x30000024ff247230 */ /* 0x000fe20000004100 */
[----:B------:R-:W-:-:S02]  /*16720*/  LOP3.LUT R34, R27, 0xff000000, R35, 0xf8, !PT ;  /* 0xff0000001b227812 */ /* 0x000fc400078ef823 */
[----:B------:R-:W-:Y:S01]  /*16730*/  LOP3.LUT R35, R31, 0xff000000, R12, 0xf8, !PT ;  /* 0xff0000001f237812 */ /* 0x000fe200078ef80c */
[--C-:B------:R-:W-:Y:S01]  /*16740*/  HADD2.F32 R31, -RZ, R30.reuse.H0_H0 ;  /* 0x2000001eff1f7230 */ /* 0x100fe20000004100 */
[----:B------:R-:W-:Y:S01]  /*16750*/  F2FP.F16.E4M3.UNPACK_B R37, R37.H1 ;  /* 0x00000025ff25723e */ /* 0x000fe200030006ff */
[----:B------:R-:W-:Y:S01]  /*16760*/  HADD2.F32 R30, -RZ, R30.H1_H1 ;  /* 0x3000001eff1e7230 */ /* 0x000fe20000004100 */
[-C--:B0-----:R-:W-:Y:S02]  /*16770*/  F2FP.F16.E4M3.UNPACK_B R12, R5.reuse ;  /* 0x00000005ff0c723e */ /* 0x081fe400020006ff */
[----:B------:R-:W-:Y:S02]  /*16780*/  F2FP.F16.E4M3.UNPACK_B R13, R5.H1 ;  /* 0x00000005ff0d723e */ /* 0x000fe400030006ff */
[-C--:B------:R-:W-:Y:S02]  /*16790*/  F2FP.F16.E4M3.UNPACK_B R15, R7.reuse ;  /* 0x00000007ff0f723e */ /* 0x080fe400020006ff */
[----:B------:R-:W-:-:S02]  /*167a0*/  F2FP.F16.E4M3.UNPACK_B R20, R7.H1 ;  /* 0x00000007ff14723e */ /* 0x000fc400030006ff */
[-C--:B------:R-:W-:Y:S02]  /*167b0*/  F2FP.F16.E4M3.UNPACK_B R7, R6.reuse ;  /* 0x00000006ff07723e */ /* 0x080fe400020006ff */
[----:B------:R-:W-:Y:S01]  /*167c0*/  F2FP.F16.E4M3.UNPACK_B R14, R6.H1 ;  /* 0x00000006ff0e723e */ /* 0x000fe200030006ff */
[--C-:B------:R-:W-:Y:S01]  /*167d0*/  HADD2.F32 R6, -RZ, R12.reuse.H0_H0 ;  /* 0x2000000cff067230 */ /* 0x100fe20000004100 */
[-C--:B-1----:R-:W-:Y:S01]  /*167e0*/  F2FP.F16.E4M3.UNPACK_B R21, R9.reuse ;  /* 0x00000009ff15723e */ /* 0x082fe200020006ff */
[----:B------:R-:W-:Y:S01]  /*167f0*/  HADD2.F32 R12, -RZ, R12.H1_H1 ;  /* 0x3000000cff0c7230 */ /* 0x000fe20000004100 */
[----:B------:R-:W-:Y:S02]  /*16800*/  F2FP.F16.E4M3.UNPACK_B R24, R9.H1 ;  /* 0x00000009ff18723e */ /* 0x000fe400030006ff */
[----:B------:R-:W-:Y:S01]  /*16810*/  F2FP.F16.E4M3.UNPACK_B R32, R32.H1 ;  /* 0x00000020ff20723e */ /* 0x000fe200030006ff */
[--C-:B------:R-:W-:Y:S01]  /*16820*/  HADD2.F32 R5, -RZ, R21.reuse.H0_H0 ;  /* 0x20000015ff057230 */ /* 0x100fe20000004100 */
[-C--:B------:R-:W-:Y:S01]  /*16830*/  F2FP.F16.E4M3.UNPACK_B R25, R10.reuse ;  /* 0x0000000aff19723e */ /* 0x080fe200020006ff */
[----:B------:R-:W-:Y:S01]  /*16840*/  HADD2.F32 R21, -RZ, R21.H1_H1 ;  /* 0x30000015ff157230 */ /* 0x000fe20000004100 */
[----:B------:R-:W-:Y:S01]  /*16850*/  F2FP.F16.E4M3.UNPACK_B R26, R10.H1 ;  /* 0x0000000aff1a723e */ /* 0x000fe200030006ff */
[----:B------:R-:W-:-:S02]  /*16860*/  HADD2.F32 R10, -RZ, R24.H0_H0 ;  /* 0x20000018ff0a7230 */ /* 0x000fc40000004100 */
[C---:B------:R-:W-:Y:S01]  /*16870*/  FMUL.FTZ R9, R5.reuse, R38 ;  /* 0x0000002605097220 */ /* 0x040fe20000410000 */
[-C--:B------:R-:W-:Y:S01]  /*16880*/  FMUL.FTZ R39, R5, R31.reuse ;  /* 0x0000001f05277220 */ /* 0x080fe20000410000 */
[C---:B------:R-:W-:Y:S01]  /*16890*/  FMUL.FTZ R43, R21.reuse, R36 ;  /* 0x00000024152b7220 */ /* 0x040fe20000410000 */
[----:B------:R-:W-:Y:S01]  /*168a0*/  FMUL.FTZ R21, R21, R30 ;  /* 0x0000001e15157220 */ /* 0x000fe20000410000 */
[C---:B------:R-:W-:Y:S01]  /*168b0*/  FFMA.FTZ R5, R6.reuse, R31, -R9 ;  /* 0x0000001f06057223 */ /* 0x040fe20000010809 */
[----:B------:R-:W-:Y:S01]  /*168c0*/  FFMA.FTZ R9, R6, R38, R39 ;  /* 0x0000002606097223 */ /* 0x000fe20000010027 */
[----:B------:R-:W-:Y:S02]  /*168d0*/  HADD2.F32 R39, -RZ, R37.H0_H0 ;  /* 0x20000025ff277230 */ /* 0x000fe40000004100 */
[----:B------:R-:W-:Y:S01]  /*168e0*/  FFMA.FTZ R38, R12, R30, -R43 ;  /* 0x0000001e0c267223 */ /* 0x000fe2000001082b */
[----:B------:R-:W-:Y:S01]  /*168f0*/  HADD2.F32 R31, -RZ, R32.H0_H0 ;  /* 0x20000020ff1f7230 */ /* 0x000fe20000004100 */
[----:B------:R-:W-:Y:S01]  /*16900*/  F2FP.F16.E4M3.UNPACK_B R27, R11 ;  /* 0x0000000bff1b723e */ /* 0x000fe200020006ff */
[----:B------:R-:W-:-:S02]  /*16910*/  HADD2.F32 R6, -RZ, R13.H0_H0 ;  /* 0x2000000dff067230 */ /* 0x000fc40000004100 */
[----:B------:R-:W-:Y:S01]  /*16920*/  FMUL.FTZ R45, R10, R39 ;  /* 0x000000270a2d7220 */ /* 0x000fe20000410000 */
[----:B------:R-:W-:Y:S01]  /*16930*/  FFMA.FTZ R36, R12, R36, R21 ;  /* 0x000000240c247223 */ /* 0x000fe20000010015 */
[----:B------:R-:W-:Y:S01]  /*16940*/  FMUL.FTZ R10, R10, R31 ;  /* 0x0000001f0a0a7220 */ /* 0x000fe20000410000 */
[----:B------:R-:W-:Y:S01]  /*16950*/  F2FP.F16.E4M3.UNPACK_B R30, R41 ;  /* 0x00000029ff1e723e */ /* 0x000fe200020006ff */
[C---:B------:R-:W-:Y:S01]  /*16960*/  FFMA.FTZ R45, R6.reuse, R31, -R45 ;  /* 0x0000001f062d7223 */ /* 0x040fe2000001082d */
[-C--:B------:R-:W-:Y:S01]  /*16970*/  F2FP.F16.E4M3.UNPACK_B R12, R34.reuse ;  /* 0x00000022ff0c723e */ /* 0x080fe200020006ff */
[----:B------:R-:W-:Y:S01]  /*16980*/  FFMA.FTZ R39, R6, R39, R10 ;  /* 0x0000002706277223 */ /* 0x000fe2000001000a */
[----:B------:R-:W-:Y:S01]  /*16990*/  HADD2.F32 R10, -RZ, R27.H0_H0 ;  /* 0x2000001bff0a7230 */ /* 0x000fe20000004100 */
[----:B------:R-:W-:Y:S01]  /*169a0*/  F2FP.F16.E4M3.UNPACK_B R28, R11.H1 ;  /* 0x0000000bff1c723e */ /* 0x000fe200030006ff */
[----:B------:R-:W-:Y:S01]  /*169b0*/  HADD2.F32 R31, -RZ, R30.H0_H0 ;  /* 0x2000001eff1f7230 */ /* 0x000fe20000004100 */
[----:B------:R-:W-:Y:S01]  /*169c0*/  F2FP.F16.E4M3.UNPACK_B R41, R41.H1 ;  /* 0x00000029ff29723e */ /* 0x000fe200030006ff */
[----:B------:R-:W-:Y:S01]  /*169d0*/  HADD2.F32 R37, -RZ, R37.H1_H1 ;  /* 0x30000025ff257230 */ /* 0x000fe20000004100 */
[----:B------:R-:W-:Y:S01]  /*169e0*/  F2FP.F16.E4M3.UNPACK_B R34, R34.H1 ;  /* 0x00000022ff22723e */ /* 0x000fe200030006ff */
[----:B------:R-:W-:-:S02]  /*169f0*/  HADD2.F32 R24, -RZ, R24.H1_H1 ;  /* 0x30000018ff187230 */ /* 0x000fc40000004100 */
[----:B------:R-:W-:Y:S01]  /*16a00*/  FMUL.FTZ R43, R10, R31 ;  /* 0x0000001f0a2b7220 */ /* 0x000fe20000410000 */
[----:B------:R-:W-:Y:S01]  /*16a10*/  HADD2.F32 R21, -RZ, R12.H0_H0 ;  /* 0x2000000cff157230 */ /* 0x000fe20000004100 */
[----:B------:R-:W-:Y:S01]  /*16a20*/  F2FP.F16.E4M3.UNPACK_B R11, R8 ;  /* 0x00000008ff0b723e */ /* 0x000fe200020006ff */
[----:B------:R-:W-:Y:S02]  /*16a30*/  HADD2.F32 R32, -RZ, R32.H1_H1 ;  /* 0x30000020ff207230 */ /* 0x000fe40000004100 */
[----:B------:R-:W-:Y:S01]  /*16a40*/  FMUL.FTZ R42, R24, R37 ;  /* 0x00000025182a7220 */ /* 0x000fe20000410000 */
[----:B------:R-:W-:Y:S02]  /*16a50*/  HADD2.F32 R13, -RZ, R13.H1_H1 ;  /* 0x3000000dff0d7230 */ /* 0x000fe40000004100 */
[----:B------:R-:W-:Y:S01]  /*16a60*/  FMUL.FTZ R10, R10, R21 ;  /* 0x000000150a0a7220 */ /* 0x000fe20000410000 */
[----:B------:R-:W-:Y:S02]  /*16a70*/  HADD2.F32 R6, -RZ, R15.H0_H0 ;  /* 0x2000000fff067230 */ /* 0x000fe40000004100 */
[----:B------:R-:W-:Y:S01]  /*16a80*/  FMUL.FTZ R24, R24, R32 ;  /* 0x0000002018187220 */ /* 0x000fe20000410000 */
[----:B------:R-:W-:-:S02]  /*16a90*/  HADD2.F32 R30, -RZ, R30.H1_H1 ;  /* 0x3000001eff1e7230 */ /* 0x000fc40000004100 */
[C---:B------:R-:W-:Y:S01]  /*16aa0*/  FFMA.FTZ R42, R13.reuse, R32, -R42 ;  /* 0x000000200d2a7223 */ /* 0x040fe2000001082a */
[----:B------:R-:W-:Y:S02]  /*16ab0*/  HADD2.F32 R27, -RZ, R27.H1_H1 ;  /* 0x3000001bff1b7230 */ /* 0x000fe40000004100 */
[C---:B------:R-:W-:Y:S01]  /*16ac0*/  FFMA.FTZ R43, R6.reuse, R21, -R43 ;  /* 0x00000015062b7223 */ /* 0x040fe2000001082b */
[----:B------:R-:W-:Y:S01]  /*16ad0*/  FFMA.FTZ R46, R6, R31, R10 ;  /* 0x0000001f062e7223 */ /* 0x000fe2000001000a */
[----:B------:R-:W-:Y:S01]  /*16ae0*/  FFMA.FTZ R32, R13, R37, R24 ;  /* 0x000000250d207223 */ /* 0x000fe20000010018 */
[----:B------:R-:W-:Y:S02]  /*16af0*/  HADD2.F32 R21, -RZ, R41.H0_H0 ;  /* 0x20000029ff157230 */ /* 0x000fe40000004100 */
[----:B------:R-:W-:Y:S01]  /*16b00*/  FMUL.FTZ R24, R27, R30 ;  /* 0x0000001e1b187220 */ /* 0x000fe20000410000 */
[----:B------:R-:W-:Y:S01]  /*16b10*/  HADD2.F32 R10, -RZ, R28.H0_H0 ;  /* 0x2000001cff0a7230 */ /* 0x000fe20000004100 */
[----:B------:R-:W-:Y:S01]  /*16b20*/  F2FP.F16.E4M3.UNPACK_B R8, R8.H1 ;  /* 0x00000008ff08723e */ /* 0x000fe200030006ff */
[----:B------:R-:W-:Y:S01]  /*16b30*/  HADD2.F32 R13, -RZ, R34.H0_H0 ;  /* 0x20000022ff0d7230 */ /* 0x000fe20000004100 */
[----:B------:R-:W-:Y:S01]  /*16b40*/  F2FP.F16.E4M3.UNPACK_B R3, R4 ;  /* 0x00000004ff03723e */ /* 0x000fe200020006ff */
[----:B------:R-:W-:-:S02]  /*16b50*/  HADD2.F32 R6, -RZ, R20.H0_H0 ;  /* 0x20000014ff067230 */ /* 0x000fc40000004100 */
[C---:B------:R-:W-:Y:S01]  /*16b60*/  FMUL.FTZ R31, R10.reuse, R21 ;  /* 0x000000150a1f7220 */ /* 0x040fe20000410000 */
[----:B------:R-:W-:Y:S02]  /*16b70*/  HADD2.F32 R12, -RZ, R12.H1_H1 ;  /* 0x3000000cff0c7230 */ /* 0x000fe40000004100 */
[----:B------:R-:W-:Y:S01]  /*16b80*/  FMUL.FTZ R10, R10, R13 ;  /* 0x0000000d0a0a7220 */ /* 0x000fe20000410000 */
[----:B------:R-:W-:Y:S01]  /*16b90*/  HADD2.F32 R15, -RZ, R15.H1_H1 ;  /* 0x3000000fff0f7230 */ /* 0x000fe20000004100 */
[----:B------:R-:W-:Y:S01]  /*16ba0*/  F2FP.F16.E4M3.UNPACK_B R4, R4.H1 ;  /* 0x00000004ff04723e */ /* 0x000fe200030006ff */
[----:B------:R-:W-:Y:S02]  /*16bb0*/  HADD2.F32 R41, -RZ, R41.H1_H1 ;  /* 0x30000029ff297230 */ /* 0x000fe40000004100 */
[C---:B------:R-:W-:Y:S01]  /*16bc0*/  FFMA.FTZ R50, R6.reuse, R21, R10 ;  /* 0x0000001506327223 */ /* 0x040fe2000001000a */
[-C--:B------:R-:W-:Y:S01]  /*16bd0*/  FMUL.FTZ R27, R27, R12.reuse ;  /* 0x0000000c1b1b7220 */ /* 0x080fe20000410000 */
[C---:B------:R-:W-:Y:S01]  /*16be0*/  FFMA.FTZ R48, R15.reuse, R12, -R24 ;  /* 0x0000000c0f307223 */ /* 0x040fe20000010818 */
[----:B------:R-:W-:Y:S01]  /*16bf0*/  F2FP.F16.E4M3.UNPACK_B R21, R35.H1 ;  /* 0x00000023ff15723e */ /* 0x000fe200030006ff */
[----:B------:R-:W-:Y:S01]  /*16c00*/  HADD2.F32 R28, -RZ, R28.H1_H1 ;  /* 0x3000001cff1c7230 */ /* 0x000fe20000004100 */
[----:B------:R-:W-:Y:S01]  /*16c10*/  F2FP.F16.E4M3.UNPACK_B R12, R29.H1 ;  /* 0x0000001dff0c723e */ /* 0x000fe200030006ff */
[----:B------:R-:W-:Y:S01]  /*16c20*/  FFMA.FTZ R47, R15, R30, R27 ;  /* 0x0000001e0f2f7223 */ /* 0x000fe2000001001b */
[----:B------:R-:W-:Y:S01]  /*16c30*/  FFMA.FTZ R49, R6, R13, -R31 ;  /* 0x0000000d06317223 */ /* 0x000fe2000001081f */
[----:B------:R-:W-:-:S02]  /*16c40*/  HADD2.F32 R15, -RZ, R34.H1_H1 ;  /* 0x30000022ff0f7230 */ /* 0x000fc40000004100 */
[C---:B------:R-:W-:Y:S01]  /*16c50*/  FMUL.FTZ R37, R28.reuse, R41 ;  /* 0x000000291c257220 */ /* 0x040fe20000410000 */
[----:B------:R-:W-:Y:S01]  /*16c60*/  HADD2.F32 R27, -RZ, R21.H0_H0 ;  /* 0x20000015ff1b7230 */ /* 0x000fe20000004100 */
[----:B------:R-:W-:Y:S01]  /*16c70*/  F2FP.F16.E4M3.UNPACK_B R35, R35 ;  /* 0x00000023ff23723e */ /* 0x000fe200020006ff */
[----:B------:R-:W-:Y:S02]  /*16c80*/  HADD2.F32 R10, -RZ, R8.H0_H0 ;  /* 0x20000008ff0a7230 */ /* 0x000fe40000004100 */
[----:B------:R-:W-:Y:S01]  /*16c90*/  FMUL.FTZ R28, R28, R15 ;  /* 0x0000000f1c1c7220 */ /* 0x000fe20000410000 */
[----:B------:R-:W-:Y:S01]  /*16ca0*/  HADD2.F32 R13, -RZ, R12.H0_H0 ;  /* 0x2000000cff0d7230 */ /* 0x000fe20000004100 */
[----:B------:R-:W-:Y:S01]  /*16cb0*/  F2FP.F16.E4M3.UNPACK_B R29, R29 ;  /* 0x0000001dff1d723e */ /* 0x000fe200020006ff */
[----:B------:R-:W-:Y:S02]  /*16cc0*/  HADD2.F32 R20, -RZ, R20.H1_H1 ;  /* 0x30000014ff147230 */ /* 0x000fe40000004100 */
[----:B------:R-:W-:Y:S01]  /*16cd0*/  FMUL.FTZ R31, R10, R27 ;  /* 0x0000001b0a1f7220 */ /* 0x000fe20000410000 */
[----:B------:R-:W-:-:S02]  /*16ce0*/  HADD2.F32 R6, -RZ, R4.H0_H0 ;  /* 0x20000004ff067230 */ /* 0x000fc40000004100 */
[----:B------:R-:W-:Y:S01]  /*16cf0*/  FMUL.FTZ R10, R10, R13 ;  /* 0x0000000d0a0a7220 */ /* 0x000fe20000410000 */
[----:B------:R-:W-:Y:S02]  /*16d00*/  HADD2.F32 R21, -RZ, R21.H1_H1 ;  /* 0x30000015ff157230 */ /* 0x000fe40000004100 */
[----:B------:R-:W-:Y:S01]  /*16d10*/  FFMA.FTZ R41, R20, R41, R28 ;  /* 0x0000002914297223 */ /* 0x000fe2000001001c */
[----:B------:R-:W-:Y:S02]  /*16d20*/  HADD2.F32 R8, -RZ, R8.H1_H1 ;  /* 0x30000008ff087230 */ /* 0x000fe40000004100 */
[C---:B------:R-:W-:Y:S01]  /*16d30*/  FFMA.FTZ R31, R6.reuse, R13, -R31 ;  /* 0x0000000d061f7223 */ /* 0x040fe2000001081f */
[----:B------:R-:W-:Y:S01]  /*16d40*/  FFMA.FTZ R28, R6, R27, R10 ;  /* 0x0000001b061c7223 */ /* 0x000fe2000001000a */
[----:B------:R-:W-:Y:S02]  /*16d50*/  HADD2.F32 R13, -RZ, R12.H1_H1 ;  /* 0x3000000cff0d7230 */ /* 0x000fe40000004100 */
[----:B------:R-:W-:Y:S01]  /*16d60*/  FFMA.FTZ R34, R20, R15, -R37 ;  /* 0x0000000f14227223 */ /* 0x000fe20000010825 */
        /* <DEDUP_REMOVED lines=8> */
[----:B------:R-:W-:-:S02]  /*16df0*/  HADD2.F32 R10, -RZ, R35.H1_H1 ;  /* 0x30000023ff0a7230 */ /* 0x000fc40000004100 */
[C---:B------:R-:W-:Y:S01]  /*16e00*/  FMUL.FTZ R21, R6.reuse, R15 ;  /* 0x0000000f06157220 */ /* 0x040fe20000410000 */
[----:B------:R-:W-:Y:S02]  /*16e10*/  HADD2.F32 R11, -RZ, R11.H1_H1 ;  /* 0x3000000bff0b7230 */ /* 0x000fe40000004100 */
[-C--:B------:R-:W-:Y:S01]  /*16e20*/  FMUL.FTZ R27, R6, R13.reuse ;  /* 0x0000000d061b7220 */ /* 0x080fe20000410000 */
[----:B------:R-:W-:Y:S01]  /*16e30*/  HADD2.F32 R4, -RZ, R3.H0_H0 ;  /* 0x20000003ff047230 */ /* 0x000fe20000004100 */
[----:B------:R-:W-:Y:S01]  /*16e40*/  F2FP.F16.E4M3.UNPACK_B R12, R40.H1 ;  /* 0x00000028ff0c723e */ /* 0x000fe200030006ff */
[----:B------:R-:W-:Y:S02]  /*16e50*/  HADD2.F32 R6, -RZ, R29.H1_H1 ;  /* 0x3000001dff067230 */ /* 0x000fe40000004100 */
[C---:B------:R-:W-:Y:S01]  /*16e60*/  FMUL.FTZ R20, R11.reuse, R10 ;  /* 0x0000000a0b147220 */ /* 0x040fe20000410000 */
[----:B------:R-:W-:Y:S02]  /*16e70*/  HADD2.F32 R3, -RZ, R3.H1_H1 ;  /* 0x30000003ff037230 */ /* 0x000fe40000004100 */
[C---:B------:R-:W-:Y:S01]  /*16e80*/  FFMA.FTZ R21, R4.reuse, R13, -R21 ;  /* 0x0000000d04157223 */ /* 0x040fe20000010815 */
[----:B------:R-:W-:Y:S01]  /*16e90*/  FFMA.FTZ R27, R4, R15, R27 ;  /* 0x0000000f041b7223 */ /* 0x000fe2000001001b */
[----:B------:R-:W-:Y:S01]  /*16ea0*/  F2FP.F16.E4M3.UNPACK_B R8, R33.H1 ;  /* 0x00000021ff08723e */ /* 0x000fe200030006ff */
[----:B------:R-:W-:Y:S01]  /*16eb0*/  FMUL.FTZ R11, R11, R6 ;  /* 0x000000060b0b7220 */ /* 0x000fe20000410000 */
[----:B------:R-:W-:-:S02]  /*16ec0*/  HADD2.F32 R13, -RZ, R12.H0_H0 ;  /* 0x2000000cff0d7230 */ /* 0x000fc40000004100 */
[C---:B------:R-:W-:Y:S01]  /*16ed0*/  FFMA.FTZ R20, R3.reuse, R6, -R20 ;  /* 0x0000000603147223 */ /* 0x040fe20000010814 */
[----:B------:R-:W-:Y:S02]  /*16ee0*/  HADD2.F32 R4, -RZ, R26.H0_H0 ;  /* 0x2000001aff047230 */ /* 0x000fe40000004100 */
[----:B------:R-:W-:Y:S01]  /*16ef0*/  FFMA.FTZ R24, R3, R10, R11 ;  /* 0x0000000a03187223 */ /* 0x000fe2000001000b */
[--C-:B------:R-:W-:Y:S01]  /*16f00*/  HADD2.F32 R6, -RZ, R8.reuse.H0_H0 ;  /* 0x20000008ff067230 */ /* 0x100fe20000004100 */
[----:B------:R-:W-:Y:S01]  /*16f10*/  F2FP.F16.E4M3.UNPACK_B R33, R33 ;  /* 0x00000021ff21723e */ /* 0x000fe200020006ff */
[----:B------:R-:W-:Y:S02]  /*16f20*/  HADD2.F32 R11, -RZ, R8.H1_H1 ;  /* 0x30000008ff0b7230 */ /* 0x000fe40000004100 */
[C---:B------:R-:W-:Y:S01]  /*16f30*/  FMUL.FTZ R8, R4.reuse, R13 ;  /* 0x0000000d04087220 */ /* 0x040fe20000410000 */
[----:B------:R-:W-:Y:S02]  /*16f40*/  HADD2.F32 R3, -RZ, R14.H0_H0 ;  /* 0x2000000eff037230 */ /* 0x000fe40000004100 */
[----:B------:R-:W-:Y:S01]  /*16f50*/  FMUL.FTZ R4, R4, R6 ;  /* 0x0000000604047220 */ /* 0x000fe20000410000 */
[----:B------:R-:W-:Y:S01]  /*16f60*/  HADD2.F32 R15, -RZ, R12.H1_H1 ;  /* 0x3000000cff0f7230 */ /* 0x000fe20000004100 */
[----:B------:R-:W-:Y:S01]  /*16f70*/  F2FP.F16.E4M3.UNPACK_B R40, R40 ;  /* 0x00000028ff28723e */ /* 0x000fe200020006ff */
[----:B------:R-:W-:-:S02]  /*16f80*/  HADD2.F32 R26, -RZ, R26.H1_H1 ;  /* 0x3000001aff1a7230 */ /* 0x000fc40000004100 */
[C---:B------:R-:W-:Y:S01]  /*16f90*/  FFMA.FTZ R29, R3.reuse, R6, -R8 ;  /* 0x00000006031d7223 */ /* 0x040fe20000010808 */
[----:B------:R-:W-:Y:S02]  /*16fa0*/  HADD2.F32 R14, -RZ, R14.H1_H1 ;  /* 0x3000000eff0e7230 */ /* 0x000fe40000004100 */
[----:B------:R-:W-:Y:S01]  /*16fb0*/  FFMA.FTZ R13, R3, R13, R4 ;  /* 0x0000000d030d7223 */ /* 0x000fe20000010004 */
[----:B------:R-:W-:Y:S02]  /*16fc0*/  HADD2.F32 R10, -RZ, R40.H0_H0 ;  /* 0x20000028ff0a7230 */ /* 0x000fe40000004100 */
[C---:B------:R-:W-:Y:S01]  /*16fd0*/  FMUL.FTZ R35, R26.reuse, R15 ;  /* 0x0000000f1a237220 */ /* 0x040fe20000410000 */
[----:B------:R-:W-:Y:S01]  /*16fe0*/  FMUL.FTZ R6, R26, R11 ;  /* 0x0000000b1a067220 */ /* 0x000fe20000410000 */
[----:B------:R-:W-:Y:S01]  /*16ff0*/  HADD2.F32 R4, -RZ, R25.H0_H0 ;  /* 0x20000019ff047230 */ /* 0x000fe20000004100 */
[----:B------:R-:W-:Y:S01]  /*17000*/  F2FP.SATFINITE.E4M3.F32.PACK_AB_MERGE_C R42, R42, R45, RZ ;  /* 0x0000002d2a2a723e */ /* 0x000fe200048070ff */
[C---:B------:R-:W-:Y:S01]  /*17010*/  FFMA.FTZ R26, R14.reuse, R11, -R35 ;  /* 0x0000000b0e1a7223 */ /* 0x040fe20000010823 */
[----:B------:R-:W-:Y:S01]  /*17020*/  FFMA.FTZ R14, R14, R15, R6 ;  /* 0x0000000f0e0e7223 */ /* 0x000fe20000010006 */
[----:B------:R-:W-:-:S02]  /*17030*/  HADD2.F32 R6, -RZ, R33.H0_H0 ;  /* 0x20000021ff067230 */ /* 0x000fc40000004100 */
[----:B------:R-:W-:Y:S01]  /*17040*/  FMUL.FTZ R12, R4, R10 ;  /* 0x0000000a040c7220 */ /* 0x000fe20000410000 */
[----:B------:R-:W-:Y:S01]  /*17050*/  HADD2.F32 R40, -RZ, R40.H1_H1 ;  /* 0x30000028ff287230 */ /* 0x000fe20000004100 */
[----:B------:R-:W-:Y:S01]  /*17060*/  F2FP.SATFINITE.E4M3.F32.PACK_AB_MERGE_C R26, R26, R29, RZ ;  /* 0x0000001d1a1a723e */ /* 0x000fe200048070ff */
        /* <DEDUP_REMOVED lines=21> */
[----:B------:R-:W-:-:S02]  /*171c0*/  F2FP.SATFINITE.E4M3.F32.PACK_AB_MERGE_C R9, R36, R9, R32 ;  /* 0x000000092409723e */ /* 0x000fc40004807020 */
[----:B------:R-:W-:Y:S01]  /*171d0*/  F2FP.SATFINITE.E4M3.F32.PACK_AB_MERGE_C R11, R47, R46, R11 ;  /* 0x0000002e2f0b723e */ /* 0x000fe2000480700b */
[----:B------:R0:W-:Y:S01]  /*171e0*/  STS.128 [R51+0x1e200], R4 ;  /* 0x01e2000433007388 */ /* 0x0001e20000000c00 */
[----:B------:R-:W-:Y:S02]  /*171f0*/  F2FP.SATFINITE.E4M3.F32.PACK_AB_MERGE_C R8, R24, R27, R8 ;  /* 0x0000001b1808723e */ /* 0x000fe40004807008 */
[----:B------:R-:W-:-:S05]  /*17200*/  F2FP.SATFINITE.E4M3.F32.PACK_AB_MERGE_C R10, R25, R10, R13 ;  /* 0x0000000a190a723e */ /* 0x000fca000480700d */
[----:B------:R0:W-:Y:S02]  /*17210*/  STS.128 [R0+0x1e200], R8 ;  /* 0x01e2000800007388 */ /* 0x0001e40000000c00 */
.L_x_602:
[----:B------:R-:W-:Y:S05]  /*17220*/  BSYNC B0 ;  /* 0x0000000000007941 */ /* 0x000fea0003800000 */
.L_x_595:
[----:B------:R-:W-:Y:S01]  /*17230*/  @!PT LDS RZ, [RZ] ;  /* 0x00000000fffff984 */ /* 0x000fe20000000800 */
[----:B------:R-:W-:Y:S01]  /*17240*/  @!PT LDS RZ, [RZ] ;  /* 0x00000000fffff984 */ /* 0x000fe20000000800 */
[----:B------:R-:W-:Y:S01]  /*17250*/  @!PT LDS RZ, [RZ] ;  /* 0x00000000fffff984 */ /* 0x000fe20000000800 */
[----:B------:R-:W-:Y:S01]  /*17260*/  @!PT LDS RZ, [RZ] ;  /* 0x00000000fffff984 */ /* 0x000fe20000000800 */
[----:B------:R1:W-:Y:S06]  /*17270*/  MEMBAR.ALL.CTA ;  /* 0x0000000000007992 */ /* 0x0003ec0000008000 */
[----:B-1----:R-:W1:Y:S01]  /*17280*/  FENCE.VIEW.ASYNC.S ;  /* 0x00000000000073c6 */ /* 0x002e620000000000 */
[----:B------:R-:W-:Y:S05]  /*17290*/  WARPSYNC.ALL ;  /* 0x0000000000007948 */ /* 0x000fea0003800000 */
[----:B-1----:R-:W-:Y:S06]  /*172a0*/  BAR.SYNC.DEFER_BLOCKING 0xd, 0x100 ;  /* 0x0344000000007b1d */ /* 0x002fec0000010000 */
.L_x_593:
[----:B0-23--:R-:W-:-:S05]  /*172b0*/  IMAD.U32 R0, RZ, RZ, UR53 ;  /* 0x00000035ff007e24 */ /* 0x00dfca000f8e00ff */
[----:B------:R-:W-:-:S13]  /*172c0*/  ISETP.NE.AND P0, PT, R0, 0x3, PT ;  /* 0x000000030000780c */ /* 0x000fda0003f05270 */
[----:B------:R-:W-:Y:S05]  /*172d0*/  @!P0 BRA `(.L_x_622) ;  /* 0x0000000000048947 */ /* 0x000fea0003800000 */
[----:B------:R-:W-:Y:S01]  /*172e0*/  BPT.TRAP 0x1 ;  /* 0x000000040000795c */ /* 0x000fe20000300000 */
.L_x_622:
[----:B------:R-:W-:Y:S01]  /*172f0*/  IMAD R0, R147, 0x8, R16 ;  /* 0x0000000893007824 */ /* 0x000fe200078e0210 */
[----:B-1----:R-:W-:-:S04]  /*17300*/  SHF.L.U32 R3, R230, 0x1f, RZ ;  /* 0x0000001fe6037819 */ /* 0x002fc800000006ff */
[----:B------:R0:W1:Y:S01]  /*17310*/  SYNCS.PHASECHK.TRANS64.TRYWAIT P2, [R0+URZ+0x33430], R3 ;  /* 0x03343003000075a7 */ /* 0x000062000804017f */
[----:B------:R-:W-:Y:S05]  /*17320*/  @!P0 BRA `(.L_x_623) ;  /* 0x0000000000048947 */ /* 0x000fea0003800000 */
[----:B------:R-:W-:Y:S01]  /*17330*/  BPT.TRAP 0x1 ;  /* 0x000000040000795c */ /* 0x000fe20000300000 */
.L_x_623:
[----:B----45:R-:W2:Y:S01]  /*17340*/  S2R R4, SR_TID.X ;  /* 0x0000000000047919 */ /* 0x030ea20000002100 */
[----:B------:R-:W-:Y:S01]  /*17350*/  IMAD.MOV.U32 R119, RZ, RZ, RZ ;  /* 0x000000ffff777224 */ /* 0x000fe200078e00ff */
[----:B--2---:R-:W-:-:S04]  /*17360*/  LOP3.LUT R4, R4, 0x7f, RZ, 0xc0, !PT ;  /* 0x0000007f04047812 */ /* 0x004fc800078ec0ff */
[----:B------:R-:W-:Y:S01]  /*17370*/  ISETP.NE.AND P1, PT, R4, RZ, PT ;  /* 0x000000ff0400720c */ /* 0x000fe20003f25270 */
[----:B-1----:R-:W-:-:S12]  /*17380*/  @P2 BRA `(.L_x_624) ;  /* 0x0000000000082947 */ /* 0x002fd80003800000 */
[----:B------:R-:W1:Y:S02]  /*17390*/  SYNCS.PHASECHK.TRANS64.TRYWAIT P2, [R0+URZ+0x33430], R3 ;  /* 0x03343003000075a7 */ /* 0x000e64000804017f */
[----:B-1----:R-:W-:Y:S05]  /*173a0*/  @!P2 BRA `(.L_x_625) ;  /* 0x0000012400a4a947 */ /* 0x002fea0003800000 */
.L_x_624:
[----:B------:R-:W-:Y:S05]  /*173b0*/  WARPSYNC.ALL ;  /* 0x0000000000007948 */ /* 0x000fea0003800000 */
[----:B01----:R-:W-:Y:S01]  /*173c0*/  IADD3 R3, R16, 0x24200, RZ ;  /* 0x0002420010037810 */ /* 0x003fe20007ffe0ff */
[----:B------:R-:W2:Y:S01]  /*173d0*/  LDL R13, [R1+0x70] ;  /* 0x00007000010d7983 */ /* 0x000ea20000100800 */
[----:B------:R-:W-:Y:S01]  /*173e0*/  R2UR UR28, R44 ;  /* 0x000000002c1c72ca */ /* 0x000fe200000e0000 */
[----:B------:R-:W-:Y:S01]  /*173f0*/  IMAD.MOV.U32 R5, RZ, RZ, -0x7fffffe0 ;  /* 0x80000020ff057424 */ /* 0x000fe200078e00ff */
[----:B------:R-:W-:Y:S01]  /*17400*/  SHF.R.U32.HI R3, RZ, 0x4, R3 ;  /* 0x00000004ff037819 */ /* 0x000fe20000011603 */
[----:B------:R-:W-:Y:S01]  /*17410*/  WARPGROUP.ARRIVE ;  /* 0x00000000000079c5 */ /* 0x000fe20000000000 */
[----:B------:R-:W-:Y:S01]  /*17420*/  UMOV UR29, 0x80000020 ;  /* 0x80000020001d7882 */ /* 0x000fe20000000000 */
[----:B------:R-:W-:Y:S01]  /*17430*/  IMAD.MOV.U32 R7, RZ, RZ, -0x7fffffe0 ;  /* 0x80000020ff077424 */ /* 0x000fe200078e00ff */
[----:B------:R-:W-:Y:S01]  /*17440*/  LOP3.LUT R3, R3, 0x3fff, RZ, 0xc0, !PT ;  /* 0x00003fff03037812 */ /* 0x000fe200078ec0ff */
[----:B------:R-:W-:Y:S01]  /*17450*/  UMOV UR9, UR29 ;  /* 0x0000001d00097c82 */ /* 0x000fe20008000000 */
[----:B------:R-:W-:Y:S01]  /*17460*/  R2UR UR31, R5 ;  /* 0x00000000051f72ca */ /* 0x000fe200000e0000 */
[----:B------:R-:W-:Y:S01]  /*17470*/  UMOV UR5, UR29 ;  /* 0x0000001d00057c82 */ /* 0x000fe20008000000 */
[----:B------:R-:W-:Y:S01]  /*17480*/  LOP3.LUT R14, R3, 0x10000, RZ, 0xfc, !PT ;  /* 0x00010000030e7812 */ /* 0x000fe200078efcff */
[----:B------:R-:W-:Y:S01]  /*17490*/  IMAD.MOV.U32 R9, RZ, RZ, -0x7fffffe0 ;  /* 0x80000020ff097424 */ /* 0x000fe200078e00ff */
[----:B------:R-:W-:Y:S01]  /*174a0*/  R2UR UR11, R7 ;  /* 0x00000000070b72ca */ /* 0x000fe200000e0000 */
[----:B------:R-:W-:Y:S01]  /*174b0*/  ULOP3.LUT UR28, UR28, 0x10000, URZ, 0xfc, !UPT ;  /* 0x000100001c1c7892 */ /* 0x000fe2000f8efc3f */
[----:B------:R-:W-:Y:S01]  /*174c0*/  MOV R7, 0x80000020 ;  /* 0x8000002000077802 */ /* 0x000fe20000000f00 */
[----:B------:R-:W-:Y:S01]  /*174d0*/  IMAD R4, R147, 0x780, R14 ;  /* 0x0000078093047824 */ /* 0x000fe200078e020e */
[----:B------:R-:W-:Y:S01]  /*174e0*/  UMOV UR13, UR29 ;  /* 0x0000001d000d7c82 */ /* 0x000fe20008000000 */
[----:B------:R-:W-:Y:S01]  /*174f0*/  IMAD.MOV.U32 R11, RZ, RZ, -0x7fffffe0 ;  /* 0x80000020ff0b7424 */ /* 0x000fe200078e00ff */
[----:B------:R-:W-:Y:S01]  /*17500*/  R2UR UR7, R7 ;  /* 0x00000000070772ca */ /* 0x000fe200000e0000 */
[C---:B------:R-:W-:Y:S01]  /*17510*/  VIADD R6, R4.reuse, 0x80 ;  /* 0x0000008004067836 */ /* 0x040fe20000000000 */
[C---:B------:R-:W-:Y:S01]  /*17520*/  R2UR UR30, R4.reuse ;  /* 0x00000000041e72ca */ /* 0x040fe200000e0000 */
[----:B------:R-:W-:Y:S01]  /*17530*/  UMOV UR8, UR28 ;  /* 0x0000001c00087c82 */ /* 0x000fe20008000000 */
[----:B------:R-:W-:Y:S01]  /*17540*/  UMOV UR4, UR28 ;  /* 0x0000001c00047c82 */ /* 0x000fe20008000000 */
[----:B------:R-:W-:Y:S01]  /*17550*/  VIADD R8, R4, 0x180 ;  /* 0x0000018004087836 */ /* 0x000fe20000000000 */
[----:B------:R-:W-:Y:S01]  /*17560*/  R2UR UR10, R6 ;  /* 0x00000000060a72ca */ /* 0x000fe200000e0000 */
[C---:B------:R-:W-:Y:S01]  /*17570*/  VIADD R6, R4.reuse, 0x100 ;  /* 0x0000010004067836 */ /* 0x040fe20000000000 */
[----:B------:R-:W-:Y:S01]  /*17580*/  UMOV UR12, UR28 ;  /* 0x0000001c000c7c82 */ /* 0x000fe20008000000 */
[----:B------:R-:W-:Y:S01]  /*17590*/  IMAD.MOV.U32 R7, RZ, RZ, -0x7fffffe0 ;  /* 0x80000020ff077424 */ /* 0x000fe200078e00ff */
[----:B------:R-:W-:Y:S01]  /*175a0*/  R2UR UR51, R11 ;  /* 0x000000000b3372ca */ /* 0x000fe200000e0000 */
[----:B------:R-:W-:Y:S01]  /*175b0*/  VIADD R10, R4, 0x2 ;  /* 0x00000002040a7836 */ /* 0x000fe20000000000 */
[----:B------:R-:W-:Y:S01]  /*175c0*/  R2UR UR6, R6 ;  /* 0x00000000060672ca */ /* 0x000fe200000e0000 */
[----:B------:R-:W-:Y:S01]  /*175d0*/  VIADD R6, R4, 0x200 ;  /* 0x0000020004067836 */ /* 0x000fe20000000000 */
[----:B------:R-:W-:Y:S01]  /*175e0*/  R2UR UR15, R7 ;  /* 0x00000000070f72ca */ /* 0x000fe200000e0000 */
[----:B------:R-:W-:Y:S01]  /*175f0*/  QGMMA.64x32x32.F32.E4M3.E4M3 R88, gdesc[UR28], RZ, !UPT, gsb0 ;  /* 0x006000001c5879f3 */ /* 0x000fe2000c0008ff */
[----:B------:R-:W-:Y:S01]  /*17600*/  R2UR UR50, R10 ;  /* 0x000000000a3272ca */ /* 0x000fe200000e0000 */
[----:B------:R-:W-:Y:S01]  /*17610*/  UIADD3 UR48, UR28, 0x2, URZ ;  /* 0x000000021c307890 */ /* 0x000fe2000fffe03f */
[----:B------:R-:W-:Y:S01]  /*17620*/  R2UR UR14, R6 ;  /* 0x00000000060e72ca */ /* 0x000fe200000e0000 */
[----:B------:R-:W-:Y:S01]  /*17630*/  UMOV UR49, 0x80000020 ;  /* 0x8000002000317882 */ /* 0x000fe20000000000 */
[----:B------:R-:W-:Y:S01]  /*17640*/  IMAD.MOV.U32 R7, RZ, RZ, -0x7fffffe0 ;  /* 0x80000020ff077424 */ /* 0x000fe200078e00ff */
[C---:B------:R-:W-:Y:S01]  /*17650*/  IADD3 R6, R4.reuse, 0x82, RZ ;  /* 0x0000008204067810 */ /* 0x040fe20007ffe0ff */
[----:B------:R-:W-:Y:S01]  /*17660*/  IMAD.MOV.U32 R11, RZ, RZ, -0x7fffffe0 ;  /* 0x80000020ff0b7424 */ /* 0x000fe200078e00ff */
[C---:B------:R-:W-:Y:S01]  /*17670*/  IADD3 R10, R4.reuse, 0x280, RZ ;  /* 0x00000280040a7810 */ /* 0x040fe20007ffe0ff */
[----:B------:R-:W-:Y:S01]  /*17680*/  VIADD R20, R4, 0x682 ;  /* 0x0000068204147836 */ /* 0x000fe20000000000 */
[----:B------:R-:W-:Y:S01]  /*17690*/  MOV R5, 0x80000020 ;  /* 0x8000002000057802 */ /* 0x000fe20000000f00 */
[----:B------:R-:W-:Y:S01]  /*176a0*/  IMAD.MOV.U32 R21, RZ, RZ, -0x7fffffe0 ;  /* 0x80000020ff157424 */ /* 0x000fe200078e00ff */
[----:B------:R-:W-:Y:S01]  /*176b0*/  P2R R104, PR, RZ, 0x2 ;  /* 0x00000002ff687803 */ /* 0x000fe20000000000 */
[--C-:B------:R-:W-:Y:S01]  /*176c0*/  IMAD.MOV.U32 R118, RZ, RZ, R119.reuse ;  /* 0x000000ffff767224 */ /* 0x100fe200078e0077 */
[----:B------:R-:W-:Y:S01]  /*176d0*/  P2R R12, PR, RZ, 0x1 ;  /* 0x00000001ff0c7803 */ /* 0x000fe20000000000 */
[--C-:B------:R-:W-:Y:S01]  /*176e0*/  IMAD.MOV.U32 R116, RZ, RZ, R119.reuse ;  /* 0x000000ffff747224 */ /* 0x100fe200078e0077 */
[-C--:B------:R-:W-:Y:S01]  /*176f0*/  MOV R114, R119.reuse ;  /* 0x0000007700727202 */ /* 0x080fe20000000f00 */
[--C-:B------:R-:W-:Y:S01]  /*17700*/  IMAD.MOV.U32 R112, RZ, RZ, R119.reuse ;  /* 0x000000ffff707224 */ /* 0x100fe200078e0077 */
[----:B------:R-:W-:Y:S01]  /*17710*/  MOV R108, R119 ;  /* 0x00000077006c7202 */ /* 0x000fe20000000f00 */
[----:B------:R-:W-:-:S02]  /*17720*/  IMAD.MOV.U32 R110, RZ, RZ, R119 ;  /* 0x000000ffff6e7224 */ /* 0x000fc400078e0077 */
[----:B------:R-:W-:Y:S01]  /*17730*/  IMAD.MOV.U32 R106, RZ, RZ, R119 ;  /* 0x000000ffff6a7224 */ /* 0x000fe200078e0077 */
[----:B------:R-:W-:Y:S02]  /*17740*/  WARPGROUP.DEPBAR.LE gsb0, 0x0 ;  /* 0x00008000000079c5 */ /* 0x000fe40000010000 */
[----:B------:R-:W-:-:S06]  /*17750*/  WARPGROUP.ARRIVE ;  /* 0x00000000000079c5 */ /* 0x000fcc0000000000 */
[----:B------:R-:W-:Y:S01]  /*17760*/  QGMMA.64x32x32.F32.E4M3.E4M3 R72, gdesc[UR8], RZ, !UPT, gsb0 ;  /* 0x00600000084879f3 */ /* 0x000fe2000c0008ff */
[----:B------:R-:W-:Y:S01]  /*17770*/  R2UR UR10, R8 ;  /* 0x00000000080a72ca */ /* 0x000fe200000e0000 */
[----:B------:R-:W-:Y:S01]  /*17780*/  UMOV UR8, UR28 ;  /* 0x0000001c00087c82 */ /* 0x000fe20008000000 */
[----:B------:R-:W-:Y:S01]  /*17790*/  R2UR UR11, R9 ;  /* 0x00000000090b72ca */ /* 0x000fe200000e0000 */
[----:B------:R-:W-:Y:S01]  /*177a0*/  UMOV UR9, UR29 ;  /* 0x0000001d00097c82 */ /* 0x000fe20008000000 */
[----:B------:R-:W-:Y:S02]  /*177b0*/  VIADD R8, R4, 0x182 ;  /* 0x0000018204087836 */ /* 0x000fe40000000000 */
[----:B------:R-:W-:Y:S01]  /*177c0*/  IMAD.MOV.U32 R9, RZ, RZ, -0x7fffffe0 ;  /* 0x80000020ff097424 */ /* 0x000fe200078e00ff */
        /* <DEDUP_REMOVED lines=21> */
[----:B------:R-:W-:Y:S01]  /*17920*/  UMOV UR12, UR48 ;  /* 0x00000030000c7c82 */ /* 0x000fe20008000000 */
[----:B------:R-:W-:Y:S01]  /*17930*/  UMOV UR13, UR49 ;  /* 0x00000031000d7c82 */ /* 0x000fe20008000000 */
[----:B------:R-:W-:Y:S02]  /*17940*/  WARPGROUP.DEPBAR.LE gsb0, 0x0 ;  /* 0x00008000000079c5 */ /* 0x000fe40000010000 */
[----:B------:R-:W-:-:S06]  /*17950*/  WARPGROUP.ARRIVE ;  /* 0x00000000000079c5 */ /* 0x000fcc0000000000 */
[----:B------:R-:W-:Y:S01]  /*17960*/  QGMMA.64x32x32.F32.E4M3.E4M3 R88, gdesc[UR48], R88, gsb0 ;  /* 0x00600000305879f3 */ /* 0x000fe20008000858 */
[----:B------:R-:W-:Y:S01]  /*17970*/  R2UR UR50, R6 ;  /* 0x00000000063272ca */ /* 0x000fe200000e0000 */
[----:B------:R-:W-:Y:S01]  /*17980*/  VIADD R6, R4, 0x202 ;  /* 0x0000020204067836 */ /* 0x000fe20000000000 */
[----:B------:R-:W-:Y:S01]  /*17990*/  R2UR UR51, R7 ;  /* 0x00000000073372ca */ /* 0x000fe200000e0000 */
[----:B------:R-:W-:-:S03]  /*179a0*/  IMAD.MOV.U32 R7, RZ, RZ, -0x7fffffe0 ;  /* 0x80000020ff077424 */ /* 0x000fc600078e00ff */
[----:B------:R-:W-:Y:S01]  /*179b0*/  R2UR UR14, R6 ;  /* 0x00000000060e72ca */ /* 0x000fe200000e0000 */
[----:B------:R-:W-:Y:S01]  /*179c0*/  VIADD R6, R4, 0x300 ;  /* 0x0000030004067836 */ /* 0x000fe20000000000 */
[----:B------:R-:W-:Y:S01]  /*179d0*/  R2UR UR15, R7 ;  /* 0x00000000070f72ca */ /* 0x000fe200000e0000 */
[----:B------:R-:W-:Y:S01]  /*179e0*/  IMAD.MOV.U32 R7, RZ, RZ, -0x7fffffe0 ;  /* 0x80000020ff077424 */ /* 0x000fe200078e00ff */
[----:B------:R-:W-:Y:S02]  /*179f0*/  WARPGROUP.DEPBAR.LE gsb0, 0x0 ;  /* 0x00008000000079c5 */ /* 0x000fe40000010000 */
[----:B------:R-:W-:-:S06]  /*17a00*/  WARPGROUP.ARRIVE ;  /* 0x00000000000079c5 */ /* 0x000fcc0000000000 */
[----:B------:R-:W-:Y:S01]  /*17a10*/  QGMMA.64x32x32.F32.E4M3.E4M3 R72, gdesc[UR4], R72, gsb0 ;  /* 0x00600000044879f3 */ /* 0x000fe20008000848 */
[----:B------:R-:W-:Y:S01]  /*17a20*/  R2UR UR6, R10 ;  /* 0x000000000a0672ca */ /* 0x000fe200000e0000 */
[----:B------:R-:W-:Y:S01]  /*17a30*/  UIADD3 UR4, UR28, 0x200, URZ ;  /* 0x000002001c047890 */ /* 0x000fe2000fffe03f */
[----:B------:R-:W-:Y:S01]  /*17a40*/  R2UR UR7, R11 ;  /* 0x000000000b0772ca */ /* 0x000fe200000e0000 */
[----:B------:R-:W-:Y:S01]  /*17a50*/  UMOV UR5, 0x80000020 ;  /* 0x8000002000057882 */ /* 0x000fe20000000000 */
[----:B------:R-:W-:Y:S01]  /*17a60*/  VIADD R10, R4, 0x282 ;  /* 0x00000282040a7836 */ /* 0x000fe20000000000 */
[----:B------:R-:W-:Y:S01]  /*17a70*/  UMOV UR17, UR5 ;  /* 0x0000000500117c82 */ /* 0x000fe20008000000 */
[----:B------:R-:W-:Y:S02]  /*17a80*/  IMAD.MOV.U32 R11, RZ, RZ, -0x7fffffe0 ;  /* 0x80000020ff0b7424 */ /* 0x000fe400078e00ff */
[----:B------:R-:W-:Y:S01]  /*17a90*/  UMOV UR16, UR4 ;  /* 0x0000000400107c82 */ /* 0x000fe20008000000 */
[----:B------:R-:W-:-:S02]  /*17aa0*/  WARPGROUP.DEPBAR.LE gsb0, 0x0 ;  /* 0x00008000000079c5 */ /* 0x000fc40000010000 */
[----:B------:R-:W-:-:S06]  /*17ab0*/  WARPGROUP.ARRIVE ;  /* 0x00000000000079c5 */ /* 0x000fcc0000000000 */
[----:B------:R-:W-:Y:S03]  /*17ac0*/  QGMMA.64x32x32.F32.E4M3.E4M3 R56, gdesc[UR48], R56, gsb0 ;  /* 0x00600000303879f3 */ /* 0x000fe60008000838 */
[----:B------:R-:W-:Y:S02]  /*17ad0*/  WARPGROUP.DEPBAR.LE gsb0, 0x0 ;  /* 0x00008000000079c5 */ /* 0x000fe40000010000 */
[----:B------:R-:W-:-:S06]  /*17ae0*/  WARPGROUP.ARRIVE ;  /* 0x00000000000079c5 */ /* 0x000fcc0000000000 */
[----:B------:R-:W-:Y:S01]  /*17af0*/  QGMMA.64x32x32.F32.E4M3.E4M3 R40, gdesc[UR8], R40, gsb0 ;  /* 0x00600000082879f3 */ /* 0x000fe20008000828 */
[----:B------:R-:W-:Y:S01]  /*17b00*/  R2UR UR10, R6 ;  /* 0x00000000060a72ca */ /* 0x000fe200000e0000 */
[----:B------:R-:W-:Y:S01]  /*17b10*/  UMOV UR8, UR4 ;  /* 0x0000000400087c82 */ /* 0x000fe20008000000 */
[----:B------:R-:W-:Y:S01]  /*17b20*/  R2UR UR11, R7 ;  /* 0x00000000070b72ca */ /* 0x000fe200000e0000 */
[----:B------:R-:W-:Y:S01]  /*17b30*/  UMOV UR9, UR5 ;  /* 0x0000000500097c82 */ /* 0x000fe20008000000 */
[----:B------:R-:W-:Y:S01]  /*17b40*/  IMAD.MOV.U32 R7, RZ, RZ, -0x7fffffe0 ;  /* 0x80000020ff077424 */ /* 0x000fe200078e00ff */
[----:B------:R-:W-:Y:S01]  /*17b50*/  IADD3 R6, R4, 0x380, RZ ;  /* 0x0000038004067810 */ /* 0x000fe20007ffe0ff */
[----:B------:R-:W-:Y:S02]  /*17b60*/  WARPGROUP.DEPBAR.LE gsb0, 0x0 ;  /* 0x00008000000079c5 */ /* 0x000fe40000010000 */
[----:B------:R-:W-:-:S06]  /*17b70*/  WARPGROUP.ARRIVE ;  /* 0x00000000000079c5 */ /* 0x000fcc0000000000 */
[----:B------:R-:W-:Y:S01]  /*17b80*/  QGMMA.64x32x32.F32.E4M3.E4M3 R24, gdesc[UR12], R24, gsb0 ;  /* 0x006000000c1879f3 */ /* 0x000fe20008000818 */
        /* <DEDUP_REMOVED lines=8> */
[----:B------:R-:W-:Y:S01]  /*17c10*/  QGMMA.64x32x32.F32.E4M3.E4M3 R88, gdesc[UR4], R88, gsb0 ;  /* 0x00600000045879f3 */ /* 0x000fe20008000858 */
[----:B------:R-:W-:Y:S01]  /*17c20*/  R2UR UR6, R6 ;  /* 0x00000000060672ca */ /* 0x000fe200000e0000 */
[----:B------:R-:W-:Y:S01]  /*17c30*/  VIADD R6, R4, 0x480 ;  /* 0x0000048004067836 */ /* 0x000fe20000000000 */
[----:B------:R-:W-:Y:S02]  /*17c40*/  R2UR UR7, R7 ;  /* 0x00000000070772ca */ /* 0x000fe400000e0000 */
[----:B------:R-:W-:Y:S02]  /*17c50*/  MOV R7, 0x80000020 ;  /* 0x8000002000077802 */ /* 0x000fe40000000f00 */
[----:B------:R-:W-:Y:S01]  /*17c60*/  R2UR UR18, R6 ;  /* 0x00000000061272ca */ /* 0x000fe200000e0000 */
[----:B------:R-:W-:Y:S01]  /*17c70*/  VIADD R6, R4, 0x302 ;  /* 0x0000030204067836 */ /* 0x000fe20000000000 */
[----:B------:R-:W-:Y:S01]  /*17c80*/  R2UR UR19, R7 ;  /* 0x00000000071372ca */ /* 0x000fe200000e0000 */
[----:B------:R-:W-:Y:S01]  /*17c90*/  IMAD.MOV.U32 R7, RZ, RZ, -0x7fffffe0 ;  /* 0x80000020ff077424 */ /* 0x000fe200078e00ff */
[----:B------:R-:W-:-:S02]  /*17ca0*/  WARPGROUP.DEPBAR.LE gsb0, 0x0 ;  /* 0x00008000000079c5 */ /* 0x000fc40000010000 */
        /* <DEDUP_REMOVED lines=20> */
[----:B------:R-:W-:Y:S01]  /*17df0*/  VIADD R6, R4, 0x382 ;  /* 0x0000038204067836 */ /* 0x000fe20000000000 */
[----:B------:R-:W-:Y:S01]  /*17e00*/  MOV R7, 0x80000020 ;  /* 0x8000002000077802 */ /* 0x000fe20000000f00 */
        /* <DEDUP_REMOVED lines=14> */
[----:B------:R-:W-:Y:S01]  /*17ef0*/  R2UR UR11, R7 ;  /* 0x00000000070b72ca */ /* 0x000fe200000e0000 */
[----:B------:R-:W-:-:S03]  /*17f00*/  IMAD.MOV.U32 R7, RZ, RZ, -0x7fffffe0 ;  /* 0x80000020ff077424 */ /* 0x000fc600078e00ff */
[----:B------:R-:W-:Y:S02]  /*17f10*/  R2UR UR22, R6 ;  /* 0x00000000061672ca */ /* 0x000fe400000e0000 */
[----:B------:R-:W-:Y:S01]  /*17f20*/  R2UR UR23, R7 ;  /* 0x00000000071772ca */ /* 0x000fe200000e0000 */
[----:B------:R-:W-:Y:S01]  /*17f30*/  IMAD.MOV.U32 R7, RZ, RZ, -0x7fffffe0 ;  /* 0x80000020ff077424 */ /* 0x000fe200078e00ff */
[----:B------:R-:W-:Y:S01]  /*17f40*/  IADD3 R6, R4, 0x580, RZ ;  /* 0x0000058004067810 */ /* 0x000fe20007ffe0ff */
[----:B------:R-:W-:Y:S02]  /*17f50*/  WARPGROUP.DEPBAR.LE gsb0, 0x0 ;  /* 0x00008000000079c5 */ /* 0x000fe40000010000 */
[----:B------:R-:W-:-:S06]  /*17f60*/  WARPGROUP.ARRIVE ;  /* 0x00000000000079c5 */ /* 0x000fcc0000000000 */
[----:B------:R-:W-:Y:S01]  /*17f70*/  QGMMA.64x32x32.F32.E4M3.E4M3 R72, gdesc[UR12], R72, gsb0 ;  /* 0x006000000c4879f3 */ /* 0x000fe20008000848 */
[----:B------:R-:W-:Y:S01]  /*17f80*/  R2UR UR14, R10 ;  /* 0x000000000a0e72ca */ /* 0x000fe200000e0000 */
[----:B------:R-:W-:Y:S01]  /*17f90*/  UIADD3 UR12, UR28, 0x400, URZ ;  /* 0x000004001c0c7890 */ /* 0x000fe2000fffe03f */
[----:B------:R-:W-:Y:S01]  /*17fa0*/  R2UR UR15, R11 ;  /* 0x000000000b0f72ca */ /* 0x000fe200000e0000 */
[----:B------:R-:W-:Y:S01]  /*17fb0*/  UMOV UR13, 0x80000020 ;  /* 0x80000020000d7882 */ /* 0x000fe20000000000 */
[----:B------:R-:W-:Y:S01]  /*17fc0*/  IMAD.MOV.U32 R11, RZ, RZ, -0x7fffffe0 ;  /* 0x80000020ff0b7424 */ /* 0x000fe200078e00ff */
[----:B------:R-:W-:Y:S01]  /*17fd0*/  UMOV UR25, UR13 ;  /* 0x0000000d00197c82 */ /* 0x000fe20008000000 */
[----:B------:R-:W-:Y:S02]  /*17fe0*/  IADD3 R10, R4, 0x502, RZ ;  /* 0x00000502040a7810 */ /* 0x000fe40007ffe0ff */
        /* <DEDUP_REMOVED lines=30> */
[C---:B------:R-:W-:Y:S01]  /*181d0*/  VIADD R6, R4.reuse, 0x582 ;  /* 0x0000058204067836 */ /* 0x040fe20000000000 */
[----:B------:R-:W-:Y:S01]  /*181e0*/  R2UR UR27, R7 ;  /* 0x00000000071b72ca */ /* 0x000fe200000e0000 */
[----:B------:R-:W-:Y:S02]  /*181f0*/  IMAD.MOV.U32 R7, RZ, RZ, -0x7fffffe0 ;  /* 0x80000020ff077424 */ /* 0x000fe400078e00ff */
[----:B------:R-:W-:Y:S01]  /*18200*/  VIADD R4, R4, 0x702 ;  /* 0x0000070204047836 */ /* 0x000fe20000000000 */
[----:B------:R-:W-:Y:S02]  /*18210*/  WARPGROUP.DEPBAR.LE gsb0, 0x0 ;  /* 0x00008000000079c5 */ /* 0x000fe40000010000 */
[----:B------:R-:W-:-:S06]  /*18220*/  WARPGROUP.ARRIVE ;  /* 0x00000000000079c5 */ /* 0x000fcc0000000000 */
[----:B------:R-:W-:Y:S01]  /*18230*/  QGMMA.64x32x32.F32.E4M3.E4M3 R72, gdesc[UR16], R72, gsb0 ;  /* 0x00600000104879f3 */ /* 0x000fe20008000848 */
[----:B------:R-:W-:Y:S01]  /*18240*/  R2UR UR18, R10 ;  /* 0x000000000a1272ca */ /* 0x000fe200000e0000 */
[----:B------:R-:W-:Y:S01]  /*18250*/  UIADD3 UR16, UR28, 0x402, URZ ;  /* 0x000004021c107890 */ /* 0x000fe2000fffe03f */
[----:B------:R-:W-:Y:S01]  /*18260*/  R2UR UR19, R11 ;  /* 0x000000000b1372ca */ /* 0x000fe200000e0000 */
[----:B------:R-:W-:Y:S01]  /*18270*/  UMOV UR17, 0x80000020 ;  /* 0x8000002000117882 */ /* 0x000fe20000000000 */
[----:B------:R-:W-:Y:S02]  /*18280*/  WARPGROUP.DEPBAR.LE gsb0, 0x0 ;  /* 0x00008000000079c5 */ /* 0x000fe40000010000 */
        /* <DEDUP_REMOVED lines=9> */
[----:B------:R-:W-:Y:S02]  /*18320*/  WARPGROUP.DEPBAR.LE gsb0, 0x0 ;  /* 0x00008000000079c5 */ /* 0x000fe40000010000 */
[----:B------:R-:W-:-:S06]  /*18330*/  WARPGROUP.ARRIVE ;  /* 0x00000000000079c5 */ /* 0x000fcc0000000000 */
[----:B------:R-:W-:Y:S03]  /*18340*/  QGMMA.64x32x32.F32.E4M3.E4M3 R24, gdesc[UR24], R24, gsb0 ;  /* 0x00600000181879f3 */ /* 0x000fe60008000818 */
[----:B------:R-:W-:Y:S02]  /*18350*/  WARPGROUP.DEPBAR.LE gsb0, 0x0 ;  /* 0x00008000000079c5 */ /* 0x000fe40000010000 */
[----:B------:R-:W-:-:S06]  /*18360*/  WARPGROUP.ARRIVE ;  /* 0x00000000000079c5 */ /* 0x000fcc0000000000 */
[----:B------:R-:W-:Y:S01]  /*18370*/  QGMMA.64x32x32.F32.E4M3.E4M3 R88, gdesc[UR16], R88, gsb0 ;  /* 0x00600000105879f3 */ /* 0x000fe20008000858 */
[----:B------:R-:W-:Y:S02]  /*18380*/  R2UR UR18, R6 ;  /* 0x00000000061272ca */ /* 0x000fe400000e0000 */
[----:B------:R-:W-:Y:S02]  /*18390*/  R2UR UR19, R7 ;  /* 0x00000000071372ca */ /* 0x000fe400000e0000 */
[----:B--2---:R-:W-:-:S05]  /*183a0*/  IADD3 R6, R13, R159, RZ ;  /* 0x0000009f0d067210 */ /* 0x004fca0007ffe0ff */
[----:B------:R-:W-:-:S05]  /*183b0*/  IMAD R6, R161, -0xa0, R6 ;  /* 0xffffff60a1067824 */ /* 0x000fca00078e0206 */
[C---:B------:R-:W-:Y:S02]  /*183c0*/  ISETP.GT.AND P4, PT, R6.reuse, RZ, PT ;  /* 0x000000ff0600720c */ /* 0x040fe40003f84270 */
[C---:B------:R-:W-:Y:S02]  /*183d0*/  ISETP.GT.AND P5, PT, R6.reuse, 0x1, PT ;  /* 0x000000010600780c */ /* 0x040fe40003fa4270 */
[C---:B------:R-:W-:Y:S02]  /*183e0*/  ISETP.GT.AND P2, PT, R6.reuse, 0x8, PT ;  /* 0x000000080600780c */ /* 0x040fe40003f44270 */
[C---:B------:R-:W-:Y:S02]  /*183f0*/  ISETP.GT.AND P3, PT, R6.reuse, 0x9, PT ;  /* 0x000000090600780c */ /* 0x040fe40003f64270 */
[C---:B------:R-:W-:Y:S02]  /*18400*/  ISETP.GT.AND P6, PT, R6.reuse, 0x80, PT ;  /* 0x000000800600780c */ /* 0x040fe40003fc4270 */
[----:B------:R-:W-:-:S02]  /*18410*/  ISETP.GT.AND P1, PT, R6, 0x81, PT ;  /* 0x000000810600780c */ /* 0x000fc40003f24270 */
[----:B------:R-:W-:-:S04]  /*18420*/  ISETP.GT.AND P0, PT, R6, 0x88, PT ;  /* 0x000000880600780c */ /* 0x000fc80003f04270 */
[----:B------:R-:W-:Y:S01]  /*18430*/  P2R R4, PR, RZ, 0x1 ;  /* 0x00000001ff047803 */ /* 0x000fe20000000000 */
[----:B------:R-:W-:Y:S02]  /*18440*/  WARPGROUP.DEPBAR.LE gsb0, 0x0 ;  /* 0x00008000000079c5 */ /* 0x000fe40000010000 */
[----:B------:R-:W-:Y:S01]  /*18450*/  WARPGROUP.ARRIVE ;  /* 0x00000000000079c5 */ /* 0x000fe20000000000 */
[----:B------:R-:W-:Y:S01]  /*18460*/  FSEL R11, R88, -INF , P4 ;  /* 0xff800000580b7808 */ /* 0x000fe20002000000 */
[--C-:B------:R-:W-:Y:S01]  /*18470*/  IMAD.MOV.U32 R88, RZ, RZ, R119.reuse ;  /* 0x000000ffff587224 */ /* 0x100fe200078e0077 */
[----:B------:R-:W-:Y:S02]  /*18480*/  FSEL R89, R89, -INF , P5 ;  /* 0xff80000059597808 */ /* 0x000fe40002800000 */
[----:B------:R-:W-:Y:S01]  /*18490*/  FSEL R105, R92, -INF , P2 ;  /* 0xff8000005c697808 */ /* 0x000fe20001000000 */
[----:B------:R-:W-:Y:S01]  /*184a0*/  QGMMA.64x32x32.F32.E4M3.E4M3 R72, gdesc[UR16], R72, gsb0 ;  /* 0x00600000104879f3 */ /* 0x000fe20008000848 */
[----:B------:R-:W-:Y:S01]  /*184b0*/  R2UR UR18, R8 ;  /* 0x00000000081272ca */ /* 0x000fe200000e0000 */
[----:B------:R-:W-:Y:S01]  /*184c0*/  IMAD.MOV.U32 R92, RZ, RZ, R119 ;  /* 0x000000ffff5c7224 */ /* 0x000fe200078e0077 */
[----:B------:R-:W-:-:S02]  /*184d0*/  R2UR UR19, R9 ;  /* 0x00000000091372ca */ /* 0x000fc400000e0000 */
        /* <DEDUP_REMOVED lines=9> */
[----:B------:R-:W-:Y:S01]  /*18570*/  FSEL R7, R94, -INF , P2 ;  /* 0xff8000005e077808 */ /* 0x000fe20001000000 */
[----:B------:R-:W-:Y:S01]  /*18580*/  IMAD.MOV.U32 R94, RZ, RZ, R119 ;  /* 0x000000ffff5e7224 */ /* 0x000fe200078e0077 */
[----:B------:R-:W-:Y:S02]  /*18590*/  ISETP.GT.AND P2, PT, R6, 0x18, PT ;  /* 0x000000180600780c */ /* 0x000fe40003f44270 */
        /* <DEDUP_REMOVED lines=8> */
[----:B------:R-:W-:Y:S02]  /*18620*/  FSEL R101, R101, -INF , P3 ;  /* 0xff80000065657808 */ /* 0x000fe40001800000 */
[----:B------:R-:W-:Y:S02]  /*18630*/  ISETP.GT.AND P5, PT, R6, 0x20, PT ;  /* 0x000000200600780c */ /* 0x000fe40003fa4270 */
[----:B------:R-:W-:Y:S02]  /*18640*/  FMNMX.FTZ R8, R109, R8, !PT ;  /* 0x000000086d087209 */ /* 0x000fe40007810000 */
[----:B------:R-:W-:Y:S01]  /*18650*/  FSEL R9, R98, -INF , P4 ;  /* 0xff80000062097808 */ /* 0x000fe20002000000 */
[----:B------:R-:W-:Y:S01]  /*18660*/  IMAD.MOV.U32 R98, RZ, RZ, R119 ;  /* 0x000000ffff627224 */ /* 0x000fe200078e0077 */
[----:B------:R-:W-:Y:S02]  /*18670*/  ISETP.GT.AND P4, PT, R6, 0x21, PT ;  /* 0x000000210600780c */ /* 0x000fe40003f84270 */
[----:B------:R-:W-:-:S02]  /*18680*/  FMNMX.FTZ R8, R101, R8, !PT ;  /* 0x0000000865087209 */ /* 0x000fc40007810000 */
[----:B------:R-:W-:Y:S02]  /*18690*/  FSEL R103, R103, -INF , P3 ;  /* 0xff80000067677808 */ /* 0x000fe40001800000 */
[----:B------:R-:W-:Y:S02]  /*186a0*/  ISETP.GT.AND P3, PT, R6, 0x28, PT ;  /* 0x000000280600780c */ /* 0x000fe40003f64270 */
[----:B------:R-:W-:Y:S02]  /*186b0*/  FSEL R13, R102, -INF , P2 ;  /* 0xff800000660d7808 */ /* 0x000fe40001000000 */
[----:B------:R-:W-:Y:S01]  /*186c0*/  ISETP.GT.AND P2, PT, R6, 0x29, PT ;  /* 0x000000290600780c */ /* 0x000fe20003f44270 */
[----:B------:R-:W-:Y:S02]  /*186d0*/  WARPGROUP.DEPBAR.LE gsb0, 0x0 ;  /* 0x00008000000079c5 */ /* 0x000fe40000010000 */
[----:B------:R-:W-:Y:S01]  /*186e0*/  WARPGROUP.ARRIVE ;  /* 0x00000000000079c5 */ /* 0x000fe20000000000 */
[----:B------:R-:W-:-:S02]  /*186f0*/  FSEL R127, R72, -INF , P5 ;  /* 0xff800000487f7808 */ /* 0x000fc40002800000 */
[----:B------:R-:W-:Y:S02]  /*18700*/  FSEL R117, R73, -INF , P4 ;  /* 0xff80000049757808 */ /* 0x000fe40002000000 */
[----:B------:R-:W-:Y:S01]  /*18710*/  FMNMX.FTZ R8, R127, R8, !PT ;  /* 0x000000087f087209 */ /* 0x000fe20007810000 */
[----:B------:R-:W-:Y:S01]  /*18720*/  QGMMA.64x32x32.F32.E4M3.E4M3 R56, gdesc[UR16], R56, gsb0 ;  /* 0x00600000103879f3 */ /* 0x000fe20008000838 */
[----:B------:R-:W-:Y:S02]  /*18730*/  R2UR UR18, R20 ;  /* 0x00000000141272ca */ /* 0x000fe400000e0000 */
[----:B------:R-:W-:Y:S02]  /*18740*/  R2UR UR19, R21 ;  /* 0x00000000151372ca */ /* 0x000fe400000e0000 */
[----:B------:R-:W-:Y:S02]  /*18750*/  FSEL R111, R76, -INF , P3 ;  /* 0xff8000004c6f7808 */ /* 0x000fe40001800000 */
[----:B------:R-:W-:-:S02]  /*18760*/  FMNMX.FTZ R8, R117, R8, !PT ;  /* 0x0000000875087209 */ /* 0x000fc40007810000 */
[----:B------:R-:W-:Y:S02]  /*18770*/  FSEL R5, R74, -INF , P5 ;  /* 0xff8000004a057808 */ /* 0x000fe40002800000 */
[C---:B------:R-:W-:Y:S02]  /*18780*/  ISETP.GT.AND P5, PT, R6.reuse, 0x30, PT ;  /* 0x000000300600780c */ /* 0x040fe40003fa4270 */
        /* <DEDUP_REMOVED lines=20> */
[----:B------:R-:W-:Y:S02]  /*188d0*/  FMNMX.FTZ R8, R121, R8, !PT ;  /* 0x0000000879087209 */ /* 0x000fe40007810000 */
[----:B------:R-:W-:-:S02]  /*188e0*/  FSEL R73, R86, -INF , P3 ;  /* 0xff80000056497808 */ /* 0x000fc40001800000 */
[----:B------:R-:W-:Y:S02]  /*188f0*/  ISETP.GT.AND P3, PT, R6, 0x48, PT ;  /* 0x000000480600780c */ /* 0x000fe40003f64270 */
[----:B------:R-:W-:Y:S01]  /*18900*/  FSEL R87, R87, -INF , P2 ;  /* 0xff80000057577808 */ /* 0x000fe20001000000 */
[----:B------:R-:W-:Y:S02]  /*18910*/  WARPGROUP.DEPBAR.LE gsb0, 0x0 ;  /* 0x00008000000079c5 */ /* 0x000fe40000010000 */
[----:B------:R-:W-:Y:S01]  /*18920*/  WARPGROUP.ARRIVE ;  /* 0x00000000000079c5 */ /* 0x000fe20000000000 */
[----:B------:R-:W-:Y:S02]  /*18930*/  FSEL R85, R56, -INF , P5 ;  /* 0xff80000038557808 */ /* 0x000fe40002800000 */
[----:B------:R-:W-:Y:S02]  /*18940*/  FSEL R77, R57, -INF , P4 ;  /* 0xff800000394d7808 */ /* 0x000fe40002000000 */
[----:B------:R-:W-:Y:S01]  /*18950*/  FMNMX.FTZ R8, R85, R8, !PT ;  /* 0x0000000855087209 */ /* 0x000fe20007810000 */
[----:B------:R-:W-:Y:S01]  /*18960*/  QGMMA.64x32x32.F32.E4M3.E4M3 R40, gdesc[UR16], R40, gsb0 ;  /* 0x00600000102879f3 */ /* 0x000fe20008000828 */
        /* <DEDUP_REMOVED lines=25> */
[----:B------:R-:W-:Y:S02]  /*18b00*/  FMNMX.FTZ R8, R137, R8, !PT ;  /* 0x0000000889087209 */ /* 0x000fe40007810000 */
[----:B------:R-:W-:Y:S02]  /*18b10*/  FSEL R69, R70, -INF , P3 ;  /* 0xff80000046457808 */ /* 0x000fe40001800000 */
[C---:B------:R-:W-:Y:S02]  /*18b20*/  ISETP.GT.AND P3, PT, R6.reuse, 0x68, PT ;  /* 0x000000680600780c */ /* 0x040fe40003f64270 */
        /* <DEDUP_REMOVED lines=27> */
[----:B------:R-:W-:Y:S02]  /*18ce0*/  FMNMX.FTZ R8, R153, R8, !PT ;  /* 0x0000000899087209 */ /* 0x000fe40007810000 */
[----:B------:R-:W-:Y:S02]  /*18cf0*/  FSEL R55, R55, -INF , P2 ;  /* 0xff80000037377808 */ /* 0x000fe40001000000 */
[----:B------:R-:W-:-:S02]  /*18d00*/  FMNMX.FTZ R8, R155, R8, !PT ;  /* 0x000000089b087209 */ /* 0x000fc40007810000 */
[----:B------:R-:W-:Y:S02]  /*18d10*/  ISETP.GT.AND P2, PT, R6, 0x89, PT ;  /* 0x000000890600780c */ /* 0x000fe40003f44270 */
[----:B------:R-:W-:Y:S02]  /*18d20*/  FSEL R53, R54, -INF , P3 ;  /* 0xff80000036357808 */ /* 0x000fe40001800000 */
[C---:B------:R-:W-:Y:S02]  /*18d30*/  ISETP.GT.AND P3, PT, R6.reuse, 0x90, PT ;  /* 0x000000900600780c */ /* 0x040fe40003f64270 */
[----:B------:R-:W-:Y:S02]  /*18d40*/  FSEL R51, R51, -INF , P4 ;  /* 0xff80000033337808 */ /* 0x000fe40002000000 */
[----:B------:R-:W-:Y:S02]  /*18d50*/  ISETP.GT.AND P4, PT, R6, 0x91, PT ;  /* 0x000000910600780c */ /* 0x000fe40003f84270 */
[----:B------:R-:W-:-:S02]  /*18d60*/  FSEL R49, R50, -INF , P5 ;  /* 0xff80000032317808 */ /* 0x000fc40002800000 */
[----:B------:R-:W-:Y:S02]  /*18d70*/  ISETP.GT.AND P5, PT, R6, 0x98, PT ;  /* 0x000000980600780c */ /* 0x000fe40003fa4270 */
[----:B------:R-:W-:Y:S01]  /*18d80*/  MOV R102, R119 ;  /* 0x0000007700667202 */ /* 0x000fe20000000f00 */
[----:B------:R-:W-:Y:S02]  /*18d90*/  WARPGROUP.DEPBAR.LE gsb0, 0x0 ;  /* 0x00008000000079c5 */ /* 0x000fe40000010000 */
[----:B------:R-:W-:Y:S02]  /*18da0*/  FSEL R157, R24, -INF , P6 ;  /* 0xff800000189d7808 */ /* 0x000fe40003000000 */
[----:B------:R-:W-:Y:S02]  /*18db0*/  FSEL R163, R25, -INF , P1 ;  /* 0xff80000019a37808 */ /* 0x000fe40000800000 */
[----:B------:R-:W-:Y:S02]  /*18dc0*/  FMNMX.FTZ R8, R157, R8, !PT ;  /* 0x000000089d087209 */ /* 0x000fe40007810000 */
[----:B------:R-:W-:-:S02]  /*18dd0*/  FSEL R165, R28, -INF , P0 ;  /* 0xff8000001ca57808 */ /* 0x000fc40000000000 */
[----:B------:R-:W-:Y:S02]  /*18de0*/  FMNMX.FTZ R8, R163, R8, !PT ;  /* 0x00000008a3087209 */ /* 0x000fe40007810000 */
[----:B------:R-:W-:Y:S02]  /*18df0*/  FSEL R167, R29, -INF , P2 ;  /* 0xff8000001da77808 */ /* 0x000fe40001000000 */
[----:B------:R-:W-:Y:S02]  /*18e00*/  FMNMX.FTZ R8, R165, R8, !PT ;  /* 0x00000008a5087209 */ /* 0x000fe40007810000 */
[----:B------:R-:W-:Y:S02]  /*18e10*/  FSEL R169, R32, -INF , P3 ;  /* 0xff80000020a97808 */ /* 0x000fe40001800000 */
[----:B------:R-:W-:Y:S02]  /*18e20*/  FMNMX.FTZ R8, R167, R8, !PT ;  /* 0x00000008a7087209 */ /* 0x000fe40007810000 */
[----:B------:R-:W-:-:S02]  /*18e30*/  FSEL R173, R33, -INF , P4 ;  /* 0xff80000021ad7808 */ /* 0x000fc40002000000 */
[----:B------:R-:W-:Y:S02]  /*18e40*/  FMNMX.FTZ R8, R169, R8, !PT ;  /* 0x00000008a9087209 */ /* 0x000fe40007810000 */
[----:B------:R-:W-:Y:S02]  /*18e50*/  FSEL R171, R36, -INF , P5 ;  /* 0xff80000024ab7808 */ /* 0x000fe40002800000 */
[----:B------:R-:W-:Y:S02]  /*18e60*/  FMNMX.FTZ R8, R173, R8, !PT ;  /* 0x00000008ad087209 */ /* 0x000fe40007810000 */
[----:B------:R-:W-:Y:S02]  /*18e70*/  ISETP.GT.AND P6, PT, R6, 0x99, PT ;  /* 0x000000990600780c */ /* 0x000fe40003fc4270 */
[----:B------:R-:W-:Y:S02]  /*18e80*/  FMNMX.FTZ R8, R171, R8, !PT ;  /* 0x00000008ab087209 */ /* 0x000fe40007810000 */
[----:B------:R-:W-:-:S02]  /*18e90*/  FSEL R175, R37, -INF , P6 ;  /* 0xff80000025af7808 */ /* 0x000fc40003000000 */
[----:B------:R-:W-:Y:S02]  /*18ea0*/  P2R R24, PR, RZ, 0x2 ;  /* 0x00000002ff187803 */ /* 0x000fe40000000000 */
[----:B------:R-:W-:Y:S02]  /*18eb0*/  FMNMX.FTZ R8, R175, R8, !PT ;  /* 0x00000008af087209 */ /* 0x000fe40007810000 */
[----:B------:R-:W-:Y:S02]  /*18ec0*/  ISETP.GT.AND P1, PT, R6, 0x80, PT ;  /* 0x000000800600780c */ /* 0x000fe40003f24270 */
[----:B------:R-:W-:Y:S01]  /*18ed0*/  FSEL R31, R31, -INF , P2 ;  /* 0xff8000001f1f7808 */ /* 0x000fe20001000000 */
[----:B------:R-:W0:Y:S01]  /*18ee0*/  SHFL.BFLY PT, R25, R8, 0x2, 0x1f ;  /* 0x0c401f0008197f89 */ /* 0x000e2200000e0000 */
[----:B------:R-:W-:Y:S02]  /*18ef0*/  FSEL R35, R35, -INF , P4 ;  /* 0xff80000023237808 */ /* 0x000fe40002000000 */
[----:B------:R-:W-:-:S02]  /*18f00*/  MOV R96, R119 ;  /* 0x0000007700607202 */ /* 0x000fc40000000f00 */
[----:B------:R-:W-:Y:S02]  /*18f10*/  MOV R90, R119 ;  /* 0x00000077005a7202 */ /* 0x000fe40000000f00 */
[----:B0-----:R-:W-:-:S05]  /*18f20*/  FMNMX.FTZ R20, R8, R25, !PT ;  /* 0x0000001908147209 */ /* 0x001fca0007810000 */
[----:B------:R-:W0:Y:S02]  /*18f30*/  SHFL.BFLY PT, R25, R20, 0x1, 0x1f ;  /* 0x0c201f0014197f89 */ /* 0x000e2400000e0000 */
[----:B0-----:R-:W-:Y:S02]  /*18f40*/  FMNMX.FTZ R10, R20, R25, !PT ;  /* 0x00000019140a7209 */ /* 0x001fe40007810000 */
[----:B------:R-:W-:Y:S02]  /*18f50*/  FMNMX.FTZ R20, R3, R91, !PT ;  /* 0x0000005b03147209 */ /* 0x000fe40007810000 */
[----:B------:R-:W-:Y:S01]  /*18f60*/  FSEL R25, R26, -INF , P1 ;  /* 0xff8000001a197808 */ /* 0x000fe20000800000 */
[----:B------:R-:W-:-:S01]  /*18f70*/  FFMA.FTZ R28, R2, R10, -8 ;  /* 0xc1000000021c7423 */ /* 0x000fc2000001000a */
[----:B------:R-:W-:Y:S02]  /*18f80*/  FMNMX.FTZ R20, R7, R20, !PT ;  /* 0x0000001407147209 */ /* 0x000fe40007810000 */
[----:B------:R-:W-:-:S02]  /*18f90*/  ISETP.NE.AND P1, PT, R24, RZ, PT ;  /* 0x000000ff1800720c */ /* 0x000fc40003f25270 */
[----:B------:R-:W-:Y:S02]  /*18fa0*/  FMNMX.FTZ R24, R95, R20, !PT ;  /* 0x000000145f187209 */ /* 0x000fe40007810000 */
[----:B------:R-:W-:Y:S02]  /*18fb0*/  FSETP.NEU.FTZ.AND P0, PT, R10, -INF , PT ;  /* 0xff8000000a00780b */ /* 0x000fe40003f1d000 */
[----:B------:R-:W-:Y:S02]  /*18fc0*/  FMNMX.FTZ R24, R9, R24, !PT ;  /* 0x0000001809187209 */ /* 0x000fe40007810000 */
[----:B------:R-:W-:Y:S02]  /*18fd0*/  FSEL R28, R28, RZ, P0 ;  /* 0x000000ff1c1c7208 */ /* 0x000fe40000000000 */
[----:B------:R-:W-:Y:S02]  /*18fe0*/  FMNMX.FTZ R24, R99, R24, !PT ;  /* 0x0000001863187209 */ /* 0x000fe40007810000 */
[----:B------:R-:W-:Y:S01]  /*18ff0*/  ISETP.NE.AND P0, PT, R4, RZ, PT ;  /* 0x000000ff0400720c */ /* 0x000fe20003f05270 */
[C-C-:B------:R-:W-:Y:S01]  /*19000*/  FFMA.FTZ R111, R2.reuse, R111, -R28.reuse ;  /* 0x0000006f026f7223 */ /* 0x140fe2000001081c */
[----:B------:R-:W-:Y:S01]  /*19010*/  FMNMX.FTZ R24, R13, R24, !PT ;  /* 0x000000180d187209 */ /* 0x000fe20007810000 */
[--C-:B------:R-:W-:Y:S01]  /*19020*/  FFMA.FTZ R6, R2, R105, -R28.reuse ;  /* 0x0000006902067223 */ /* 0x100fe2000001081c */
[----:B------:R-:W-:Y:S01]  /*19030*/  FSEL R29, R30, -INF , P0 ;  /* 0xff8000001e1d7808 */ /* 0x000fe20000000000 */
[C-C-:B------:R-:W-:Y:S01]  /*19040*/  FFMA.FTZ R115, R2.reuse, R115, -R28.reuse ;  /* 0x0000007302737223 */ /* 0x140fe2000001081c */
[----:B------:R-:W-:Y:S01]  /*19050*/  FMNMX.FTZ R26, R103, R24, !PT ;  /* 0x00000018671a7209 */ /* 0x000fe20007810000 */
[C-C-:B------:R-:W-:Y:S01]  /*19060*/  FFMA.FTZ R105, R2.reuse, R113, -R28.reuse ;  /* 0x0000007102697223 */ /* 0x140fe2000001081c */
[----:B------:R-:W-:Y:S01]  /*19070*/  FSEL R27, R27, -INF , P1 ;  /* 0xff8000001b1b7808 */ /* 0x000fe20000800000 */
[----:B------:R0:W-:Y:S01]  /*19080*/  MUFU.EX2 R24, R111 ;  /* 0x0000006f00187308 */ /* 0x0001e20000000800 */
[----:B------:R-:W-:Y:S01]  /*19090*/  FMNMX.FTZ R26, R5, R26, !PT ;  /* 0x0000001a051a7209 */ /* 0x000fe20007810000 */
[--C-:B------:R-:W-:Y:S01]  /*190a0*/  FFMA.FTZ R4, R2, R11, -R28.reuse ;  /* 0x0000000b02047223 */ /* 0x100fe2000001081c */
[----:B------:R-:W-:Y:S01]  /*190b0*/  FSEL R113, R38, -INF , P5 ;  /* 0xff80000026717808 */ /* 0x000fe20002800000 */
[C-C-:B------:R-:W-:Y:S01]  /*190c0*/  FFMA.FTZ R11, R2.reuse, R81, -R28.reuse ;  /* 0x00000051020b7223 */ /* 0x140fe2000001081c */
[----:B------:R-:W-:Y:S01]  /*190d0*/  FMNMX.FTZ R26, R75, R26, !PT ;  /* 0x0000001a4b1a7209 */ /* 0x000fe20007810000 */
[C-C-:B------:R-:W-:Y:S01]  /*190e0*/  FFMA.FTZ R85, R2.reuse, R85, -R28.reuse ;  /* 0x0000005502557223 */ /* 0x140fe2000001081c */
[----:B------:R-:W-:-:S01]  /*190f0*/  FFMA.FTZ R127, R2, R127, -R28 ;  /* 0x0000007f027f7223 */ /* 0x000fc2000001081c */
[C-C-:B------:R-:W-:Y:S01]  /*19100*/  FFMA.FTZ R125, R2.reuse, R125, -R28.reuse ;  /* 0x0000007d027d7223 */ /* 0x140fe2000001081c */
[----:B------:R-:W-:Y:S01]  /*19110*/  FMNMX.FTZ R26, R15, R26, !PT ;  /* 0x0000001a0f1a7209 */ /* 0x000fe20007810000 */
[--C-:B------:R-:W-:Y:S01]  /*19120*/  FFMA.FTZ R129, R2, R129, -R28.reuse ;  /* 0x0000008102817223 */ /* 0x100fe2000001081c */
[----:B0-----:R-:W-:Y:S01]  /*19130*/  FSEL R111, R34, -INF , P3 ;  /* 0xff800000226f7808 */ /* 0x001fe20001800000 */
[C-C-:B------:R-:W-:Y:S01]  /*19140*/  FFMA.FTZ R131, R2.reuse, R131, -R28.reuse ;  /* 0x0000008302837223 */ /* 0x140fe2000001081c */
[----:B------:R-:W-:Y:S01]  /*19150*/  FMNMX.FTZ R30, R79, R26, !PT ;  /* 0x0000001a4f1e7209 */ /* 0x000fe20007810000 */
[C-C-:B------:R-:W-:Y:S01]  /*19160*/  FFMA.FTZ R33, R2.reuse, R89, -R28.reuse ;  /* 0x0000005902217223 */ /* 0x140fe2000001081c */
[----:B------:R0:W-:Y:S01]  /*19170*/  MUFU.EX2 R26, R115 ;  /* 0x00000073001a7308 */ /* 0x0001e20000000800 */
[----:B------:R-:W-:-:S01]  /*19180*/  FFMA.FTZ R37, R2, R93, -R28 ;  /* 0x0000005d02257223 */ /* 0x000fc2000001081c */
[----:B------:R-:W-:Y:S01]  /*19190*/  FMNMX.FTZ R30, R21, R30, !PT ;  /* 0x0000001e151e7209 */ /* 0x000fe20007810000 */
[----:B------:R-:W-:-:S01]  /*191a0*/  FFMA.FTZ R89, R2, R97, -R28 ;  /* 0x0000006102597223 */ /* 0x000fc2000001081c */
[----:B------:R-:W-:Y:S01]  /*191b0*/  ISETP.NE.AND P0, PT, R12, RZ, PT ;  /* 0x000000ff0c00720c */ /* 0x000fe20003f05270 */
[----:B------:R-:W-:-:S01]  /*191c0*/  FFMA.FTZ R93, R2, R101, -R28 ;  /* 0x00000065025d7223 */ /* 0x000fc2000001081c */
[----:B------:R-:W-:Y:S01]  /*191d0*/  FMNMX.FTZ R30, R83, R30, !PT ;  /* 0x0000001e531e7209 */ /* 0x000fe20007810000 */
[----:B------:R-:W-:-:S01]  /*191e0*/  FFMA.FTZ R8, R2, R107, -R28 ;  /* 0x0000006b02087223 */ /* 0x000fc2000001081c */
[C-C-:B------:R-:W-:Y:S01]  /*191f0*/  FFMA.FTZ R12, R2.reuse, R109, -R28.reuse ;  /* 0x0000006d020c7223 */ /* 0x140fe2000001081c */
[----:B0-----:R-:W-:Y:S01]  /*19200*/  FSEL R115, R39, -INF , P6 ;  /* 0xff80000027737808 */ /* 0x001fe20003000000 */
[----:B------:R0:W-:Y:S01]  /*19210*/  MUFU.EX2 R20, R127 ;  /* 0x0000007f00147308 */ /* 0x0001e20000000800 */
[----:B------:R-:W-:Y:S01]  /*19220*/  FMNMX.FTZ R30, R73, R30, !PT ;  /* 0x0000001e491e7209 */ /* 0x000fe20007810000 */
[C-C-:B------:R-:W-:Y:S01]  /*19230*/  FFMA.FTZ R97, R2.reuse, R117, -R28.reuse ;  /* 0x0000007502617223 */ /* 0x140fe2000001081c */
[----:B------:R-:W-:-:S01]  /*19240*/  FFMA.FTZ R101, R2, R123, -R28 ;  /* 0x0000007b02657223 */ /* 0x000fc2000001081c */
[C-C-:B------:R-:W-:Y:S01]  /*19250*/  FFMA.FTZ R81, R2.reuse, R121, -R28.reuse ;  /* 0x0000007902517223 */ /* 0x140fe2000001081c */
[----:B------:R-:W-:Y:S01]  /*19260*/  FMNMX.FTZ R32, R87, R30, !PT ;  /* 0x0000001e57207209 */ /* 0x000fe20007810000 */
[C-C-:B------:R-:W-:Y:S01]  /*19270*/  FFMA.FTZ R77, R2.reuse, R77, -R28.reuse ;  /* 0x0000004d024d7223 */ /* 0x140fe2000001081c */
[----:B------:R-:W-:-:S01]  /*19280*/  FFMA.FTZ R107, R2, R133, -R28 ;  /* 0x00000085026b7223 */ /* 0x000fc2000001081c */
[----:B------:R-:W-:Y:S01]  /*19290*/  MUFU.EX2 R30, R11 ;  /* 0x0000000b001e7308 */ /* 0x000fe20000000800 */
[----:B------:R-:W-:Y:S01]  /*192a0*/  FMNMX.FTZ R32, R57, R32, !PT ;  /* 0x0000002039207209 */ /* 0x000fe20007810000 */
[C-C-:B------:R-:W-:Y:S01]  /*192b0*/  FFMA.FTZ R135, R2.reuse, R135, -R28.reuse ;  /* 0x0000008702877223 */ /* 0x140fe2000001081c */
[----:B------:R-:W-:-:S01]  /*192c0*/  FFMA.FTZ R109, R2, R137, -R28 ;  /* 0x00000089026d7223 */ /* 0x000fc2000001081c */
[C-C-:B------:R-:W-:Y:S01]  /*192d0*/  FFMA.FTZ R34, R2.reuse, R139, -R28.reuse ;  /* 0x0000008b02227223 */ /* 0x140fe2000001081c */
        /* <DEDUP_REMOVED lines=10> */
[----:B------:R-:W-:Y:S01]  /*19380*/  MUFU.EX2 R32, R85 ;  /* 0x0000005500207308 */ /* 0x000fe20000000800 */
[----:B0-----:R-:W-:-:S01]  /*19390*/  FFMA.FTZ R127, R2, R167, -R28 ;  /* 0x000000a7027f7223 */ /* 0x001fc2000001081c */
[----:B------:R-:W-:Y:S01]  /*193a0*/  FMNMX.FTZ R36, R65, R36, !PT ;  /* 0x0000002441247209 */ /* 0x000fe20007810000 */
[----:B------:R-:W-:-:S01]  /*193b0*/  FFMA.FTZ R52, R2, R169, -R28 ;  /* 0x000000a902347223 */ /* 0x000fc2000001081c */
[----:B------:R-:W-:Y:S01]  /*193c0*/  ISETP.NE.AND P1, PT, R104, RZ, PT ;  /* 0x000000ff6800720c */ /* 0x000fe20003f25270 */
[----:B------:R-:W-:Y:S01]  /*193d0*/  IMAD.MOV.U32 R104, RZ, RZ, R119 ;  /* 0x000000ffff687224 */ /* 0x000fe200078e0077 */
[----:B------:R-:W-:-:S02]  /*193e0*/  FMNMX.FTZ R36, R67, R36, !PT ;  /* 0x0000002443247209 */ /* 0x000fc40007810000 */
[----:B------:R0:W-:Y:S02]  /*193f0*/  MUFU.EX2 R85, R129 ;  /* 0x0000008100557308 */ /* 0x0001e40000000800 */
[----:B------:R-:W-:-:S04]  /*19400*/  FMNMX.FTZ R36, R69, R36, !PT ;  /* 0x0000002445247209 */ /* 0x000fc80007810000 */
[----:B------:R-:W-:Y:S02]  /*19410*/  FMNMX.FTZ R40, R71, R36, !PT ;  /* 0x0000002447287209 */ /* 0x000fe40007810000 */
[----:B------:R1:W2:Y:S01]  /*19420*/  MUFU.EX2 R36, R125 ;  /* 0x0000007d00247308 */ /* 0x0002a20000000800 */
[----:B0-----:R-:W-:-:S01]  /*19430*/  FFMA.FTZ R129, R2, R173, -R28 ;  /* 0x000000ad02817223 */ /* 0x001fc2000001081c */
[----:B------:R-:W-:-:S04]  /*19440*/  FMNMX.FTZ R40, R41, R40, !PT ;  /* 0x0000002829287209 */ /* 0x000fc80007810000 */
[----:B------:R-:W-:Y:S02]  /*19450*/  FMNMX.FTZ R40, R43, R40, !PT ;  /* 0x000000282b287209 */ /* 0x000fe40007810000 */
[----:B------:R-:W-:Y:S01]  /*19460*/  MUFU.EX2 R4, R4 ;  /* 0x0000000400047308 */ /* 0x000fe20000000800 */
[----:B-1----:R-:W-:-:S01]  /*19470*/  FFMA.FTZ R125, R2, R163, -R28 ;  /* 0x000000a3027d7223 */ /* 0x002fc2000001081c */
[----:B------:R-:W-:-:S04]  /*19480*/  FMNMX.FTZ R40, R45, R40, !PT ;  /* 0x000000282d287209 */ /* 0x000fc80007810000 */
[----:B------:R-:W-:Y:S02]  /*19490*/  FMNMX.FTZ R42, R47, R40, !PT ;  /* 0x000000282f2a7209 */ /* 0x000fe40007810000 */
[----:B------:R0:W-:Y:S01]  /*194a0*/  MUFU.EX2 R40, R131 ;  /* 0x0000008300287308 */ /* 0x0001e20000000800 */
[----:B--2---:R-:W-:Y:S02]  /*194b0*/  F2FP.SATFINITE.E4M3.F32.PACK_AB_MERGE_C R208, R85, R36, RZ ;  /* 0x0000002455d0723e */ /* 0x004fe400048070ff */
[----:B------:R-:W-:-:S04]  /*194c0*/  FMNMX.FTZ R42, R49, R42, !PT ;  /* 0x0000002a312a7209 */ /* 0x000fc80007810000 */
[----:B------:R-:W-:Y:S01]  /*194d0*/  FMNMX.FTZ R42, R51, R42, !PT ;  /* 0x0000002a332a7209 */ /* 0x000fe20007810000 */
[----:B------:R-:W-:Y:S01]  /*194e0*/  MUFU.EX2 R33, R33 ;  /* 0x0000002100217308 */ /* 0x000fe20000000800 */
[----:B0-----:R-:W-:-:S02]  /*194f0*/  FFMA.FTZ R131, R2, R175, -R28 ;  /* 0x000000af02837223 */ /* 0x001fc4000001081c */
[----:B------:R-:W-:-:S04]  /*19500*/  FMNMX.FTZ R42, R53, R42, !PT ;  /* 0x0000002a352a7209 */ /* 0x000fc80007810000 */
[----:B------:R-:W-:Y:S01]  /*19510*/  FMNMX.FTZ R44, R55, R42, !PT ;  /* 0x0000002a372c7209 */ /* 0x000fe20007810000 */
[----:B------:R-:W-:Y:S03]  /*19520*/  MUFU.EX2 R6, R6 ;  /* 0x0000000600067308 */ /* 0x000fe60000000800 */
[----:B------:R-:W-:-:S04]  /*19530*/  FMNMX.FTZ R44, R25, R44, !PT ;  /* 0x0000002c192c7209 */ /* 0x000fc80007810000 */
[----:B------:R-:W-:Y:S01]  /*19540*/  FMNMX.FTZ R44, R27, R44, !PT ;  /* 0x0000002c1b2c7209 */ /* 0x000fe20007810000 */
[----:B------:R-:W0:Y:S03]  /*19550*/  MUFU.EX2 R37, R37 ;  /* 0x0000002500257308 */ /* 0x000e260000000800 */
[----:B------:R-:W-:-:S04]  /*19560*/  FMNMX.FTZ R44, R29, R44, !PT ;  /* 0x0000002c1d2c7209 */ /* 0x000fc80007810000 */
[----:B------:R-:W-:Y:S01]  /*19570*/  FMNMX.FTZ R44, R31, R44, !PT ;  /* 0x0000002c1f2c7209 */ /* 0x000fe20007810000 */
[----:B------:R-:W-:Y:S03]  /*19580*/  MUFU.EX2 R8, R8 ;  /* 0x0000000800087308 */ /* 0x000fe60000000800 */
[----:B------:R-:W-:-:S04]  /*19590*/  FMNMX.FTZ R44, R111, R44, !PT ;  /* 0x0000002c6f2c7209 */ /* 0x000fc80007810000 */
[----:B------:R-:W-:Y:S01]  /*195a0*/  FMNMX.FTZ R44, R35, R44, !PT ;  /* 0x0000002c232c7209 */ /* 0x000fe20007810000 */
[----:B------:R-:W-:Y:S01]  /*195b0*/  MUFU.EX2 R89, R89 ;  /* 0x0000005900597308 */ /* 0x000fe20000000800 */
[----:B0-----:R-:W-:Y:S02]  /*195c0*/  F2FP.SATFINITE.E4M3.F32.PACK_AB_MERGE_C R200, R37, R6, RZ ;  /* 0x0000000625c8723e */ /* 0x001fe400048070ff */
[----:B------:R-:W-:Y:S02]  /*195d0*/  FMNMX.FTZ R44, R113, R44, !PT ;  /* 0x0000002c712c7209 */ /* 0x000fe40007810000 */
[----:B------:R-:W-:Y:S02]  /*195e0*/  F2FP.SATFINITE.E4M3.F32.PACK_AB_MERGE_C R200, R33, R4, R200 ;  /* 0x0000000421c8723e */ /* 0x000fe400048070c8 */
[----:B------:R-:W-:Y:S01]  /*195f0*/  FMNMX.FTZ R11, R115, R44, !PT ;  /* 0x0000002c730b7209 */ /* 0x000fe20007810000 */
[----:B------:R-:W-:-:S01]  /*19600*/  FFMA.FTZ R44, R2, R149, -R28 ;  /* 0x00000095022c7223 */ /* 0x000fc2000001081c */
[----:B------:R-:W-:Y:S03]  /*19610*/  MUFU.EX2 R12, R12 ;  /* 0x0000000c000c7308 */ /* 0x000fe60000000800 */
[----:B------:R-:W0:Y:S05]  /*19620*/  SHFL.BFLY PT, R48, R11, 0x2, 0x1f ;  /* 0x0c401f000b307f89 */ /* 0x000e2a00000e0000 */
[----:B------:R-:W1:Y:S08]  /*19630*/  MUFU.EX2 R93, R93 ;  /* 0x0000005d005d7308 */ /* 0x000e700000000800 */
[----:B------:R-:W-:Y:S08]  /*19640*/  MUFU.EX2 R97, R97 ;  /* 0x0000006100617308 */ /* 0x000ff00000000800 */
[----:B------:R-:W2:Y:S01]  /*19650*/  MUFU.EX2 R101, R101 ;  /* 0x0000006500657308 */ /* 0x000ea20000000800 */
[----:B-1----:R-:W-:-:S02]  /*19660*/  F2FP.SATFINITE.E4M3.F32.PACK_AB_MERGE_C R202, R93, R12, RZ ;  /* 0x0000000c5dca723e */ /* 0x002fc400048070ff */
[----:B0-----:R-:W-:Y:S01]  /*19670*/  FMNMX.FTZ R54, R11, R48, !PT ;  /* 0x000000300b367209 */ /* 0x001fe20007810000 */
[----:B------:R-:W-:-:S01]  /*19680*/  FFMA.FTZ R48, R2, R157, -R28 ;  /* 0x0000009d02307223 */ /* 0x000fc2000001081c */
[----:B------:R-:W-:-:S03]  /*19690*/  F2FP.SATFINITE.E4M3.F32.PACK_AB_MERGE_C R202, R89, R8, R202 ;  /* 0x0000000859ca723e */ /* 0x000fc600048070ca */
[----:B------:R-:W0:Y:S01]  /*196a0*/  SHFL.BFLY PT, R11, R54, 0x1, 0x1f ;  /* 0x0c201f00360b7f89 */ /* 0x000e2200000e0000 */
[----:B------:R-:W-:Y:S08]  /*196b0*/  MUFU.EX2 R105, R105 ;  /* 0x0000006900697308 */ /* 0x000ff00000000800 */
[----:B------:R-:W1:Y:S01]  /*196c0*/  MUFU.EX2 R81, R81 ;  /* 0x0000005100517308 */ /* 0x000e620000000800 */
[----:B--2---:R-:W-:-:S04]  /*196d0*/  F2FP.SATFINITE.E4M3.F32.PACK_AB_MERGE_C R204, R101, R24, RZ ;  /* 0x0000001865cc723e */ /* 0x004fc800048070ff */
[----:B------:R-:W-:-:S03]  /*196e0*/  F2FP.SATFINITE.E4M3.F32.PACK_AB_MERGE_C R204, R97, R20, R204 ;  /* 0x0000001461cc723e */ /* 0x000fc600048070cc */
[----:B------:R-:W2:Y:S01]  /*196f0*/  MUFU.EX2 R77, R77 ;  /* 0x0000004d004d7308 */ /* 0x000ea20000000800 */
[----:B0-----:R-:W-:Y:S01]  /*19700*/  FMNMX.FTZ R11, R54, R11, !PT ;  /* 0x0000000b360b7209 */ /* 0x001fe20007810000 */
[----:B------:R-:W-:-:S06]  /*19710*/  FFMA.FTZ R54, R2, R171, -R28 ;  /* 0x000000ab02367223 */ /* 0x000fcc000001081c */
[----:B------:R-:W-:Y:S01]  /*19720*/  MUFU.EX2 R107, R107 ;  /* 0x0000006b006b7308 */ /* 0x000fe20000000800 */
[----:B-1----:R-:W-:Y:S01]  /*19730*/  F2FP.SATFINITE.E4M3.F32.PACK_AB_MERGE_C R206, R81, R30, RZ ;  /* 0x0000001e51ce723e */ /* 0x002fe200048070ff */
[----:B------:R-:W-:Y:S01]  /*19740*/  FFMA.FTZ R58, R2, R11, -8 ;  /* 0xc1000000023a7423 */ /* 0x000fe2000001000b */
[----:B------:R-:W-:Y:S02]  /*19750*/  FSETP.NEU.FTZ.AND P2, PT, R11, -INF , PT ;  /* 0xff8000000b00780b */ /* 0x000fe40003f5d000 */
[----:B------:R-:W-:Y:S02]  /*19760*/  F2FP.SATFINITE.E4M3.F32.PACK_AB_MERGE_C R206, R105, R26, R206 ;  /* 0x0000001a69ce723e */ /* 0x000fe400048070ce */
[----:B------:R-:W-:Y:S01]  /*19770*/  FSEL R58, R58, RZ, P2 ;  /* 0x000000ff3a3a7208 */ /* 0x000fe20001000000 */
[----:B------:R-:W-:Y:S01]  /*19780*/  MUFU.EX2 R42, R135 ;  /* 0x00000087002a7308 */ /* 0x000fe20000000800 */
[----:B------:R-:W-:Y:S02]  /*19790*/  ISETP.GE.AND P2, PT, R159, 0xa1, PT ;  /* 0x000000a19f00780c */ /* 0x000fe40003f46270 */
[----:B--2---:R-:W-:Y:S01]  /*197a0*/  F2FP.SATFINITE.E4M3.F32.PACK_AB_MERGE_C R208, R77, R32, R208 ;  /* 0x000000204dd0723e */ /* 0x004fe200048070d0 */
[----:B------:R-:W-:-:S01]  /*197b0*/  FFMA.FTZ R3, R2, R3, -R58 ;  /* 0x0000000302037223 */ /* 0x000fc2000001083a */
[C-C-:B------:R-:W-:Y:S01]  /*197c0*/  FFMA.FTZ R28, R2.reuse, R91, -R58.reuse ;  /* 0x0000005b021c7223 */ /* 0x140fe2000001083a */
[----:B------:R-:W-:-:S01]  /*197d0*/  FFMA.FTZ R62, R2, R7, -R58 ;  /* 0x00000007023e7223 */ /* 0x000fc2000001083a */
[C-C-:B------:R-:W-:Y:S01]  /*197e0*/  FFMA.FTZ R91, R2.reuse, R95, -R58.reuse ;  /* 0x0000005f025b7223 */ /* 0x140fe2000001083a */
[----:B------:R-:W-:-:S01]  /*197f0*/  FFMA.FTZ R7, R2, R9, -R58 ;  /* 0x0000000902077223 */ /* 0x000fc2000001083a */
[C-C-:B------:R-:W-:Y:S01]  /*19800*/  FFMA.FTZ R56, R2.reuse, R99, -R58.reuse ;  /* 0x0000006302387223 */ /* 0x140fe2000001083a */
[----:B------:R-:W-:Y:S01]  /*19810*/  MUFU.EX2 R3, R3 ;  /* 0x0000000300037308 */ /* 0x000fe20000000800 */
[----:B------:R-:W-:-:S01]  /*19820*/  FFMA.FTZ R13, R2, R13, -R58 ;  /* 0x0000000d020d7223 */ /* 0x000fc2000001083a */
[C-C-:B------:R-:W-:Y:S01]  /*19830*/  FFMA.FTZ R70, R2.reuse, R15, -R58.reuse ;  /* 0x0000000f02467223 */ /* 0x140fe2000001083a */
[----:B------:R-:W-:-:S01]  /*19840*/  FFMA.FTZ R15, R2, R57, -R58 ;  /* 0x00000039020f7223 */ /* 0x000fc2000001083a */
[----:B------:R-:W-:Y:S01]  /*19850*/  FFMA.FTZ R66, R2, R59, -R58 ;  /* 0x0000003b02427223 */ /* 0x000fe2000001083a */
[----:B------:R-:W-:-:S01]  /*19860*/  FADD.FTZ R57, R4, R33 ;  /* 0x0000002104397221 */ /* 0x000fc20000010000 */
[C-C-:B------:R-:W-:Y:S01]  /*19870*/  FFMA.FTZ R68, R2.reuse, R103, -R58.reuse ;  /* 0x0000006702447223 */ /* 0x140fe2000001083a */
[----:B------:R-:W-:-:S01]  /*19880*/  FFMA.FTZ R5, R2, R5, -R58 ;  /* 0x0000000502057223 */ /* 0x000fc2000001083a */
[----:B------:R-:W0:Y:S01]  /*19890*/  MUFU.EX2 R28, R28 ;  /* 0x0000001c001c7308 */ /* 0x000e220000000800 */
[----:B------:R-:W-:-:S01]  /*198a0*/  FADD.FTZ R76, R6, R57 ;  /* 0x00000039064c7221 */ /* 0x000fc20000010000 */
[C-C-:B------:R-:W-:Y:S01]  /*198b0*/  FFMA.FTZ R60, R2.reuse, R75, -R58.reuse ;  /* 0x0000004b023c7223 */ /* 0x140fe2000001083a */
[----:B------:R-:W-:-:S01]  /*198c0*/  FFMA.FTZ R63, R2, R63, -R58 ;  /* 0x0000003f023f7223 */ /* 0x000fc2000001083a */
[----:B------:R-:W-:Y:S01]  /*198d0*/  FFMA.FTZ R57, R2, R41, -R58 ;  /* 0x0000002902397223 */ /* 0x000fe2000001083a */
[----:B------:R-:W-:-:S02]  /*198e0*/  @!P1 VIADD R41, R0, 0x33440 ;  /* 0x0003344000299836 */ /* 0x000fc40000000000 */
[C-C-:B------:R-:W-:Y:S01]  /*198f0*/  FFMA.FTZ R75, R2.reuse, R79, -R58.reuse ;  /* 0x0000004f024b7223 */ /* 0x140fe2000001083a */
[----:B------:R-:W-:-:S01]  /*19900*/  FFMA.FTZ R9, R2, R21, -R58 ;  /* 0x0000001502097223 */ /* 0x000fc2000001083a */
[----:B------:R-:W1:Y:S01]  /*19910*/  MUFU.EX2 R62, R62 ;  /* 0x0000003e003e7308 */ /* 0x000e620000000800 */
[----:B------:R-:W-:-:S01]  /*19920*/  FFMA.FTZ R43, R2, R43, -R58 ;  /* 0x0000002b022b7223 */ /* 0x000fc2000001083a */
[----:B------:R-:W-:Y:S01]  /*19930*/  @!P1 PRMT R41, RZ, 0x654, R41 ;  /* 0x00000654ff299816 */ /* 0x000fe20000000029 */
[----:B------:R-:W-:-:S01]  /*19940*/  FFMA.FTZ R64, R2, R83, -R58 ;  /* 0x0000005302407223 */ /* 0x000fc2000001083a */
[C-C-:B------:R-:W-:Y:S01]  /*19950*/  FFMA.FTZ R73, R2.reuse, R73, -R58.reuse ;  /* 0x0000004902497223 */ /* 0x140fe2000001083a */
[----:B------:R-:W-:-:S01]  /*19960*/  FFMA.FTZ R74, R2, R87, -R58 ;  /* 0x00000057024a7223 */ /* 0x000fc2000001083a */
[----:B------:R2:W-:Y:S01]  /*19970*/  @!P1 SYNCS.ARRIVE.TRANS64.RED.A1T0 RZ, [R41+URZ], RZ ;  /* 0x000000ff29ff99a7 */ /* 0x0005e2000810043f */
[----:B------:R-:W-:-:S01]  /*19980*/  FFMA.FTZ R47, R2, R47, -R58 ;  /* 0x0000002f022f7223 */ /* 0x000fc2000001083a */
[----:B------:R-:W3:Y:S01]  /*19990*/  MUFU.EX2 R91, R91 ;  /* 0x0000005b005b7308 */ /* 0x000ee20000000800 */
[----:B0-----:R-:W-:-:S01]  /*199a0*/  FADD.FTZ R59, R3, R28 ;  /* 0x0000001c033b7221 */ /* 0x001fc20000010000 */
[C-C-:B------:R-:W-:Y:S01]  /*199b0*/  FFMA.FTZ R61, R2.reuse, R61, -R58.reuse ;  /* 0x0000003d023d7223 */ /* 0x140fe2000001083a */
[----:B------:R-:W-:-:S01]  /*199c0*/  FFMA.FTZ R49, R2, R49, -R58 ;  /* 0x0000003102317223 */ /* 0x000fc2000001083a */
[C-C-:B------:R-:W-:Y:S01]  /*199d0*/  FFMA.FTZ R21, R2.reuse, R65, -R58.reuse ;  /* 0x0000004102157223 */ /* 0x140fe2000001083a */
[----:B------:R-:W-:-:S01]  /*199e0*/  FFMA.FTZ R72, R2, R67, -R58 ;  /* 0x0000004302487223 */ /* 0x000fc2000001083a */
[C-C-:B------:R-:W-:Y:S01]  /*199f0*/  FFMA.FTZ R69, R2.reuse, R69, -R58.reuse ;  /* 0x0000004502457223 */ /* 0x140fe2000001083a */
[----:B------:R-:W-:-:S01]  /*19a00*/  FFMA.FTZ R71, R2, R71, -R58 ;  /* 0x0000004702477223 */ /* 0x000fc2000001083a */
[----:B------:R-:W0:Y:S01]  /*19a10*/  MUFU.EX2 R7, R7 ;  /* 0x0000000700077308 */ /* 0x000e220000000800 */
[----:B-1----:R-:W-:-:S01]  /*19a20*/  FADD.FTZ R82, R62, R59 ;  /* 0x0000003b3e527221 */ /* 0x002fc20000010000 */
[----:B------:R-:W-:Y:S01]  /*19a30*/  FADD.FTZ R59, R37, R76 ;  /* 0x0000004c253b7221 */ /* 0x000fe20000010000 */
[----:B------:R-:W-:-:S01]  /*19a40*/  FFMA.FTZ R45, R2, R45, -R58 ;  /* 0x0000002d022d7223 */ /* 0x000fc2000001083a */
[C-C-:B------:R-:W-:Y:S01]  /*19a50*/  FFMA.FTZ R53, R2.reuse, R53, -R58.reuse ;  /* 0x0000003502357223 */ /* 0x140fe2000001083a */
[----:B------:R-:W-:-:S01]  /*19a60*/  FFMA.FTZ R55, R2, R55, -R58 ;  /* 0x0000003702377223 */ /* 0x000fc2000001083a */
[----:B------:R-:W-:Y:S01]  /*19a70*/  FADD.FTZ R76, R8, R59 ;  /* 0x0000003b084c7221 */ /* 0x000fe20000010000 */
[----:B------:R-:W-:-:S01]  /*19a80*/  FFMA.FTZ R27, R2, R27, -R58 ;  /* 0x0000001b021b7223 */ /* 0x000fc2000001083a */
[----:B------:R-:W-:Y:S01]  /*19a90*/  MUFU.EX2 R56, R56 ;  /* 0x0000003800387308 */ /* 0x000fe20000000800 */
[----:B---3--:R-:W-:-:S01]  /*19aa0*/  FADD.FTZ R82, R91, R82 ;  /* 0x000000525b527221 */ /* 0x008fc20000010000 */
[C-C-:B------:R-:W-:Y:S01]  /*19ab0*/  FFMA.FTZ R29, R2.reuse, R29, -R58.reuse ;  /* 0x0000001d021d7223 */ /* 0x140fe2000001083a */
[----:B------:R-:W-:-:S01]  /*19ac0*/  FFMA.FTZ R31, R2, R31, -R58 ;  /* 0x0000001f021f7223 */ /* 0x000fc2000001083a */
[C-C-:B------:R-:W-:Y:S01]  /*19ad0*/  FFMA.FTZ R111, R2.reuse, R111, -R58.reuse ;  /* 0x0000006f026f7223 */ /* 0x140fe2000001083a */
[----:B------:R-:W-:Y:S01]  /*19ae0*/  F2FP.SATFINITE.E4M3.F32.PACK_AB_MERGE_C R201, R91, R62, RZ ;  /* 0x0000003e5bc9723e */ /* 0x000fe200048070ff */
[C-C-:B------:R-:W-:Y:S01]  /*19af0*/  FFMA.FTZ R35, R2.reuse, R35, -R58.reuse ;  /* 0x0000002302237223 */ /* 0x140fe2000001083a */
[----:B------:R-:W-:-:S01]  /*19b00*/  FFMA.FTZ R113, R2, R113, -R58 ;  /* 0x0000007102717223 */ /* 0x000fc2000001083a */
[----:B------:R-:W-:Y:S01]  /*19b10*/  MUFU.EX2 R13, R13 ;  /* 0x0000000d000d7308 */ /* 0x000fe20000000800 */
[----:B0-----:R-:W-:-:S01]  /*19b20*/  FADD.FTZ R59, R7, R82 ;  /* 0x00000052073b7221 */ /* 0x001fc20000010000 */
[----:B------:R-:W-:Y:S01]  /*19b30*/  F2FP.SATFINITE.E4M3.F32.PACK_AB_MERGE_C R201, R28, R3, R201 ;  /* 0x000000031cc9723e */ /* 0x000fe200048070c9 */
[----:B------:R-:W-:-:S02]  /*19b40*/  IMAD.MOV.U32 R103, RZ, RZ, R119 ;  /* 0x000000ffff677224 */ /* 0x000fc400078e0077 */
[--C-:B------:R-:W-:Y:S02]  /*19b50*/  IMAD.MOV.U32 R99, RZ, RZ, R119.reuse ;  /* 0x000000ffff637224 */ /* 0x100fe400078e0077 */
[--C-:B------:R-:W-:Y:S01]  /*19b60*/  IMAD.MOV.U32 R95, RZ, RZ, R119.reuse ;  /* 0x000000ffff5f7224 */ /* 0x100fe200078e0077 */
[----:B------:R-:W0:Y:S01]  /*19b70*/  MUFU.EX2 R68, R68 ;  /* 0x0000004400447308 */ /* 0x000e220000000800 */
[--C-:B------:R-:W-:Y:S02]  /*19b80*/  IMAD.MOV.U32 R91, RZ, RZ, R119.reuse ;  /* 0x000000ffff5b7224 */ /* 0x100fe400078e0077 */
[--C-:B------:R-:W-:Y:S02]  /*19b90*/  IMAD.MOV.U32 R87, RZ, RZ, R119.reuse ;  /* 0x000000ffff577224 */ /* 0x100fe400078e0077 */
[--C-:B------:R-:W-:Y:S02]  /*19ba0*/  IMAD.MOV.U32 R83, RZ, RZ, R119.reuse ;  /* 0x000000ffff537224 */ /* 0x100fe400078e0077 */
[--C-:B------:R-:W-:Y:S01]  /*19bb0*/  IMAD.MOV.U32 R79, RZ, RZ, R119.reuse ;  /* 0x000000ffff4f7224 */ /* 0x100fe200078e0077 */
[----:B------:R-:W-:Y:S01]  /*19bc0*/  MUFU.EX2 R5, R5 ;  /* 0x0000000500057308 */ /* 0x000fe20000000800 */
[----:B------:R-:W-:-:S02]  /*19bd0*/  IMAD.MOV.U32 R67, RZ, RZ, R119 ;  /* 0x000000ffff437224 */ /* 0x000fc400078e0077 */
[--C-:B------:R-:W-:Y:S02]  /*19be0*/  IMAD.MOV.U32 R65, RZ, RZ, R119.reuse ;  /* 0x000000ffff417224 */ /* 0x100fe400078e0077 */
[--C-:B------:R-:W-:Y:S02]  /*19bf0*/  IMAD.MOV.U32 R62, RZ, RZ, R119.reuse ;  /* 0x000000ffff3e7224 */ /* 0x100fe400078e0077 */
[--C-:B------:R-:W-:Y:S01]  /*19c00*/  IMAD.MOV.U32 R33, RZ, RZ, R119.reuse ;  /* 0x000000ffff217224 */ /* 0x100fe200078e0077 */
[----:B------:R1:W-:Y:S01]  /*19c10*/  MUFU.EX2 R78, R63 ;  /* 0x0000003f004e7308 */ /* 0x0003e20000000800 */
[----:B0-----:R-:W-:Y:S01]  /*19c20*/  F2FP.SATFINITE.E4M3.F32.PACK_AB_MERGE_C R203, R68, R13, RZ ;  /* 0x0000000d44cb723e */ /* 0x001fe200048070ff */
[----:B------:R-:W-:-:S03]  /*19c30*/  IMAD.MOV.U32 R28, RZ, RZ, R119 ;  /* 0x000000ffff1c7224 */ /* 0x000fc600078e0077 */
[----:B------:R-:W-:-:S03]  /*19c40*/  F2FP.SATFINITE.E4M3.F32.PACK_AB_MERGE_C R203, R56, R7, R203 ;  /* 0x0000000738cb723e */ /* 0x000fc600048070cb */
[----:B------:R-:W-:Y:S01]  /*19c50*/  MUFU.EX2 R60, R60 ;  /* 0x0000003c003c7308 */ /* 0x000fe20000000800 */
[----:B-1----:R-:W-:-:S01]  /*19c60*/  FADD.FTZ R63, R89, R76 ;  /* 0x0000004c593f7221 */ /* 0x002fc20000010000 */
[----:B------:R-:W-:Y:S01]  /*19c70*/  FADD.FTZ R76, R56, R59 ;  /* 0x0000003b384c7221 */ /* 0x000fe20000010000 */
[----:B------:R-:W-:Y:S02]  /*19c80*/  IMAD.MOV.U32 R89, RZ, RZ, R119 ;  /* 0x000000ffff597224 */ /* 0x000fe400078e0077 */
[----:B------:R-:W-:Y:S01]  /*19c90*/  FADD.FTZ R82, R12, R63 ;  /* 0x0000003f0c527221 */ /* 0x000fe20000010000 */
[----:B------:R-:W-:Y:S02]  /*19ca0*/  IMAD.MOV.U32 R63, RZ, RZ, R119 ;  /* 0x000000ffff3f7224 */ /* 0x000fe400078e0077 */
[----:B------:R-:W-:Y:S01]  /*19cb0*/  MUFU.EX2 R70, R70 ;  /* 0x0000004600467308 */ /* 0x000fe20000000800 */
[----:B------:R-:W-:-:S01]  /*19cc0*/  FADD.FTZ R59, R93, R82 ;  /* 0x000000525d3b7221 */ /* 0x000fc20000010000 */
[----:B------:R-:W-:-:S02]  /*19cd0*/  IMAD.MOV.U32 R93, RZ, RZ, R119 ;  /* 0x000000ffff5d7224 */ /* 0x000fc400078e0077 */
[----:B------:R-:W-:Y:S02]  /*19ce0*/  IMAD.MOV.U32 R56, RZ, RZ, R119 ;  /* 0x000000ffff387224 */ /* 0x000fe400078e0077 */
[----:B------:R-:W-:Y:S01]  /*19cf0*/  FADD.FTZ R84, R20, R59 ;  /* 0x0000003b14547221 */ /* 0x000fe20000010000 */
[----:B------:R-:W-:Y:S01]  /*19d00*/  IMAD.MOV.U32 R59, RZ, RZ, R119 ;  /* 0x000000ffff3b7224 */ /* 0x000fe200078e0077 */
[----:B------:R0:W-:Y:S08]  /*19d10*/  MUFU.EX2 R0, R57 ;  /* 0x0000003900007308 */ /* 0x0001f00000000800 */
[----:B------:R-:W1:Y:S01]  /*19d20*/  MUFU.EX2 R75, R75 ;  /* 0x0000004b004b7308 */ /* 0x000e620000000800 */
[----:B0-----:R-:W-:-:S01]  /*19d30*/  FADD.FTZ R57, R13, R76 ;  /* 0x0000004c0d397221 */ /* 0x001fc20000010000 */
[----:B------:R-:W-:Y:S01]  /*19d40*/  FFMA.FTZ R76, R2, R51, -R58 ;  /* 0x00000033024c7223 */ /* 0x000fe2000001083a */
[----:B------:R-:W-:-:S01]  /*19d50*/  FADD.FTZ R51, R97, R84 ;  /* 0x0000005461337221 */ /* 0x000fc20000010000 */
[----:B------:R-:W-:-:S02]  /*19d60*/  IMAD.MOV.U32 R97, RZ, RZ, R119 ;  /* 0x000000ffff617224 */ /* 0x000fc400078e0077 */
[----:B------:R-:W-:-:S01]  /*19d70*/  FADD.FTZ R82, R68, R57 ;  /* 0x0000003944527221 */ /* 0x000fc20000010000 */
[----:B------:R-:W-:Y:S02]  /*19d80*/  IMAD.MOV.U32 R68, RZ, RZ, R119 ;  /* 0x000000ffff447224 */ /* 0x000fe400078e0077 */
[----:B------:R-:W-:-:S01]  /*19d90*/  FADD.FTZ R84, R24, R51 ;  /* 0x0000003318547221 */ /* 0x000fc20000010000 */
[----:B------:R-:W0:Y:S03]  /*19da0*/  MUFU.EX2 R9, R9 ;  /* 0x0000000900097308 */ /* 0x000e260000000800 */
[----:B------:R-:W-:-:S01]  /*19db0*/  FADD.FTZ R51, R101, R84 ;  /* 0x0000005465337221 */ /* 0x000fc20000010000 */
[----:B------:R-:W-:-:S03]  /*19dc0*/  IMAD.MOV.U32 R101, RZ, RZ, R119 ;  /* 0x000000ffff657224 */ /* 0x000fc600078e0077 */
[----:B------:R-:W-:Y:S01]  /*19dd0*/  FADD.FTZ R84, R26, R51 ;  /* 0x000000331a547221 */ /* 0x000fe20000010000 */
[----:B--2---:R2:W-:Y:S01]  /*19de0*/  MUFU.EX2 R41, R43 ;  /* 0x0000002b00297308 */ /* 0x0045e20000000800 */
[----:B-1----:R-:W-:Y:S01]  /*19df0*/  F2FP.SATFINITE.E4M3.F32.PACK_AB_MERGE_C R205, R75, R70, RZ ;  /* 0x000000464bcd723e */ /* 0x002fe200048070ff */
[----:B------:R-:W-:Y:S02]  /*19e00*/  IMAD.MOV.U32 R26, RZ, RZ, R119 ;  /* 0x000000ffff1a7224 */ /* 0x000fe400078e0077 */
[----:B------:R-:W-:-:S01]  /*19e10*/  FADD.FTZ R51, R105, R84 ;  /* 0x0000005469337221 */ /* 0x000fc20000010000 */
[----:B------:R-:W-:Y:S01]  /*19e20*/  IMAD.MOV.U32 R105, RZ, RZ, R119 ;  /* 0x000000ffff697224 */ /* 0x000fe200078e0077 */
[----:B------:R-:W-:Y:S02]  /*19e30*/  F2FP.SATFINITE.E4M3.F32.PACK_AB_MERGE_C R205, R60, R5, R205 ;  /* 0x000000053ccd723e */ /* 0x000fe400048070cd */
[----:B------:R-:W1:Y:S01]  /*19e40*/  MUFU.EX2 R64, R64 ;  /* 0x0000004000407308 */ /* 0x000e620000000800 */
[----:B--2---:R-:W-:-:S04]  /*19e50*/  FADD.FTZ R43, R5, R82 ;  /* 0x00000052052b7221 */ /* 0x004fc80000010000 */
[----:B------:R-:W-:Y:S01]  /*19e60*/  FADD.FTZ R57, R60, R43 ;  /* 0x0000002b3c397221 */ /* 0x000fe20000010000 */
[----:B------:R-:W-:-:S01]  /*19e70*/  FFMA.FTZ R43, R2, R25, -R58 ;  /* 0x00000019022b7223 */ /* 0x000fc2000001083a */
[----:B------:R-:W-:Y:S01]  /*19e80*/  FFMA.FTZ R58, R2, R115, -R58 ;  /* 0x00000073023a7223 */ /* 0x000fe2000001083a */
[----:B------:R-:W2:Y:S01]  /*19e90*/  MUFU.EX2 R73, R73 ;  /* 0x0000004900497308 */ /* 0x000ea20000000800 */
[----:B------:R-:W-:-:S01]  /*19ea0*/  FADD.FTZ R86, R70, R57 ;  /* 0x0000003946567221 */ /* 0x000fc20000010000 */
[--C-:B------:R-:W-:Y:S01]  /*19eb0*/  IMAD.MOV.U32 R115, RZ, RZ, R119.reuse ;  /* 0x000000ffff737224 */ /* 0x100fe200078e0077 */
[----:B------:R-:W-:Y:S01]  /*19ec0*/  MOV R60, R119 ;  /* 0x00000077003c7202 */ /* 0x000fe20000000f00 */
[----:B------:R-:W-:Y:S02]  /*19ed0*/  IMAD.MOV.U32 R70, RZ, RZ, R119 ;  /* 0x000000ffff467224 */ /* 0x000fe400078e0077 */
[----:B------:R-:W-:-:S01]  /*19ee0*/  FADD.FTZ R86, R75, R86 ;  /* 0x000000564b567221 */ /* 0x000fc20000010000 */
[--C-:B------:R-:W-:Y:S01]  /*19ef0*/  IMAD.MOV.U32 R75, RZ, RZ, R119.reuse ;  /* 0x000000ffff4b7224 */ /* 0x100fe200078e0077 */
[----:B------:R-:W3:Y:S01]  /*19f00*/  MUFU.EX2 R74, R74 ;  /* 0x0000004a004a7308 */ /* 0x000ee20000000800 */
[----:B------:R-:W-:-:S07]  /*19f10*/  IMAD.MOV.U32 R57, RZ, RZ, R119 ;  /* 0x000000ffff397224 */ /* 0x000fce00078e0077 */
[----:B------:R-:W4:Y:S08]  /*19f20*/  MUFU.EX2 R15, R15 ;  /* 0x0000000f000f7308 */ /* 0x000f300000000800 */
[----:B------:R0:W-:Y:S08]  /*19f30*/  MUFU.EX2 R82, R47 ;  /* 0x0000002f00527308 */ /* 0x0001f00000000800 */
[----:B------:R-:W5:Y:S01]  /*19f40*/  MUFU.EX2 R66, R66 ;  /* 0x0000004200427308 */ /* 0x000f620000000800 */
[----:B0-----:R-:W-:-:S01]  /*19f50*/  FADD.FTZ R47, R9, R86 ;  /* 0x00000056092f7221 */ /* 0x001fc20000010000 */
[----:B------:R-:W-:Y:S01]  /*19f60*/  FADD.FTZ R86, R30, R51 ;  /* 0x000000331e567221 */ /* 0x000fe20000010000 */
[----:B------:R-:W-:-:S02]  /*19f70*/  IMAD.MOV.U32 R51, RZ, RZ, R119 ;  /* 0x000000ffff337224 */ /* 0x000fc400078e0077 */
[----:B-1----:R-:W-:-:S03]  /*19f80*/  FADD.FTZ R84, R64, R47 ;  /* 0x0000002f40547221 */ /* 0x002fc60000010000 */
[----:B------:R-:W0:Y:S01]  /*19f90*/  MUFU.EX2 R61, R61 ;  /* 0x0000003d003d7308 */ /* 0x000e220000000800 */
[----:B--2---:R-:W-:-:S01]  /*19fa0*/  FADD.FTZ R47, R73, R84 ;  /* 0x00000054492f7221 */ /* 0x004fc20000010000 */
[----:B---3--:R-:W-:-:S03]  /*19fb0*/  F2FP.SATFINITE.E4M3.F32.PACK_AB_MERGE_C R73, R74, R73, RZ ;  /* 0x000000494a49723e */ /* 0x008fc600048070ff */
[----:B------:R-:W-:Y:S01]  /*19fc0*/  FADD.FTZ R6, R74, R47 ;  /* 0x0000002f4a067221 */ /* 0x000fe20000010000 */
[----:B------:R-:W-:Y:S01]  /*19fd0*/  F2FP.SATFINITE.E4M3.F32.PACK_AB_MERGE_C R207, R64, R9, R73 ;  /* 0x0000000940cf723e */ /* 0x000fe20004807049 */
[----:B------:R-:W-:Y:S01]  /*19fe0*/  IMAD.MOV.U32 R74, RZ, RZ, R119 ;  /* 0x000000ffff4a7224 */ /* 0x000fe200078e0077 */
[----:B------:R1:W-:Y:S01]  /*19ff0*/  MUFU.EX2 R25, R49 ;  /* 0x0000003100197308 */ /* 0x0003e20000000800 */
[----:B----4-:R-:W-:-:S01]  /*1a000*/  FADD.FTZ R37, R15, R6 ;  /* 0x000000060f257221 */ /* 0x010fc20000010000 */
[--C-:B------:R-:W-:Y:S02]  /*1a010*/  IMAD.MOV.U32 R73, RZ, RZ, R119.reuse ;  /* 0x000000ffff497224 */ /* 0x100fe400078e0077 */
[----:B------:R-:W-:Y:S02]  /*1a020*/  IMAD.MOV.U32 R64, RZ, RZ, R119 ;  /* 0x000000ffff407224 */ /* 0x000fe400078e0077 */
[----:B-----5:R-:W-:Y:S02]  /*1a030*/  FADD.FTZ R12, R66, R37 ;  /* 0x00000025420c7221 */ /* 0x020fe40000010000 */
[----:B------:R-:W2:Y:S01]  /*1a040*/  MUFU.EX2 R21, R21 ;  /* 0x0000001500157308 */ /* 0x000ea20000000800 */
[----:B-1----:R-:W-:-:S01]  /*1a050*/  FADD.FTZ R49, R81, R86 ;  /* 0x0000005651317221 */ /* 0x002fc20000010000 */
[----:B0-----:R-:W-:Y:S01]  /*1a060*/  FADD.FTZ R37, R61, R12 ;  /* 0x0000000c3d257221 */ /* 0x001fe20000010000 */
[----:B------:R-:W-:Y:S01]  /*1a070*/  F2FP.SATFINITE.E4M3.F32.PACK_AB_MERGE_C R61, R78, R61, RZ ;  /* 0x0000003d4e3d723e */ /* 0x000fe200048070ff */
[----:B------:R-:W-:-:S02]  /*1a080*/  IMAD.MOV.U32 R86, RZ, RZ, R119 ;  /* 0x000000ffff567224 */ /* 0x000fc400078e0077 */
[----:B------:R-:W-:-:S01]  /*1a090*/  FADD.FTZ R84, R32, R49 ;  /* 0x0000003120547221 */ /* 0x000fc20000010000 */
[----:B------:R-:W-:Y:S01]  /*1a0a0*/  FADD.FTZ R12, R78, R37 ;  /* 0x000000254e0c7221 */ /* 0x000fe20000010000 */
[----:B------:R-:W-:Y:S01]  /*1a0b0*/  F2FP.SATFINITE.E4M3.F32.PACK_AB_MERGE_C R209, R66, R15, R61 ;  /* 0x0000000f42d1723e */ /* 0x000fe2000480703d */
[----:B------:R-:W0:Y:S01]  /*1a0c0*/  MUFU.EX2 R72, R72 ;  /* 0x0000004800487308 */ /* 0x000e220000000800 */
[----:B------:R-:W-:-:S01]  /*1a0d0*/  FADD.FTZ R47, R77, R84 ;  /* 0x000000544d2f7221 */ /* 0x000fc20000010000 */
[-C--:B------:R-:W-:Y:S01]  /*1a0e0*/  MOV R84, R119.reuse ;  /* 0x0000007700547202 */ /* 0x080fe20000000f00 */
[----:B------:R-:W-:Y:S01]  /*1a0f0*/  IMAD.MOV.U32 R81, RZ, RZ, R119 ;  /* 0x000000ffff517224 */ /* 0x000fe200078e0077 */
[----:B------:R-:W-:Y:S01]  /*1a100*/  MOV R78, R119 ;  /* 0x00000077004e7202 */ /* 0x000fe20000000f00 */
[----:B------:R-:W-:-:S01]  /*1a110*/  FADD.FTZ R24, R36, R47 ;  /* 0x0000002f24187221 */ /* 0x000fc20000010000 */
[----:B------:R-:W-:Y:S01]  /*1a120*/  IMAD.MOV.U32 R77, RZ, RZ, R119 ;  /* 0x000000ffff4d7224 */ /* 0x000fe200078e0077 */
[----:B------:R-:W-:Y:S01]  /*1a130*/  MOV R66, R119 ;  /* 0x0000007700427202 */ /* 0x000fe20000000f00 */
[----:B------:R-:W1:Y:S01]  /*1a140*/  MUFU.EX2 R69, R69 ;  /* 0x0000004500457308 */ /* 0x000e620000000800 */
[----:B------:R-:W-:-:S01]  /*1a150*/  FADD.FTZ R85, R85, R24 ;  /* 0x0000001855557221 */ /* 0x000fc20000010000 */
[----:B--2---:R-:W-:Y:S01]  /*1a160*/  FADD.FTZ R13, R21, R12 ;  /* 0x0000000c150d7221 */ /* 0x004fe20000010000 */
[----:B------:R-:W-:Y:S01]  /*1a170*/  IMAD.MOV.U32 R61, RZ, RZ, R119 ;  /* 0x000000ffff3d7224 */ /* 0x000fe200078e0077 */
[----:B------:R-:W-:Y:S01]  /*1a180*/  MOV R36, R119 ;  /* 0x0000007700247202 */ /* 0x000fe20000000f00 */
[----:B------:R-:W-:-:S01]  /*1a190*/  FADD.FTZ R24, R40, R85 ;  /* 0x0000005528187221 */ /* 0x000fc20000010000 */
[----:B------:R-:W-:-:S02]  /*1a1a0*/  IMAD.MOV.U32 R85, RZ, RZ, R119 ;  /* 0x000000ffff557224 */ /* 0x000fc400078e0077 */
[----:B------:R-:W2:Y:S01]  /*1a1b0*/  MUFU.EX2 R109, R109 ;  /* 0x0000006d006d7308 */ /* 0x000ea20000000800 */
[----:B------:R-:W-:-:S01]  /*1a1c0*/  FADD.FTZ R37, R107, R24 ;  /* 0x000000186b257221 */ /* 0x000fc20000010000 */
[----:B0-----:R-:W-:Y:S01]  /*1a1d0*/  FADD.FTZ R24, R72, R13 ;  /* 0x0000000d48187221 */ /* 0x001fe20000010000 */
[----:B------:R-:W-:Y:S02]  /*1a1e0*/  IMAD.MOV.U32 R49, RZ, RZ, R119 ;  /* 0x000000ffff317224 */ /* 0x000fe400078e0077 */
[----:B------:R-:W-:Y:S01]  /*1a1f0*/  FADD.FTZ R30, R42, R37 ;  /* 0x000000252a1e7221 */ /* 0x000fe20000010000 */
[----:B------:R-:W-:Y:S02]  /*1a200*/  IMAD.MOV.U32 R47, RZ, RZ, R119 ;  /* 0x000000ffff2f7224 */ /* 0x000fe400078e0077 */
[----:B------:R0:W3:Y:S01]  /*1a210*/  MUFU.EX2 R80, R71 ;  /* 0x0000004700507308 */ /* 0x0000e20000000800 */
[----:B-1----:R-:W-:-:S01]  /*1a220*/  FADD.FTZ R13, R69, R24 ;  /* 0x00000018450d7221 */ /* 0x002fc20000010000 */
[--C-:B------:R-:W-:Y:S01]  /*1a230*/  IMAD.MOV.U32 R37, RZ, RZ, R119.reuse ;  /* 0x000000ffff257224 */ /* 0x100fe200078e0077 */
[----:B------:R-:W-:Y:S01]  /*1a240*/  MOV R24, R119 ;  /* 0x0000007700187202 */ /* 0x000fe20000000f00 */
[----:B------:R-:W-:-:S04]  /*1a250*/  IMAD.MOV.U32 R32, RZ, RZ, R119 ;  /* 0x000000ffff207224 */ /* 0x000fc800078e0077 */
[----:B------:R-:W1:Y:S01]  /*1a260*/  MUFU.EX2 R34, R34 ;  /* 0x0000002200227308 */ /* 0x000e620000000800 */
[C---:B--2---:R-:W-:Y:S01]  /*1a270*/  F2FP.SATFINITE.E4M3.F32.PACK_AB_MERGE_C R210, R109.reuse, R42, RZ ;  /* 0x0000002a6dd2723e */ /* 0x044fe200048070ff */
[----:B------:R-:W-:Y:S01]  /*1a280*/  FADD.FTZ R109, R109, R30 ;  /* 0x0000001e6d6d7221 */ /* 0x000fe20000010000 */
[--C-:B0-----:R-:W-:Y:S01]  /*1a290*/  IMAD.MOV.U32 R71, RZ, RZ, R119.reuse ;  /* 0x000000ffff477224 */ /* 0x101fe200078e0077 */
[----:B------:R-:W-:Y:S02]  /*1a2a0*/  MOV R42, R119 ;  /* 0x00000077002a7202 */ /* 0x000fe40000000f00 */
[----:B------:R-:W-:Y:S01]  /*1a2b0*/  F2FP.SATFINITE.E4M3.F32.PACK_AB_MERGE_C R210, R107, R40, R210 ;  /* 0x000000286bd2723e */ /* 0x000fe200048070d2 */
[----:B------:R-:W-:Y:S01]  /*1a2c0*/  IMAD.MOV.U32 R107, RZ, RZ, R119 ;  /* 0x000000ffff6b7224 */ /* 0x000fe200078e0077 */
[----:B------:R-:W0:Y:S01]  /*1a2d0*/  MUFU.EX2 R39, R141 ;  /* 0x0000008d00277308 */ /* 0x000e220000000800 */
[----:B---3--:R-:W-:-:S01]  /*1a2e0*/  FADD.FTZ R13, R80, R13 ;  /* 0x0000000d500d7221 */ /* 0x008fc20000010000 */
[----:B------:R-:W-:Y:S01]  /*1a2f0*/  F2FP.SATFINITE.E4M3.F32.PACK_AB_MERGE_C R69, R80, R69, RZ ;  /* 0x000000455045723e */ /* 0x000fe200048070ff */
[----:B------:R-:W-:Y:S01]  /*1a300*/  IMAD.MOV.U32 R80, RZ, RZ, R119 ;  /* 0x000000ffff507224 */ /* 0x000fe200078e0077 */
[----:B------:R-:W-:Y:S01]  /*1a310*/  MOV R30, R119 ;  /* 0x00000077001e7202 */ /* 0x000fe20000000f00 */
[----:B------:R-:W-:-:S01]  /*1a320*/  FADD.FTZ R8, R0, R13 ;  /* 0x0000000d00087221 */ /* 0x000fc20000010000 */
[----:B------:R-:W-:Y:S01]  /*1a330*/  F2FP.SATFINITE.E4M3.F32.PACK_AB_MERGE_C R211, R72, R21, R69 ;  /* 0x0000001548d3723e */ /* 0x000fe20004807045 */
[----:B------:R-:W-:Y:S01]  /*1a340*/  IMAD.MOV.U32 R69, RZ, RZ, R119 ;  /* 0x000000ffff457224 */ /* 0x000fe200078e0077 */
[----:B------:R-:W2:Y:S01]  /*1a350*/  MUFU.EX2 R38, R38 ;  /* 0x0000002600267308 */ /* 0x000ea20000000800 */
[----:B-1----:R-:W-:-:S01]  /*1a360*/  FADD.FTZ R4, R34, R109 ;  /* 0x0000006d22047221 */ /* 0x002fc20000010000 */
[----:B------:R-:W-:Y:S01]  /*1a370*/  FADD.FTZ R8, R41, R8 ;  /* 0x0000000829087221 */ /* 0x000fe20000010000 */
[--C-:B------:R-:W-:Y:S01]  /*1a380*/  IMAD.MOV.U32 R109, RZ, RZ, R119.reuse ;  /* 0x000000ffff6d7224 */ /* 0x100fe200078e0077 */
[----:B------:R-:W-:Y:S01]  /*1a390*/  MOV R72, R119 ;  /* 0x0000007700487202 */ /* 0x000fe20000000f00 */
[----:B------:R-:W-:-:S03]  /*1a3a0*/  IMAD.MOV.U32 R40, RZ, RZ, R119 ;  /* 0x000000ffff287224 */ /* 0x000fc600078e0077 */
[----:B------:R-:W1:Y:S01]  /*1a3b0*/  MUFU.EX2 R45, R45 ;  /* 0x0000002d002d7308 */ /* 0x000e620000000800 */
[----:B0-----:R-:W-:-:S07]  /*1a3c0*/  FADD.FTZ R13, R39, R4 ;  /* 0x00000004270d7221 */ /* 0x001fce0000010000 */
[----:B------:R-:W0:Y:S01]  /*1a3d0*/  MUFU.EX2 R117, R117 ;  /* 0x0000007500757308 */ /* 0x000e220000000800 */
[----:B--2---:R-:W-:-:S07]  /*1a3e0*/  FADD.FTZ R20, R38, R13 ;  /* 0x0000000d26147221 */ /* 0x004fce0000010000 */
[----:B------:R-:W2:Y:S01]  /*1a3f0*/  MUFU.EX2 R44, R44 ;  /* 0x0000002c002c7308 */ /* 0x000ea20000000800 */
[----:B-1----:R-:W-:-:S01]  /*1a400*/  FADD.FTZ R13, R45, R8 ;  /* 0x000000082d0d7221 */ /* 0x002fc20000010000 */
[----:B------:R-:W-:-:S03]  /*1a410*/  F2FP.SATFINITE.E4M3.F32.PACK_AB_MERGE_C R45, R82, R45, RZ ;  /* 0x0000002d522d723e */ /* 0x000fc600048070ff */
[----:B------:R-:W-:Y:S01]  /*1a420*/  FADD.FTZ R82, R82, R13 ;  /* 0x0000000d52527221 */ /* 0x000fe20000010000 */
[----:B------:R-:W-:Y:S01]  /*1a430*/  F2FP.SATFINITE.E4M3.F32.PACK_AB_MERGE_C R213, R41, R0, R45 ;  /* 0x0000000029d5723e */ /* 0x000fe2000480702d */
[----:B------:R-:W-:Y:S01]  /*1a440*/  IMAD.MOV.U32 R45, RZ, RZ, R119 ;  /* 0x000000ffff2d7224 */ /* 0x000fe200078e0077 */
[----:B------:R-:W-:Y:S01]  /*1a450*/  MUFU.EX2 R121, R121 ;  /* 0x0000007900797308 */ /* 0x000fe20000000800 */
[C---:B0-----:R-:W-:Y:S01]  /*1a460*/  F2FP.SATFINITE.E4M3.F32.PACK_AB_MERGE_C R212, R117.reuse, R38, RZ ;  /* 0x0000002675d4723e */ /* 0x041fe200048070ff */
[----:B------:R-:W-:Y:S01]  /*1a470*/  FADD.FTZ R117, R117, R20 ;  /* 0x0000001475757221 */ /* 0x000fe20000010000 */
[----:B------:R-:W-:-:S01]  /*1a480*/  FADD.FTZ R13, R25, R82 ;  /* 0x00000052190d7221 */ /* 0x000fc20000010000 */
[--C-:B------:R-:W-:Y:S01]  /*1a490*/  IMAD.MOV.U32 R82, RZ, RZ, R119.reuse ;  /* 0x000000ffff527224 */ /* 0x100fe200078e0077 */
[----:B------:R-:W-:Y:S01]  /*1a4a0*/  F2FP.SATFINITE.E4M3.F32.PACK_AB_MERGE_C R212, R39, R34, R212 ;  /* 0x0000002227d4723e */ /* 0x000fe200048070d4 */
[----:B------:R-:W-:Y:S02]  /*1a4b0*/  IMAD.MOV.U32 R41, RZ, RZ, R119 ;  /* 0x000000ffff297224 */ /* 0x000fe400078e0077 */
[----:B------:R-:W0:Y:S01]  /*1a4c0*/  MUFU.EX2 R76, R76 ;  /* 0x0000004c004c7308 */ /* 0x000e220000000800 */
[----:B--2---:R-:W-:-:S01]  /*1a4d0*/  FADD.FTZ R8, R44, R117 ;  /* 0x000000752c087221 */ /* 0x004fc20000010000 */
[----:B------:R-:W-:-:S02]  /*1a4e0*/  IMAD.MOV.U32 R117, RZ, RZ, R119 ;  /* 0x000000ffff757224 */ /* 0x000fc400078e0077 */
[--C-:B------:R-:W-:Y:S02]  /*1a4f0*/  IMAD.MOV.U32 R39, RZ, RZ, R119.reuse ;  /* 0x000000ffff277224 */ /* 0x100fe400078e0077 */
[--C-:B------:R-:W-:Y:S02]  /*1a500*/  IMAD.MOV.U32 R38, RZ, RZ, R119.reuse ;  /* 0x000000ffff267224 */ /* 0x100fe400078e0077 */
[----:B------:R-:W-:Y:S01]  /*1a510*/  MUFU.EX2 R46, R46 ;  /* 0x0000002e002e7308 */ /* 0x000fe20000000800 */
[----:B------:R-:W-:-:S07]  /*1a520*/  IMAD.MOV.U32 R34, RZ, RZ, R119 ;  /* 0x000000ffff227224 */ /* 0x000fce00078e0077 */
[----:B------:R-:W1:Y:S01]  /*1a530*/  MUFU.EX2 R123, R123 ;  /* 0x0000007b007b7308 */ /* 0x000e620000000800 */
[----:B0-----:R-:W-:-:S07]  /*1a540*/  FADD.FTZ R20, R76, R13 ;  /* 0x0000000d4c147221 */ /* 0x001fce0000010000 */
[----:B------:R-:W0:Y:S08]  /*1a550*/  MUFU.EX2 R53, R53 ;  /* 0x0000003500357308 */ /* 0x000e300000000800 */
[----:B------:R2:W3:Y:S01]  /*1a560*/  MUFU.EX2 R6, R55 ;  /* 0x0000003700067308 */ /* 0x0004e20000000800 */
[----:B-1----:R-:W-:-:S04]  /*1a570*/  F2FP.SATFINITE.E4M3.F32.PACK_AB_MERGE_C R214, R123, R46, RZ ;  /* 0x0000002e7bd6723e */ /* 0x002fc800048070ff */
[----:B------:R-:W-:Y:S01]  /*1a580*/  F2FP.SATFINITE.E4M3.F32.PACK_AB_MERGE_C R214, R121, R44, R214 ;  /* 0x0000002c79d6723e */ /* 0x000fe200048070d6 */
[----:B------:R-:W-:Y:S02]  /*1a590*/  IMAD.MOV.U32 R44, RZ, RZ, R119 ;  /* 0x000000ffff2c7224 */ /* 0x000fe400078e0077 */
[----:B------:R-:W-:Y:S01]  /*1a5a0*/  MUFU.EX2 R50, R50 ;  /* 0x0000003200327308 */ /* 0x000fe20000000800 */
[----:B0-----:R-:W-:-:S01]  /*1a5b0*/  FADD.FTZ R13, R53, R20 ;  /* 0x00000014350d7221 */ /* 0x001fc20000010000 */
[----:B--2---:R-:W-:-:S06]  /*1a5c0*/  IMAD.MOV.U32 R55, RZ, RZ, R119 ;  /* 0x000000ffff377224 */ /* 0x004fcc00078e0077 */
[----:B------:R-:W0:Y:S01]  /*1a5d0*/  MUFU.EX2 R127, R127 ;  /* 0x0000007f007f7308 */ /* 0x000e220000000800 */
[C---:B---3--:R-:W-:Y:S01]  /*1a5e0*/  F2FP.SATFINITE.E4M3.F32.PACK_AB_MERGE_C R53, R6.reuse, R53, RZ ;  /* 0x000000350635723e */ /* 0x048fe200048070ff */
[----:B------:R-:W-:-:S03]  /*1a5f0*/  FADD.FTZ R6, R6, R13 ;  /* 0x0000000d06067221 */ /* 0x000fc60000010000 */
[----:B------:R-:W-:Y:S01]  /*1a600*/  F2FP.SATFINITE.E4M3.F32.PACK_AB_MERGE_C R215, R76, R25, R53 ;  /* 0x000000194cd7723e */ /* 0x000fe20004807035 */
[--C-:B------:R-:W-:Y:S02]  /*1a610*/  IMAD.MOV.U32 R76, RZ, RZ, R119.reuse ;  /* 0x000000ffff4c7224 */ /* 0x100fe400078e0077 */
[----:B------:R-:W-:Y:S01]  /*1a620*/  MUFU.EX2 R48, R48 ;  /* 0x0000003000307308 */ /* 0x000fe20000000800 */
[--C-:B------:R-:W-:Y:S02]  /*1a630*/  IMAD.MOV.U32 R53, RZ, RZ, R119.reuse ;  /* 0x000000ffff357224 */ /* 0x100fe400078e0077 */
[----:B------:R-:W-:-:S05]  /*1a640*/  IMAD.MOV.U32 R25, RZ, RZ, R119 ;  /* 0x000000ffff197224 */ /* 0x000fca00078e0077 */
[----:B------:R-:W1:Y:S01]  /*1a650*/  MUFU.EX2 R43, R43 ;  /* 0x0000002b002b7308 */ /* 0x000e620000000800 */
[----:B0-----:R-:W-:-:S07]  /*1a660*/  F2FP.SATFINITE.E4M3.F32.PACK_AB_MERGE_C R216, R127, R50, RZ ;  /* 0x000000327fd8723e */ /* 0x001fce00048070ff */
[----:B------:R-:W0:Y:S08]  /*1a670*/  MUFU.EX2 R125, R125 ;  /* 0x0000007d007d7308 */ /* 0x000e300000000800 */
[----:B------:R2:W3:Y:S01]  /*1a680*/  MUFU.EX2 R12, R27 ;  /* 0x0000001b000c7308 */ /* 0x0004e20000000800 */
[----:B-1----:R-:W-:-:S07]  /*1a690*/  FADD.FTZ R3, R43, R6 ;  /* 0x000000062b037221 */ /* 0x002fce0000010000 */
[----:B------:R-:W1:Y:S01]  /*1a6a0*/  MUFU.EX2 R29, R29 ;  /* 0x0000001d001d7308 */ /* 0x000e620000000800 */
[----:B--2---:R-:W-:-:S01]  /*1a6b0*/  FADD.FTZ R27, R121, R8 ;  /* 0x00000008791b7221 */ /* 0x004fc20000010000 */
[----:B0-----:R-:W-:-:S03]  /*1a6c0*/  F2FP.SATFINITE.E4M3.F32.PACK_AB_MERGE_C R216, R125, R48, R216 ;  /* 0x000000307dd8723e */ /* 0x001fc600048070d8 */
[----:B------:R-:W-:Y:S01]  /*1a6d0*/  FADD.FTZ R46, R46, R27 ;  /* 0x0000001b2e2e7221 */ /* 0x000fe20000010000 */
[----:B------:R-:W-:Y:S02]  /*1a6e0*/  IMAD.MOV.U32 R27, RZ, RZ, R119 ;  /* 0x000000ffff1b7224 */ /* 0x000fe400078e0077 */
[----:B------:R0:W2:Y:S01]  /*1a6f0*/  MUFU.EX2 R4, R31 ;  /* 0x0000001f00047308 */ /* 0x0000a20000000800 */
[----:B------:R-:W-:-:S01]  /*1a700*/  FADD.FTZ R123, R123, R46 ;  /* 0x0000002e7b7b7221 */ /* 0x000fc20000010000 */
[----:B---3--:R-:W-:Y:S01]  /*1a710*/  FADD.FTZ R6, R12, R3 ;  /* 0x000000030c067221 */ /* 0x008fe20000010000 */
[----:B------:R-:W-:Y:S02]  /*1a720*/  IMAD.MOV.U32 R46, RZ, RZ, R119 ;  /* 0x000000ffff2e7224 */ /* 0x000fe400078e0077 */
[----:B------:R-:W-:Y:S01]  /*1a730*/  FADD.FTZ R20, R48, R123 ;  /* 0x0000007b30147221 */ /* 0x000fe20000010000 */
[----:B------:R-:W-:Y:S02]  /*1a740*/  MOV R48, R119 ;  /* 0x0000007700307202 */ /* 0x000fe40000000f00 */
[----:B------:R-:W-:Y:S01]  /*1a750*/  MUFU.EX2 R54, R54 ;  /* 0x0000003600367308 */ /* 0x000fe20000000800 */
[----:B------:R-:W-:-:S01]  /*1a760*/  FADD.FTZ R125, R125, R20 ;  /* 0x000000147d7d7221 */ /* 0x000fc20000010000 */
[----:B-1----:R-:W-:Y:S01]  /*1a770*/  FADD.FTZ R3, R29, R6 ;  /* 0x000000061d037221 */ /* 0x002fe20000010000 */
[----:B0-----:R-:W-:-:S02]  /*1a780*/  IMAD.MOV.U32 R31, RZ, RZ, R119 ;  /* 0x000000ffff1f7224 */ /* 0x001fc400078e0077 */
[----:B------:R-:W-:-:S03]  /*1a790*/  FADD.FTZ R50, R50, R125 ;  /* 0x0000007d32327221 */ /* 0x000fc60000010000 */
[----:B------:R-:W0:Y:S01]  /*1a7a0*/  MUFU.EX2 R131, R131 ;  /* 0x0000008300837308 */ /* 0x000e220000000800 */
[C---:B--2---:R-:W-:Y:S01]  /*1a7b0*/  F2FP.SATFINITE.E4M3.F32.PACK_AB_MERGE_C R29, R4.reuse, R29, RZ ;  /* 0x0000001d041d723e */ /* 0x044fe200048070ff */
[----:B------:R-:W-:Y:S01]  /*1a7c0*/  FADD.FTZ R127, R127, R50 ;  /* 0x000000327f7f7221 */ /* 0x000fe20000010000 */
[----:B------:R-:W-:-:S01]  /*1a7d0*/  FADD.FTZ R4, R4, R3 ;  /* 0x0000000304047221 */ /* 0x000fc20000010000 */
[----:B------:R-:W-:Y:S01]  /*1a7e0*/  IMAD.MOV.U32 R50, RZ, RZ, R119 ;  /* 0x000000ffff327224 */ /* 0x000fe200078e0077 */
[----:B------:R-:W-:Y:S01]  /*1a7f0*/  F2FP.SATFINITE.E4M3.F32.PACK_AB_MERGE_C R217, R12, R43, R29 ;  /* 0x0000002b0cd9723e */ /* 0x000fe2000480701d */
[--C-:B------:R-:W-:Y:S02]  /*1a800*/  IMAD.MOV.U32 R43, RZ, RZ, R119.reuse ;  /* 0x000000ffff2b7224 */ /* 0x100fe400078e0077 */
[----:B------:R-:W1:Y:S01]  /*1a810*/  MUFU.EX2 R52, R52 ;  /* 0x0000003400347308 */ /* 0x000e620000000800 */
[----:B------:R-:W-:-:S07]  /*1a820*/  IMAD.MOV.U32 R29, RZ, RZ, R119 ;  /* 0x000000ffff1d7224 */ /* 0x000fce00078e0077 */
[----:B------:R-:W2:Y:S01]  /*1a830*/  MUFU.EX2 R111, R111 ;  /* 0x0000006f006f7308 */ /* 0x000ea20000000800 */
[----:B0-----:R-:W-:-:S07]  /*1a840*/  F2FP.SATFINITE.E4M3.F32.PACK_AB_MERGE_C R5, R131, R54, RZ ;  /* 0x000000368305723e */ /* 0x001fce00048070ff */
[----:B------:R-:W0:Y:S01]  /*1a850*/  MUFU.EX2 R129, R129 ;  /* 0x0000008100817308 */ /* 0x000e220000000800 */
[----:B-1----:R-:W-:-:S07]  /*1a860*/  FADD.FTZ R6, R52, R127 ;  /* 0x0000007f34067221 */ /* 0x002fce0000010000 */
[----:B------:R1:W3:Y:S01]  /*1a870*/  MUFU.EX2 R8, R35 ;  /* 0x0000002300087308 */ /* 0x0002e20000000800 */
[----:B--2---:R-:W-:-:S07]  /*1a880*/  FADD.FTZ R3, R111, R4 ;  /* 0x000000046f037221 */ /* 0x004fce0000010000 */
[----:B------:R-:W-:Y:S01]  /*1a890*/  MUFU.EX2 R113, R113 ;  /* 0x0000007100717308 */ /* 0x000fe20000000800 */
[C---:B0-----:R-:W-:Y:S01]  /*1a8a0*/  F2FP.SATFINITE.E4M3.F32.PACK_AB_MERGE_C R218, R129.reuse, R52, R5 ;  /* 0x0000003481da723e */ /* 0x041fe20004807005 */
[----:B------:R-:W-:Y:S01]  /*1a8b0*/  FADD.FTZ R129, R129, R6 ;  /* 0x0000000681817221 */ /* 0x000fe20000010000 */
[--C-:B------:R-:W-:Y:S02]  /*1a8c0*/  IMAD.MOV.U32 R52, RZ, RZ, R119.reuse ;  /* 0x000000ffff347224 */ /* 0x100fe400078e0077 */
[----:B-1----:R-:W-:Y:S02]  /*1a8d0*/  IMAD.MOV.U32 R35, RZ, RZ, R119 ;  /* 0x000000ffff237224 */ /* 0x002fe400078e0077 */
[----:B------:R-:W-:-:S01]  /*1a8e0*/  FADD.FTZ R54, R54, R129 ;  /* 0x0000008136367221 */ /* 0x000fc20000010000 */
[----:B------:R-:W0:Y:S01]  /*1a8f0*/  MUFU.EX2 R58, R58 ;  /* 0x0000003a003a7308 */ /* 0x000e220000000800 */
[----:B---3--:R-:W-:-:S02]  /*1a900*/  FADD.FTZ R0, R8, R3 ;  /* 0x0000000308007221 */ /* 0x008fc40000010000 */
[----:B------:R-:W-:Y:S01]  /*1a910*/  FADD.FTZ R9, R131, R54 ;  /* 0x0000003683097221 */ /* 0x000fe20000010000 */
[----:B------:R-:W-:-:S02]  /*1a920*/  MOV R54, R119 ;  /* 0x0000007700367202 */ /* 0x000fc40000000f00 */
[----:B0-----:R-:W-:Y:S01]  /*1a930*/  F2FP.SATFINITE.E4M3.F32.PACK_AB_MERGE_C R3, R58, R113, RZ ;  /* 0x000000713a03723e */ /* 0x001fe200048070ff */
[----:B------:R-:W-:-:S03]  /*1a940*/  FADD.FTZ R113, R113, R0 ;  /* 0x0000000071717221 */ /* 0x000fc60000010000 */
[----:B------:R-:W-:Y:S01]  /*1a950*/  F2FP.SATFINITE.E4M3.F32.PACK_AB_MERGE_C R219, R8, R111, R3 ;  /* 0x0000006f08db723e */ /* 0x000fe20004807003 */
[----:B------:R-:W-:-:S01]  /*1a960*/  FADD.FTZ R0, R58, R113 ;  /* 0x000000713a007221 */ /* 0x000fc20000010000 */
[--C-:B------:R-:W-:Y:S02]  /*1a970*/  IMAD.MOV.U32 R113, RZ, RZ, R119.reuse ;  /* 0x000000ffff717224 */ /* 0x100fe400078e0077 */
[--C-:B------:R-:W-:Y:S02]  /*1a980*/  IMAD.MOV.U32 R111, RZ, RZ, R119.reuse ;  /* 0x000000ffff6f7224 */ /* 0x100fe400078e0077 */
[----:B------:R-:W-:Y:S01]  /*1a990*/  IMAD.MOV.U32 R58, RZ, RZ, R119 ;  /* 0x000000ffff3a7224 */ /* 0x000fe200078e0077 */
[----:B------:R-:W-:Y:S06]  /*1a9a0*/  @!P2 BRA `(.L_x_626) ;  /* 0x0000003400dca947 */ /* 0x000fec0003800000 */
[----:B------:R-:W-:Y:S01]  /*1a9b0*/  VIADD R3, R161, 0xfffffffe ;  /* 0xfffffffea1037836 */ /* 0x000fe20000000000 */
[----:B------:R-:W-:Y:S01]  /*1a9c0*/  CS2R R118, SRZ ;  /* 0x0000000000767805 */ /* 0x000fe2000001ff00 */
[----:B------:R-:W-:Y:S01]  /*1a9d0*/  IMAD.MOV.U32 R4, RZ, RZ, R11 ;  /* 0x000000ffff047224 */ /* 0x000fe200078e000b */
[----:B------:R-:W-:Y:S01]  /*1a9e0*/  CS2R R116, SRZ ;  /* 0x0000000000747805 */ /* 0x000fe2000001ff00 */
[----:B------:R-:W-:Y:S01]  /*1a9f0*/  IMAD.MOV.U32 R5, RZ, RZ, R10 ;  /* 0x000000ffff057224 */ /* 0x000fe200078e000a */
[----:B------:R-:W-:Y:S01]  /*1aa00*/  CS2R R114, SRZ ;  /* 0x0000000000727805 */ /* 0x000fe2000001ff00 */
[----:B------:R-:W-:Y:S01]  /*1aa10*/  IMAD.MOV.U32 R6, RZ, RZ, R230 ;  /* 0x000000ffff067224 */ /* 0x000fe200078e00e6 */
[----:B------:R-:W-:Y:S01]  /*1aa20*/  CS2R R112, SRZ ;  /* 0x0000000000707805 */ /* 0x000fe2000001ff00 */
[----:B------:R-:W-:Y:S01]  /*1aa30*/  IMAD.MOV.U32 R7, RZ, RZ, R147 ;  /* 0x000000ffff077224 */ /* 0x000fe200078e0093 */
        /* <DEDUP_REMOVED lines=43> */
[----:B------:R-:W-:-:S07]  /*1acf0*/  CS2R R24, SRZ ;  /* 0x0000000000187805 */ /* 0x000fce000001ff00 */
.L_x_637:
[----:B------:R-:W-:Y:S01]  /*1ad00*/  ISETP.NE.AND P1, PT, R7, 0x1, PT ;  /* 0x000000010700780c */ /* 0x000fe20003f25270 */
[----:B------:R-:W-:Y:S05]  /*1ad10*/  YIELD ;  /* 0x0000000000007946 */ /* 0x000fea0003800000 */
[----:B------:R-:W-:Y:S02]  /*1ad20*/  SEL R11, RZ, 0x1, P1 ;  /* 0x00000001ff0b7807 */ /* 0x000fe40000800000 */
[----:B------:R-:W-:Y:S02]  /*1ad30*/  ISETP.NE.AND P1, PT, R233, RZ, PT ;  /* 0x000000ffe900720c */ /* 0x000fe40003f25270 */
[----:B------:R-:W-:-:S11]  /*1ad40*/  LOP3.LUT R230, R6, R11, RZ, 0x3c, !PT ;  /* 0x0000000b06e67212 */ /* 0x000fd600078e3cff */
[----:B------:R-:W-:Y:S05]  /*1ad50*/  @P1 BRA `(.L_x_627) ;  /* 0x00000000003c1947 */ /* 0x000fea0003800000 */
[----:B------:R-:W-:Y:S05]  /*1ad60*/  @!P0 BRA `(.L_x_628) ;  /* 0x0000000000048947 */ /* 0x000fea0003800000 */
[----:B------:R-:W-:Y:S01]  /*1ad70*/  BPT.TRAP 0x1 ;  /* 0x000000040000795c */ /* 0x000fe20000300000 */
.L_x_628:
[----:B------:R-:W-:-:S04]  /*1ad80*/  IADD3 R8, R7, 0x1, RZ ;  /* 0x0000000107087810 */ /* 0x000fc80007ffe0ff */
[----:B------:R-:W-:-:S04]  /*1ad90*/  ISETP.NE.AND P2, PT, R8, 0x2, PT ;  /* 0x000000020800780c */ /* 0x000fc80003f45270 */
[----:B------:R-:W-:Y:S02]  /*1ada0*/  SEL R11, R8, RZ, P2 ;  /* 0x000000ff080b7207 */ /* 0x000fe40001000000 */
[----:B------:R-:W-:-:S03]  /*1adb0*/  SHF.L.U32 R8, R230, 0x1f, RZ ;  /* 0x0000001fe6087819 */ /* 0x000fc600000006ff */
[----:B------:R-:W-:-:S04]  /*1adc0*/  IMAD R11, R11, 0x8, R16 ;  /* 0x000000080b0b7824 */ /* 0x000fc800078e0210 */
[----:B------:R0:W1:Y:S01]  /*1add0*/  SYNCS.PHASECHK.TRANS64.TRYWAIT P2, [R11+URZ+0x33430], R8 ;  /* 0x033430080b0075a7 */ /* 0x000062000804017f */
[----:B------:R-:W-:Y:S05]  /*1ade0*/  @!P0 BRA `(.L_x_629) ;  /* 0x0000000000048947 */ /* 0x000fea0003800000 */
[----:B------:R-:W-:Y:S01]  /*1adf0*/  BPT.TRAP 0x1 ;  /* 0x000000040000795c */ /* 0x000fe20000300000 */
.L_x_629:
[----:B------:R-:W-:Y:S04]  /*1ae00*/  BSSY B0, `(.L_x_627) ;  /* 0x0000004000007945 */ /* 0x000fe80003800000 */
[----:B-1----:R-:W-:Y:S05]  /*1ae10*/  @P2 BRA `(.L_x_630) ;  /* 0x0000000000082947 */ /* 0x002fea0003800000 */
[----:B------:R-:W1:Y:S02]  /*1ae20*/  SYNCS.PHASECHK.TRANS64.TRYWAIT P2, [R11+URZ+0x33430], R8 ;  /* 0x033430080b0075a7 */ /* 0x000e64000804017f */
[----:B-1----:R-:W-:Y:S05]  /*1ae30*/  @!P2 BRA `(.L_x_631) ;  /* 0x000000ec0014a947 */ /* 0x002fea0003800000 */
.L_x_630:
[----:B------:R-:W-:Y:S05]  /*1ae40*/  BSYNC B0 ;  /* 0x0000000000007941 */ /* 0x000fea0003800000 */
.L_x_627:
[----:B01----:R-:W0:Y:S01]  /*1ae50*/  S2R R8, SR_TID.X ;  /* 0x0000000000087919 */ /* 0x003e220000002100 */
[----:B------:R-:W-:Y:S05]  /*1ae60*/  WARPSYNC.ALL ;  /* 0x0000000000007948 */ /* 0x000fea0003800000 */
[----:B------:R-:W-:Y:S01]  /*1ae70*/  IMAD.MOV.U32 R11, RZ, RZ, -0x7fffffe0 ;  /* 0x80000020ff0b7424 */ /* 0x000fe200078e00ff */
[----:B------:R-:W-:Y:S01]  /*1ae80*/  UMOV UR20, UR28 ;  /* 0x0000001c00147c82 */ /* 0x000fe20008000000 */
[----:B------:R-:W-:Y:S01]  /*1ae90*/  UMOV UR21, UR29 ;  /* 0x0000001d00157c82 */ /* 0x000fe20008000000 */
[----:B------:R-:W-:Y:S01]  /*1aea0*/  IMAD.MOV.U32 R121, RZ, RZ, -0x7fffffe0 ;  /* 0x80000020ff797424 */ /* 0x000fe200078e00ff */
[----:B------:R-:W-:Y:S01]  /*1aeb0*/  UMOV UR24, UR28 ;  /* 0x0000001c00187c82 */ /* 0x000fe20008000000 */
[----:B------:R-:W-:Y:S01]  /*1aec0*/  R2UR UR23, R11 ;  /* 0x000000000b1772ca */ /* 0x000fe200000e0000 */
[----:B------:R-:W-:Y:S01]  /*1aed0*/  UMOV UR25, UR29 ;  /* 0x0000001d00197c82 */ /* 0x000fe20008000000 */
[----:B------:R-:W-:Y:S01]  /*1aee0*/  IMAD.MOV.U32 R13, RZ, RZ, -0x7fffffe0 ;  /* 0x80000020ff0d7424 */ /* 0x000fe200078e00ff */
[----:B------:R-:W-:Y:S01]  /*1aef0*/  R2UR UR27, R121 ;  /* 0x00000000791b72ca */ /* 0x000fe200000e0000 */
[----:B------:R-:W-:Y:S01]  /*1af00*/  IMAD.MOV.U32 R21, RZ, RZ, -0x7fffffe0 ;  /* 0x80000020ff157424 */ /* 0x000fe200078e00ff */
[----:B------:R-:W-:Y:S01]  /*1af10*/  UMOV UR32, UR28 ;  /* 0x0000001c00207c82 */ /* 0x000fe20008000000 */
[----:B------:R-:W-:Y:S01]  /*1af20*/  UMOV UR33, UR29 ;  /* 0x0000001d00217c82 */ /* 0x000fe20008000000 */
[----:B------:R-:W-:Y:S01]  /*1af30*/  R2UR UR31, R13 ;  /* 0x000000000d1f72ca */ /* 0x000fe200000e0000 */
[----:B------:R-:W-:Y:S01]  /*1af40*/  UMOV UR44, UR28 ;  /* 0x0000001c002c7c82 */ /* 0x000fe20008000000 */
[----:B------:R-:W-:Y:S01]  /*1af50*/  R2UR UR35, R21 ;  /* 0x00000000152372ca */ /* 0x000fe200000e0000 */
[----:B------:R-:W-:Y:S01]  /*1af60*/  UMOV UR45, UR29 ;  /* 0x0000001d002d7c82 */ /* 0x000fe20008000000 */
[----:B------:R-:W-:Y:S01]  /*1af70*/  R2UR UR47, R121 ;  /* 0x00000000792f72ca */ /* 0x000fe200000e0000 */
[----:B------:R-:W-:Y:S01]  /*1af80*/  IMAD.MOV.U32 R21, RZ, RZ, -0x7fffffe0 ;  /* 0x80000020ff157424 */ /* 0x000fe200078e00ff */
[----:B------:R-:W-:Y:S01]  /*1af90*/  R2UR UR51, R13 ;  /* 0x000000000d3372ca */ /* 0x000fe200000e0000 */
[----:B------:R-:W-:Y:S01]  /*1afa0*/  IMAD.MOV.U32 R13, RZ, RZ, -0x7fffffe0 ;  /* 0x80000020ff0d7424 */ /* 0x000fe200078e00ff */
[----:B------:R-:W-:-:S02]  /*1afb0*/  MOV R11, 0x80000020 ;  /* 0x80000020000b7802 */ /* 0x000fc40000000f00 */
[----:B0-----:R-:W-:Y:S01]  /*1afc0*/  SHF.R.U32.HI R10, RZ, 0x7, R8 ;  /* 0x00000007ff0a7819 */ /* 0x001fe20000011608 */
[----:B------:R-:W-:-:S04]  /*1afd0*/  VIADD R8, R7, 0x1 ;  /* 0x0000000107087836 */ /* 0x000fc80000000000 */
[----:B------:R-:W-:-:S05]  /*1afe0*/  VIADD R15, R10, 0x8 ;  /* 0x000000080a0f7836 */ /* 0x000fca0000000000 */
[----:B------:R0:W-:Y:S01]  /*1aff0*/  BAR.SYNC.DEFER_BLOCKING R15, 0x100 ;  /* 0x0004000f0000751d */ /* 0x0001e20000010000 */
[----:B------:R-:W-:-:S04]  /*1b000*/  ISETP.NE.AND P2, PT, R8, 0x2, PT ;  /* 0x000000020800780c */ /* 0x000fc80003f45270 */
[----:B------:R-:W-:-:S05]  /*1b010*/  SEL R8, R8, RZ, P2 ;  /* 0x000000ff08087207 */ /* 0x000fca0001000000 */
[----:B------:R-:W-:-:S04]  /*1b020*/  IMAD R10, R8, 0x780, R14 ;  /* 0x00000780080a7824 */ /* 0x000fc800078e020e */
[C---:B------:R-:W-:Y:S01]  /*1b030*/  VIADD R120, R10.reuse, 0x80 ;  /* 0x000000800a787836 */ /* 0x040fe20000000000 */
[C---:B------:R-:W-:Y:S01]  /*1b040*/  R2UR UR22, R10.reuse ;  /* 0x000000000a1672ca */ /* 0x040fe200000e0000 */
[C---:B------:R-:W-:Y:S01]  /*1b050*/  VIADD R20, R10.reuse, 0x180 ;  /* 0x000001800a147836 */ /* 0x040fe20000000000 */
[----:B------:R-:W-:Y:S02]  /*1b060*/  IADD3 R12, R10, 0x100, RZ ;  /* 0x000001000a0c7810 */ /* 0x000fe40007ffe0ff */
[----:B------:R-:W-:Y:S01]  /*1b070*/  R2UR UR26, R120 ;  /* 0x00000000781a72ca */ /* 0x000fe200000e0000 */
[----:B------:R-:W-:Y:S01]  /*1b080*/  VIADD R120, R10, 0x200 ;  /* 0x000002000a787836 */ /* 0x000fe20000000000 */
[----:B------:R-:W-:Y:S02]  /*1b090*/  R2UR UR30, R12 ;  /* 0x000000000c1e72ca */ /* 0x000fe400000e0000 */
[----:B------:R-:W-:Y:S01]  /*1b0a0*/  R2UR UR34, R20 ;  /* 0x00000000142272ca */ /* 0x000fe200000e0000 */
[----:B------:R-:W-:Y:S01]  /*1b0b0*/  WARPGROUP.ARRIVE ;  /* 0x00000000000079c5 */ /* 0x000fe20000000000 */
[----:B------:R-:W-:Y:S01]  /*1b0c0*/  R2UR UR46, R120 ;  /* 0x00000000782e72ca */ /* 0x000fe200000e0000 */
[C---:B------:R-:W-:Y:S01]  /*1b0d0*/  VIADD R20, R10.reuse, 0x82 ;  /* 0x000000820a147836 */ /* 0x040fe20000000000 */
[----:B------:R-:W-:-:S03]  /*1b0e0*/  IADD3 R12, R10, 0x2, RZ ;  /* 0x000000020a0c7810 */ /* 0x000fc60007ffe0ff */
[----:B------:R-:W-:Y:S01]  /*1b0f0*/  QGMMA.64x32x32.F32.E4M3.E4M3 R184, gdesc[UR20], RZ, !UPT, gsb0 ;  /* 0x0060000014b879f3 */ /* 0x000fe2000c0008ff */
[----:B------:R-:W-:Y:S01]  /*1b100*/  R2UR UR50, R12 ;  /* 0x000000000c3272ca */ /* 0x000fe200000e0000 */
[----:B------:R-:W-:Y:S01]  /*1b110*/  UMOV UR20, UR48 ;  /* 0x0000003000147c82 */ /* 0x000fe20008000000 */
[----:B------:R-:W-:Y:S01]  /*1b120*/  R2UR UR22, R20 ;  /* 0x00000000141672ca */ /* 0x000fe200000e0000 */
[----:B------:R-:W-:Y:S01]  /*1b130*/  UMOV UR21, UR49 ;  /* 0x0000003100157c82 */ /* 0x000fe20008000000 */
[----:B------:R-:W-:Y:S01]  /*1b140*/  R2UR UR23, R21 ;  /* 0x00000000151772ca */ /* 0x000fe200000e0000 */
[----:B------:R-:W-:Y:S01]  /*1b150*/  VIADD R12, R10, 0x102 ;  /* 0x000001020a0c7836 */ /* 0x000fe20000000000 */
[----:B------:R-:W-:Y:S02]  /*1b160*/  WARPGROUP.DEPBAR.LE gsb0, 0x0 ;  /* 0x00008000000079c5 */ /* 0x000fe40000010000 */
[----:B------:R-:W-:-:S06]  /*1b170*/  WARPGROUP.ARRIVE ;  /* 0x00000000000079c5 */ /* 0x000fcc0000000000 */
[----:B------:R-:W-:Y:S01]  /*1b180*/  QGMMA.64x32x32.F32.E4M3.E4M3 R168, gdesc[UR24], RZ, !UPT, gsb0 ;  /* 0x0060000018a879f3 */ /* 0x000fe2000c0008ff */
        /* <DEDUP_REMOVED lines=8> */
[----:B------:R-:W-:Y:S03]  /*1b210*/  QGMMA.64x32x32.F32.E4M3.E4M3 R152, gdesc[UR28], RZ, !UPT, gsb0 ;  /* 0x006000001c9879f3 */ /* 0x000fe6000c0008ff */
        /* <DEDUP_REMOVED lines=17> */
[----:B------:R-:W-:-:S03]  /*1b330*/  IMAD.MOV.U32 R13, RZ, RZ, -0x7fffffe0 ;  /* 0x80000020ff0d7424 */ /* 0x000fc600078e00ff */
[----:B------:R-:W-:Y:S01]  /*1b340*/  R2UR UR6, R12 ;  /* 0x000000000c0672ca */ /* 0x000fe200000e0000 */
[----:B------:R-:W-:Y:S01]  /*1b350*/  VIADD R12, R10, 0x300 ;  /* 0x000003000a0c7836 */ /* 0x000fe20000000000 */
[----:B------:R-:W-:Y:S02]  /*1b360*/  R2UR UR7, R13 ;  /* 0x000000000d0772ca */ /* 0x000fe400000e0000 */
[----:B------:R-:W-:Y:S01]  /*1b370*/  MOV R13, 0x80000020 ;  /* 0x80000020000d7802 */ /* 0x000fe20000000f00 */
        /* <DEDUP_REMOVED lines=41> */
[----:B------:R-:W-:Y:S01]  /*1b610*/  R2UR UR11, R13 ;  /* 0x000000000d0b72ca */ /* 0x000fe200000e0000 */
[----:B------:R-:W-:Y:S01]  /*1b620*/  IMAD.MOV.U32 R13, RZ, RZ, -0x7fffffe0 ;  /* 0x80000020ff0d7424 */ /* 0x000fe200078e00ff */
        /* <DEDUP_REMOVED lines=38> */
[----:B------:R-:W-:-:S04]  /*1b890*/  MOV R13, 0x80000020 ;  /* 0x80000020000d7802 */ /* 0x000fc80000000f00 */
        /* <DEDUP_REMOVED lines=66> */
[C---:B------:R-:W-:Y:S02]  /*1bcc0*/  VIADD R12, R10.reuse, 0x682 ;  /* 0x000006820a0c7836 */ /* 0x040fe40000000000 */
[----:B------:R-:W-:Y:S02]  /*1bcd0*/  IMAD.MOV.U32 R13, RZ, RZ, -0x7fffffe0 ;  /* 0x80000020ff0d7424 */ /* 0x000fe400078e00ff */
[----:B------:R-:W-:Y:S01]  /*1bce0*/  VIADD R10, R10, 0x702 ;  /* 0x000007020a0a7836 */ /* 0x000fe20000000000 */
[----:B------:R-:W-:-:S02]  /*1bcf0*/  WARPGROUP.DEPBAR.LE gsb0, 0x0 ;  /* 0x00008000000079c5 */ /* 0x000fc40000010000 */
        /* <DEDUP_REMOVED lines=29> */
[----:B0-----:R-:W-:Y:S05]  /*1bed0*/  @P1 BRA `(.L_x_632) ;  /* 0x0000000000281947 */ /* 0x001fea0003800000 */
[----:B------:R-:W-:Y:S05]  /*1bee0*/  @!P0 BRA `(.L_x_633) ;  /* 0x0000000000048947 */ /* 0x000fea0003800000 */
[----:B------:R-:W-:Y:S01]  /*1bef0*/  BPT.TRAP 0x1 ;  /* 0x000000040000795c */ /* 0x000fe20000300000 */
.L_x_633:
[----:B------:R-:W-:Y:S01]  /*1bf00*/  SHF.L.U32 R6, R6, 0x1f, RZ ;  /* 0x0000001f06067819 */ /* 0x000fe200000006ff */
[----:B------:R-:W-:-:S04]  /*1bf10*/  IMAD R10, R7, 0x8, R16 ;  /* 0x00000008070a7824 */ /* 0x000fc800078e0210 */
[----:B------:R0:W1:Y:S01]  /*1bf20*/  SYNCS.PHASECHK.TRANS64.TRYWAIT P1, [R10+URZ+0x33450], R6 ;  /* 0x033450060a0075a7 */ /* 0x000062000802017f */
[----:B------:R-:W-:Y:S05]  /*1bf30*/  @!P0 BRA `(.L_x_634) ;  /* 0x0000000000048947 */ /* 0x000fea0003800000 */
[----:B------:R-:W-:Y:S01]  /*1bf40*/  BPT.TRAP 0x1 ;  /* 0x000000040000795c */ /* 0x000fe20000300000 */
.L_x_634:
[----:B-1----:R-:W-:Y:S05]  /*1bf50*/  @P1 BRA `(.L_x_632) ;  /* 0x0000000000081947 */ /* 0x002fea0003800000 */
[----:B------:R-:W1:Y:S02]  /*1bf60*/  SYNCS.PHASECHK.TRANS64.TRYWAIT P1, [R10+URZ+0x33450], R6 ;  /* 0x033450060a0075a7 */ /* 0x000e64000802017f */
[----:B-1----:R-:W-:Y:S05]  /*1bf70*/  @!P1 BRA `(.L_x_635) ;  /* 0x000000d800d89947 */ /* 0x002fea0003800000 */
.L_x_632:
[----:B01----:R-:W-:Y:S01]  /*1bf80*/  VIADD R6, R16, 0x200 ;  /* 0x0000020010067836 */ /* 0x003fe20000000000 */
[----:B------:R-:W-:Y:S05]  /*1bf90*/  WARPSYNC.ALL ;  /* 0x0000000000007948 */ /* 0x000fea0003800000 */
[----:B------:R-:W-:Y:S01]  /*1bfa0*/  SHF.R.U32.HI R6, RZ, 0x4, R6 ;  /* 0x00000004ff067819 */ /* 0x000fe20000011606 */
[----:B------:R-:W-:Y:S01]  /*1bfb0*/  IMAD.MOV.U32 R11, RZ, RZ, -0x3ffffff0 ;  /* 0xc0000010ff0b7424 */ /* 0x000fe200078e00ff */
[----:B------:R-:W-:Y:S01]  /*1bfc0*/  WARPGROUP.ARRIVE ;  /* 0x00000000000079c5 */ /* 0x000fe20000000000 */
[----:B------:R-:W-:Y:S01]  /*1bfd0*/  IMAD.MOV.U32 R13, RZ, RZ, -0x3ffffff0 ;  /* 0xc0000010ff0d7424 */ /* 0x000fe200078e00ff */
[----:B------:R-:W-:-:S02]  /*1bfe0*/  LOP3.LUT R6, R6, 0x3fff, RZ, 0xc0, !PT ;  /* 0x00003fff06067812 */ /* 0x000fc400078ec0ff */
[----:B------:R-:W-:Y:S02]  /*1bff0*/  R2UR UR7, R11 ;  /* 0x000000000b0772ca */ /* 0x000fe400000e0000 */
[----:B------:R-:W-:-:S05]  /*1c000*/  LOP3.LUT R6, R6, 0x10000, RZ, 0xfc, !PT ;  /* 0x0001000006067812 */ /* 0x000fca00078efcff */
[----:B------:R-:W-:Y:S01]  /*1c010*/  IMAD R10, R7, 0x780, R6 ;  /* 0x00000780070a7824 */ /* 0x000fe200078e0206 */
[----:B------:R-:W-:-:S03]  /*1c020*/  FMNMX.FTZ R6, R184, R5, !PT ;  /* 0x00000005b8067209 */ /* 0x000fc60007810000 */
[C---:B------:R-:W-:Y:S01]  /*1c030*/  VIADD R12, R10.reuse, 0x180 ;  /* 0x000001800a0c7836 */ /* 0x040fe20000000000 */
[----:B------:R-:W-:Y:S02]  /*1c040*/  R2UR UR6, R10 ;  /* 0x000000000a0672ca */ /* 0x000fe400000e0000 */
[----:B------:R-:W-:-:S04]  /*1c050*/  FMNMX.FTZ R6, R185, R6, !PT ;  /* 0x00000006b9067209 */ /* 0x000fc80007810000 */
[----:B------:R-:W-:-:S04]  /*1c060*/  FMNMX.FTZ R6, R188, R6, !PT ;  /* 0x00000006bc067209 */ /* 0x000fc80007810000 */
[----:B------:R-:W-:-:S03]  /*1c070*/  FMNMX.FTZ R6, R189, R6, !PT ;  /* 0x00000006bd067209 */ /* 0x000fc60007810000 */
[----:B------:R-:W-:Y:S01]  /*1c080*/  QGMMA.64x192x32.F32.E4M3.E4M3 R24, R200, gdesc[UR4], R24, gsb0 ;  /* 0x02e00004c8187df3 */ /* 0x000fe20008000818 */
[----:B------:R-:W-:Y:S02]  /*1c090*/  R2UR UR6, R12 ;  /* 0x000000000c0672ca */ /* 0x000fe400000e0000 */
[----:B------:R-:W-:Y:S01]  /*1c0a0*/  R2UR UR7, R13 ;  /* 0x000000000d0772ca */ /* 0x000fe200000e0000 */
[----:B------:R-:W-:Y:S01]  /*1c0b0*/  IMAD.MOV.U32 R13, RZ, RZ, -0x3ffffff0 ;  /* 0xc0000010ff0d7424 */ /* 0x000fe200078e00ff */
[----:B------:R-:W-:Y:S02]  /*1c0c0*/  IADD3 R12, R10, 0x300, RZ ;  /* 0x000003000a0c7810 */ /* 0x000fe40007ffe0ff */
[----:B------:R-:W-:-:S04]  /*1c0d0*/  FMNMX.FTZ R6, R192, R6, !PT ;  /* 0x00000006c0067209 */ /* 0x000fc80007810000 */
        /* <DEDUP_REMOVED lines=34> */
[----:B------:R-:W-:-:S05]  /*1c300*/  FMNMX.FTZ R6, R133, R6, !PT ;  /* 0x0000000685067209 */ /* 0x000fca0007810000 */
[----:B------:R-:W0:Y:S02]  /*1c310*/  SHFL.BFLY PT, R11, R6, 0x2, 0x1f ;  /* 0x0c401f00060b7f89 */ /* 0x000e2400000e0000 */
[----:B0-----:R-:W-:Y:S01]  /*1c320*/  FMNMX.FTZ R6, R6, R11, !PT ;  /* 0x0000000b06067209 */ /* 0x001fe20007810000 */
[----:B------:R-:W-:Y:S01]  /*1c330*/  IMAD.MOV.U32 R11, RZ, RZ, -0x3ffffff0 ;  /* 0xc0000010ff0b7424 */ /* 0x000fe200078e00ff */
[----:B------:R-:W-:Y:S02]  /*1c340*/  WARPGROUP.DEPBAR.LE gsb0, 0x0 ;  /* 0x00008000000079c5 */ /* 0x000fe40000010000 */
[----:B------:R-:W-:-:S06]  /*1c350*/  WARPGROUP.ARRIVE ;  /* 0x00000000000079c5 */ /* 0x000fcc0000000000 */
[----:B------:R-:W0:Y:S01]  /*1c360*/  S2R R203, SR_TID.X ;  /* 0x0000000000cb7919 */ /* 0x000e220000002100 */
[----:B------:R-:W-:Y:S01]  /*1c370*/  QGMMA.64x192x32.F32.E4M3.E4M3 R24, R204, gdesc[UR4], R24, gsb0 ;  /* 0x02e00004cc187df3 */ /* 0x000fe20008000818 */
[----:B------:R-:W-:Y:S01]  /*1c380*/  R2UR UR6, R12 ;  /* 0x000000000c0672ca */ /* 0x000fe200000e0000 */
[C---:B------:R-:W-:Y:S01]  /*1c390*/  VIADD R12, R10.reuse, 0x480 ;  /* 0x000004800a0c7836 */ /* 0x040fe20000000000 */
[----:B------:R-:W-:Y:S01]  /*1c3a0*/  R2UR UR7, R13 ;  /* 0x000000000d0772ca */ /* 0x000fe200000e0000 */
[----:B------:R-:W-:Y:S02]  /*1c3b0*/  IMAD.MOV.U32 R13, RZ, RZ, -0x3ffffff0 ;  /* 0xc0000010ff0d7424 */ /* 0x000fe400078e00ff */
[----:B------:R-:W-:Y:S01]  /*1c3c0*/  VIADD R10, R10, 0x600 ;  /* 0x000006000a0a7836 */ /* 0x000fe20000000000 */
[----:B0-----:R-:W-:-:S04]  /*1c3d0*/  LOP3.LUT R203, R203, 0x7f, RZ, 0xc0, !PT ;  /* 0x0000007fcbcb7812 */ /* 0x001fc800078ec0ff */
[----:B------:R-:W-:Y:S02]  /*1c3e0*/  ISETP.NE.AND P1, PT, R203, RZ, PT ;  /* 0x000000ffcb00720c */ /* 0x000fe40003f25270 */
[----:B------:R-:W0:Y:S02]  /*1c3f0*/  S2R R203, SR_TID.X ;  /* 0x0000000000cb7919 */ /* 0x000e240000002100 */
[----:B0-----:R-:W-:Y:S01]  /*1c400*/  SHF.R.U32.HI R203, RZ, 0x7, R203 ;  /* 0x00000007ffcb7819 */ /* 0x001fe200000116cb */
[----:B------:R-:W-:Y:S02]  /*1c410*/  WARPGROUP.DEPBAR.LE gsb0, 0x0 ;  /* 0x00008000000079c5 */ /* 0x000fe40000010000 */
[----:B------:R-:W-:-:S06]  /*1c420*/  WARPGROUP.ARRIVE ;  /* 0x00000000000079c5 */ /* 0x000fcc0000000000 */
[----:B------:R-:W-:Y:S01]  /*1c430*/  QGMMA.64x192x32.F32.E4M3.E4M3 R24, R208, gdesc[UR4], R24, gsb0 ;  /* 0x02e00004d0187df3 */ /* 0x000fe20008000818 */
[----:B------:R-:W-:Y:S02]  /*1c440*/  R2UR UR6, R12 ;  /* 0x000000000c0672ca */ /* 0x000fe400000e0000 */
[----:B------:R-:W-:Y:S02]  /*1c450*/  FMNMX.FTZ R12, R186, R4, !PT ;  /* 0x00000004ba0c7209 */ /* 0x000fe40007810000 */
[----:B------:R-:W-:Y:S02]  /*1c460*/  R2UR UR7, R13 ;  /* 0x000000000d0772ca */ /* 0x000fe400000e0000 */
        /* <DEDUP_REMOVED lines=41> */
[----:B------:R-:W-:Y:S02]  /*1c700*/  WARPGROUP.DEPBAR.LE gsb0, 0x0 ;  /* 0x00008000000079c5 */ /* 0x000fe40000010000 */
[----:B------:R-:W-:-:S06]  /*1c710*/  WARPGROUP.ARRIVE ;  /* 0x00000000000079c5 */ /* 0x000fcc0000000000 */
[----:B------:R-:W-:Y:S01]  /*1c720*/  QGMMA.64x192x32.F32.E4M3.E4M3 R24, R212, gdesc[UR4], R24, gsb0 ;  /* 0x02e00004d4187df3 */ /* 0x000fe20008000818 */
[----:B------:R-:W-:Y:S02]  /*1c730*/  R2UR UR6, R10 ;  /* 0x000000000a0672ca */ /* 0x000fe400000e0000 */
[----:B------:R-:W0:Y:S01]  /*1c740*/  SHFL.BFLY PT, R10, R6, 0x1, 0x1f ;  /* 0x0c201f00060a7f89 */ /* 0x000e2200000e0000 */
[----:B------:R-:W-:-:S03]  /*1c750*/  R2UR UR7, R11 ;  /* 0x000000000b0772ca */ /* 0x000fc600000e0000 */
[----:B------:R-:W1:Y:S01]  /*1c760*/  SHFL.BFLY PT, R11, R13, 0x1, 0x1f ;  /* 0x0c201f000d0b7f89 */ /* 0x000e6200000e0000 */
[----:B0-----:R-:W-:Y:S02]  /*1c770*/  FMNMX.FTZ R10, R6, R10, !PT ;  /* 0x0000000a060a7209 */ /* 0x001fe40007810000 */
[----:B-1----:R-:W-:-:S03]  /*1c780*/  FMNMX.FTZ R11, R13, R11, !PT ;  /* 0x0000000b0d0b7209 */ /* 0x002fc60007810000 */
[----:B------:R-:W-:Y:S01]  /*1c790*/  FFMA.FTZ R15, R2, R10, -8 ;  /* 0xc1000000020f7423 */ /* 0x000fe2000001000a */
[----:B------:R-:W-:-:S03]  /*1c7a0*/  FADD.FTZ R5, -R10, R5 ;  /* 0x000000050a057221 */ /* 0x000fc60000010100 */
[C-C-:B------:R-:W-:Y:S01]  /*1c7b0*/  FFMA.FTZ R6, R2.reuse, R184, -R15.reuse ;  /* 0x000000b802067223 */ /* 0x140fe2000001080f */
[----:B------:R-:W-:-:S01]  /*1c7c0*/  FFMA.FTZ R12, R2, R185, -R15 ;  /* 0x000000b9020c7223 */ /* 0x000fc2000001080f */
        /* <DEDUP_REMOVED lines=38> */
[----:B------:R-:W-:Y:S01]  /*1ca30*/  FADD.FTZ R4, -R11, R4 ;  /* 0x000000040b047221 */ /* 0x000fe20000010100 */
[----:B------:R-:W-:-:S01]  /*1ca40*/  FFMA.FTZ R133, R2, R11, -8 ;  /* 0xc100000002857423 */ /* 0x000fc2000001000b */
[C---:B------:R-:W-:Y:S01]  /*1ca50*/  FMUL.FTZ R5, R2.reuse, R5 ;  /* 0x0000000502057220 */ /* 0x040fe20000410000 */
[----:B------:R-:W-:Y:S01]  /*1ca60*/  MUFU.EX2 R6, R6 ;  /* 0x0000000600067308 */ /* 0x000fe20000000800 */
[C---:B------:R-:W-:Y:S01]  /*1ca70*/  FMUL.FTZ R4, R2.reuse, R4 ;  /* 0x0000000402047220 */ /* 0x040fe20000410000 */
[C-C-:B------:R-:W-:Y:S01]  /*1ca80*/  FFMA.FTZ R186, R2.reuse, R186, -R133.reuse ;  /* 0x000000ba02ba7223 */ /* 0x140fe20000010885 */
[----:B------:R-:W-:-:S01]  /*1ca90*/  FFMA.FTZ R187, R2, R187, -R133 ;  /* 0x000000bb02bb7223 */ /* 0x000fc20000010885 */
[C-C-:B------:R-:W-:Y:S01]  /*1caa0*/  FFMA.FTZ R189, R2.reuse, R190, -R133.reuse ;  /* 0x000000be02bd7223 */ /* 0x140fe20000010885 */
[----:B------:R-:W-:-:S01]  /*1cab0*/  FFMA.FTZ R190, R2, R191, -R133 ;  /* 0x000000bf02be7223 */ /* 0x000fc20000010885 */
[C-C-:B------:R-:W-:Y:S01]  /*1cac0*/  FFMA.FTZ R191, R2.reuse, R194, -R133.reuse ;  /* 0x000000c202bf7223 */ /* 0x140fe20000010885 */
[----:B------:R-:W-:-:S01]  /*1cad0*/  FFMA.FTZ R192, R2, R195, -R133 ;  /* 0x000000c302c07223 */ /* 0x000fc20000010885 */
[----:B------:R-:W0:Y:S01]  /*1cae0*/  MUFU.EX2 R5, R5 ;  /* 0x0000000500057308 */ /* 0x000e220000000800 */
[----:B------:R-:W-:-:S01]  /*1caf0*/  FFMA.FTZ R193, R2, R198, -R133 ;  /* 0x000000c602c17223 */ /* 0x000fc20000010885 */
[C-C-:B------:R-:W-:Y:S01]  /*1cb00*/  FFMA.FTZ R194, R2.reuse, R199, -R133.reuse ;  /* 0x000000c702c27223 */ /* 0x140fe20000010885 */
[----:B------:R-:W-:-:S01]  /*1cb10*/  FFMA.FTZ R170, R2, R170, -R133 ;  /* 0x000000aa02aa7223 */ /* 0x000fc20000010885 */
[C-C-:B------:R-:W-:Y:S01]  /*1cb20*/  FFMA.FTZ R171, R2.reuse, R171, -R133.reuse ;  /* 0x000000ab02ab7223 */ /* 0x140fe20000010885 */
[----:B------:R-:W-:-:S01]  /*1cb30*/  FFMA.FTZ R174, R2, R174, -R133 ;  /* 0x000000ae02ae7223 */ /* 0x000fc20000010885 */
[C-C-:B------:R-:W-:Y:S01]  /*1cb40*/  FFMA.FTZ R175, R2.reuse, R175, -R133.reuse ;  /* 0x000000af02af7223 */ /* 0x140fe20000010885 */
[----:B------:R-:W-:-:S01]  /*1cb50*/  FFMA.FTZ R178, R2, R178, -R133 ;  /* 0x000000b202b27223 */ /* 0x000fc20000010885 */
[----:B------:R-:W-:Y:S01]  /*1cb60*/  MUFU.EX2 R4, R4 ;  /* 0x0000000400047308 */ /* 0x000fe20000000800 */
[----:B------:R-:W-:-:S01]  /*1cb70*/  FFMA.FTZ R179, R2, R179, -R133 ;  /* 0x000000b302b37223 */ /* 0x000fc20000010885 */
[C-C-:B------:R-:W-:Y:S01]  /*1cb80*/  FFMA.FTZ R182, R2.reuse, R182, -R133.reuse ;  /* 0x000000b602b67223 */ /* 0x140fe20000010885 */
[----:B------:R-:W-:-:S01]  /*1cb90*/  FFMA.FTZ R183, R2, R183, -R133 ;  /* 0x000000b702b77223 */ /* 0x000fc20000010885 */
[C-C-:B------:R-:W-:Y:S01]  /*1cba0*/  FFMA.FTZ R154, R2.reuse, R154, -R133.reuse ;  /* 0x0000009a029a7223 */ /* 0x140fe20000010885 */
[----:B------:R-:W-:-:S01]  /*1cbb0*/  FFMA.FTZ R155, R2, R155, -R133 ;  /* 0x0000009b029b7223 */ /* 0x000fc20000010885 */
[C-C-:B------:R-:W-:Y:S01]  /*1cbc0*/  FFMA.FTZ R158, R2.reuse, R158, -R133.reuse ;  /* 0x0000009e029e7223 */ /* 0x140fe20000010885 */
[----:B------:R-:W-:-:S01]  /*1cbd0*/  FFMA.FTZ R159, R2, R159, -R133 ;  /* 0x0000009f029f7223 */ /* 0x000fc20000010885 */
[----:B------:R-:W1:Y:S01]  /*1cbe0*/  MUFU.EX2 R186, R186 ;  /* 0x000000ba00ba7308 */ /* 0x000e620000000800 */
[----:B0-----:R-:W-:-:S01]  /*1cbf0*/  FFMA.FTZ R9, R5, R9, R6 ;  /* 0x0000000905097223 */ /* 0x001fc20000010006 */
        /* <DEDUP_REMOVED lines=14> */
[----:B------:R-:W2:Y:S01]  /*1cce0*/  MUFU.EX2 R187, R187 ;  /* 0x000000bb00bb7308 */ /* 0x000ea20000000800 */
[----:B-1----:R-:W-:-:S01]  /*1ccf0*/  FFMA.FTZ R0, R4, R0, R186 ;  /* 0x0000000004007223 */ /* 0x002fc200000100ba */
[C-C-:B------:R-:W-:Y:S01]  /*1cd00*/  FFMA.FTZ R123, R2.reuse, R123, -R133.reuse ;  /* 0x0000007b027b7223 */ /* 0x140fe20000010885 */
[----:B------:R-:W-:-:S01]  /*1cd10*/  FFMA.FTZ R126, R2, R126, -R133 ;  /* 0x0000007e027e7223 */ /* 0x000fc20000010885 */
[C-C-:B------:R-:W-:Y:S01]  /*1cd20*/  FFMA.FTZ R127, R2.reuse, R127, -R133.reuse ;  /* 0x0000007f027f7223 */ /* 0x140fe20000010885 */
[----:B------:R-:W-:-:S01]  /*1cd30*/  FFMA.FTZ R130, R2, R130, -R133 ;  /* 0x0000008202827223 */ /* 0x000fc20000010885 */
[C-C-:B------:R-:W-:Y:S01]  /*1cd40*/  FFMA.FTZ R131, R2.reuse, R131, -R133.reuse ;  /* 0x0000008302837223 */ /* 0x140fe20000010885 */
[----:B------:R-:W-:-:S01]  /*1cd50*/  FFMA.FTZ R134, R2, R134, -R133 ;  /* 0x0000008602867223 */ /* 0x000fc20000010885 */
[----:B------:R-:W1:Y:S01]  /*1cd60*/  MUFU.EX2 R13, R13 ;  /* 0x0000000d000d7308 */ /* 0x000e620000000800 */
[----:B0-----:R-:W-:-:S01]  /*1cd70*/  FADD.FTZ R9, R12, R9 ;  /* 0x000000090c097221 */ /* 0x001fc20000010000 */
[----:B------:R-:W-:Y:S01]  /*1cd80*/  FFMA.FTZ R133, R2, R135, -R133 ;  /* 0x0000008702857223 */ /* 0x000fe20000010885 */
[----:B------:R-:W-:-:S05]  /*1cd90*/  IADD3 R195, -R203, 0xb, RZ ;  /* 0x0000000bcbc37810 */ /* 0x000fca0007ffe1ff */
        /* <DEDUP_REMOVED lines=18> */
[----:B------:R-:W-:-:S06]  /*1cec0*/  WARPGROUP.DEPBAR.LE gsb0, 0x0 ;  /* 0x00008000000079c5 */ /* 0x000fcc0000010000 */
[----:B------:R-:W0:Y:S01]  /*1ced0*/  MUFU.EX2 R188, R188 ;  /* 0x000000bc00bc7308 */ /* 0x000e220000000800 */
[----:B------:R-:W-:Y:S01]  /*1cee0*/  WARPGROUP.ARRIVE ;  /* 0x00000000000079c5 */ /* 0x000fe20000000000 */
[----:B--2---:R-:W-:-:S05]  /*1cef0*/  FADD.FTZ R9, R185, R9 ;  /* 0x00000009b9097221 */ /* 0x004fca0000010000 */
[----:B------:R-:W-:Y:S01]  /*1cf00*/  QGMMA.64x192x32.F32.E4M3.E4M3 R24, R216, gdesc[UR4], R24, gsb0 ;  /* 0x02e00004d8187df3 */ /* 0x000fe20008000818 */
        /* <DEDUP_REMOVED lines=99> */
[----:B------:R-:W-:-:S05]  /*1d540*/  @!P1 LEA R0, R8, R16, 0x3 ;  /* 0x0000001008009211 */ /* 0x000fca00078e18ff */
[----:B------:R-:W-:Y:S01]  /*1d550*/  @!P1 VIADD R0, R0, 0x33440 ;  /* 0x0003344000009836 */ /* 0x000fe20000000000 */
[----:B------:R-:W1:Y:S01]  /*1d560*/  MUFU.EX2 R120, R120 ;  /* 0x0000007800787308 */ /* 0x000e620000000800 */
[----:B0-----:R-:W-:-:S03]  /*1d570*/  FADD.FTZ R9, R149, R9 ;  /* 0x0000000995097221 */ /* 0x001fc60000010000 */
[----:B------:R-:W-:Y:S01]  /*1d580*/  @!P1 PRMT R0, RZ, 0x654, R0 ;  /* 0x00000654ff009816 */ /* 0x000fe20000000000 */
[----:B------:R0:W-:Y:S06]  /*1d590*/  BAR.ARV R195, 0x100 ;  /* 0x000400c30000751d */ /* 0x0001ec0000002000 */
[----:B------:R-:W3:Y:S01]  /*1d5a0*/  MUFU.EX2 R122, R122 ;  /* 0x0000007a007a7308 */ /* 0x000ee20000000800 */
[----:B--2---:R-:W-:-:S01]  /*1d5b0*/  FADD.FTZ R135, R151, R135 ;  /* 0x0000008797877221 */ /* 0x004fc20000010000 */
[----:B------:R2:W-:Y:S01]  /*1d5c0*/  @!P1 SYNCS.ARRIVE.TRANS64.RED.A1T0 RZ, [R0+URZ], RZ ;  /* 0x000000ff00ff99a7 */ /* 0x0005e2000810043f */
[----:B-1----:R-:W-:-:S05]  /*1d5d0*/  FADD.FTZ R9, R120, R9 ;  /* 0x0000000978097221 */ /* 0x002fca0000010000 */
[----:B------:R-:W1:Y:S08]  /*1d5e0*/  MUFU.EX2 R121, R121 ;  /* 0x0000007900797308 */ /* 0x000e700000000800 */
[----:B------:R-:W4:Y:S01]  /*1d5f0*/  MUFU.EX2 R123, R123 ;  /* 0x0000007b007b7308 */ /* 0x000f220000000800 */
[----:B---3--:R-:W-:-:S07]  /*1d600*/  FADD.FTZ R135, R122, R135 ;  /* 0x000000877a877221 */ /* 0x008fce0000010000 */
[----:B------:R-:W3:Y:S01]  /*1d610*/  MUFU.EX2 R124, R124 ;  /* 0x0000007c007c7308 */ /* 0x000ee20000000800 */
[----:B-1----:R-:W-:-:S07]  /*1d620*/  FADD.FTZ R9, R121, R9 ;  /* 0x0000000979097221 */ /* 0x002fce0000010000 */
[----:B------:R-:W1:Y:S01]  /*1d630*/  MUFU.EX2 R126, R126 ;  /* 0x0000007e007e7308 */ /* 0x000e620000000800 */
[----:B----4-:R-:W-:-:S07]  /*1d640*/  FADD.FTZ R135, R123, R135 ;  /* 0x000000877b877221 */ /* 0x010fce0000010000 */
        /* <DEDUP_REMOVED lines=18> */
[----:B------:R-:W2:Y:S01]  /*1d770*/  MUFU.EX2 R133, R133 ;  /* 0x0000008500857308 */ /* 0x000ea20000000800 */
[----:B---3--:R-:W-:-:S01]  /*1d780*/  FADD.FTZ R135, R134, R135 ;  /* 0x0000008786877221 */ /* 0x008fc20000010000 */
[----:B-1----:R-:W-:-:S03]  /*1d790*/  FADD.FTZ R9, R15, R9 ;  /* 0x000000090f097221 */ /* 0x002fc60000010000 */
[----:B--2---:R-:W-:Y:S01]  /*1d7a0*/  FADD.FTZ R0, R133, R135 ;  /* 0x0000008785007221 */ /* 0x004fe20000010000 */
[----:B0-----:R-:W-:Y:S06]  /*1d7b0*/  @!P0 BRA `(.L_x_636) ;  /* 0x0000000000048947 */ /* 0x001fec0003800000 */
[----:B------:R-:W-:Y:S01]  /*1d7c0*/  BPT.TRAP 0x1 ;  /* 0x000000040000795c */ /* 0x000fe20000300000 */
.L_x_636:
[----:B------:R-:W-:Y:S01]  /*1d7d0*/  IMAD R7, R7, 0x8, R16 ;  /* 0x0000000807077824 */ /* 0x000fe200078e0210 */
[----:B------:R-:W-:Y:S01]  /*1d7e0*/  ISETP.GT.AND P1, PT, R3, RZ, PT ;  /* 0x000000ff0300720c */ /* 0x000fe20003f24270 */
[----:B------:R-:W-:Y:S01]  /*1d7f0*/  IMAD.U32 R135, RZ, RZ, UR42 ;  /* 0x0000002aff877e24 */ /* 0x000fe2000f8e00ff */
[----:B------:R-:W-:Y:S01]  /*1d800*/  F2FP.SATFINITE.E4M3.F32.PACK_AB_MERGE_C R13, R20, R13, RZ ;  /* 0x0000000d140d723e */ /* 0x000fe200048070ff */
[----:B------:R-:W-:Y:S01]  /*1d810*/  VIADD R7, R7, 0x33460 ;  /* 0x0003346007077836 */ /* 0x000fe20000000000 */
[----:B------:R-:W-:Y:S01]  /*1d820*/  F2FP.SATFINITE.E4M3.F32.PACK_AB_MERGE_C R189, R190, R189, RZ ;  /* 0x000000bdbebd723e */ /* 0x000fe200048070ff */
[----:B------:R-:W-:Y:S01]  /*1d830*/  FMUL.FTZ R24, R24, R5 ;  /* 0x0000000518187220 */ /* 0x000fe20000410000 */
[----:B------:R-:W-:Y:S01]  /*1d840*/  F2FP.SATFINITE.E4M3.F32.PACK_AB_MERGE_C R185, R188, R185, RZ ;  /* 0x000000b9bcb9723e */ /* 0x000fe200048070ff */
[-C--:B------:R-:W-:Y:S01]  /*1d850*/  FMUL.FTZ R25, R25, R5.reuse ;  /* 0x0000000519197220 */ /* 0x080fe20000410000 */
[----:B------:R-:W-:Y:S01]  /*1d860*/  PRMT R7, R135, 0x654, R7 ;  /* 0x0000065487077816 */ /* 0x000fe20000000007 */
[----:B------:R-:W-:Y:S01]  /*1d870*/  FMUL.FTZ R28, R28, R5 ;  /* 0x000000051c1c7220 */ /* 0x000fe20000410000 */
        /* <DEDUP_REMOVED lines=113> */
[----:B------:R-:W-:Y:S01]  /*1df90*/  VIADD R3, R3, 0xffffffff ;  /* 0xffffffff03037836 */ /* 0x000fe20000000000 */
[----:B------:R-:W-:Y:S01]  /*1dfa0*/  F2FP.SATFINITE.E4M3.F32.PACK_AB_MERGE_C R202, R184, R21, R185 ;  /* 0x00000015b8ca723e */ /* 0x000fe200048070b9 */
[----:B------:R-:W-:Y:S01]  /*1dfb0*/  IMAD.MOV.U32 R5, RZ, RZ, R10 ;  /* 0x000000ffff057224 */ /* 0x000fe200078e000a */
[----:B------:R-:W-:Y:S01]  /*1dfc0*/  F2FP.SATFINITE.E4M3.F32.PACK_AB_MERGE_C R203, R192, R191, R193 ;  /* 0x000000bfc0cb723e */ /* 0x000fe200048070c1 */
[----:B------:R-:W-:Y:S01]  /*1dfd0*/  IMAD.MOV.U32 R6, RZ, RZ, R230 ;  /* 0x000000ffff067224 */ /* 0x000fe200078e00e6 */
[----:B------:R-:W-:Y:S01]  /*1dfe0*/  F2FP.SATFINITE.E4M3.F32.PACK_AB_MERGE_C R204, R169, R168, R172 ;  /* 0x000000a8a9cc723e */ /* 0x000fe200048070ac */
[----:B0-----:R-:W-:Y:S01]  /*1dff0*/  IMAD.MOV.U32 R7, RZ, RZ, R8 ;  /* 0x000000ffff077224 */ /* 0x001fe200078e0008 */
        /* <DEDUP_REMOVED lines=15> */
[----:B------:R-:W-:Y:S01]  /*1e0f0*/  MOV R4, R11 ;  /* 0x0000000b00047202 */ /* 0x000fe20000000f00 */
[----:B------:R-:W-:Y:S06]  /*1e100*/  @P1 BRA `(.L_x_637) ;  /* 0xffffffc800fc1947 */ /* 0x000fec000383ffff */
[----:B------:R-:W-:-:S07]  /*1e110*/  IMAD.MOV.U32 R147, RZ, RZ, R8 ;  /* 0x000000ffff937224 */ /* 0x000fce00078e0008 */
.L_x_626:
[----:B------:R-:W-:Y:S05]  /*1e120*/  WARPSYNC.ALL ;  /* 0x0000000000007948 */ /* 0x000fea0003800000 */
[----:B------:R-:W-:Y:S06]  /*1e130*/  BAR.ARV 0x8, 0x180 ;  /* 0x0206000000007b1d */ /* 0x000fec0000002000 */
[----:B------:R-:W-:Y:S05]  /*1e140*/  @!P0 BRA `(.L_x_638) ;  /* 0x0000000000048947 */ /* 0x000fea0003800000 */
[----:B------:R-:W-:Y:S01]  /*1e150*/  BPT.TRAP 0x1 ;  /* 0x000000040000795c */ /* 0x000fe20000300000 */
.L_x_638:
[----:B------:R-:W-:Y:S01]  /*1e160*/  IMAD R3, R147, 0x8, R16 ;  /* 0x0000000893037824 */ /* 0x000fe200078e0210 */
[----:B------:R-:W-:-:S04]  /*1e170*/  SHF.L.U32 R4, R230, 0x1f, RZ ;  /* 0x0000001fe6047819 */ /* 0x000fc800000006ff */
[----:B------:R0:W1:Y:S01]  /*1e180*/  SYNCS.PHASECHK.TRANS64.TRYWAIT P1, [R3+URZ+0x33450], R4 ;  /* 0x03345004030075a7 */ /* 0x000062000802017f */
[----:B------:R-:W-:Y:S05]  /*1e190*/  @!P0 BRA `(.L_x_639) ;  /* 0x0000000000048947 */ /* 0x000fea0003800000 */
[----:B------:R-:W-:Y:S01]  /*1e1a0*/  BPT.TRAP 0x1 ;  /* 0x000000040000795c */ /* 0x000fe20000300000 */
.L_x_639:
[----:B------:R-:W-:-:S04]  /*1e1b0*/  IADD3 R16, R16, 0x200, RZ ;  /* 0x0000020010107810 */ /* 0x000fc80007ffe0ff */
[----:B------:R-:W-:-:S04]  /*1e1c0*/  SHF.R.U32.HI R16, RZ, 0x4, R16 ;  /* 0x00000004ff107819 */ /* 0x000fc80000011610 */
[----:B------:R-:W-:-:S04]  /*1e1d0*/  LOP3.LUT R16, R16, 0x3fff, RZ, 0xc0, !PT ;  /* 0x00003fff10107812 */ /* 0x000fc800078ec0ff */
[----:B------:R-:W-:Y:S01]  /*1e1e0*/  LOP3.LUT R16, R16, 0x10000, RZ, 0xfc, !PT ;  /* 0x0001000010107812 */ /* 0x000fe200078efcff */
[----:B-1----:R-:W-:Y:S06]  /*1e1f0*/  @P1 BRA `(.L_x_640) ;  /* 0x0000000000081947 */ /* 0x002fec0003800000 */
[----:B------:R-:W1:Y:S02]  /*1e200*/  SYNCS.PHASECHK.TRANS64.TRYWAIT P1, [R3+URZ+0x33450], R4 ;  /* 0x03345004030075a7 */ /* 0x000e64000802017f */
[----:B-1----:R-:W-:Y:S05]  /*1e210*/  @!P1 BRA `(.L_x_641) ;  /* 0x000000b800449947 */ /* 0x002fea0003800000 */
.L_x_640:
[----:B01----:R-:W-:Y:S01]  /*1e220*/  IMAD R4, R147, 0x780, R16 ;  /* 0x0000078093047824 */ /* 0x003fe200078e0210 */
[----:B------:R-:W2:Y:S01]  /*1e230*/  LDL R8, [R1+0x2c] ;  /* 0x00002c0001087983 */ /* 0x000ea20000100800 */
[----:B------:R-:W-:Y:S01]  /*1e240*/  IMAD.MOV.U32 R5, RZ, RZ, -0x3ffffff0 ;  /* 0xc0000010ff057424 */ /* 0x000fe200078e00ff */
[----:B------:R-:W-:Y:S05]  /*1e250*/  WARPSYNC.ALL ;  /* 0x0000000000007948 */ /* 0x000fea0003800000 */
[C---:B------:R-:W-:Y:S01]  /*1e260*/  R2UR UR6, R4.reuse ;  /* 0x00000000040672ca */ /* 0x040fe200000e0000 */
[----:B------:R-:W3:Y:S01]  /*1e270*/  LDL R20, [R1] ;  /* 0x0000000001147983 */ /* 0x000ee20000100800 */
[----:B------:R-:W-:Y:S01]  /*1e280*/  R2UR UR7, R5 ;  /* 0x00000000050772ca */ /* 0x000fe200000e0000 */
[----:B------:R-:W-:Y:S01]  /*1e290*/  WARPGROUP.ARRIVE ;  /* 0x00000000000079c5 */ /* 0x000fe20000000000 */
[----:B------:R-:W-:Y:S01]  /*1e2a0*/  VIADD R6, R4, 0x180 ;  /* 0x0000018004067836 */ /* 0x000fe20000000000 */
[----:B------:R-:W4:Y:S01]  /*1e2b0*/  LDL.LU R14, [R1+0x18] ;  /* 0x00001800010e7983 */ /* 0x000f220000300800 */
[----:B------:R-:W-:Y:S01]  /*1e2c0*/  IMAD.MOV.U32 R7, RZ, RZ, -0x3ffffff0 ;  /* 0xc0000010ff077424 */ /* 0x000fe200078e00ff */
[----:B------:R-:W-:-:S02]  /*1e2d0*/  ULDC.64 UR4, c[0x0][0x9a0] ;  /* 0x0002680000047ab9 */ /* 0x000fc40000000a00 */
[----:B------:R-:W-:-:S04]  /*1e2e0*/  ISETP.NE.U32.AND P1, PT, RZ, UR4, PT ;  /* 0x00000004ff007c0c */ /* 0x000fc8000bf25070 */
[----:B------:R-:W-:Y:S02]  /*1e2f0*/  ISETP.NE.AND.EX P1, PT, RZ, UR5, PT, P1 ;  /* 0x00000005ff007c0c */ /* 0x000fe4000bf25310 */
[----:B------:R-:W-:Y:S01]  /*1e300*/  QGMMA.64x192x32.F32.E4M3.E4M3 R24, R200, gdesc[UR4], R24, gsb0 ;  /* 0x02e00004c8187df3 */ /* 0x000fe20008000818 */
[----:B------:R-:W-:Y:S01]  /*1e310*/  R2UR UR6, R6 ;  /* 0x00000000060672ca */ /* 0x000fe200000e0000 */
[----:B------:R-:W-:Y:S01]  /*1e320*/  VIADD R6, R4, 0x300 ;  /* 0x0000030004067836 */ /* 0x000fe20000000000 */
[----:B------:R-:W-:Y:S01]  /*1e330*/  R2UR UR7, R7 ;  /* 0x00000000070772ca */ /* 0x000fe200000e0000 */
[----:B------:R-:W-:-:S07]  /*1e340*/  IMAD.MOV.U32 R7, RZ, RZ, -0x3ffffff0 ;  /* 0xc0000010ff077424 */ /* 0x000fce00078e00ff */
[----:B------:R-:W2:Y:S01]  /*1e350*/  @P1 LDC.64 R12, c[0x0][0x9c8] ;  /* 0x00027200ff0c1b82 */ /* 0x000ea20000000a00 */
[----:B------:R-:W-:Y:S02]  /*1e360*/  WARPGROUP.DEPBAR.LE gsb0, 0x0 ;  /* 0x00008000000079c5 */ /* 0x000fe40000010000 */
[----:B------:R-:W-:-:S06]  /*1e370*/  WARPGROUP.ARRIVE ;  /* 0x00000000000079c5 */ /* 0x000fcc0000000000 */
[----:B------:R-:W-:Y:S01]  /*1e380*/  QGMMA.64x192x32.F32.E4M3.E4M3 R24, R204, gdesc[UR4], R24, gsb0 ;  /* 0x02e00004cc187df3 */ /* 0x000fe20008000818 */
[----:B------:R-:W-:Y:S02]  /*1e390*/  R2UR UR6, R6 ;  /* 0x00000000060672ca */ /* 0x000fe400000e0000 */
[----:B------:R-:W-:Y:S02]  /*1e3a0*/  R2UR UR7, R7 ;  /* 0x00000000070772ca */ /* 0x000fe400000e0000 */
[----:B------:R-:W0:Y:S01]  /*1e3b0*/  @P1 LDC.64 R6, c[0x0][0x9d0] ;  /* 0x00027400ff061b82 */ /* 0x000e220000000a00 */
[----:B--2---:R-:W-:-:S04]  /*1e3c0*/  @P1 IMAD R8, R8, R12, RZ ;  /* 0x0000000c08081224 */ /* 0x004fc800078e02ff */
[C---:B---3--:R-:W-:Y:S02]  /*1e3d0*/  @P1 IMAD R5, R20.reuse, R13, R8 ;  /* 0x0000000d14051224 */ /* 0x048fe400078e0208 */
[----:B------:R-:W-:Y:S01]  /*1e3e0*/  @P1 IMAD.WIDE.U32 R12, R20, R12, RZ ;  /* 0x0000000c140c1225 */ /* 0x000fe200078e00ff */
[----:B----4-:R-:W-:-:S04]  /*1e3f0*/  @P1 SHF.R.S32.HI R15, RZ, 0x1f, R14 ;  /* 0x0000001fff0f1819 */ /* 0x010fc8000001140e */
[----:B------:R-:W-:Y:S01]  /*1e400*/  @P1 IADD3 R13, R13, R5, RZ ;  /* 0x000000050d0d1210 */ /* 0x000fe20007ffe0ff */
[-C--:B0-----:R-:W-:Y:S02]  /*1e410*/  @P1 IMAD R8, R15, R6.reuse, RZ ;  /* 0x000000060f081224 */ /* 0x081fe400078e02ff */
[----:B------:R-:W-:-:S04]  /*1e420*/  @P1 IMAD.WIDE.U32 R12, R14, R6, R12 ;  /* 0x000000060e0c1225 */ /* 0x000fc800078e000c */
[----:B------:R-:W-:Y:S01]  /*1e430*/  @P1 IMAD R5, R14, R7, R8 ;  /* 0x000000070e051224 */ /* 0x000fe200078e0208 */
[----:B------:R-:W-:Y:S01]  /*1e440*/  @P1 LEA R6, P2, R12, UR4, 0x2 ;  /* 0x000000040c061c11 */ /* 0x000fe2000f8410ff */
[----:B------:R-:W-:Y:S02]  /*1e450*/  IMAD.MOV.U32 R8, RZ, RZ, 0x3f800000 ;  /* 0x3f800000ff087424 */ /* 0x000fe400078e00ff */
[----:B------:R-:W-:-:S05]  /*1e460*/  @P1 IMAD.IADD R5, R13, 0x1, R5 ;  /* 0x000000010d051824 */ /* 0x000fca00078e0205 */
[----:B------:R-:W-:-:S05]  /*1e470*/  @P1 LEA.HI.X R7, R12, UR5, R5, 0x2, P2 ;  /* 0x000000050c071c11 */ /* 0x000fca00090f1405 */
[----:B------:R0:W2:Y:S01]  /*1e480*/  @P1 LDG.E R8, desc[UR54][R6.64] ;  /* 0x0000003606081981 */ /* 0x0000a2000c1e1900 */
[----:B------:R-:W-:Y:S02]  /*1e490*/  WARPGROUP.DEPBAR.LE gsb0, 0x0 ;  /* 0x00008000000079c5 */ /* 0x000fe40000010000 */
[----:B------:R-:W-:-:S06]  /*1e4a0*/  WARPGROUP.ARRIVE ;  /* 0x00000000000079c5 */ /* 0x000fcc0000000000 */
[----:B------:R-:W-:Y:S01]  /*1e4b0*/  QGMMA.64x192x32.F32.E4M3.E4M3 R24, R208, gdesc[UR4], R24, gsb0 ;  /* 0x02e00004d0187df3 */ /* 0x000fe20008000818 */
[----:B------:R-:W-:Y:S02]  /*1e4c0*/  VIADD R12, R4, 0x480 ;  /* 0x00000480040c7836 */ /* 0x000fe40000000000 */
[----:B------:R-:W-:-:S03]  /*1e4d0*/  IMAD.MOV.U32 R13, RZ, RZ, -0x3ffffff0 ;  /* 0xc0000010ff0d7424 */ /* 0x000fc600078e00ff */
[----:B------:R-:W-:Y:S02]  /*1e4e0*/  R2UR UR6, R12 ;  /* 0x000000000c0672ca */ /* 0x000fe400000e0000 */
[----:B------:R-:W-:Y:S01]  /*1e4f0*/  R2UR UR7, R13 ;  /* 0x000000000d0772ca */ /* 0x000fe200000e0000 */
[----:B------:R-:W-:Y:S01]  /*1e500*/  VIADD R4, R4, 0x600 ;  /* 0x0000060004047836 */ /* 0x000fe20000000000 */
[----:B------:R-:W-:Y:S01]  /*1e510*/  MOV R5, 0xc0000010 ;  /* 0xc000001000057802 */ /* 0x000fe20000000f00 */
[----:B------:R-:W1:Y:S01]  /*1e520*/  SHFL.BFLY PT, R13, R0, 0x2, 0x1f ;  /* 0x0c401f00000d7f89 */ /* 0x000e6200000e0000 */
[----:B------:R-:W-:Y:S02]  /*1e530*/  WARPGROUP.DEPBAR.LE gsb0, 0x0 ;  /* 0x00008000000079c5 */ /* 0x000fe40000010000 */
[----:B------:R-:W-:-:S07]  /*1e540*/  WARPGROUP.ARRIVE ;  /* 0x00000000000079c5 */ /* 0x000fce0000000000 */
[----:B------:R-:W-:Y:S01]  /*1e550*/  QGMMA.64x192x32.F32.E4M3.E4M3 R24, R212, gdesc[UR4], R24, gsb0 ;  /* 0x02e00004d4187df3 */ /* 0x000fe20008000818 */
[----:B------:R-:W-:Y:S02]  /*1e560*/  R2UR UR6, R4 ;  /* 0x00000000040672ca */ /* 0x000fe400000e0000 */
[----:B------:R-:W-:Y:S01]  /*1e570*/  R2UR UR7, R5 ;  /* 0x00000000050772ca */ /* 0x000fe200000e0000 */
[----:B------:R-:W3:Y:S01]  /*1e580*/  SHFL.BFLY PT, R4, R9, 0x2, 0x1f ;  /* 0x0c401f0009047f89 */ /* 0x000ee200000e0000 */
[----:B-1----:R-:W-:-:S05]  /*1e590*/  FADD.FTZ R13, R13, R0 ;  /* 0x000000000d0d7221 */ /* 0x002fca0000010000 */
[----:B0-----:R-:W0:Y:S01]  /*1e5a0*/  SHFL.BFLY PT, R6, R13, 0x1, 0x1f ;  /* 0x0c201f000d067f89 */ /* 0x001e2200000e0000 */
[----:B---3--:R-:W-:-:S05]  /*1e5b0*/  FADD.FTZ R4, R4, R9 ;  /* 0x0000000904047221 */ /* 0x008fca0000010000 */
[----:B------:R-:W1:Y:S01]  /*1e5c0*/  SHFL.BFLY PT, R5, R4, 0x1, 0x1f ;  /* 0x0c201f0004057f89 */ /* 0x000e6200000e0000 */
[----:B0-----:R-:W-:-:S04]  /*1e5d0*/  FADD.FTZ R6, R13, R6 ;  /* 0x000000060d067221 */ /* 0x001fc80000010000 */
[----:B------:R-:W-:Y:S01]  /*1e5e0*/  FMUL.FTZ R15, R6, 0.00390625 ;  /* 0x3b800000060f7820 */ /* 0x000fe20000410000 */
[----:B-1----:R-:W-:-:S05]  /*1e5f0*/  FADD.FTZ R12, R4, R5 ;  /* 0x00000005040c7221 */ /* 0x002fca0000010000 */
[C---:B------:R-:W-:Y:S01]  /*1e600*/  FSETP.NE.FTZ.AND P1, PT, R12.reuse, RZ, PT ;  /* 0x000000ff0c00720b */ /* 0x040fe20003f35000 */
[----:B------:R-:W-:Y:S01]  /*1e610*/  FMUL.FTZ R14, R12, 0.00390625 ;  /* 0x3b8000000c0e7820 */ /* 0x000fe20000410000 */
[----:B------:R-:W-:Y:S01]  /*1e620*/  IMAD.MOV.U32 R5, RZ, RZ, RZ ;  /* 0x000000ffff057224 */ /* 0x000fe200078e00ff */
[----:B------:R-:W-:-:S03]  /*1e630*/  FSETP.NE.FTZ.AND P3, PT, R15, RZ, PT ;  /* 0x000000ff0f00720b */ /* 0x000fc60003f75000 */
[----:B------:R-:W-:-:S07]  /*1e640*/  FSETP.NE.FTZ.AND P2, PT, R14, RZ, PT ;  /* 0x000000ff0e00720b */ /* 0x000fce0003f55000 */
        /* <DEDUP_REMOVED lines=9> */
[----:B------:R-:W-:Y:S01]  /*1e6e0*/  @P2 FMUL.FTZ R7, R2, 0.69314718246459960938 ;  /* 0x3f31721802072820 */ /* 0x000fe20000410000 */
[----:B0-----:R-:W-:Y:S01]  /*1e6f0*/  @P2 FMUL.FTZ R0, R0, 0.69314718246459960938 ;  /* 0x3f31721800002820 */ /* 0x001fe20000410000 */
[----:B------:R-:W-:Y:S01]  /*1e700*/  @P3 FMUL.FTZ R13, R2, 0.69314718246459960938 ;  /* 0x3f317218020d3820 */ /* 0x000fe20000410000 */
[----:B------:R-:W-:-:S02]  /*1e710*/  IMAD.MOV.U32 R120, RZ, RZ, -0x800000 ;  /* 0xff800000ff787424 */ /* 0x000fc400078e00ff */
[----:B--2---:R-:W-:Y:S01]  /*1e720*/  FMUL.FTZ R2, R5, R8 ;  /* 0x0000000805027220 */ /* 0x004fe20000410000 */
[----:B------:R-:W-:Y:S02]  /*1e730*/  IMAD.MOV.U32 R121, RZ, RZ, -0x800000 ;  /* 0xff800000ff797424 */ /* 0x000fe400078e00ff */
[----:B-1----:R-:W-:Y:S01]  /*1e740*/  @P3 FMUL.FTZ R4, R4, 0.69314718246459960938 ;  /* 0x3f31721804043820 */ /* 0x002fe20000410000 */
[----:B------:R-:W-:-:S03]  /*1e750*/  @P2 FFMA.FTZ R120, R7, R10, R0 ;  /* 0x0000000a07782223 */ /* 0x000fc60000010000 */
[----:B------:R-:W-:Y:S01]  /*1e760*/  @P3 FFMA.FTZ R121, R13, R11, R4 ;  /* 0x0000000b0d793223 */ /* 0x000fe20000010004 */
[----:B---3--:R-:W-:Y:S01]  /*1e770*/  FMUL.FTZ R0, R9, R8 ;  /* 0x0000000809007220 */ /* 0x008fe20000410000 */
[----:B------:R-:W-:Y:S02]  /*1e780*/  WARPGROUP.DEPBAR.LE gsb0, 0x0 ;  /* 0x00008000000079c5 */ /* 0x000fe40000010000 */
[----:B------:R-:W-:Y:S05]  /*1e790*/  @!P0 BRA `(.L_x_642) ;  /* 0x0000000000048947 */ /* 0x000fea0003800000 */
[----:B------:R-:W-:Y:S01]  /*1e7a0*/  BPT.TRAP 0x1 ;  /* 0x000000040000795c */ /* 0x000fe20000300000 */
.L_x_642:
[----:B------:R-:W-:Y:S01]  /*1e7b0*/  VIADD R3, R3, 0x33460 ;  /* 0x0003346003037836 */ /* 0x000fe20000000000 */
[----:B------:R-:W-:Y:S01]  /*1e7c0*/  MOV R6, UR42 ;  /* 0x0000002a00067c02 */ /* 0x000fe20008000f00 */
[----:B------:R-:W-:Y:S02]  /*1e7d0*/  VIADD R147, R147, 0x1 ;  /* 0x0000000193937836 */ /* 0x000fe40000000000 */
[-C--:B------:R-:W-:Y:S01]  /*1e7e0*/  FMUL.FTZ R11, R49, R2.reuse ;  /* 0x00000002310b7220 */ /* 0x080fe20000410000 */
[-C--:B------:R-:W-:Y:S01]  /*1e7f0*/  FMUL.FTZ R122, R28, R2.reuse ;  /* 0x000000021c7a7220 */ /* 0x080fe20000410000 */
[----:B------:R-:W-:Y:S01]  /*1e800*/  PRMT R3, R6, 0x654, R3 ;  /* 0x0000065406037816 */ /* 0x000fe20000000003 */
[-C--:B------:R-:W-:Y:S01]  /*1e810*/  FMUL.FTZ R49, R61, R2.reuse ;  /* 0x000000023d317220 */ /* 0x080fe20000410000 */
[----:B------:R-:W-:Y:S01]  /*1e820*/  ISETP.NE.AND P1, PT, R147, 0x2, PT ;  /* 0x000000029300780c */ /* 0x000fe20003f25270 */
        /* <DEDUP_REMOVED lines=9> */
[----:B0-----:R-:W-:Y:S01]  /*1e8c0*/  SEL R3, RZ, 0x1, P1 ;  /* 0x00000001ff037807 */ /* 0x001fe20000800000 */
        /* <DEDUP_REMOVED lines=85> */
[----:B------:R-:W-:Y:S01]  /*1ee20*/  FMUL.FTZ R95, R119, R0 ;  /* 0x00000000775f7220 */ /* 0x000fe20000410000 */
[----:B------:R-:W-:Y:S01]  /*1ee30*/  LOP3.LUT R230, R230, R3, RZ, 0x3c, !PT ;  /* 0x00000003e6e67212 */ /* 0x000fe200078e3cff */
[----:B------:R-:W-:Y:S01]  /*1ee40*/  UIADD3 UR43, UR43, 0x1, URZ ;  /* 0x000000012b2b7890 */ /* 0x000fe2000fffe03f */
[----:B------:R-:W-:-:S11]  /*1ee50*/  SEL R147, R147, RZ, P1 ;  /* 0x000000ff93937207 */ /* 0x000fd60000800000 */
.L_x_586:
[----:B------:R-:W-:Y:S05]  /*1ee60*/  WARPSYNC.ALL ;  /* 0x0000000000007948 */ /* 0x000fea0003800000 */
[----:B------:R-:W0:Y:S08]  /*1ee70*/  S2UR UR42, SR_CgaCtaId ;  /* 0x00000000002a79c3 */ /* 0x000e300000008800 */
[----:B------:R-:W-:Y:S06]  /*1ee80*/  BAR.SYNC.DEFER_BLOCKING 0x5, 0x180 ;  /* 0x0146000000007b1d */ /* 0x000fec0000010000 */
[----:B------:R-:W-:Y:S01]  /*1ee90*/  UMOV UR4, 0x400 ;  /* 0x0000040000047882 */ /* 0x000fe20000000000 */
[----:B------:R-:W-:Y:S01]  /*1eea0*/  BSSY B0, `(.L_x_643) ;  /* 0x000033a000007945 */ /* 0x000fe20003800000 */
[----:B0-----:R-:W-:-:S06]  /*1eeb0*/  ULEA UR4, UR42, UR4, 0x18 ;  /* 0x000000042a047291 */ /* 0x001fcc000f8ec03f */
[----:B------:R-:W-:-:S05]  /*1eec0*/  IMAD.U32 R16, RZ, RZ, UR4 ;  /* 0x00000004ff107e24 */ /* 0x000fca000f8e00ff */
[----:B------:R-:W0:Y:S04]  /*1eed0*/  LDS.128 R132, [R16+0x334d0] ;  /* 0x0334d00010847984 */ /* 0x000e280000000c00 */
[----:B0-----:R0:W-:Y:S04]  /*1eee0*/  STL.64 [R1+0x10], R132 ;  /* 0x0000108401007387 */ /* 0x0011e80000100a00 */
[----:B------:R0:W-:Y:S01]  /*1eef0*/  STL.64 [R1+0x18], R134 ;  /* 0x0000188601007387 */ /* 0x0001e20000100a00 */
[----:B------:R-:W-:Y:S06]  /*1ef00*/  BAR.ARV 0x4, 0x180 ;  /* 0x0106000000007b1d */ /* 0x000fec0000002000 */
[----:B------:R-:W-:Y:S05]  /*1ef10*/  @P0 BRA `(.L_x_644) ;  /* 0x0000002400300947 */ /* 0x000fea0003800000 */
[----:B------:R-:W2:Y:S01]  /*1ef20*/  LDL R83, [R1+0x78] ;  /* 0x0000780001537983 */ /* 0x000ea20000100800 */
[----:B------:R-:W-:Y:S01]  /*1ef30*/  ULDC.64 UR4, c[0x4][0x38] ;  /* 0x01000e0000047ab9 */ /* 0x000fe20000000a00 */
[----:B------:R-:W1:Y:S02]  /*1ef40*/  S2R R90, SR_TID.X ;  /* 0x00000000005a7919 */ /* 0x000e640000002100 */
[----:B-1----:R-:W-:-:S05]  /*1ef50*/  IMAD.SHL.U32 R0, R90, 0x4, RZ ;  /* 0x000000045a007824 */ /* 0x002fca00078e00ff */
[----:B------:R-:W-:-:S04]  /*1ef60*/  LOP3.LUT R0, R0, 0xc, RZ, 0xc0, !PT ;  /* 0x0000000c00007812 */ /* 0x000fc800078ec0ff */
[----:B------:R-:W-:-:S05]  /*1ef70*/  IADD3 R2, P0, R0, UR4, RZ ;  /* 0x0000000400027c10 */ /* 0x000fca000ff1e0ff */
[----:B------:R-:W-:-:S05]  /*1ef80*/  IMAD.X R3, RZ, RZ, UR5, P0 ;  /* 0x00000005ff037e24 */ /* 0x000fca00080e06ff */
[----:B------:R1:W3:Y:S01]  /*1ef90*/  LDG.E.CONSTANT R0, desc[UR54][R2.64] ;  /* 0x0000003602007981 */ /* 0x0002e2000c1e9900 */
[----:B------:R-:W-:Y:S01]  /*1efa0*/  F2FP.BF16.F32.PACK_AB R70, R46, R97 ;  /* 0x000000612e46723e */ /* 0x000fe200000010ff */
[----:B------:R-:W-:Y:S01]  /*1efb0*/  UMOV UR4, 0xffffffff ;  /* 0xffffffff00047882 */ /* 0x000fe20000000000 */
[----:B------:R-:W-:Y:S02]  /*1efc0*/  F2FP.BF16.F32.PACK_AB R46, R49, R10 ;  /* 0x0000000a312e723e */ /* 0x000fe400000010ff */
[----:B------:R-:W-:Y:S02]  /*1efd0*/  F2FP.BF16.F32.PACK_AB R89, R89, R58 ;  /* 0x0000003a5959723e */ /* 0x000fe400000010ff */
[----:B------:R-:W-:Y:S02]  /*1efe0*/  F2FP.BF16.F32.PACK_AB R49, R60, R21 ;  /* 0x000000153c31723e */ /* 0x000fe400000010ff */
[----:B------:R-:W-:Y:S01]  /*1eff0*/  F2FP.BF16.F32.PACK_AB R58, R61, R36 ;  /* 0x000000243d3a723e */ /* 0x000fe200000010ff */
[----:B-1----:R-:W1:Y:S01]  /*1f000*/  S2R R3, SR_SWINHI ;  /* 0x0000000000037919 */ /* 0x002e620000002f00 */
[----:B------:R-:W-:-:S02]  /*1f010*/  F2FP.BF16.F32.PACK_AB R82, R82, R31 ;  /* 0x0000001f5252723e */ /* 0x000fc400000010ff */
[----:B------:R-:W-:Y:S02]  /*1f020*/  F2FP.BF16.F32.PACK_AB R91, R91, R30 ;  /* 0x0000001e5b5b723e */ /* 0x000fe400000010ff */
        /* <DEDUP_REMOVED lines=14> */
[----:B------:R-:W-:Y:S02]  /*1f110*/  MOV R60, R16 ;  /* 0x00000010003c7202 */ /* 0x000fe40000000f00 */
[----:B-1----:R-:W-:Y:S02]  /*1f120*/  MOV R61, R3 ;  /* 0x00000003003d7202 */ /* 0x002fe40000000f00 */
[----:B------:R-:W-:-:S02]  /*1f130*/  F2FP.BF16.F32.PACK_AB R53, R53, R14 ;  /* 0x0000000e3535723e */ /* 0x000fc400000010ff */
[----:B------:R-:W-:Y:S02]  /*1f140*/  F2FP.BF16.F32.PACK_AB R95, R95, R26 ;  /* 0x0000001a5f5f723e */ /* 0x000fe400000010ff */
[----:B------:R-:W-:Y:S02]  /*1f150*/  LOP3.LUT P0, R2, R90, 0x3, RZ, 0xc0, !PT ;  /* 0x000000035a027812 */ /* 0x000fe4000780c0ff */
[----:B------:R-:W-:Y:S02]  /*1f160*/  F2FP.BF16.F32.PACK_AB R5, R122, R5 ;  /* 0x000000057a05723e */ /* 0x000fe400000010ff */
[----:B------:R-:W-:Y:S02]  /*1f170*/  F2FP.BF16.F32.PACK_AB R4, R123, R4 ;  /* 0x000000047b04723e */ /* 0x000fe400000010ff */
[----:B------:R-:W-:Y:S02]  /*1f180*/  ISETP.EQ.OR P0, PT, R2, 0x3, !P0 ;  /* 0x000000030200780c */ /* 0x000fe40004702670 */
[----:B------:R-:W-:-:S02]  /*1f190*/  F2FP.BF16.F32.PACK_AB R35, R124, R13 ;  /* 0x0000000d7c23723e */ /* 0x000fc400000010ff */
[----:B------:R-:W-:Y:S02]  /*1f1a0*/  SEL R13, R5, R4, P0 ;  /* 0x00000004050d7207 */ /* 0x000fe40000000000 */
[----:B------:R-:W-:Y:S02]  /*1f1b0*/  SEL R2, R4, R5, P0 ;  /* 0x0000000504027207 */ /* 0x000fe40000000000 */
        /* <DEDUP_REMOVED lines=21> */
[----:B------:R-:W-:Y:S01]  /*1f310*/  F2FP.BF16.F32.PACK_AB R41, R72, R41 ;  /* 0x000000294829723e */ /* 0x000fe200000010ff */
[----:B--2---:R-:W-:-:S03]  /*1f320*/  IMAD.WIDE R30, R83, 0x2, R60 ;  /* 0x00000002531e7825 */ /* 0x004fc600078e023c */
[C---:B------:R-:W-:Y:S02]  /*1f330*/  IADD3 R33, P3, R30.reuse, 0x8060, RZ ;  /* 0x000080601e217810 */ /* 0x040fe40007f7e0ff */
[C---:B------:R-:W-:Y:S02]  /*1f340*/  IADD3 R21, P4, R30.reuse, 0x4060, RZ ;  /* 0x000040601e157810 */ /* 0x040fe40007f9e0ff */
[----:B------:R-:W-:Y:S02]  /*1f350*/  LOP3.LUT R32, R33, 0x380, RZ, 0xc0, !PT ;  /* 0x0000038021207812 */ /* 0x000fe400078ec0ff */
[----:B------:R-:W-:Y:S02]  /*1f360*/  IADD3 R29, P2, R30, 0x8040, RZ ;  /* 0x000080401e1d7810 */ /* 0x000fe40007f5e0ff */
[----:B------:R-:W-:Y:S02]  /*1f370*/  SHF.R.U64 R32, R32, 0x3, RZ ;  /* 0x0000000320207819 */ /* 0x000fe400000012ff */
[----:B------:R-:W-:-:S02]  /*1f380*/  IADD3 R25, P5, R30, 0x8000, RZ ;  /* 0x000080001e197810 */ /* 0x000fc40007fbe0ff */
[----:B------:R-:W-:Y:S01]  /*1f390*/  LOP3.LUT R32, R32, R33, RZ, 0x3c, !PT ;  /* 0x0000002120207212 */ /* 0x000fe200078e3cff */
[----:B------:R-:W-:Y:S01]  /*1f3a0*/  IMAD.X R33, RZ, RZ, R31, P3 ;  /* 0x000000ffff217224 */ /* 0x000fe200018e061f */
[C---:B------:R-:W-:Y:S02]  /*1f3b0*/  IADD3 R15, P3, R30.reuse, 0x4040, RZ ;  /* 0x000040401e0f7810 */ /* 0x040fe40007f7e0ff */
[----:B------:R-:W-:Y:S02]  /*1f3c0*/  IADD3 R27, P1, R30, 0x8020, RZ ;  /* 0x000080201e1b7810 */ /* 0x000fe40007f3e0ff */
[----:B------:R-:W-:Y:S02]  /*1f3d0*/  LOP3.LUT R20, R21, 0x380, RZ, 0xc0, !PT ;  /* 0x0000038015147812 */ /* 0x000fe400078ec0ff */
[----:B------:R-:W-:Y:S02]  /*1f3e0*/  LOP3.LUT R28, R29, 0x380, RZ, 0xc0, !PT ;  /* 0x000003801d1c7812 */ /* 0x000fe400078ec0ff */
[----:B------:R-:W-:-:S02]  /*1f3f0*/  LOP3.LUT R24, R25, 0x380, RZ, 0xc0, !PT ;  /* 0x0000038019187812 */ /* 0x000fc400078ec0ff */
[----:B------:R-:W-:Y:S02]  /*1f400*/  LOP3.LUT R14, R15, 0x380, RZ, 0xc0, !PT ;  /* 0x000003800f0e7812 */ /* 0x000fe400078ec0ff */
[----:B------:R-:W-:Y:S02]  /*1f410*/  LOP3.LUT R26, R27, 0x380, RZ, 0xc0, !PT ;  /* 0x000003801b1a7812 */ /* 0x000fe400078ec0ff */
[----:B------:R-:W-:Y:S02]  /*1f420*/  SHF.R.U64 R20, R20, 0x3, RZ ;  /* 0x0000000314147819 */ /* 0x000fe400000012ff */
[----:B------:R-:W-:Y:S02]  /*1f430*/  SHF.R.U64 R28, R28, 0x3, RZ ;  /* 0x000000031c1c7819 */ /* 0x000fe400000012ff */
[----:B------:R-:W-:Y:S02]  /*1f440*/  SHF.R.U64 R24, R24, 0x3, RZ ;  /* 0x0000000318187819 */ /* 0x000fe400000012ff */
[----:B------:R-:W-:-:S02]  /*1f450*/  SHF.R.U64 R14, R14, 0x3, RZ ;  /* 0x000000030e0e7819 */ /* 0x000fc400000012ff */
[----:B------:R-:W-:Y:S02]  /*1f460*/  SHF.R.U64 R26, R26, 0x3, RZ ;  /* 0x000000031a1a7819 */ /* 0x000fe400000012ff */
[----:B------:R-:W-:Y:S01]  /*1f470*/  LOP3.LUT R20, R20, R21, RZ, 0x3c, !PT ;  /* 0x0000001514147212 */ /* 0x000fe200078e3cff */
[--C-:B------:R-:W-:Y:S01]  /*1f480*/  IMAD.X R21, RZ, RZ, R31.reuse, P4 ;  /* 0x000000ffff157224 */ /* 0x100fe200020e061f */
[----:B------:R-:W-:Y:S02]  /*1f490*/  LOP3.LUT R28, R28, R29, RZ, 0x3c, !PT ;  /* 0x0000001d1c1c7212 */ /* 0x000fe400078e3cff */
[----:B------:R-:W-:Y:S01]  /*1f4a0*/  LOP3.LUT R24, R24, R25, RZ, 0x3c, !PT ;  /* 0x0000001918187212 */ /* 0x000fe200078e3cff */
[--C-:B------:R-:W-:Y:S01]  /*1f4b0*/  IMAD.X R25, RZ, RZ, R31.reuse, P5 ;  /* 0x000000ffff197224 */ /* 0x100fe200028e061f */
[----:B------:R-:W-:Y:S01]  /*1f4c0*/  LOP3.LUT R14, R14, R15, RZ, 0x3c, !PT ;  /* 0x0000000f0e0e7212 */ /* 0x000fe200078e3cff */
[--C-:B------:R-:W-:Y:S01]  /*1f4d0*/  IMAD.X R15, RZ, RZ, R31.reuse, P3 ;  /* 0x000000ffff0f7224 */ /* 0x100fe200018e061f */
[----:B------:R-:W-:Y:S01]  /*1f4e0*/  LOP3.LUT R26, R26, R27, RZ, 0x3c, !PT ;  /* 0x0000001b1a1a7212 */ /* 0x000fe200078e3cff */
[----:B------:R-:W-:Y:S01]  /*1f4f0*/  IMAD.X R27, RZ, RZ, R31, P1 ;  /* 0x000000ffff1b7224 */ /* 0x000fe200008e061f */
[----:B------:R-:W-:-:S02]  /*1f500*/  IADD3.X R29, RZ, R31, RZ, P2, !PT ;  /* 0x0000001fff1d7210 */ /* 0x000fc400017fe4ff */
[C---:B------:R-:W-:Y:S02]  /*1f510*/  IADD3 R87, P4, R30.reuse, 0x40, RZ ;  /* 0x000000401e577810 */ /* 0x040fe40007f9e0ff */
[C---:B------:R-:W-:Y:S02]  /*1f520*/  IADD3 R11, P2, R30.reuse, 0x4020, RZ ;  /* 0x000040201e0b7810 */ /* 0x040fe40007f5e0ff */
[C---:B------:R-:W-:Y:S02]  /*1f530*/  IADD3 R7, P5, R30.reuse, 0x60, RZ ;  /* 0x000000601e077810 */ /* 0x040fe40007fbe0ff */
[C---:B------:R-:W-:Y:S02]  /*1f540*/  IADD3 R5, P3, R30.reuse, 0x20, RZ ;  /* 0x000000201e057810 */ /* 0x040fe40007f7e0ff */
[----:B------:R-:W-:Y:S02]  /*1f550*/  IADD3 R9, P1, R30, 0x4000, RZ ;  /* 0x000040001e097810 */ /* 0x000fe40007f3e0ff */
[----:B------:R-:W-:-:S02]  /*1f560*/  LOP3.LUT R86, R87, 0x380, RZ, 0xc0, !PT ;  /* 0x0000038057567812 */ /* 0x000fc400078ec0ff */
[----:B------:R-:W-:Y:S02]  /*1f570*/  LOP3.LUT R10, R11, 0x380, RZ, 0xc0, !PT ;  /* 0x000003800b0a7812 */ /* 0x000fe400078ec0ff */
[----:B------:R-:W-:Y:S02]  /*1f580*/  LOP3.LUT R6, R7, 0x380, RZ, 0xc0, !PT ;  /* 0x0000038007067812 */ /* 0x000fe400078ec0ff */
[----:B------:R-:W-:Y:S02]  /*1f590*/  LOP3.LUT R4, R5, 0x380, RZ, 0xc0, !PT ;  /* 0x0000038005047812 */ /* 0x000fe400078ec0ff */
[----:B------:R-:W-:Y:S02]  /*1f5a0*/  LOP3.LUT R8, R9, 0x380, RZ, 0xc0, !PT ;  /* 0x0000038009087812 */ /* 0x000fe400078ec0ff */
[----:B------:R-:W-:Y:S02]  /*1f5b0*/  LOP3.LUT R3, R30, 0x380, RZ, 0xc0, !PT ;  /* 0x000003801e037812 */ /* 0x000fe400078ec0ff */
[----:B------:R-:W-:-:S02]  /*1f5c0*/  SHF.R.U64 R86, R86, 0x3, RZ ;  /* 0x0000000356567819 */ /* 0x000fc400000012ff */
[----:B------:R-:W-:Y:S02]  /*1f5d0*/  SHF.R.U64 R10, R10, 0x3, RZ ;  /* 0x000000030a0a7819 */ /* 0x000fe400000012ff */
[----:B------:R-:W-:Y:S02]  /*1f5e0*/  SHF.R.U64 R6, R6, 0x3, RZ ;  /* 0x0000000306067819 */ /* 0x000fe400000012ff */
[----:B------:R-:W-:Y:S02]  /*1f5f0*/  SHF.R.U64 R4, R4, 0x3, RZ ;  /* 0x0000000304047819 */ /* 0x000fe400000012ff */
[----:B------:R-:W-:Y:S02]  /*1f600*/  SHF.R.U64 R8, R8, 0x3, RZ ;  /* 0x0000000308087819 */ /* 0x000fe400000012ff */
[----:B------:R-:W-:Y:S02]  /*1f610*/  SHF.R.U64 R3, R3, 0x3, RZ ;  /* 0x0000000303037819 */ /* 0x000fe400000012ff */
[----:B------:R-:W-:Y:S01]  /*1f620*/  LOP3.LUT R86, R86, R87, RZ, 0x3c, !PT ;  /* 0x0000005756567212 */ /* 0x000fe200078e3cff */
[--C-:B------:R-:W-:Y:S01]  /*1f630*/  IMAD.X R87, RZ, RZ, R31.reuse, P4 ;  /* 0x000000ffff577224 */ /* 0x100fe200020e061f */
[----:B------:R-:W-:Y:S01]  /*1f640*/  LOP3.LUT R10, R10, R11, RZ, 0x3c, !PT ;  /* 0x0000000b0a0a7212 */ /* 0x000fe200078e3cff */
[--C-:B------:R-:W-:Y:S01]  /*1f650*/  IMAD.X R11, RZ, RZ, R31.reuse, P2 ;  /* 0x000000ffff0b7224 */ /* 0x100fe200010e061f */
[----:B------:R-:W-:Y:S01]  /*1f660*/  LOP3.LUT R6, R6, R7, RZ, 0x3c, !PT ;  /* 0x0000000706067212 */ /* 0x000fe200078e3cff */
[--C-:B------:R-:W-:Y:S01]  /*1f670*/  IMAD.X R7, RZ, RZ, R31.reuse, P5 ;  /* 0x000000ffff077224 */ /* 0x100fe200028e061f */
[----:B------:R-:W-:Y:S01]  /*1f680*/  LOP3.LUT R4, R4, R5, RZ, 0x3c, !PT ;  /* 0x0000000504047212 */ /* 0x000fe200078e3cff */
[----:B------:R-:W-:Y:S01]  /*1f690*/  IMAD.X R5, RZ, RZ, R31, P3 ;  /* 0x000000ffff057224 */ /* 0x000fe200018e061f */
[----:B------:R-:W-:-:S02]  /*1f6a0*/  LOP3.LUT R8, R8, R9, RZ, 0x3c, !PT ;  /* 0x0000000908087212 */ /* 0x000fc400078e3cff */
[----:B------:R-:W-:Y:S02]  /*1f6b0*/  LOP3.LUT R30, R3, R30, RZ, 0x3c, !PT ;  /* 0x0000001e031e7212 */ /* 0x000fe400078e3cff */
[----:B------:R-:W-:Y:S02]  /*1f6c0*/  IADD3.X R9, RZ, R31, RZ, P1, !PT ;  /* 0x0000001fff097210 */ /* 0x000fe40000ffe4ff */
[----:B------:R-:W-:Y:S02]  /*1f6d0*/  MOV R86, R86 ;  /* 0x0000005600567202 */ /* 0x000fe40000000f00 */
[----:B------:R-:W-:Y:S02]  /*1f6e0*/  MOV R77, R30 ;  /* 0x0000001e004d7202 */ /* 0x000fe40000000f00 */
[----:B------:R-:W-:Y:S02]  /*1f6f0*/  MOV R73, R32 ;  /* 0x0000002000497202 */ /* 0x000fe40000000f00 */
[----:B------:R-:W-:-:S02]  /*1f700*/  MOV R71, R28 ;  /* 0x0000001c00477202 */ /* 0x000fc40000000f00 */
[----:B------:R-:W-:Y:S02]  /*1f710*/  MOV R69, R26 ;  /* 0x0000001a00457202 */ /* 0x000fe40000000f00 */
[----:B------:R-:W-:Y:S02]  /*1f720*/  MOV R67, R24 ;  /* 0x0000001800437202 */ /* 0x000fe40000000f00 */
[----:B------:R-:W-:Y:S02]  /*1f730*/  MOV R75, R20 ;  /* 0x00000014004b7202 */ /* 0x000fe40000000f00 */
[----:B------:R-:W-:Y:S02]  /*1f740*/  MOV R79, R14 ;  /* 0x0000000e004f7202 */ /* 0x000fe40000000f00 */
[----:B------:R-:W-:Y:S02]  /*1f750*/  MOV R81, R10 ;  /* 0x0000000a00517202 */ /* 0x000fe40000000f00 */
[----:B------:R-:W-:-:S02]  /*1f760*/  MOV R83, R8 ;  /* 0x0000000800537202 */ /* 0x000fc40000000f00 */
[----:B------:R-:W-:Y:S02]  /*1f770*/  MOV R85, R6 ;  /* 0x0000000600557202 */ /* 0x000fe40000000f00 */
[----:B------:R-:W-:Y:S02]  /*1f780*/  MOV R87, R4 ;  /* 0x0000000400577202 */ /* 0x000fe40000000f00 */
[----:B---3--:R-:W-:Y:S01]  /*1f790*/  LOP3.LUT R3, R0, 0x2, RZ, 0x3c, !PT ;  /* 0x0000000200037812 */ /* 0x008fe200078e3cff */
[----:B------:R-:W-:Y:S06]  /*1f7a0*/  BRA.DIV UR4, `(.L_x_645) ;  /* 0x000000a204f47947 */ /* 0x000fec000b800000 */
[----:B------:R-:W-:Y:S01]  /*1f7b0*/  SEL R31, R53, R52, P0 ;  /* 0x00000034351f7207 */ /* 0x000fe20000000000 */
[----:B------:R-:W-:Y:S01]  /*1f7c0*/  SHFL.IDX PT, R6, R13, R0, 0x1c1f ;  /* 0x001c1f000d067589 */ /* 0x000fe200000e0000 */
[----:B------:R-:W-:Y:S02]  /*1f7d0*/  SEL R40, R52, R53, P0 ;  /* 0x0000003534287207 */ /* 0x000fe40000000000 */
[----:B------:R-:W-:Y:S01]  /*1f7e0*/  SEL R33, R56, R37, P0 ;  /* 0x0000002538217207 */ /* 0x000fe20000000000 */
[----:B------:R1:W2:Y:S01]  /*1f7f0*/  SHFL.IDX PT, R5, R2, R3, 0x1c1f ;  /* 0x001c1f0302057589 */ /* 0x0002a200000e0000 */
[----:B------:R-:W-:Y:S02]  /*1f800*/  SEL R44, R37, R56, P0 ;  /* 0x00000038252c7207 */ /* 0x000fe40000000000 */
[----:B------:R-:W-:Y:S02]  /*1f810*/  SEL R37, R76, R41, P0 ;  /* 0x000000294c257207 */ /* 0x000fe40000000000 */
[----:B------:R-:W-:-:S02]  /*1f820*/  SEL R52, R41, R76, P0 ;  /* 0x0000004c29347207 */ /* 0x000fc40000000000 */
[----:B------:R-:W-:Y:S01]  /*1f830*/  SEL R41, R62, R43, P0 ;  /* 0x0000002b3e297207 */ /* 0x000fe20000000000 */
[----:B------:R-:W-:Y:S01]  /*1f840*/  SHFL.IDX PT, R54, R37, R0, 0x1c1f ;  /* 0x001c1f0025367589 */ /* 0x000fe200000e0000 */
[----:B------:R-:W-:Y:S01]  /*1f850*/  SEL R62, R43, R62, P0 ;  /* 0x0000003e2b3e7207 */ /* 0x000fe20000000000 */
[----:B-1----:R-:W-:Y:S01]  /*1f860*/  IMAD.MOV.U32 R2, RZ, RZ, RZ ;  /* 0x000000ffff027224 */ /* 0x002fe200078e00ff */
[----:B------:R-:W-:Y:S01]  /*1f870*/  SEL R43, R64, R45, P0 ;  /* 0x0000002d402b7207 */ /* 0x000fe20000000000 */
[----:B------:R-:W-:Y:S01]  /*1f880*/  SHFL.IDX PT, R37, R52, R3, 0x1c1f ;  /* 0x001c1f0334257589 */ /* 0x000fe200000e0000 */
[----:B------:R-:W-:Y:S02]  /*1f890*/  SEL R64, R45, R64, P0 ;  /* 0x000000402d407207 */ /* 0x000fe40000000000 */
[----:B------:R-:W-:Y:S01]  /*1f8a0*/  SEL R27, R49, R48, P0 ;  /* 0x00000030311b7207 */ /* 0x000fe20000000000 */
[----:B------:R-:W-:Y:S01]  /*1f8b0*/  SHFL.IDX PT, R41, R41, R0, 0x1c1f ;  /* 0x001c1f0029297589 */ /* 0x000fe200000e0000 */
[----:B------:R-:W-:-:S02]  /*1f8c0*/  SEL R32, R48, R49, P0 ;  /* 0x0000003130207207 */ /* 0x000fc40000000000 */
[----:B------:R-:W-:Y:S01]  /*1f8d0*/  SEL R45, R66, R47, P0 ;  /* 0x0000002f422d7207 */ /* 0x000fe20000000000 */
[----:B------:R-:W-:Y:S01]  /*1f8e0*/  SHFL.IDX PT, R43, R43, R0, 0x1c1f ;  /* 0x001c1f002b2b7589 */ /* 0x000fe200000e0000 */
[----:B------:R-:W-:Y:S02]  /*1f8f0*/  SEL R7, R128, R35, P0 ;  /* 0x0000002380077207 */ /* 0x000fe40000000000 */
[----:B------:R-:W-:Y:S01]  /*1f900*/  SEL R8, R35, R128, P0 ;  /* 0x0000008023087207 */ /* 0x000fe20000000000 */
[----:B------:R-:W-:Y:S01]  /*1f910*/  SHFL.IDX PT, R62, R62, R3, 0x1c1f ;  /* 0x001c1f033e3e7589 */ /* 0x000fe200000e0000 */
[----:B------:R-:W-:Y:S02]  /*1f920*/  SEL R21, R126, R39, P0 ;  /* 0x000000277e157207 */ /* 0x000fe40000000000 */
[----:B------:R-:W-:Y:S01]  /*1f930*/  SEL R24, R39, R126, P0 ;  /* 0x0000007e27187207 */ /* 0x000fe20000000000 */
[----:B------:R-:W-:Y:S01]  /*1f940*/  SHFL.IDX PT, R10, R7, R0, 0x1c1f ;  /* 0x001c1f00070a7589 */ /* 0x000fe200000e0000 */
[----:B------:R-:W-:-:S02]  /*1f950*/  SEL R66, R47, R66, P0 ;  /* 0x000000422f427207 */ /* 0x000fc40000000000 */
[----:B------:R-:W-:Y:S01]  /*1f960*/  SEL R49, R70, R55, P0 ;  /* 0x0000003746317207 */ /* 0x000fe20000000000 */
[----:B------:R-:W1:Y:S01]  /*1f970*/  SHFL.IDX PT, R7, R8, R3, 0x1c1f ;  /* 0x001c1f0308077589 */ /* 0x000e6200000e0000 */
        /* <DEDUP_REMOVED lines=11> */
[----:B------:R-:W3:Y:S01]  /*1fa30*/  SHFL.IDX PT, R20, R20, R3, 0x1c1f ;  /* 0x001c1f0314147589 */ /* 0x000ee200000e0000 */
        /* <DEDUP_REMOVED lines=20> */
[----:B------:R-:W4:Y:S01]  /*1fb80*/  SHFL.IDX PT, R25, R28, R3, 0x1c1f ;  /* 0x001c1f031c197589 */ /* 0x000f2200000e0000 */
[----:B------:R-:W-:-:S02]  /*1fb90*/  SEL R59, R42, R65, P0 ;  /* 0x000000412a3b7207 */ /* 0x000fc40000000000 */
[----:B------:R-:W-:Y:S01]  /*1fba0*/  SEL R80, R65, R42, P0 ;  /* 0x0000002a41507207 */ /* 0x000fe20000000000 */
[----:B------:R-:W0:Y:S01]  /*1fbb0*/  SHFL.IDX PT, R27, R32, R3, 0x1c1f ;  /* 0x001c1f03201b7589 */ /* 0x000e2200000e0000 */
[----:B------:R-:W-:Y:S02]  /*1fbc0*/  SEL R82, R91, R82, P0 ;  /* 0x000000525b527207 */ /* 0x000fe40000000000 */
[----:B------:R-:W-:Y:S01]  /*1fbd0*/  SEL R65, R84, R95, P0 ;  /* 0x0000005f54417207 */ /* 0x000fe20000000000 */
[----:B------:R-:W-:Y:S01]  /*1fbe0*/  SHFL.IDX PT, R42, R31, R0, 0x1c1f ;  /* 0x001c1f001f2a7589 */ /* 0x000fe200000e0000 */
[----:B------:R-:W-:Y:S02]  /*1fbf0*/  SEL R84, R95, R84, P0 ;  /* 0x000000545f547207 */ /* 0x000fe40000000000 */
[----:B--2---:R-:W-:Y:S01]  /*1fc00*/  SEL R4, R6, R5, P0 ;  /* 0x0000000506047207 */ /* 0x004fe20000000000 */
[----:B------:R-:W2:Y:S01]  /*1fc10*/  SHFL.IDX PT, R29, R36, R3, 0x1c1f ;  /* 0x001c1f03241d7589 */ /* 0x000ea200000e0000 */
[----:B-1----:R-:W-:-:S02]  /*1fc20*/  SEL R8, R10, R7, P0 ;  /* 0x000000070a087207 */ /* 0x002fc40000000000 */
[----:B------:R-:W-:Y:S01]  /*1fc30*/  SEL R6, R5, R6, P0 ;  /* 0x0000000605067207 */ /* 0x000fe20000000000 */
[----:B------:R-:W1:Y:S01]  /*1fc40*/  SHFL.IDX PT, R31, R40, R3, 0x1c1f ;  /* 0x001c1f03281f7589 */ /* 0x000e6200000e0000 */
[----:B------:R-:W-:Y:S02]  /*1fc50*/  SEL R10, R7, R10, P0 ;  /* 0x0000000a070a7207 */ /* 0x000fe40000000000 */
[----:B---3--:R-:W-:Y:S01]  /*1fc60*/  SEL R12, R9, R20, P0 ;  /* 0x00000014090c7207 */ /* 0x008fe20000000000 */
[----:B------:R-:W3:Y:S01]  /*1fc70*/  SHFL.IDX PT, R33, R44, R3, 0x1c1f ;  /* 0x001c1f032c217589 */ /* 0x000ee200000e0000 */
[----:B------:R-:W-:Y:S02]  /*1fc80*/  SEL R14, R20, R9, P0 ;  /* 0x00000009140e7207 */ /* 0x000fe40000000000 */
[----:B------:R-:W-:Y:S01]  /*1fc90*/  SEL R52, R54, R37, P0 ;  /* 0x0000002536347207 */ /* 0x000fe20000000000 */
[----:B------:R-:W3:Y:S01]  /*1fca0*/  SHFL.IDX PT, R35, R48, R3, 0x1c1f ;  /* 0x001c1f0330237589 */ /* 0x000ee200000e0000 */
[----:B----4-:R-:W-:-:S02]  /*1fcb0*/  SEL R28, R30, R25, P0 ;  /* 0x000000191e1c7207 */ /* 0x010fc40000000000 */
[----:B------:R-:W-:Y:S01]  /*1fcc0*/  SEL R30, R25, R30, P0 ;  /* 0x0000001e191e7207 */ /* 0x000fe20000000000 */
[----:B------:R-:W4:Y:S01]  /*1fcd0*/  SHFL.IDX PT, R39, R56, R3, 0x1c1f ;  /* 0x001c1f0338277589 */ /* 0x000f2200000e0000 */
[----:B0-----:R-:W-:Y:S02]  /*1fce0*/  SEL R32, R34, R27, P0 ;  /* 0x0000001b22207207 */ /* 0x001fe40000000000 */
[----:B------:R-:W-:Y:S01]  /*1fcf0*/  SEL R34, R27, R34, P0 ;  /* 0x000000221b227207 */ /* 0x000fe20000000000 */
[----:B------:R-:W-:Y:S01]  /*1fd00*/  SHFL.IDX PT, R45, R45, R0, 0x1c1f ;  /* 0x001c1f002d2d7589 */ /* 0x000fe200000e0000 */
[----:B------:R-:W-:Y:S02]  /*1fd10*/  SEL R54, R37, R54, P0 ;  /* 0x0000003625367207 */ /* 0x000fe40000000000 */
[----:B------:R-:W-:Y:S01]  /*1fd20*/  SEL R5, R41, R62, P0 ;  /* 0x0000003e29057207 */ /* 0x000fe20000000000 */
[----:B------:R-:W-:Y:S01]  /*1fd30*/  SHFL.IDX PT, R47, R47, R0, 0x1c1f ;  /* 0x001c1f002f2f7589 */ /* 0x000fe200000e0000 */
[----:B--2---:R-:W-:-:S02]  /*1fd40*/  SEL R36, R38, R29, P0 ;  /* 0x0000001d26247207 */ /* 0x004fc40000000000 */
[----:B------:R-:W-:Y:S01]  /*1fd50*/  SEL R38, R29, R38, P0 ;  /* 0x000000261d267207 */ /* 0x000fe20000000000 */
[----:B------:R-:W-:Y:S01]  /*1fd60*/  SHFL.IDX PT, R49, R49, R0, 0x1c1f ;  /* 0x001c1f0031317589 */ /* 0x000fe200000e0000 */
[----:B-1----:R-:W-:Y:S02]  /*1fd70*/  SEL R40, R42, R31, P0 ;  /* 0x0000001f2a287207 */ /* 0x002fe40000000000 */
[----:B------:R-:W-:Y:S01]  /*1fd80*/  SEL R42, R31, R42, P0 ;  /* 0x0000002a1f2a7207 */ /* 0x000fe20000000000 */
[----:B------:R-:W-:Y:S01]  /*1fd90*/  SHFL.IDX PT, R51, R51, R0, 0x1c1f ;  /* 0x001c1f0033337589 */ /* 0x000fe200000e0000 */
[----:B---3--:R-:W-:Y:S02]  /*1fda0*/  SEL R44, R46, R33, P0 ;  /* 0x000000212e2c7207 */ /* 0x008fe40000000000 */
[----:B------:R-:W-:Y:S01]  /*1fdb0*/  SEL R46, R33, R46, P0 ;  /* 0x0000002e212e7207 */ /* 0x000fe20000000000 */
[----:B------:R-:W-:Y:S01]  /*1fdc0*/  SHFL.IDX PT, R53, R53, R0, 0x1c1f ;  /* 0x001c1f0035357589 */ /* 0x000fe200000e0000 */
[----:B------:R-:W-:-:S02]  /*1fdd0*/  SEL R48, R50, R35, P0 ;  /* 0x0000002332307207 */ /* 0x000fc40000000000 */
[----:B------:R-:W-:Y:S01]  /*1fde0*/  SEL R50, R35, R50, P0 ;  /* 0x0000003223327207 */ /* 0x000fe20000000000 */
[----:B------:R-:W-:Y:S01]  /*1fdf0*/  SHFL.IDX PT, R55, R55, R0, 0x1c1f ;  /* 0x001c1f0037377589 */ /* 0x000fe200000e0000 */
[----:B----4-:R-:W-:Y:S02]  /*1fe00*/  SEL R56, R58, R39, P0 ;  /* 0x000000273a387207 */ /* 0x010fe40000000000 */
[----:B------:R-:W-:Y:S01]  /*1fe10*/  SEL R58, R39, R58, P0 ;  /* 0x0000003a273a7207 */ /* 0x000fe20000000000 */
[----:B------:R-:W0:Y:S01]  /*1fe20*/  SHFL.IDX PT, R21, R24, R3, 0x1c1f ;  /* 0x001c1f0318157589 */ /* 0x000e2200000e0000 */
[----:B------:R-:W-:Y:S02]  /*1fe30*/  SEL R7, R62, R41, P0 ;  /* 0x000000293e077207 */ /* 0x000fe40000000000 */
[----:B------:R-:W-:Y:S01]  /*1fe40*/  SEL R9, R43, R64, P0 ;  /* 0x000000402b097207 */ /* 0x000fe20000000000 */
[----:B------:R-:W1:Y:S01]  /*1fe50*/  SHFL.IDX PT, R66, R66, R3, 0x1c1f ;  /* 0x001c1f0342427589 */ /* 0x000e6200000e0000 */
[----:B------:R-:W-:-:S03]  /*1fe60*/  SEL R11, R64, R43, P0 ;  /* 0x0000002b400b7207 */ /* 0x000fc60000000000 */
[----:B------:R-:W2:Y:S04]  /*1fe70*/  SHFL.IDX PT, R68, R68, R3, 0x1c1f ;  /* 0x001c1f0344447589 */ /* 0x000ea800000e0000 */
[----:B------:R-:W3:Y:S04]  /*1fe80*/  SHFL.IDX PT, R70, R70, R3, 0x1c1f ;  /* 0x001c1f0346467589 */ /* 0x000ee800000e0000 */
[----:B------:R-:W4:Y:S04]  /*1fe90*/  SHFL.IDX PT, R72, R72, R3, 0x1c1f ;  /* 0x001c1f0348487589 */ /* 0x000f2800000e0000 */
[----:B------:R-:W4:Y:S04]  /*1fea0*/  SHFL.IDX PT, R74, R74, R3, 0x1c1f ;  /* 0x001c1f034a4a7589 */ /* 0x000f2800000e0000 */
[----:B------:R-:W4:Y:S01]  /*1feb0*/  SHFL.IDX PT, R76, R76, R3, 0x1c1f ;  /* 0x001c1f034c4c7589 */ /* 0x000f2200000e0000 */
[----:B0-----:R-:W-:-:S02]  /*1fec0*/  SEL R24, R26, R21, P0 ;  /* 0x000000151a187207 */ /* 0x001fc40000000000 */
[----:B------:R-:W-:Y:S01]  /*1fed0*/  SEL R26, R21, R26, P0 ;  /* 0x0000001a151a7207 */ /* 0x000fe20000000000 */
[----:B------:R-:W-:Y:S01]  /*1fee0*/  SHFL.IDX PT, R57, R57, R0, 0x1c1f ;  /* 0x001c1f0039397589 */ /* 0x000fe200000e0000 */
[----:B-1----:R-:W-:Y:S02]  /*1fef0*/  SEL R13, R45, R66, P0 ;  /* 0x000000422d0d7207 */ /* 0x002fe40000000000 */
[----:B------:R-:W-:Y:S01]  /*1ff00*/  SEL R15, R66, R45, P0 ;  /* 0x0000002d420f7207 */ /* 0x000fe20000000000 */
[----:B------:R-:W-:Y:S01]  /*1ff10*/  SHFL.IDX PT, R59, R59, R0, 0x1c1f ;  /* 0x001c1f003b3b7589 */ /* 0x000fe200000e0000 */
[----:B--2---:R-:W-:Y:S02]  /*1ff20*/  SEL R25, R47, R68, P0 ;  /* 0x000000442f197207 */ /* 0x004fe40000000000 */
[----:B------:R-:W-:Y:S01]  /*1ff30*/  SEL R27, R68, R47, P0 ;  /* 0x0000002f441b7207 */ /* 0x000fe20000000000 */
[----:B------:R-:W-:Y:S01]  /*1ff40*/  SHFL.IDX PT, R63, R63, R0, 0x1c1f ;  /* 0x001c1f003f3f7589 */ /* 0x000fe200000e0000 */
[----:B---3--:R-:W-:-:S02]  /*1ff50*/  SEL R29, R49, R70, P0 ;  /* 0x00000046311d7207 */ /* 0x008fc40000000000 */
[----:B------:R-:W-:Y:S01]  /*1ff60*/  SEL R31, R70, R49, P0 ;  /* 0x00000031461f7207 */ /* 0x000fe20000000000 */
[----:B------:R-:W0:Y:S01]  /*1ff70*/  SHFL.IDX PT, R78, R78, R3, 0x1c1f ;  /* 0x001c1f034e4e7589 */ /* 0x000e2200000e0000 */
[----:B----4-:R-:W-:Y:S02]  /*1ff80*/  SEL R33, R51, R72, P0 ;  /* 0x0000004833217207 */ /* 0x010fe40000000000 */
[----:B------:R-:W-:Y:S01]  /*1ff90*/  SEL R35, R72, R51, P0 ;  /* 0x0000003348237207 */ /* 0x000fe20000000000 */
[----:B------:R-:W1:Y:S01]  /*1ffa0*/  SHFL.IDX PT, R80, R80, R3, 0x1c1f ;  /* 0x001c1f0350507589 */ /* 0x000e6200000e0000 */
[----:B------:R-:W-:Y:S02]  /*1ffb0*/  SEL R37, R53, R74, P0 ;  /* 0x0000004a35257207 */ /* 0x000fe40000000000 */
[----:B------:R-:W-:Y:S01]  /*1ffc0*/  SEL R39, R74, R53, P0 ;  /* 0x000000354a277207 */ /* 0x000fe20000000000 */
[----:B------:R-:W2:Y:S01]  /*1ffd0*/  SHFL.IDX PT, R82, R82, R3, 0x1c1f ;  /* 0x001c1f0352527589 */ /* 0x000ea200000e0000 */
[----:B------:R-:W-:-:S02]  /*1ffe0*/  SEL R41, R55, R76, P0 ;  /* 0x0000004c37297207 */ /* 0x000fc40000000000 */
[----:B------:R-:W-:Y:S01]  /*1fff0*/  SEL R43, R76, R55, P0 ;  /* 0x000000374c2b7207 */ /* 0x000fe20000000000 */
[----:B------:R3:W4:Y:S04]  /*20000*/  SHFL.IDX PT, R65, R65, R0, 0x1c1f ;  /* 0x001c1f0041417589 */ /* 0x00072800000e0000 */
[----:B------:R3:W3:Y:S01]  /*20010*/  SHFL.IDX PT, R84, R84, R3, 0x1c1f ;  /* 0x001c1f0354547589 */ /* 0x0006e200000e0000 */
[----:B0-----:R-:W-:Y:S02]  /*20020*/  SEL R45, R57, R78, P0 ;  /* 0x0000004e392d7207 */ /* 0x001fe40000000000 */
[----:B------:R-:W-:Y:S02]  /*20030*/  SEL R47, R78, R57, P0 ;  /* 0x000000394e2f7207 */ /* 0x000fe40000000000 */
[----:B-1----:R-:W-:-:S02]  /*20040*/  SEL R49, R59, R80, P0 ;  /* 0x000000503b317207 */ /* 0x002fc40000000000 */
[----:B------:R-:W-:Y:S02]  /*20050*/  SEL R51, R80, R59, P0 ;  /* 0x0000003b50337207 */ /* 0x000fe40000000000 */
[----:B--2---:R-:W-:Y:S02]  /*20060*/  SEL R53, R63, R82, P0 ;  /* 0x000000523f357207 */ /* 0x004fe40000000000 */
[----:B------:R-:W-:-:S07]  /*20070*/  SEL R55, R82, R63, P0 ;  /* 0x0000003f52377207 */ /* 0x000fce0000000000 */
.L_x_877:
[----:B------:R-:W2:Y:S01]  /*20080*/  LDL.LU R64, [R1+0x24] ;  /* 0x0000240001407983 */ /* 0x000ea20000300800 */
[----:B------:R-:W-:Y:S05]  /*20090*/  WARPSYNC.ALL ;  /* 0x0000000000007948 */ /* 0x000fea0003800000 */
[----:B------:R-:W2:Y:S01]  /*200a0*/  LDL.LU R63, [R1+0x28] ;  /* 0x00002800013f7983 */ /* 0x000ea20000300800 */
[----:B------:R-:W-:Y:S01]  /*200b0*/  ULDC.64 UR4, c[0x0][0xc00] ;  /* 0x0003000000047ab9 */ /* 0x000fe20000000a00 */
[----:B---34-:R-:W-:Y:S01]  /*200c0*/  SEL R57, R65, R84, P0 ;  /* 0x0000005441397207 */ /* 0x018fe20000000000 */
[----:B------:R-:W0:Y:S08]  /*200d0*/  LDC R0, c[0x0][0xbe8] ;  /* 0x0002fa00ff007b82 */ /* 0x000e300000000800 */
[----:B------:R-:W-:Y:S01]  /*200e0*/  BAR.SYNC.DEFER_BLOCKING 0x1, 0x100 ;  /* 0x0044000000007b1d */ /* 0x000fe20000010000 */
[----:B------:R-:W-:-:S02]  /*200f0*/  ISETP.NE.U32.AND P1, PT, RZ, UR4, PT ;  /* 0x00000004ff007c0c */ /* 0x000fc4000bf25070 */
[----:B------:R-:W-:Y:S02]  /*20100*/  SEL R59, R84, R65, P0 ;  /* 0x00000041543b7207 */ /* 0x000fe40000000000 */
[----:B------:R-:W-:Y:S01]  /*20110*/  ISETP.NE.AND.EX P1, PT, RZ, UR5, PT, P1 ;  /* 0x00000005ff007c0c */ /* 0x000fe2000bf25310 */
[----:B------:R-:W3:Y:S04]  /*20120*/  LDL R62, [R1+0x74] ;  /* 0x00007400013e7983 */ /* 0x000ee80000100800 */
[----:B------:R-:W3:Y:S04]  /*20130*/  LDL R66, [R1+0x30] ;  /* 0x0000300001427983 */ /* 0x000ee80000100800 */
[----:B------:R-:W-:Y:S04]  /*20140*/  STSM.16.M88.4 [R77], R4 ;  /* 0x000000044d007844 */ /* 0x000fe80000000200 */
[----:B------:R3:W-:Y:S04]  /*20150*/  STSM.16.M88.4 [R87], R8 ;  /* 0x0000000857007844 */ /* 0x0007e80000000200 */
        /* <DEDUP_REMOVED lines=9> */
[----:B------:R1:W-:Y:S01]  /*201f0*/  STSM.16.M88.4 [R73], R56 ;  /* 0x0000003849007844 */ /* 0x0003e20000000200 */
[----:B------:R-:W-:Y:S01]  /*20200*/  BAR.SYNC.DEFER_BLOCKING 0x1, 0x100 ;  /* 0x0044000000007b1d */ /* 0x000fe20000010000 */
[----:B--2---:R-:W-:-:S04]  /*20210*/  IADD3 R20, P2, R64, UR4, RZ ;  /* 0x0000000440147c10 */ /* 0x004fc8000ff5e0ff */
[----:B------:R-:W-:Y:S01]  /*20220*/  IADD3.X R21, R63, UR5, RZ, P2, !PT ;  /* 0x000000053f157c10 */ /* 0x000fe200097fe4ff */
[----:B------:R-:W-:Y:S02]  /*20230*/  ULDC.64 UR4, c[0x0][0xc08] ;  /* 0x0003020000047ab9 */ /* 0x000fe40000000a00 */
[----:B------:R-:W-:Y:S02]  /*20240*/  ISETP.NE.U32.AND P0, PT, RZ, UR4, PT ;  /* 0x00000004ff007c0c */ /* 0x000fe4000bf05070 */
[----:B------:R1:W5:Y:S01]  /*20250*/  @P1 LDG.E R2, desc[UR54][R20.64] ;  /* 0x0000003614021981 */ /* 0x000362000c1e1900 */
[----:B0-----:R-:W-:Y:S02]  /*20260*/  ISETP.NE.AND P2, PT, R0, 0x1, PT ;  /* 0x000000010000780c */ /* 0x001fe40003f45270 */
[----:B------:R-:W-:Y:S02]  /*20270*/  ISETP.NE.AND.EX P0, PT, RZ, UR5, PT, P0 ;  /* 0x00000005ff007c0c */ /* 0x000fe4000bf05300 */
[----:B---3--:R-:W-:-:S09]  /*20280*/  LEA R8, R66, R62, 0x7 ;  /* 0x0000003e42087211 */ /* 0x008fd200078e38ff */
[----:B------:R-:W0:Y:S02]  /*20290*/  @P2 LDC R3, c[0x0][0xbec] ;  /* 0x0002fb00ff032b82 */ /* 0x000e240000000800 */
[----:B------:R-:W-:Y:S01]  /*202a0*/  @P0 IADD3 R4, P3, R64, UR4, RZ ;  /* 0x0000000440040c10 */ /* 0x000fe2000ff7e0ff */
[----:B------:R-:W-:Y:S02]  /*202b0*/  ULDC UR4, c[0x0][0xa88] ;  /* 0x0002a20000047ab9 */ /* 0x000fe40000000800 */
[----:B------:R-:W-:Y:S01]  /*202c0*/  IMAD.U32 R7, RZ, RZ, UR4 ;  /* 0x00000004ff077e24 */ /* 0x000fe2000f8e00ff */
[----:B------:R-:W-:Y:S02]  /*202d0*/  @P0 IADD3.X R5, R63, UR5, RZ, P3, !PT ;  /* 0x000000053f050c10 */ /* 0x000fe40009ffe4ff */
[----:B------:R-:W2:Y:S03]  /*202e0*/  @P2 LDC R11, c[0x0][0xbf0] ;  /* 0x0002fc00ff0b2b82 */ /* 0x000ea60000000800 */
[----:B------:R1:W5:Y:S01]  /*202f0*/  @P0 LDG.E R7, desc[UR54][R4.64] ;  /* 0x0000003604070981 */ /* 0x000362000c1e1900 */
[----:B------:R-:W-:Y:S05]  /*20300*/  @P0 BRA `(.L_x_646) ;  /* 0x0000000000100947 */ /* 0x000fea0003800000 */
[----:B------:R-:W-:Y:S05]  /*20310*/  @!P1 BRA `(.L_x_646) ;  /* 0x00000000000c9947 */ /* 0x000fea0003800000 */
[----:B-1----:R-:W3:Y:S04]  /*20320*/  LDG.E R4, desc[UR54][R20.64] ;  /* 0x0000003614047981 */ /* 0x002ee8000c1e1900 */
[----:B-----5:R-:W3:Y:S02]  /*20330*/  LDG.E R7, desc[UR54][R20.64+0x4] ;  /* 0x0000043614077981 */ /* 0x020ee4000c1e1900 */
[----:B---3--:R-:W-:-:S07]  /*20340*/  IMAD.IADD R7, R7, 0x1, -R4 ;  /* 0x0000000107077824 */ /* 0x008fce00078e0a04 */
.L_x_646:
[----:B-1----:R-:W3:Y:S01]  /*20350*/  LDL.LU R12, [R1+0x2c] ;  /* 0x00002c00010c7983 */ /* 0x002ee20000300800 */
[----:B------:R-:W-:Y:S01]  /*20360*/  VIADD R67, R90, 0xffffff80 ;  /* 0xffffff805a437836 */ /* 0x000fe20000000000 */
[----:B------:R-:W-:Y:S02]  /*20370*/  ULDC.64 UR4, c[0x0][0xb90] ;  /* 0x0002e40000047ab9 */ /* 0x000fe40000000a00 */
[----:B------:R-:W4:Y:S04]  /*20380*/  LDL.LU R10, [R1] ;  /* 0x00000000010a7983 */ /* 0x000f280000300800 */
[----:B------:R-:W4:Y:S01]  /*20390*/  LDL.LU R69, [R1+0x20] ;  /* 0x0000200001457983 */ /* 0x000f220000300800 */
[----:B0-----:R-:W-:Y:S01]  /*203a0*/  @P2 IMAD.HI.U32 R4, R8, R3, RZ ;  /* 0x0000000308042227 */ /* 0x001fe200078e00ff */
[----:B-----5:R-:W-:-:S02]  /*203b0*/  SHF.R.S32.HI R3, RZ, 0x1f, R2 ;  /* 0x0000001fff037819 */ /* 0x020fc40000011402 */
[----:B------:R-:W4:Y:S01]  /*203c0*/  LDL R14, [R1+0x6c] ;  /* 0x00006c00010e7983 */ /* 0x000f220000100800 */
[----:B------:R-:W-:Y:S01]  /*203d0*/  SHF.R.S32.HI R68, RZ, 0x1f, R67 ;  /* 0x0000001fff447819 */ /* 0x000fe20000011443 */
[----:B------:R-:W-:Y:S01]  /*203e0*/  IMAD.MOV.U32 R9, RZ, RZ, R8 ;  /* 0x000000ffff097224 */ /* 0x000fe200078e0008 */
[----:B--2---:R-:W-:Y:S01]  /*203f0*/  @P2 SHF.R.U32.HI R9, RZ, R11, R4 ;  /* 0x0000000bff092219 */ /* 0x004fe20000011604 */
[----:B------:R-:W0:Y:S01]  /*20400*/  S2R R20, SR_TID.X ;  /* 0x0000000000147919 */ /* 0x000e220000002100 */
[----:B------:R-:W-:-:S03]  /*20410*/  LEA.HI R68, R68, R67, RZ, 0x3 ;  /* 0x0000004344447211 */ /* 0x000fc600078f18ff */
[----:B------:R-:W-:Y:S01]  /*20420*/  IMAD.MOV R15, RZ, RZ, -R9 ;  /* 0x000000ffff0f7224 */ /* 0x000fe200078e0a09 */
[----:B------:R-:W-:-:S05]  /*20430*/  SHF.R.S32.HI R68, RZ, 0x3, R68 ;  /* 0x00000003ff447819 */ /* 0x000fca0000011444 */
[----:B------:R-:W-:-:S04]  /*20440*/  IMAD R13, R68, 0x40, R234 ;  /* 0x00000040440d7824 */ /* 0x000fc800078e02ea */
[----:B------:R-:W-:Y:S01]  /*20450*/  IMAD.WIDE R60, R13, 0x2, R60 ;  /* 0x000000020d3c7825 */ /* 0x000fe200078e023c */
[----:B------:R-:W-:Y:S02]  /*20460*/  SHF.R.S32.HI R13, RZ, 0x1f, R9 ;  /* 0x0000001fff0d7819 */ /* 0x000fe40000011409 */
[----:B------:R-:W-:Y:S02]  /*20470*/  IADD3 R25, P3, R60, 0x3000, RZ ;  /* 0x000030003c197810 */ /* 0x000fe40007f7e0ff */
[----:B0-----:R-:W-:-:S04]  /*20480*/  IADD3 R21, R20, -0x80, RZ ;  /* 0xffffff8014157810 */ /* 0x001fc80007ffe0ff */
[----:B------:R-:W-:-:S04]  /*20490*/  SHF.R.S32.HI R20, RZ, 0x1f, R21 ;  /* 0x0000001fff147819 */ /* 0x000fc80000011415 */
[----:B------:R-:W-:Y:S02]  /*204a0*/  LEA.HI R20, R20, R21, RZ, 0x7 ;  /* 0x0000001514147211 */ /* 0x000fe400078f38ff */
[----:B------:R-:W-:Y:S02]  /*204b0*/  LOP3.LUT R24, R25, 0x380, RZ, 0xc0, !PT ;  /* 0x0000038019187812 */ /* 0x000fe400078ec0ff */
[----:B------:R-:W-:Y:S02]  /*204c0*/  LOP3.LUT R20, R20, 0xffffff80, RZ, 0xc0, !PT ;  /* 0xffffff8014147812 */ /* 0x000fe400078ec0ff */
[----:B------:R-:W-:-:S03]  /*204d0*/  SHF.R.U64 R24, R24, 0x3, RZ ;  /* 0x0000000318187819 */ /* 0x000fc600000012ff */
[----:B------:R-:W-:Y:S01]  /*204e0*/  IMAD.IADD R20, R21, 0x1, -R20 ;  /* 0x0000000115147824 */ /* 0x000fe200078e0a14 */
[----:B------:R-:W-:Y:S01]  /*204f0*/  LOP3.LUT R24, R24, R25, RZ, 0x3c, !PT ;  /* 0x0000001918187212 */ /* 0x000fe200078e3cff */
[----:B------:R-:W-:Y:S01]  /*20500*/  IMAD.X R25, RZ, RZ, R61, P3 ;  /* 0x000000ffff197224 */ /* 0x000fe200018e063d */
[C---:B------:R-:W-:Y:S02]  /*20510*/  IADD3 R45, P3, R60.reuse, 0x8000, RZ ;  /* 0x000080003c2d7810 */ /* 0x040fe40007f7e0ff */
[----:B------:R-:W-:Y:S01]  /*20520*/  IADD3 R29, P5, R60, 0x4000, RZ ;  /* 0x000040003c1d7810 */ /* 0x000fe20007fbe0ff */
[----:B------:R-:W-:Y:S01]  /*20530*/  IMAD R65, R7, R0, RZ ;  /* 0x0000000007417224 */ /* 0x000fe200078e02ff */
[----:B------:R-:W-:Y:S02]  /*20540*/  LOP3.LUT R44, R45, 0x380, RZ, 0xc0, !PT ;  /* 0x000003802d2c7812 */ /* 0x000fe400078ec0ff */
[----:B------:R-:W-:Y:S02]  /*20550*/  LOP3.LUT R28, R29, 0x380, RZ, 0xc0, !PT ;  /* 0x000003801d1c7812 */ /* 0x000fe400078ec0ff */
[----:B------:R-:W-:-:S02]  /*20560*/  SHF.R.U64 R44, R44, 0x3, RZ ;  /* 0x000000032c2c7819 */ /* 0x000fc400000012ff */
[----:B------:R-:W-:Y:S02]  /*20570*/  SHF.R.U64 R28, R28, 0x3, RZ ;  /* 0x000000031c1c7819 */ /* 0x000fe400000012ff */
[----:B------:R-:W-:Y:S01]  /*20580*/  LOP3.LUT R44, R44, R45, RZ, 0x3c, !PT ;  /* 0x0000002d2c2c7212 */ /* 0x000fe200078e3cff */
[--C-:B------:R-:W-:Y:S01]  /*20590*/  IMAD.X R45, RZ, RZ, R61.reuse, P3 ;  /* 0x000000ffff2d7224 */ /* 0x100fe200018e063d */
[----:B------:R-:W-:Y:S01]  /*205a0*/  LOP3.LUT R28, R28, R29, RZ, 0x3c, !PT ;  /* 0x0000001d1c1c7212 */ /* 0x000fe200078e3cff */
[----:B------:R-:W-:Y:S01]  /*205b0*/  IMAD.X R29, RZ, RZ, R61, P5 ;  /* 0x000000ffff1d7224 */ /* 0x000fe200028e063d */
[C---:B------:R-:W-:Y:S02]  /*205c0*/  IADD3 R49, P5, R60.reuse, 0x9000, RZ ;  /* 0x000090003c317810 */ /* 0x040fe40007fbe0ff */
[----:B------:R-:W-:Y:S02]  /*205d0*/  LOP3.LUT R7, R60, 0x380, RZ, 0xc0, !PT ;  /* 0x000003803c077812 */ /* 0x000fe400078ec0ff */
[----:B------:R-:W-:-:S02]  /*205e0*/  LOP3.LUT R48, R49, 0x380, RZ, 0xc0, !PT ;  /* 0x0000038031307812 */ /* 0x000fc400078ec0ff */
[----:B------:R-:W-:Y:S02]  /*205f0*/  SHF.R.U64 R7, R7, 0x3, RZ ;  /* 0x0000000307077819 */ /* 0x000fe400000012ff */
[----:B------:R-:W-:Y:S02]  /*20600*/  SHF.R.S32.HI R70, RZ, 0x1f, R67 ;  /* 0x0000001fff467819 */ /* 0x000fe40000011443 */
[----:B------:R-:W-:Y:S02]  /*20610*/  SHF.R.U64 R48, R48, 0x3, RZ ;  /* 0x0000000330307819 */ /* 0x000fe400000012ff */
[----:B------:R-:W-:Y:S02]  /*20620*/  LEA.HI R70, R70, R67, RZ, 0x3 ;  /* 0x0000004346467211 */ /* 0x000fe400078f18ff */
[----:B------:R-:W-:Y:S01]  /*20630*/  LOP3.LUT R48, R48, R49, RZ, 0x3c, !PT ;  /* 0x0000003130307212 */ /* 0x000fe200078e3cff */
[----:B------:R-:W-:Y:S01]  /*20640*/  IMAD.X R49, RZ, RZ, R61, P5 ;  /* 0x000000ffff317224 */ /* 0x000fe200028e063d */
[----:B------:R-:W-:-:S05]  /*20650*/  LOP3.LUT R70, R70, 0xfffffff8, RZ, 0xc0, !PT ;  /* 0xfffffff846467812 */ /* 0x000fca00078ec0ff */
[----:B------:R-:W-:Y:S02]  /*20660*/  IMAD.IADD R70, R67, 0x1, -R70 ;  /* 0x0000000143467824 */ /* 0x000fe400078e0a46 */
[----:B------:R-:W0:Y:S01]  /*20670*/  @P2 LDC R67, c[0x0][0xbf0] ;  /* 0x0002fc00ff432b82 */ /* 0x000e220000000800 */
[----:B------:R-:W-:Y:S01]  /*20680*/  BSSY B1, `(.L_x_647) ;  /* 0x000009d000017945 */ /* 0x000fe20003800000 */
[----:B---3--:R-:W-:Y:S02]  /*20690*/  SEL R62, R12, RZ, !P1 ;  /* 0x000000ff0c3e7207 */ /* 0x008fe40004800000 */
[----:B----4-:R-:W-:Y:S02]  /*206a0*/  SEL R63, R10, RZ, !P1 ;  /* 0x000000ff0a3f7207 */ /* 0x010fe40004800000 */
[----:B------:R-:W-:Y:S01]  /*206b0*/  SHF.R.S32.HI R64, RZ, 0x1f, R69 ;  /* 0x0000001fff407819 */ /* 0x000fe20000011445 */
[----:B------:R-:W-:-:S04]  /*206c0*/  IMAD.WIDE.U32 R4, R69, UR4, R2 ;  /* 0x0000000445047c25 */ /* 0x000fc8000f8e0002 */
[----:B------:R-:W-:-:S04]  /*206d0*/  IMAD R6, R64, UR4, RZ ;  /* 0x0000000440067c24 */ /* 0x000fc8000f8e02ff */
[----:B------:R-:W-:Y:S01]  /*206e0*/  IMAD R11, R69, UR5, R6 ;  /* 0x00000005450b7c24 */ /* 0x000fe2000f8e0206 */
[----:B------:R-:W-:-:S04]  /*206f0*/  ULDC.64 UR4, c[0x0][0xb98] ;  /* 0x0002e60000047ab9 */ /* 0x000fc80000000a00 */
[----:B------:R-:W-:Y:S01]  /*20700*/  IADD3 R5, R5, R11, RZ ;  /* 0x0000000b05057210 */ /* 0x000fe20007ffe0ff */
[----:B------:R-:W-:Y:S02]  /*20710*/  IMAD R11, R0, R15, R8 ;  /* 0x0000000f000b7224 */ /* 0x000fe400078e0208 */
[----:B------:R-:W-:Y:S02]  /*20720*/  IMAD R6, R62, UR4, RZ ;  /* 0x000000043e067c24 */ /* 0x000fe4000f8e02ff */
[----:B------:R-:W-:-:S04]  /*20730*/  IMAD.WIDE.U32 R4, R63, UR4, R4 ;  /* 0x000000043f047c25 */ /* 0x000fc8000f8e0004 */
[----:B------:R-:W-:Y:S01]  /*20740*/  IMAD R8, R63, UR5, R6 ;  /* 0x000000053f087c24 */ /* 0x000fe2000f8e0206 */
[----:B------:R-:W-:Y:S01]  /*20750*/  SHF.R.S32.HI R6, RZ, 0x1f, R11 ;  /* 0x0000001fff067819 */ /* 0x000fe2000001140b */
[----:B------:R-:W-:Y:S01]  /*20760*/  ULDC.64 UR4, c[0x0][0xb88] ;  /* 0x0002e20000047ab9 */ /* 0x000fe20000000a00 */
[----:B------:R-:W-:-:S03]  /*20770*/  IADD3 R4, P0, R9, R4, RZ ;  /* 0x0000000409047210 */ /* 0x000fc60007f1e0ff */
[----:B------:R-:W-:Y:S01]  /*20780*/  IMAD R6, R6, UR4, RZ ;  /* 0x0000000406067c24 */ /* 0x000fe2000f8e02ff */
[----:B------:R-:W-:-:S03]  /*20790*/  IADD3.X R5, R13, R5, R8, P0, !PT ;  /* 0x000000050d057210 */ /* 0x000fc600007fe408 */
[C---:B------:R-:W-:Y:S02]  /*207a0*/  IMAD R13, R11.reuse, UR5, R6 ;  /* 0x000000050b0d7c24 */ /* 0x040fe4000f8e0206 */
[----:B------:R-:W-:Y:S01]  /*207b0*/  IMAD.WIDE.U32 R4, R11, UR4, R4 ;  /* 0x000000040b047c25 */ /* 0x000fe2000f8e0004 */
[----:B------:R-:W-:-:S03]  /*207c0*/  ULDC.64 UR4, c[0x0][0xb50] ;  /* 0x0002d40000047ab9 */ /* 0x000fc60000000a00 */
[----:B------:R-:W-:Y:S01]  /*207d0*/  IMAD.IADD R5, R5, 0x1, R13 ;  /* 0x0000000105057824 */ /* 0x000fe200078e020d */
[----:B------:R-:W-:Y:S02]  /*207e0*/  IADD3 R13, P1, R60, 0x2000, RZ ;  /* 0x000020003c0d7810 */ /* 0x000fe40007f3e0ff */
[C---:B------:R-:W-:Y:S02]  /*207f0*/  LEA R6, P0, R4.reuse, UR4, 0x2 ;  /* 0x0000000404067c11 */ /* 0x040fe4000f8010ff */
[----:B------:R-:W-:Y:S02]  /*20800*/  LOP3.LUT R12, R13, 0x380, RZ, 0xc0, !PT ;  /* 0x000003800d0c7812 */ /* 0x000fe400078ec0ff */
[----:B------:R-:W-:Y:S02]  /*20810*/  LEA.HI.X R10, R4, UR5, R5, 0x2, P0 ;  /* 0x00000005040a7c11 */ /* 0x000fe400080f1405 */
[----:B------:R-:W-:Y:S02]  /*20820*/  IADD3 R9, P4, R60, 0x1000, RZ ;  /* 0x000010003c097810 */ /* 0x000fe40007f9e0ff */
[----:B------:R-:W-:Y:S01]  /*20830*/  SHF.R.U64 R12, R12, 0x3, RZ ;  /* 0x000000030c0c7819 */ /* 0x000fe200000012ff */
[----:B------:R-:W-:Y:S01]  /*20840*/  SHFL.IDX PT, R54, R6, 0x1, 0x1c1f ;  /* 0x003c1f0006367f89 */ /* 0x000fe200000e0000 */
[----:B------:R-:W-:Y:S01]  /*20850*/  IADD3 R33, P0, R60, 0x5000, RZ ;  /* 0x000050003c217810 */ /* 0x000fe20007f1e0ff */
[----:B------:R-:W-:Y:S01]  /*20860*/  IMAD R4, R66, 0x80, R14 ;  /* 0x0000008042047824 */ /* 0x000fe200078e020e */
[----:B------:R-:W-:Y:S01]  /*20870*/  LOP3.LUT R8, R9, 0x380, RZ, 0xc0, !PT ;  /* 0x0000038009087812 */ /* 0x000fe200078ec0ff */
[----:B------:R-:W-:Y:S01]  /*20880*/  ULDC.64 UR4, c[0x0][0xaa0] ;  /* 0x0002a80000047ab9 */ /* 0x000fe20000000a00 */
[----:B------:R-:W-:-:S02]  /*20890*/  LOP3.LUT R32, R33, 0x380, RZ, 0xc0, !PT ;  /* 0x0000038021207812 */ /* 0x000fc400078ec0ff */
[----:B------:R-:W-:Y:S01]  /*208a0*/  LOP3.LUT R12, R12, R13, RZ, 0x3c, !PT ;  /* 0x0000000d0c0c7212 */ /* 0x000fe200078e3cff */
[--C-:B------:R-:W-:Y:S01]  /*208b0*/  IMAD.X R13, RZ, RZ, R61.reuse, P1 ;  /* 0x000000ffff0d7224 */ /* 0x100fe200008e063d */
[----:B------:R-:W-:Y:S02]  /*208c0*/  SHF.R.U64 R8, R8, 0x3, RZ ;  /* 0x0000000308087819 */ /* 0x000fe400000012ff */
[----:B------:R-:W-:Y:S02]  /*208d0*/  SHF.R.U64 R32, R32, 0x3, RZ ;  /* 0x0000000320207819 */ /* 0x000fe400000012ff */
[----:B------:R-:W-:Y:S02]  /*208e0*/  IADD3 R41, P1, R60, 0x7000, RZ ;  /* 0x000070003c297810 */ /* 0x000fe40007f3e0ff */
[----:B------:R-:W-:Y:S01]  /*208f0*/  LOP3.LUT R8, R8, R9, RZ, 0x3c, !PT ;  /* 0x0000000908087212 */ /* 0x000fe200078e3cff */
[--C-:B------:R-:W-:Y:S01]  /*20900*/  IMAD.X R9, RZ, RZ, R61.reuse, P4 ;  /* 0x000000ffff097224 */ /* 0x100fe200020e063d */
[----:B------:R-:W-:Y:S01]  /*20910*/  LOP3.LUT R32, R32, R33, RZ, 0x3c, !PT ;  /* 0x0000002120207212 */ /* 0x000fe200078e3cff */
[----:B------:R-:W-:Y:S01]  /*20920*/  IMAD.X R33, RZ, RZ, R61, P0 ;  /* 0x000000ffff217224 */ /* 0x000fe200000e063d */
[----:B------:R-:W-:Y:S01]  /*20930*/  LOP3.LUT R40, R41, 0x380, RZ, 0xc0, !PT ;  /* 0x0000038029287812 */ /* 0x000fe200078ec0ff */
[----:B------:R-:W-:Y:S01]  /*20940*/  SHFL.IDX PT, R21, R10, RZ, 0x1c1f ;  /* 0x001c1fff0a157589 */ /* 0x000fe200000e0000 */
[----:B------:R-:W-:-:S02]  /*20950*/  IADD3 R37, P4, R60, 0x6000, RZ ;  /* 0x000060003c257810 */ /* 0x000fc40007f9e0ff */
[----:B------:R-:W-:Y:S01]  /*20960*/  LOP3.LUT P0, RZ, R20, 0x3, RZ, 0xc0, !PT ;  /* 0x0000000314ff7812 */ /* 0x000fe2000780c0ff */
[----:B------:R-:W-:Y:S01]  /*20970*/  SHFL.IDX PT, R55, R10, 0x1, 0x1c1f ;  /* 0x003c1f000a377f89 */ /* 0x000fe200000e0000 */
[----:B------:R-:W-:-:S03]  /*20980*/  SHF.R.U64 R40, R40, 0x3, RZ ;  /* 0x0000000328287819 */ /* 0x000fc600000012ff */
[----:B------:R-:W1:Y:S01]  /*20990*/  SHFL.IDX PT, R20, R6, RZ, 0x1c1f ;  /* 0x001c1fff06147589 */ /* 0x000e6200000e0000 */
[----:B------:R-:W-:Y:S02]  /*209a0*/  LOP3.LUT R36, R37, 0x380, RZ, 0xc0, !PT ;  /* 0x0000038025247812 */ /* 0x000fe400078ec0ff */
[----:B------:R-:W-:Y:S01]  /*209b0*/  LOP3.LUT R40, R40, R41, RZ, 0x3c, !PT ;  /* 0x0000002928287212 */ /* 0x000fe200078e3cff */
[--C-:B------:R-:W-:Y:S01]  /*209c0*/  IMAD.X R41, RZ, RZ, R61.reuse, P1 ;  /* 0x000000ffff297224 */ /* 0x100fe200008e063d */
[----:B------:R-:W-:Y:S02]  /*209d0*/  SHF.R.U64 R36, R36, 0x3, RZ ;  /* 0x0000000324247819 */ /* 0x000fe400000012ff */
[C---:B------:R-:W-:Y:S02]  /*209e0*/  ISETP.GE.OR P1, PT, R4.reuse, R65, P0 ;  /* 0x000000410400720c */ /* 0x040fe40000726670 */
[----:B------:R-:W-:Y:S02]  /*209f0*/  IADD3 R4, R4, 0x8, RZ ;  /* 0x0000000804047810 */ /* 0x000fe40007ffe0ff */
[----:B------:R-:W-:Y:S01]  /*20a00*/  LOP3.LUT R36, R36, R37, RZ, 0x3c, !PT ;  /* 0x0000002524247212 */ /* 0x000fe200078e3cff */
[----:B------:R-:W-:Y:S01]  /*20a10*/  IMAD.X R37, RZ, RZ, R61, P4 ;  /* 0x000000ffff257224 */ /* 0x000fe200020e063d */
[----:B------:R-:W-:-:S02]  /*20a20*/  IADD3 R5, P3, R60, 0xb000, RZ ;  /* 0x0000b0003c057810 */ /* 0x000fc40007f7e0ff */
[----:B------:R-:W-:Y:S02]  /*20a30*/  ISETP.GE.OR P0, PT, R4, R65, P0 ;  /* 0x000000410400720c */ /* 0x000fe40000706670 */
[----:B------:R-:W-:Y:S02]  /*20a40*/  IADD3 R53, P4, R60, 0xa000, RZ ;  /* 0x0000a0003c357810 */ /* 0x000fe40007f9e0ff */
[----:B------:R-:W-:Y:S02]  /*20a50*/  LOP3.LUT R4, R5, 0x380, RZ, 0xc0, !PT ;  /* 0x0000038005047812 */ /* 0x000fe400078ec0ff */
[----:B------:R-:W-:Y:S02]  /*20a60*/  LOP3.LUT R52, R53, 0x380, RZ, 0xc0, !PT ;  /* 0x0000038035347812 */ /* 0x000fe400078ec0ff */
[----:B------:R-:W-:Y:S02]  /*20a70*/  SHF.R.U64 R4, R4, 0x3, RZ ;  /* 0x0000000304047819 */ /* 0x000fe400000012ff */
[----:B------:R-:W-:-:S02]  /*20a80*/  SHF.R.U64 R52, R52, 0x3, RZ ;  /* 0x0000000334347819 */ /* 0x000fc400000012ff */
[----:B------:R-:W-:Y:S01]  /*20a90*/  LOP3.LUT R60, R7, R60, RZ, 0x3c, !PT ;  /* 0x0000003c073c7212 */ /* 0x000fe200078e3cff */
[----:B-1----:R1:W-:Y:S01]  /*20aa0*/  @!P1 ST.E desc[UR54][R20.64], R120 ;  /* 0x0000007814009985 */ /* 0x0023e2000c101936 */
[----:B------:R-:W-:Y:S01]  /*20ab0*/  LOP3.LUT R52, R52, R53, RZ, 0x3c, !PT ;  /* 0x0000003534347212 */ /* 0x000fe200078e3cff */
[--C-:B------:R-:W-:Y:S01]  /*20ac0*/  IMAD.X R53, RZ, RZ, R61.reuse, P4 ;  /* 0x000000ffff357224 */ /* 0x100fe200020e063d */
[----:B------:R-:W-:Y:S01]  /*20ad0*/  LOP3.LUT R56, R4, R5, RZ, 0x3c, !PT ;  /* 0x0000000504387212 */ /* 0x000fe200078e3cff */
[----:B------:R2:W-:Y:S01]  /*20ae0*/  @!P0 ST.E desc[UR54][R54.64], R121 ;  /* 0x0000007936008985 */ /* 0x0005e2000c101936 */
[----:B------:R-:W-:-:S03]  /*20af0*/  IMAD.X R57, RZ, RZ, R61, P3 ;  /* 0x000000ffff397224 */ /* 0x000fc600018e063d */
[----:B------:R3:W5:Y:S01]  /*20b00*/  LD.E.128 R4, desc[UR54][R60.64] ;  /* 0x000000363c047980 */ /* 0x000762000c101d00 */
[----:B------:R-:W-:Y:S02]  /*20b10*/  IMAD R3, R3, UR4, RZ ;  /* 0x0000000403037c24 */ /* 0x000fe4000f8e02ff */
[----:B-1----:R-:W-:Y:S01]  /*20b20*/  IMAD R20, R70, 0x20, R68 ;  /* 0x0000002046147824 */ /* 0x002fe200078e0244 */
[----:B------:R-:W5:Y:S04]  /*20b30*/  LD.E.128 R8, desc[UR54][R8.64] ;  /* 0x0000003608087980 */ /* 0x000f68000c101d00 */
[----:B------:R-:W5:Y:S01]  /*20b40*/  LD.E.128 R12, desc[UR54][R12.64] ;  /* 0x000000360c0c7980 */ /* 0x000f62000c101d00 */
[----:B---3--:R-:W1:Y:S01]  /*20b50*/  @P2 LDC R61, c[0x0][0xbec] ;  /* 0x0002fb00ff3d2b82 */ /* 0x008e620000000800 */
[----:B------:R-:W-:-:S02]  /*20b60*/  IMAD R21, R2, UR5, R3 ;  /* 0x0000000502157c24 */ /* 0x000fc4000f8e0203 */
[----:B------:R-:W-:Y:S01]  /*20b70*/  IMAD.WIDE.U32 R2, R2, UR4, RZ ;  /* 0x0000000402027c25 */ /* 0x000fe2000f8e00ff */
[----:B------:R-:W-:Y:S01]  /*20b80*/  ULDC.64 UR4, c[0x0][0xae8] ;  /* 0x0002ba0000047ab9 */ /* 0x000fe20000000a00 */
[----:B------:R-:W5:Y:S03]  /*20b90*/  LD.E.128 R24, desc[UR54][R24.64] ;  /* 0x0000003618187980 */ /* 0x000f66000c101d00 */
[----:B------:R-:W-:Y:S01]  /*20ba0*/  IADD3 R3, R3, R21, RZ ;  /* 0x0000001503037210 */ /* 0x000fe20007ffe0ff */
[----:B------:R-:W-:Y:S01]  /*20bb0*/  IMAD R21, R64, UR4, RZ ;  /* 0x0000000440157c24 */ /* 0x000fe2000f8e02ff */
[----:B------:R-:W5:Y:S01]  /*20bc0*/  LD.E.128 R28, desc[UR54][R28.64] ;  /* 0x000000361c1c7980 */ /* 0x000f62000c101d00 */
[----:B------:R-:W-:Y:S02]  /*20bd0*/  IMAD R64, R66, 0x80, R20 ;  /* 0x0000008042407824 */ /* 0x000fe400078e0214 */
[C---:B------:R-:W-:Y:S01]  /*20be0*/  IMAD R21, R69.reuse, UR5, R21 ;  /* 0x0000000545157c24 */ /* 0x040fe2000f8e0215 */
[----:B------:R-:W5:Y:S01]  /*20bf0*/  LD.E.128 R32, desc[UR54][R32.64] ;  /* 0x0000003620207980 */ /* 0x000f62000c101d00 */
[----:B------:R-:W-:Y:S01]  /*20c00*/  IMAD.WIDE.U32 R2, R69, UR4, R2 ;  /* 0x0000000445027c25 */ /* 0x000fe2000f8e0002 */
[----:B------:R-:W-:-:S02]  /*20c10*/  ULDC.64 UR4, c[0x0][0xaf0] ;  /* 0x0002bc0000047ab9 */ /* 0x000fc40000000a00 */
[----:B------:R-:W5:Y:S01]  /*20c20*/  LD.E.128 R36, desc[UR54][R36.64] ;  /* 0x0000003624247980 */ /* 0x000f62000c101d00 */
[----:B------:R-:W-:-:S03]  /*20c30*/  IMAD.IADD R3, R3, 0x1, R21 ;  /* 0x0000000103037824 */ /* 0x000fc600078e0215 */
[----:B------:R-:W5:Y:S01]  /*20c40*/  LD.E.128 R40, desc[UR54][R40.64] ;  /* 0x0000003628287980 */ /* 0x000f62000c101d00 */
[----:B-1----:R-:W-:-:S03]  /*20c50*/  @P2 IMAD.HI.U32 R20, R64, R61, RZ ;  /* 0x0000003d40142227 */ /* 0x002fc600078e00ff */
[----:B------:R-:W5:Y:S01]  /*20c60*/  LD.E.128 R44, desc[UR54][R44.64] ;  /* 0x000000362c2c7980 */ /* 0x000f62000c101d00 */
[----:B------:R-:W-:Y:S01]  /*20c70*/  IMAD.MOV.U32 R21, RZ, RZ, R64 ;  /* 0x000000ffff157224 */ /* 0x000fe200078e0040 */
[----:B0-----:R-:W-:Y:S01]  /*20c80*/  @P2 SHF.R.U32.HI R21, RZ, R67, R20 ;  /* 0x00000043ff152219 */ /* 0x001fe20000011614 */
[----:B------:R-:W-:Y:S01]  /*20c90*/  IMAD R60, R62, UR4, RZ ;  /* 0x000000043e3c7c24 */ /* 0x000fe2000f8e02ff */
[----:B------:R-:W5:Y:S01]  /*20ca0*/  LD.E.128 R48, desc[UR54][R48.64] ;  /* 0x0000003630307980 */ /* 0x000f62000c101d00 */
[C---:B------:R-:W-:Y:S01]  /*20cb0*/  IMAD.WIDE.U32 R2, R63.reuse, UR4, R2 ;  /* 0x000000043f027c25 */ /* 0x040fe2000f8e0002 */
[--C-:B------:R-:W-:Y:S02]  /*20cc0*/  SHF.R.S32.HI R20, RZ, 0x1f, R21.reuse ;  /* 0x0000001fff147819 */ /* 0x100fe40000011415 */
[----:B--2---:R-:W5:Y:S01]  /*20cd0*/  LD.E.128 R52, desc[UR54][R52.64] ;  /* 0x0000003634347980 */ /* 0x004f62000c101d00 */
[----:B------:R-:W-:Y:S01]  /*20ce0*/  IMAD R61, R63, UR5, R60 ;  /* 0x000000053f3d7c24 */ /* 0x000fe2000f8e023c */
[----:B------:R-:W-:Y:S01]  /*20cf0*/  ULDC.64 UR4, c[0x0][0xae0] ;  /* 0x0002b80000047ab9 */ /* 0x000fe20000000a00 */
[----:B------:R-:W-:Y:S01]  /*20d00*/  IMAD.MOV R63, RZ, RZ, -R21 ;  /* 0x000000ffff3f7224 */ /* 0x000fe200078e0a15 */
[----:B------:R-:W5:Y:S02]  /*20d10*/  LD.E.128 R56, desc[UR54][R56.64] ;  /* 0x0000003638387980 */ /* 0x000f64000c101d00 */
[----:B------:R-:W-:Y:S01]  /*20d20*/  IADD3 R3, R3, R61, RZ ;  /* 0x0000003d03037210 */ /* 0x000fe20007ffe0ff */
[----:B------:R-:W-:Y:S01]  /*20d30*/  IMAD R61, R0, R63, R64 ;  /* 0x0000003f003d7224 */ /* 0x000fe200078e0240 */
[----:B------:R-:W-:Y:S01]  /*20d40*/  @!PT LDS RZ, [RZ] ;  /* 0x00000000fffff984 */ /* 0x000fe20000000800 */
[----:B------:R-:W-:Y:S01]  /*20d50*/  @!PT LDS RZ, [RZ] ;  /* 0x00000000fffff984 */ /* 0x000fe20000000800 */
[----:B------:R-:W-:Y:S01]  /*20d60*/  @!PT LDS RZ, [RZ] ;  /* 0x00000000fffff984 */ /* 0x000fe20000000800 */
[----:B------:R-:W-:Y:S01]  /*20d70*/  @!PT LDS RZ, [RZ] ;  /* 0x00000000fffff984 */ /* 0x000fe20000000800 */
[----:B------:R0:W-:Y:S06]  /*20d80*/  MEMBAR.ALL.CTA ;  /* 0x0000000000007992 */ /* 0x0001ec0000008000 */
[----:B0-----:R-:W0:Y:S01]  /*20d90*/  FENCE.VIEW.ASYNC.S ;  /* 0x00000000000073c6 */ /* 0x001e220000000000 */
[----:B------:R-:W-:-:S02]  /*20da0*/  IMAD R20, R20, UR4, RZ ;  /* 0x0000000414147c24 */ /* 0x000fc4000f8e02ff */
[----:B------:R-:W-:Y:S01]  /*20db0*/  IMAD.WIDE.U32 R2, R21, UR4, R2 ;  /* 0x0000000415027c25 */ /* 0x000fe2000f8e0002 */
[----:B------:R-:W-:-:S03]  /*20dc0*/  SHF.R.S32.HI R0, RZ, 0x1f, R61 ;  /* 0x0000001fff007819 */ /* 0x000fc6000001143d */
[----:B------:R-:W-:Y:S01]  /*20dd0*/  IMAD R63, R21, UR5, R20 ;  /* 0x00000005153f7c24 */ /* 0x000fe2000f8e0214 */
[----:B------:R-:W-:Y:S01]  /*20de0*/  ULDC.64 UR4, c[0x0][0xad8] ;  /* 0x0002b60000047ab9 */ /* 0x000fe20000000a00 */
[----:B------:R-:W-:Y:S02]  /*20df0*/  IMAD R64, R66, 0x80, R68 ;  /* 0x0000008042407824 */ /* 0x000fe400078e0244 */
[----:B------:R-:W-:Y:S02]  /*20e00*/  IMAD.IADD R3, R3, 0x1, R63 ;  /* 0x0000000103037824 */ /* 0x000fe400078e023f */
[----:B------:R-:W-:Y:S02]  /*20e10*/  IMAD R20, R0, UR4, RZ ;  /* 0x0000000400147c24 */ /* 0x000fe4000f8e02ff */
[----:B------:R-:W-:Y:S02]  /*20e20*/  VIADD R0, R64, 0x20 ;  /* 0x0000002040007836 */ /* 0x000fe40000000000 */
[----:B------:R-:W-:-:S02]  /*20e30*/  IMAD R21, R61, UR5, R20 ;  /* 0x000000053d157c24 */ /* 0x000fc4000f8e0214 */
[----:B------:R-:W-:Y:S01]  /*20e40*/  IMAD.WIDE.U32 R2, R61, UR4, R2 ;  /* 0x000000043d027c25 */ /* 0x000fe2000f8e0002 */
[-C--:B------:R-:W-:Y:S01]  /*20e50*/  ISETP.GE.AND P1, PT, R0, R65.reuse, PT ;  /* 0x000000410000720c */ /* 0x080fe20003f26270 */
[----:B------:R-:W-:Y:S01]  /*20e60*/  ULDC.64 UR4, c[0x0][0xa80] ;  /* 0x0002a00000047ab9 */ /* 0x000fe20000000a00 */
[----:B------:R-:W-:Y:S01]  /*20e70*/  ISETP.GE.AND P2, PT, R64, R65, PT ;  /* 0x000000414000720c */ /* 0x000fe20003f46270 */
[----:B------:R-:W-:Y:S01]  /*20e80*/  VIADD R0, R16, 0x33420 ;  /* 0x0003342010007836 */ /* 0x000fe20000000000 */
[----:B------:R-:W-:Y:S02]  /*20e90*/  IADD3 R3, R3, R21, RZ ;  /* 0x0000001503037210 */ /* 0x000fe40007ffe0ff */
[C---:B------:R-:W-:Y:S02]  /*20ea0*/  LEA R62, P3, R2.reuse, UR4, 0x1 ;  /* 0x00000004023e7c11 */ /* 0x040fe4000f8608ff */
[----:B------:R-:W-:Y:S02]  /*20eb0*/  PRMT R0, RZ, 0x654, R0 ;  /* 0x00000654ff007816 */ /* 0x000fe40000000000 */
[----:B------:R-:W-:Y:S01]  /*20ec0*/  LEA.HI.X R63, R2, UR5, R3, 0x1, P3 ;  /* 0x00000005023f7c11 */ /* 0x000fe200098f0c03 */
[----:B------:R-:W-:Y:S01]  /*20ed0*/  VIADD R20, R64, 0x40 ;  /* 0x0000004040147836 */ /* 0x000fe20000000000 */
[----:B0-----:R0:W-:Y:S01]  /*20ee0*/  SYNCS.ARRIVE.TRANS64.RED.A1T0 RZ, [R0+URZ], RZ ;  /* 0x000000ff00ff79a7 */ /* 0x0011e2000810043f */
[C---:B------:R-:W-:Y:S01]  /*20ef0*/  VIADD R67, R234.reuse, 0x80 ;  /* 0x00000080ea437836 */ /* 0x040fe20000000000 */
[----:B------:R1:W2:Y:S01]  /*20f00*/  SHFL.IDX PT, R60, R62, RZ, 0x181f ;  /* 0x00181fff3e3c7589 */ /* 0x0002a200000e0000 */
[----:B------:R-:W-:Y:S01]  /*20f10*/  VIADD R66, R234, 0x80 ;  /* 0x00000080ea427836 */ /* 0x000fe20000000000 */
[----:B------:R-:W-:-:S02]  /*20f20*/  ISETP.GE.AND P0, PT, R20, R65, PT ;  /* 0x000000411400720c */ /* 0x000fc40003f06270 */
[----:B0-----:R1:W0:Y:S01]  /*20f30*/  SHFL.IDX PT, R0, R63, RZ, 0x181f ;  /* 0x00181fff3f007589 */ /* 0x00122200000e0000 */
[----:B------:R-:W-:Y:S02]  /*20f40*/  SHF.R.S32.HI R67, RZ, 0x1f, R67 ;  /* 0x0000001fff437819 */ /* 0x000fe40000011443 */
[----:B------:R-:W-:Y:S02]  /*20f50*/  SHF.R.S32.HI R68, RZ, 0x1f, R237 ;  /* 0x0000001fff447819 */ /* 0x000fe400000114ed */
[----:B------:R-:W-:Y:S01]  /*20f60*/  SHF.R.S32.HI R69, RZ, 0x1f, R234 ;  /* 0x0000001fff457819 */ /* 0x000fe200000114ea */
[----:B------:R-:W-:Y:S06]  /*20f70*/  @P2 BRA `(.L_x_648) ;  /* 0x0000000000342947 */ /* 0x000fec0003800000 */
[----:B------:R-:W-:Y:S02]  /*20f80*/  ULDC UR4, c[0x0][0xac8] ;  /* 0x0002b20000047ab9 */ /* 0x000fe40000000800 */
[----:B------:R-:W-:Y:S02]  /*20f90*/  ISETP.GE.AND P4, PT, R234, UR4, PT ;  /* 0x00000004ea007c0c */ /* 0x000fe4000bf86270 */
[----:B------:R-:W-:Y:S02]  /*20fa0*/  ISETP.GE.AND P3, PT, R237, UR4, PT ;  /* 0x00000004ed007c0c */ /* 0x000fe4000bf66270 */
[----:B------:R-:W-:-:S09]  /*20fb0*/  ISETP.GE.AND P2, PT, R66, UR4, PT ;  /* 0x0000000442007c0c */ /* 0x000fd2000bf46270 */
[----:B--2---:R-:W-:-:S04]  /*20fc0*/  @!P4 LEA R2, P5, R234, R60, 0x1 ;  /* 0x0000003cea02c211 */ /* 0x004fc800078a08ff */
[----:B0-----:R-:W-:Y:S02]  /*20fd0*/  @!P4 LEA.HI.X R3, R234, R0, R69, 0x1, P5 ;  /* 0x00000000ea03c211 */ /* 0x001fe400028f0c45 */
[----:B------:R-:W-:-:S03]  /*20fe0*/  @!P3 LEA R20, P5, R237, R60, 0x1 ;  /* 0x0000003ced14b211 */ /* 0x000fc600078a08ff */
[----:B-----5:R3:W-:Y:S01]  /*20ff0*/  @!P4 ST.E.128 desc[UR54][R2.64], R4 ;  /* 0x000000040200c985 */ /* 0x0207e2000c101d36 */
[----:B------:R-:W-:Y:S02]  /*21000*/  @!P3 LEA.HI.X R21, R237, R0, R68, 0x1, P5 ;  /* 0x00000000ed15b211 */ /* 0x000fe400028f0c44 */
[----:B------:R-:W-:-:S03]  /*21010*/  @!P2 LEA R60, P5, R66, R60, 0x1 ;  /* 0x0000003c423ca211 */ /* 0x000fc600078a08ff */
[----:B------:R3:W-:Y:S01]  /*21020*/  @!P3 ST.E.128 desc[UR54][R20.64], R28 ;  /* 0x0000001c1400b985 */ /* 0x0007e2000c101d36 */
[----:B------:R-:W-:-:S05]  /*21030*/  @!P2 LEA.HI.X R61, R66, R0, R67, 0x1, P5 ;  /* 0x00000000423da211 */ /* 0x000fca00028f0c43 */
[----:B------:R3:W-:Y:S04]  /*21040*/  @!P2 ST.E.128 desc[UR54][R60.64], R44 ;  /* 0x0000002c3c00a985 */ /* 0x0007e8000c101d36 */
.L_x_648:
[----:B------:R-:W-:Y:S05]  /*21050*/  BSYNC B1 ;  /* 0x0000000000017941 */ /* 0x000fea0003800000 */
.L_x_647:
[----:B0-----:R0:W4:Y:S01]  /*21060*/  SHFL.IDX PT, R0, R63, 0x1, 0x181f ;  /* 0x00381f003f007f89 */ /* 0x00112200000e0000 */
[----:B------:R-:W-:Y:S03]  /*21070*/  BSSY B1, `(.L_x_649) ;  /* 0x0000010000017945 */ /* 0x000fe60003800000 */
[----:B---3-5:R0:W3:Y:S01]  /*21080*/  SHFL.IDX PT, R6, R62, 0x1, 0x181f ;  /* 0x00381f003e067f89 */ /* 0x0280e200000e0000 */
[----:B------:R-:W-:Y:S05]  /*21090*/  @P1 BRA `(.L_x_650) ;  /* 0x0000000000341947 */ /* 0x000fea0003800000 */
[----:B------:R-:W-:Y:S02]  /*210a0*/  ULDC UR4, c[0x0][0xac8] ;  /* 0x0002b20000047ab9 */ /* 0x000fe40000000800 */
[----:B------:R-:W-:Y:S02]  /*210b0*/  ISETP.GE.AND P3, PT, R234, UR4, PT ;  /* 0x00000004ea007c0c */ /* 0x000fe4000bf66270 */
[----:B------:R-:W-:Y:S02]  /*210c0*/  ISETP.GE.AND P2, PT, R237, UR4, PT ;  /* 0x00000004ed007c0c */ /* 0x000fe4000bf46270 */
[----:B------:R-:W-:-:S09]  /*210d0*/  ISETP.GE.AND P1, PT, R66, UR4, PT ;  /* 0x0000000442007c0c */ /* 0x000fd2000bf26270 */
[CC--:B---3--:R-:W-:Y:S02]  /*210e0*/  @!P3 LEA R2, P5, R234.reuse, R6.reuse, 0x1 ;  /* 0x00000006ea02b211 */ /* 0x0c8fe400078a08ff */
[C---:B------:R-:W-:Y:S02]  /*210f0*/  @!P2 LEA R4, P4, R237.reuse, R6, 0x1 ;  /* 0x00000006ed04a211 */ /* 0x040fe400078808ff */
[----:B----4-:R-:W-:Y:S02]  /*21100*/  @!P3 LEA.HI.X R3, R234, R0, R69, 0x1, P5 ;  /* 0x00000000ea03b211 */ /* 0x010fe400028f0c45 */
[C---:B------:R-:W-:Y:S02]  /*21110*/  @!P1 LEA R6, P5, R66.reuse, R6, 0x1 ;  /* 0x0000000642069211 */ /* 0x040fe400078a08ff */
[-C--:B------:R-:W-:Y:S01]  /*21120*/  @!P2 LEA.HI.X R5, R237, R0.reuse, R68, 0x1, P4 ;  /* 0x00000000ed05a211 */ /* 0x080fe200020f0c44 */
[----:B------:R3:W-:Y:S01]  /*21130*/  @!P3 ST.E.128 desc[UR54][R2.64], R8 ;  /* 0x000000080200b985 */ /* 0x0007e2000c101d36 */
[----:B------:R-:W-:-:S03]  /*21140*/  @!P1 LEA.HI.X R7, R66, R0, R67, 0x1, P5 ;  /* 0x0000000042079211 */ /* 0x000fc600028f0c43 */
[----:B------:R3:W-:Y:S04]  /*21150*/  @!P2 ST.E.128 desc[UR54][R4.64], R32 ;  /* 0x000000200400a985 */ /* 0x0007e8000c101d36 */
[----:B------:R3:W-:Y:S02]  /*21160*/  @!P1 ST.E.128 desc[UR54][R6.64], R48 ;  /* 0x0000003006009985 */ /* 0x0007e4000c101d36 */
.L_x_650:
[----:B------:R-:W-:Y:S05]  /*21170*/  BSYNC B1 ;  /* 0x0000000000017941 */ /* 0x000fea0003800000 */
.L_x_649:
[----:B----4-:R4:W0:Y:S01]  /*21180*/  SHFL.IDX PT, R0, R63, 0x2, 0x181f ;  /* 0x00581f003f007f89 */ /* 0x01082200000e0000 */
[----:B------:R-:W-:Y:S03]  /*21190*/  BSSY B1, `(.L_x_651) ;  /* 0x0000010000017945 */ /* 0x000fe60003800000 */
[----:B---3--:R4:W3:Y:S01]  /*211a0*/  SHFL.IDX PT, R6, R62, 0x2, 0x181f ;  /* 0x00581f003e067f89 */ /* 0x0088e200000e0000 */
[----:B------:R-:W-:Y:S05]  /*211b0*/  @P0 BRA `(.L_x_652) ;  /* 0x0000000000340947 */ /* 0x000fea0003800000 */
[----:B------:R-:W-:Y:S02]  /*211c0*/  ULDC UR4, c[0x0][0xac8] ;  /* 0x0002b20000047ab9 */ /* 0x000fe40000000800 */
[----:B------:R-:W-:Y:S02]  /*211d0*/  ISETP.GE.AND P3, PT, R234, UR4, PT ;  /* 0x00000004ea007c0c */ /* 0x000fe4000bf66270 */
[----:B------:R-:W-:Y:S02]  /*211e0*/  ISETP.GE.AND P4, PT, R237, UR4, PT ;  /* 0x00000004ed007c0c */ /* 0x000fe4000bf86270 */
[----:B------:R-:W-:-:S09]  /*211f0*/  ISETP.GE.AND P5, PT, R66, UR4, PT ;  /* 0x0000000442007c0c */ /* 0x000fd2000bfa6270 */
[-C--:B---3--:R-:W-:Y:S02]  /*21200*/  @!P3 LEA R2, P0, R234, R6.reuse, 0x1 ;  /* 0x00000006ea02b211 */ /* 0x088fe400078008ff */
[CC--:B------:R-:W-:Y:S02]  /*21210*/  @!P4 LEA R4, P1, R237.reuse, R6.reuse, 0x1 ;  /* 0x00000006ed04c211 */ /* 0x0c0fe400078208ff */
[----:B------:R-:W-:Y:S02]  /*21220*/  @!P5 LEA R6, P2, R66, R6, 0x1 ;  /* 0x000000064206d211 */ /* 0x000fe400078408ff */
[-C--:B0-----:R-:W-:Y:S02]  /*21230*/  @!P3 LEA.HI.X R3, R234, R0.reuse, R69, 0x1, P0 ;  /* 0x00000000ea03b211 */ /* 0x081fe400000f0c45 */
[-C--:B------:R-:W-:Y:S02]  /*21240*/  @!P4 LEA.HI.X R5, R237, R0.reuse, R68, 0x1, P1 ;  /* 0x00000000ed05c211 */ /* 0x080fe400008f0c44 */
[----:B------:R-:W-:Y:S01]  /*21250*/  @!P5 LEA.HI.X R7, R66, R0, R67, 0x1, P2 ;  /* 0x000000004207d211 */ /* 0x000fe200010f0c43 */
[----:B------:R0:W-:Y:S04]  /*21260*/  @!P3 ST.E.128 desc[UR54][R2.64], R12 ;  /* 0x0000000c0200b985 */ /* 0x0001e8000c101d36 */
[----:B------:R0:W-:Y:S04]  /*21270*/  @!P4 ST.E.128 desc[UR54][R4.64], R36 ;  /* 0x000000240400c985 */ /* 0x0001e8000c101d36 */
[----:B------:R0:W-:Y:S02]  /*21280*/  @!P5 ST.E.128 desc[UR54][R6.64], R52 ;  /* 0x000000340600d985 */ /* 0x0001e4000c101d36 */
.L_x_652:
[----:B------:R-:W-:Y:S05]  /*21290*/  BSYNC B1 ;  /* 0x0000000000017941 */ /* 0x000fea0003800000 */
.L_x_651:
[----:B0-----:R-:W-:Y:S01]  /*212a0*/  VIADD R0, R64, 0x60 ;  /* 0x0000006040007836 */ /* 0x001fe20000000000 */
[----:B-1--4-:R-:W0:Y:S04]  /*212b0*/  SHFL.IDX PT, R63, R63, 0x3, 0x181f ;  /* 0x00781f003f3f7f89 */ /* 0x012e2800000e0000 */
[----:B------:R-:W-:Y:S01]  /*212c0*/  ISETP.GE.AND P0, PT, R0, R65, PT ;  /* 0x000000410000720c */ /* 0x000fe20003f06270 */
[----:B------:R-:W1:-:S12]  /*212d0*/  SHFL.IDX PT, R62, R62, 0x3, 0x181f ;  /* 0x00781f003e3e7f89 */ /* 0x000e5800000e0000 */
[----:B------:R-:W-:Y:S05]  /*212e0*/  @P0 BRA `(.L_x_653) ;  /* 0x0000000c00d40947 */ /* 0x000fea0003800000 */
[----:B------:R-:W-:Y:S02]  /*212f0*/  ULDC UR4, c[0x0][0xac8] ;  /* 0x0002b20000047ab9 */ /* 0x000fe40000000800 */
[----:B------:R-:W-:Y:S02]  /*21300*/  ISETP.GE.AND P2, PT, R234, UR4, PT ;  /* 0x00000004ea007c0c */ /* 0x000fe4000bf46270 */
[----:B------:R-:W-:-:S11]  /*21310*/  ISETP.GE.AND P3, PT, R237, UR4, PT ;  /* 0x00000004ed007c0c */ /* 0x000fd6000bf66270 */
[CC--:B-1----:R-:W-:Y:S02]  /*21320*/  @!P2 LEA R2, P0, R234.reuse, R62.reuse, 0x1 ;  /* 0x0000003eea02a211 */ /* 0x0c2fe400078008ff */
[C---:B------:R-:W-:Y:S02]  /*21330*/  @!P3 LEA R4, P1, R237.reuse, R62, 0x1 ;  /* 0x0000003eed04b211 */ /* 0x040fe400078208ff */
[-C--:B0-----:R-:W-:Y:S02]  /*21340*/  @!P2 LEA.HI.X R3, R234, R63.reuse, R69, 0x1, P0 ;  /* 0x0000003fea03a211 */ /* 0x081fe400000f0c45 */
[----:B------:R-:W-:Y:S02]  /*21350*/  @!P3 LEA.HI.X R5, R237, R63, R68, 0x1, P1 ;  /* 0x0000003fed05b211 */ /* 0x000fe400008f0c44 */
[----:B------:R-:W-:Y:S01]  /*21360*/  ISETP.GE.AND P0, PT, R66, UR4, PT ;  /* 0x0000000442007c0c */ /* 0x000fe2000bf06270 */
[----:B------:R4:W-:Y:S04]  /*21370*/  @!P2 ST.E.128 desc[UR54][R2.64], R24 ;  /* 0x000000180200a985 */ /* 0x0009e8000c101d36 */
[----:B------:R4:W-:Y:S08]  /*21380*/  @!P3 ST.E.128 desc[UR54][R4.64], R40 ;  /* 0x000000280400b985 */ /* 0x0009f0000c101d36 */
[----:B------:R-:W-:Y:S05]  /*21390*/  @P0 BRA `(.L_x_653) ;  /* 0x0000000c00a80947 */ /* 0x000fea0003800000 */
[----:B----4-:R-:W-:-:S04]  /*213a0*/  LEA R2, P0, R66, R62, 0x1 ;  /* 0x0000003e42027211 */ /* 0x010fc800078008ff */
[----:B------:R-:W-:-:S05]  /*213b0*/  LEA.HI.X R3, R66, R63, R67, 0x1, P0 ;  /* 0x0000003f42037211 */ /* 0x000fca00000f0c43 */
[----:B------:R0:W-:Y:S01]  /*213c0*/  ST.E.128 desc[UR54][R2.64], R56 ;  /* 0x0000003802007985 */ /* 0x0001e2000c101d36 */
[----:B------:R-:W-:Y:S05]  /*213d0*/  BRA `(.L_x_653) ;  /* 0x0000000c00987947 */ /* 0x000fea0003800000 */
.L_x_644:
[----:B------:R-:W2:Y:S01]  /*213e0*/  LDL.LU R4, [R1+0x24] ;  /* 0x0000240001047983 */ /* 0x000ea20000300800 */
[----:B------:R-:W-:Y:S01]  /*213f0*/  ULDC.64 UR4, c[0x0][0xc00] ;  /* 0x0003000000047ab9 */ /* 0x000fe20000000a00 */
[----:B------:R-:W-:Y:S01]  /*21400*/  IMAD.MOV.U32 R0, RZ, RZ, RZ ;  /* 0x000000ffff007224 */ /* 0x000fe200078e00ff */
[----:B------:R-:W1:Y:S01]  /*21410*/  LDC R25, c[0x0][0xbe8] ;  /* 0x0002fa00ff197b82 */ /* 0x000e620000000800 */
[----:B------:R-:W3:Y:S01]  /*21420*/  LDL.LU R6, [R1+0x28] ;  /* 0x0000280001067983 */ /* 0x000ee20000300800 */
[----:B------:R-:W-:-:S04]  /*21430*/  ISETP.NE.U32.AND P0, PT, RZ, UR4, PT ;  /* 0x00000004ff007c0c */ /* 0x000fc8000bf05070 */
[----:B------:R-:W-:Y:S02]  /*21440*/  ISETP.NE.AND.EX P0, PT, RZ, UR5, PT, P0 ;  /* 0x00000005ff007c0c */ /* 0x000fe4000bf05300 */
[----:B--2---:R-:W-:-:S04]  /*21450*/  IADD3 R2, P1, R4, UR4, RZ ;  /* 0x0000000404027c10 */ /* 0x004fc8000ff3e0ff */
[----:B---3--:R-:W-:Y:S01]  /*21460*/  IADD3.X R3, R6, UR5, RZ, P1, !PT ;  /* 0x0000000506037c10 */ /* 0x008fe20008ffe4ff */
[----:B------:R-:W-:Y:S02]  /*21470*/  ULDC.64 UR4, c[0x0][0xc08] ;  /* 0x0003020000047ab9 */ /* 0x000fe40000000a00 */
[----:B------:R-:W-:-:S04]  /*21480*/  ISETP.NE.U32.AND P1, PT, RZ, UR4, PT ;  /* 0x00000004ff007c0c */ /* 0x000fc8000bf25070 */
[----:B------:R2:W5:Y:S01]  /*21490*/  @P0 LDG.E R0, desc[UR54][R2.64] ;  /* 0x0000003602000981 */ /* 0x000562000c1e1900 */
[----:B------:R-:W-:Y:S01]  /*214a0*/  ISETP.NE.AND.EX P1, PT, RZ, UR5, PT, P1 ;  /* 0x00000005ff007c0c */ /* 0x000fe2000bf25310 */
[----:B------:R-:W3:-:S12]  /*214b0*/  S2R R7, SR_TID.X ;  /* 0x0000000000077919 */ /* 0x000ed80000002100 */
[----:B------:R-:W-:Y:S01]  /*214c0*/  @P1 IADD3 R4, P2, R4, UR4, RZ ;  /* 0x0000000404041c10 */ /* 0x000fe2000ff5e0ff */
[----:B------:R-:W-:-:S03]  /*214d0*/  ULDC UR4, c[0x0][0xa88] ;  /* 0x0002a20000047ab9 */ /* 0x000fc60000000800 */
[----:B------:R-:W-:Y:S01]  /*214e0*/  @P1 IADD3.X R5, R6, UR5, RZ, P2, !PT ;  /* 0x0000000506051c10 */ /* 0x000fe200097fe4ff */
[----:B------:R-:W-:-:S06]  /*214f0*/  IMAD.U32 R6, RZ, RZ, UR4 ;  /* 0x00000004ff067e24 */ /* 0x000fcc000f8e00ff */
[----:B------:R2:W5:Y:S01]  /*21500*/  @P1 LDG.E R6, desc[UR54][R4.64] ;  /* 0x0000003604061981 */ /* 0x000562000c1e1900 */
[----:B-1----:R-:W-:Y:S02]  /*21510*/  ISETP.NE.AND P2, PT, R25, 0x1, PT ;  /* 0x000000011900780c */ /* 0x002fe40003f45270 */
[----:B---3--:R-:W-:-:S11]  /*21520*/  IADD3 R26, R7, -0x80, RZ ;  /* 0xffffff80071a7810 */ /* 0x008fd60007ffe0ff */
[----:B------:R-:W1:Y:S01]  /*21530*/  @P2 LDC R14, c[0x0][0xbec] ;  /* 0x0002fb00ff0e2b82 */ /* 0x000e620000000800 */
[----:B------:R-:W-:-:S07]  /*21540*/  ISETP.GE.AND P3, PT, R26, 0x80, PT ;  /* 0x000000801a00780c */ /* 0x000fce0003f66270 */
[----:B------:R-:W3:Y:S01]  /*21550*/  @P2 LDC R27, c[0x0][0xbf0] ;  /* 0x0002fc00ff1b2b82 */ /* 0x000ee20000000800 */
[----:B--2---:R-:W-:Y:S05]  /*21560*/  @P1 BRA `(.L_x_654) ;  /* 0x0000000000101947 */ /* 0x004fea0003800000 */
[----:B------:R-:W-:Y:S05]  /*21570*/  @!P0 BRA `(.L_x_654) ;  /* 0x00000000000c8947 */ /* 0x000fea0003800000 */
[----:B------:R-:W2:Y:S04]  /*21580*/  LDG.E R5, desc[UR54][R2.64] ;  /* 0x0000003602057981 */ /* 0x000ea8000c1e1900 */
[----:B-----5:R-:W2:Y:S02]  /*21590*/  LDG.E R6, desc[UR54][R2.64+0x4] ;  /* 0x0000043602067981 */ /* 0x020ea4000c1e1900 */
[----:B--2---:R-:W-:-:S07]  /*215a0*/  IMAD.IADD R6, R6, 0x1, -R5 ;  /* 0x0000000106067824 */ /* 0x004fce00078e0a05 */
.L_x_654:
[----:B------:R-:W2:Y:S04]  /*215b0*/  LDL.LU R3, [R1] ;  /* 0x0000000001037983 */ /* 0x000ea80000300800 */
[----:B------:R-:W4:Y:S04]  /*215c0*/  LDL.LU R2, [R1+0x2c] ;  /* 0x00002c0001027983 */ /* 0x000f280000300800 */
[----:B------:R-:W3:Y:S04]  /*215d0*/  LDL R24, [R1+0x20] ;  /* 0x0000200001187983 */ /* 0x000ee80000100800 */
[----:B------:R0:W5:Y:S01]  /*215e0*/  LDL R20, [R1+0x30] ;  /* 0x0000300001147983 */ /* 0x0001620000100800 */
[----:B------:R-:W-:Y:S01]  /*215f0*/  BSSY B1, `(.L_x_655) ;  /* 0x000002d000017945 */ /* 0x000fe20003800000 */
[----:B-----5:R-:W-:-:S02]  /*21600*/  SHF.R.S32.HI R11, RZ, 0x1f, R0 ;  /* 0x0000001fff0b7819 */ /* 0x020fc40000011400 */
[----:B--2---:R-:W-:Y:S02]  /*21610*/  SEL R13, R3, RZ, !P0 ;  /* 0x000000ff030d7207 */ /* 0x004fe40004000000 */
[----:B----4-:R-:W-:Y:S02]  /*21620*/  SEL R12, R2, RZ, !P0 ;  /* 0x000000ff020c7207 */ /* 0x010fe40004000000 */
[----:B---3--:R-:W-:Y:S01]  /*21630*/  SHF.R.S32.HI R10, RZ, 0x1f, R24 ;  /* 0x0000001fff0a7819 */ /* 0x008fe20000011418 */
[----:B0-----:R-:W-:Y:S06]  /*21640*/  @P3 BRA `(.L_x_656) ;  /* 0x00000000009c3947 */ /* 0x001fec0003800000 */
[----:B------:R-:W0:Y:S01]  /*21650*/  LDC R9, c[0x0][0xbe8] ;  /* 0x0002fa00ff097b82 */ /* 0x000e220000000800 */
[----:B------:R-:W-:-:S04]  /*21660*/  IMAD R2, R20, 0x80, R7 ;  /* 0x0000008014027824 */ /* 0x000fc800078e0207 */
[----:B------:R-:W-:Y:S02]  /*21670*/  VIADD R8, R2, 0xffffff80 ;  /* 0xffffff8002087836 */ /* 0x000fe40000000000 */
[----:B0-----:R-:W-:-:S05]  /*21680*/  IMAD R3, R6, R9, RZ ;  /* 0x0000000906037224 */ /* 0x001fca00078e02ff */
[----:B------:R-:W-:-:S13]  /*21690*/  ISETP.GE.AND P0, PT, R8, R3, PT ;  /* 0x000000030800720c */ /* 0x000fda0003f06270 */
[----:B------:R-:W-:Y:S05]  /*216a0*/  @P0 BRA `(.L_x_656) ;  /* 0x0000000000840947 */ /* 0x000fea0003800000 */
[----:B------:R-:W-:Y:S01]  /*216b0*/  ISETP.NE.AND P0, PT, R9, 0x1, PT ;  /* 0x000000010900780c */ /* 0x000fe20003f05270 */
[----:B------:R-:W-:Y:S01]  /*216c0*/  ULDC.64 UR4, c[0x0][0xb90] ;  /* 0x0002e40000047ab9 */ /* 0x000fe20000000a00 */
[----:B------:R-:W-:Y:S01]  /*216d0*/  MOV R3, R11 ;  /* 0x0000000b00037202 */ /* 0x000fe20000000f00 */
[----:B------:R-:W-:Y:S02]  /*216e0*/  IMAD R7, R10, UR4, RZ ;  /* 0x000000040a077c24 */ /* 0x000fe4000f8e02ff */
[----:B------:R-:W-:Y:S02]  /*216f0*/  IMAD.MOV.U32 R2, RZ, RZ, R0 ;  /* 0x000000ffff027224 */ /* 0x000fe400078e0000 */
[----:B------:R-:W-:Y:S02]  /*21700*/  IMAD.MOV.U32 R5, RZ, RZ, R8 ;  /* 0x000000ffff057224 */ /* 0x000fe400078e0008 */
[----:B------:R-:W-:-:S04]  /*21710*/  IMAD.WIDE.U32 R2, R24, UR4, R2 ;  /* 0x0000000418027c25 */ /* 0x000fc8000f8e0002 */
[----:B------:R-:W0:Y:S01]  /*21720*/  @P0 LDC R15, c[0x0][0xbec] ;  /* 0x0002fb00ff0f0b82 */ /* 0x000e220000000800 */
[----:B------:R-:W-:Y:S01]  /*21730*/  IMAD R7, R24, UR5, R7 ;  /* 0x0000000518077c24 */ /* 0x000fe2000f8e0207 */
[----:B------:R-:W-:-:S03]  /*21740*/  ULDC.64 UR4, c[0x0][0xb98] ;  /* 0x0002e60000047ab9 */ /* 0x000fc60000000a00 */
[----:B------:R-:W-:-:S03]  /*21750*/  IMAD.IADD R3, R3, 0x1, R7 ;  /* 0x0000000103037824 */ /* 0x000fc600078e0207 */
[----:B------:R-:W2:Y:S01]  /*21760*/  @P0 LDC R21, c[0x0][0xbf0] ;  /* 0x0002fc00ff150b82 */ /* 0x000ea20000000800 */
[----:B------:R-:W-:-:S04]  /*21770*/  IMAD.WIDE.U32 R2, R13, UR4, R2 ;  /* 0x000000040d027c25 */ /* 0x000fc8000f8e0002 */
[----:B0-----:R-:W-:-:S05]  /*21780*/  @P0 IMAD.HI.U32 R4, R8, R15, RZ ;  /* 0x0000000f08040227 */ /* 0x001fca00078e00ff */
[----:B--2---:R-:W-:Y:S01]  /*21790*/  @P0 SHF.R.U32.HI R5, RZ, R21, R4 ;  /* 0x00000015ff050219 */ /* 0x004fe20000011604 */
[----:B------:R-:W-:-:S03]  /*217a0*/  IMAD R4, R12, UR4, RZ ;  /* 0x000000040c047c24 */ /* 0x000fc6000f8e02ff */
[----:B------:R-:W-:Y:S01]  /*217b0*/  IADD3 R2, P0, R5, R2, RZ ;  /* 0x0000000205027210 */ /* 0x000fe20007f1e0ff */
[----:B------:R-:W-:-:S04]  /*217c0*/  IMAD.MOV R7, RZ, RZ, -R5 ;  /* 0x000000ffff077224 */ /* 0x000fc800078e0a05 */
[----:B------:R-:W-:Y:S01]  /*217d0*/  IMAD R7, R9, R7, R8 ;  /* 0x0000000709077224 */ /* 0x000fe200078e0208 */
[----:B------:R-:W-:Y:S01]  /*217e0*/  SHF.R.S32.HI R9, RZ, 0x1f, R5 ;  /* 0x0000001fff097819 */ /* 0x000fe20000011405 */
[----:B------:R-:W-:Y:S01]  /*217f0*/  IMAD R8, R13, UR5, R4 ;  /* 0x000000050d087c24 */ /* 0x000fe2000f8e0204 */
[----:B------:R-:W-:Y:S02]  /*21800*/  ULDC.64 UR4, c[0x0][0xb88] ;  /* 0x0002e20000047ab9 */ /* 0x000fe40000000a00 */
[----:B------:R-:W-:Y:S02]  /*21810*/  SHF.R.S32.HI R4, RZ, 0x1f, R7 ;  /* 0x0000001fff047819 */ /* 0x000fe40000011407 */
[----:B------:R-:W-:-:S03]  /*21820*/  IADD3.X R3, R9, R3, R8, P0, !PT ;  /* 0x0000000309037210 */ /* 0x000fc600007fe408 */
[----:B------:R-:W-:Y:S02]  /*21830*/  IMAD R4, R4, UR4, RZ ;  /* 0x0000000404047c24 */ /* 0x000fe4000f8e02ff */
[----:B------:R-:W-:-:S04]  /*21840*/  IMAD.WIDE.U32 R2, R7, UR4, R2 ;  /* 0x0000000407027c25 */ /* 0x000fc8000f8e0002 */
[----:B------:R-:W-:Y:S01]  /*21850*/  IMAD R5, R7, UR5, R4 ;  /* 0x0000000507057c24 */ /* 0x000fe2000f8e0204 */
[----:B------:R-:W-:Y:S02]  /*21860*/  ULDC.64 UR4, c[0x0][0xb50] ;  /* 0x0002d40000047ab9 */ /* 0x000fe40000000a00 */
[----:B------:R-:W-:Y:S01]  /*21870*/  LEA R4, P0, R2, UR4, 0x2 ;  /* 0x0000000402047c11 */ /* 0x000fe2000f8010ff */
[----:B------:R-:W-:-:S05]  /*21880*/  IMAD.IADD R3, R3, 0x1, R5 ;  /* 0x0000000103037824 */ /* 0x000fca00078e0205 */
[----:B------:R-:W-:Y:S01]  /*21890*/  LEA.HI.X R5, R2, UR5, R3, 0x2, P0 ;  /* 0x0000000502057c11 */ /* 0x000fe200080f1403 */
[----:B------:R-:W-:-:S05]  /*218a0*/  IMAD.MOV.U32 R3, RZ, RZ, -0x800000 ;  /* 0xff800000ff037424 */ /* 0x000fca00078e00ff */
[----:B------:R0:W-:Y:S02]  /*218b0*/  STG.E desc[UR54][R4.64], R3 ;  /* 0x0000000304007986 */ /* 0x0001e4000c101936 */
.L_x_656:
[----:B------:R-:W-:Y:S05]  /*218c0*/  BSYNC B1 ;  /* 0x0000000000017941 */ /* 0x000fea0003800000 */
.L_x_655:
[--C-:B0-----:R-:W-:Y:S01]  /*218d0*/  SHF.R.S32.HI R4, RZ, 0x1f, R26.reuse ;  /* 0x0000001fff047819 */ /* 0x101fe2000001141a */
[----:B------:R-:W-:Y:S01]  /*218e0*/  ULDC.64 UR4, c[0x0][0xaa0] ;  /* 0x0002a80000047ab9 */ /* 0x000fe20000000a00 */
[----:B------:R-:W-:Y:S01]  /*218f0*/  SHF.R.S32.HI R8, RZ, 0x1f, R26 ;  /* 0x0000001fff087819 */ /* 0x000fe2000001141a */
[----:B------:R-:W-:Y:S01]  /*21900*/  IMAD R3, R11, UR4, RZ ;  /* 0x000000040b037c24 */ /* 0x000fe2000f8e02ff */
[-C--:B------:R-:W-:Y:S02]  /*21910*/  LEA.HI R4, R4, R26.reuse, RZ, 0x3 ;  /* 0x0000001a04047211 */ /* 0x080fe400078f18ff */
[----:B------:R-:W-:Y:S01]  /*21920*/  LEA.HI R8, R8, R26, RZ, 0x3 ;  /* 0x0000001a08087211 */ /* 0x000fe200078f18ff */
[----:B------:R-:W-:Y:S01]  /*21930*/  IMAD R5, R0, UR5, R3 ;  /* 0x0000000500057c24 */ /* 0x000fe2000f8e0203 */
[----:B------:R-:W-:Y:S01]  /*21940*/  LOP3.LUT R4, R4, 0xfffffff8, RZ, 0xc0, !PT ;  /* 0xfffffff804047812 */ /* 0x000fe200078ec0ff */
[----:B------:R-:W-:Y:S01]  /*21950*/  IMAD.WIDE.U32 R2, R0, UR4, RZ ;  /* 0x0000000400027c25 */ /* 0x000fe2000f8e00ff */
[----:B------:R-:W-:Y:S01]  /*21960*/  SHF.R.S32.HI R8, RZ, 0x3, R8 ;  /* 0x00000003ff087819 */ /* 0x000fe20000011408 */
[----:B------:R-:W-:-:S02]  /*21970*/  ULDC.64 UR4, c[0x0][0xae8] ;  /* 0x0002ba0000047ab9 */ /* 0x000fc40000000a00 */
[----:B------:R-:W-:Y:S02]  /*21980*/  IMAD.IADD R4, R26, 0x1, -R4 ;  /* 0x000000011a047824 */ /* 0x000fe400078e0a04 */
[----:B------:R-:W-:-:S03]  /*21990*/  IMAD.IADD R3, R3, 0x1, R5 ;  /* 0x0000000103037824 */ /* 0x000fc600078e0205 */
[----:B------:R-:W-:Y:S01]  /*219a0*/  LEA R0, R4, R8, 0x5 ;  /* 0x0000000804007211 */ /* 0x000fe200078e28ff */
[----:B------:R-:W-:Y:S02]  /*219b0*/  IMAD R4, R10, UR4, RZ ;  /* 0x000000040a047c24 */ /* 0x000fe4000f8e02ff */
[----:B------:R-:W-:-:S04]  /*219c0*/  IMAD.WIDE.U32 R2, R24, UR4, R2 ;  /* 0x0000000418027c25 */ /* 0x000fc8000f8e0002 */
[----:B------:R-:W-:Y:S02]  /*219d0*/  IMAD R9, R20, 0x80, R0 ;  /* 0x0000008014097824 */ /* 0x000fe400078e0200 */
[----:B------:R-:W-:Y:S01]  /*219e0*/  IMAD R7, R24, UR5, R4 ;  /* 0x0000000518077c24 */ /* 0x000fe2000f8e0204 */
[----:B------:R-:W-:Y:S01]  /*219f0*/  ULDC.64 UR4, c[0x0][0xaf0] ;  /* 0x0002bc0000047ab9 */ /* 0x000fe20000000a00 */
[----:B-1----:R-:W-:-:S04]  /*21a00*/  @P2 IMAD.HI.U32 R0, R9, R14, RZ ;  /* 0x0000000e09002227 */ /* 0x002fc800078e00ff */
[----:B------:R-:W-:Y:S01]  /*21a10*/  IMAD.MOV.U32 R5, RZ, RZ, R9 ;  /* 0x000000ffff057224 */ /* 0x000fe200078e0009 */
[----:B------:R-:W-:Y:S01]  /*21a20*/  @P2 SHF.R.U32.HI R5, RZ, R27, R0 ;  /* 0x0000001bff052219 */ /* 0x000fe20000011600 */
[----:B------:R-:W-:Y:S02]  /*21a30*/  IMAD R4, R12, UR4, RZ ;  /* 0x000000040c047c24 */ /* 0x000fe4000f8e02ff */
[----:B------:R-:W-:Y:S01]  /*21a40*/  IMAD.IADD R3, R3, 0x1, R7 ;  /* 0x0000000103037824 */ /* 0x000fe200078e0207 */
[----:B------:R-:W-:Y:S01]  /*21a50*/  SHF.R.S32.HI R0, RZ, 0x1f, R5 ;  /* 0x0000001fff007819 */ /* 0x000fe20000011405 */
[C---:B------:R-:W-:Y:S02]  /*21a60*/  IMAD R7, R13.reuse, UR5, R4 ;  /* 0x000000050d077c24 */ /* 0x040fe4000f8e0204 */
[----:B------:R-:W-:Y:S01]  /*21a70*/  IMAD.WIDE.U32 R2, R13, UR4, R2 ;  /* 0x000000040d027c25 */ /* 0x000fe2000f8e0002 */
[----:B------:R-:W-:-:S03]  /*21a80*/  ULDC.64 UR4, c[0x0][0xae0] ;  /* 0x0002b80000047ab9 */ /* 0x000fc60000000a00 */
[----:B------:R-:W-:Y:S01]  /*21a90*/  IMAD.MOV R4, RZ, RZ, -R5 ;  /* 0x000000ffff047224 */ /* 0x000fe200078e0a05 */
[----:B------:R-:W-:Y:S01]  /*21aa0*/  IADD3 R3, R3, R7, RZ ;  /* 0x0000000703037210 */ /* 0x000fe20007ffe0ff */
[----:B------:R-:W-:Y:S02]  /*21ab0*/  IMAD R0, R0, UR4, RZ ;  /* 0x0000000400007c24 */ /* 0x000fe4000f8e02ff */
[----:B------:R-:W-:Y:S02]  /*21ac0*/  IMAD R7, R25, R4, R9 ;  /* 0x0000000419077224 */ /* 0x000fe400078e0209 */
[C---:B------:R-:W-:Y:S02]  /*21ad0*/  IMAD R9, R5.reuse, UR5, R0 ;  /* 0x0000000505097c24 */ /* 0x040fe4000f8e0200 */
[----:B------:R-:W-:Y:S01]  /*21ae0*/  IMAD.WIDE.U32 R2, R5, UR4, R2 ;  /* 0x0000000405027c25 */ /* 0x000fe2000f8e0002 */
[----:B------:R-:W-:Y:S01]  /*21af0*/  SHF.R.S32.HI R0, RZ, 0x1f, R7 ;  /* 0x0000001fff007819 */ /* 0x000fe20000011407 */
[----:B------:R-:W-:-:S02]  /*21b00*/  ULDC.64 UR4, c[0x0][0xad8] ;  /* 0x0002b60000047ab9 */ /* 0x000fc40000000a00 */
[----:B------:R-:W-:Y:S02]  /*21b10*/  IMAD.IADD R3, R3, 0x1, R9 ;  /* 0x0000000103037824 */ /* 0x000fe400078e0209 */
[----:B------:R-:W-:Y:S02]  /*21b20*/  IMAD R0, R0, UR4, RZ ;  /* 0x0000000400007c24 */ /* 0x000fe4000f8e02ff */
[----:B------:R-:W-:-:S04]  /*21b30*/  IMAD.WIDE.U32 R4, R7, UR4, R2 ;  /* 0x0000000407047c25 */ /* 0x000fc8000f8e0002 */
[----:B------:R-:W-:Y:S01]  /*21b40*/  IMAD R3, R7, UR5, R0 ;  /* 0x0000000507037c24 */ /* 0x000fe2000f8e0200 */
[----:B------:R-:W-:Y:S02]  /*21b50*/  ULDC.64 UR4, c[0x0][0xa80] ;  /* 0x0002a00000047ab9 */ /* 0x000fe40000000a00 */
[----:B------:R-:W-:Y:S01]  /*21b60*/  LEA R2, P0, R4, UR4, 0x1 ;  /* 0x0000000404027c11 */ /* 0x000fe2000f8008ff */
[----:B------:R-:W-:Y:S01]  /*21b70*/  IMAD.IADD R3, R5, 0x1, R3 ;  /* 0x0000000105037824 */ /* 0x000fe200078e0203 */
[----:B------:R-:W-:-:S04]  /*21b80*/  UMOV UR4, 0xffffffff ;  /* 0xffffffff00047882 */ /* 0x000fc80000000000 */
[----:B------:R-:W-:Y:S01]  /*21b90*/  LEA.HI.X R3, R4, UR5, R3, 0x1, P0 ;  /* 0x0000000504037c11 */ /* 0x000fe200080f0c03 */
[----:B------:R-:W-:Y:S06]  /*21ba0*/  BRA.DIV UR4, `(.L_x_657) ;  /* 0x0000009604f07947 */ /* 0x000fec000b800000 */
[----:B------:R0:W1:Y:S04]  /*21bb0*/  SHFL.IDX PT, R0, R3, RZ, 0x181f ;  /* 0x00181fff03007589 */ /* 0x00006800000e0000 */
[----:B------:R0:W2:Y:S02]  /*21bc0*/  SHFL.IDX PT, R14, R2, RZ, 0x181f ;  /* 0x00181fff020e7589 */ /* 0x0000a400000e0000 */
.L_x_880:
[----:B------:R-:W-:Y:S01]  /*21bd0*/  IMAD R25, R6, R25, RZ ;  /* 0x0000001906197224 */ /* 0x000fe200078e02ff */
[----:B------:R-:W-:Y:S01]  /*21be0*/  BSSY B1, `(.L_x_658) ;  /* 0x0000016000017945 */ /* 0x000fe20003800000 */
[----:B------:R-:W-:-:S05]  /*21bf0*/  IMAD R6, R20, 0x80, R8 ;  /* 0x0000008014067824 */ /* 0x000fca00078e0208 */
[----:B------:R-:W-:-:S13]  /*21c00*/  ISETP.GE.AND P0, PT, R6, R25, PT ;  /* 0x000000190600720c */ /* 0x000fda0003f06270 */
[----:B------:R-:W-:Y:S05]  /*21c10*/  @P0 BRA `(.L_x_659) ;  /* 0x0000000000480947 */ /* 0x000fea0003800000 */
[C---:B------:R-:W-:Y:S01]  /*21c20*/  VIADD R7, R234.reuse, 0x80 ;  /* 0x00000080ea077836 */ /* 0x040fe20000000000 */
[----:B------:R-:W-:Y:S01]  /*21c30*/  ULDC UR4, c[0x0][0xac8] ;  /* 0x0002b20000047ab9 */ /* 0x000fe20000000800 */
[C---:B------:R-:W-:Y:S01]  /*21c40*/  VIADD R10, R234.reuse, 0x80 ;  /* 0x00000080ea0a7836 */ /* 0x040fe20000000000 */
[----:B------:R-:W-:Y:S02]  /*21c50*/  ISETP.GE.AND P3, PT, R234, UR4, PT ;  /* 0x00000004ea007c0c */ /* 0x000fe4000bf66270 */
[----:B------:R-:W-:Y:S02]  /*21c60*/  ISETP.GE.AND P4, PT, R237, UR4, PT ;  /* 0x00000004ed007c0c */ /* 0x000fe4000bf86270 */
[----:B------:R-:W-:Y:S02]  /*21c70*/  ISETP.GE.AND P5, PT, R7, UR4, PT ;  /* 0x0000000407007c0c */ /* 0x000fe4000bfa6270 */
[----:B------:R-:W-:Y:S02]  /*21c80*/  SHF.R.S32.HI R12, RZ, 0x1f, R234 ;  /* 0x0000001fff0c7819 */ /* 0x000fe400000114ea */
[----:B------:R-:W-:-:S02]  /*21c90*/  SHF.R.S32.HI R11, RZ, 0x1f, R237 ;  /* 0x0000001fff0b7819 */ /* 0x000fc400000114ed */
[----:B------:R-:W-:-:S03]  /*21ca0*/  SHF.R.S32.HI R10, RZ, 0x1f, R10 ;  /* 0x0000001fff0a7819 */ /* 0x000fc6000001140a */
[CC--:B--2---:R-:W-:Y:S02]  /*21cb0*/  @!P3 LEA R4, P0, R234.reuse, R14.reuse, 0x1 ;  /* 0x0000000eea04b211 */ /* 0x0c4fe400078008ff */
[-C--:B------:R-:W-:Y:S02]  /*21cc0*/  @!P4 LEA R8, P1, R237, R14.reuse, 0x1 ;  /* 0x0000000eed08c211 */ /* 0x080fe400078208ff */
[----:B------:R-:W-:Y:S02]  /*21cd0*/  @!P5 LEA R14, P2, R7, R14, 0x1 ;  /* 0x0000000e070ed211 */ /* 0x000fe400078408ff */
[-C--:B-1----:R-:W-:Y:S02]  /*21ce0*/  @!P3 LEA.HI.X R5, R234, R0.reuse, R12, 0x1, P0 ;  /* 0x00000000ea05b211 */ /* 0x082fe400000f0c0c */
[-C--:B------:R-:W-:Y:S02]  /*21cf0*/  @!P4 LEA.HI.X R9, R237, R0.reuse, R11, 0x1, P1 ;  /* 0x00000000ed09c211 */ /* 0x080fe400008f0c0b */
[----:B------:R-:W-:Y:S01]  /*21d00*/  @!P5 LEA.HI.X R15, R7, R0, R10, 0x1, P2 ;  /* 0x00000000070fd211 */ /* 0x000fe200010f0c0a */
[----:B------:R3:W-:Y:S04]  /*21d10*/  @!P3 ST.E.128 desc[UR54][R4.64], RZ ;  /* 0x000000ff0400b985 */ /* 0x0007e8000c101d36 */
[----:B------:R3:W-:Y:S04]  /*21d20*/  @!P4 ST.E.128 desc[UR54][R8.64], RZ ;  /* 0x000000ff0800c985 */ /* 0x0007e8000c101d36 */
[----:B------:R3:W-:Y:S02]  /*21d30*/  @!P5 ST.E.128 desc[UR54][R14.64], RZ ;  /* 0x000000ff0e00d985 */ /* 0x0007e4000c101d36 */
.L_x_659:
[----:B------:R-:W-:Y:S05]  /*21d40*/  BSYNC B1 ;  /* 0x0000000000017941 */ /* 0x000fea0003800000 */
.L_x_658:
[----:B------:R-:W-:-:S03]  /*21d50*/  UMOV UR4, 0xffffffff ;  /* 0xffffffff00047882 */ /* 0x000fc60000000000 */
[----:B------:R-:W-:Y:S05]  /*21d60*/  BRA.DIV UR4, `(.L_x_660) ;  /* 0x0000009604b47947 */ /* 0x000fea000b800000 */
[----:B-1----:R1:W4:Y:S04]  /*21d70*/  SHFL.IDX PT, R0, R3, 0x1, 0x181f ;  /* 0x00381f0003007f89 */ /* 0x00232800000e0000 */
[----:B--23--:R1:W2:Y:S02]  /*21d80*/  SHFL.IDX PT, R14, R2, 0x1, 0x181f ;  /* 0x00381f00020e7f89 */ /* 0x00c2a400000e0000 */
.L_x_884:
[----:B------:R-:W-:Y:S01]  /*21d90*/  IADD3 R4, R6, 0x20, RZ ;  /* 0x0000002006047810 */ /* 0x000fe20007ffe0ff */
[----:B------:R-:W-:Y:S03]  /*21da0*/  BSSY B1, `(.L_x_661) ;  /* 0x0000015000017945 */ /* 0x000fe60003800000 */
        /* <DEDUP_REMOVED lines=14> */
[-C--:B----4-:R-:W-:Y:S02]  /*21e90*/  @!P3 LEA.HI.X R5, R234, R0.reuse, R12, 0x1, P0 ;  /* 0x00000000ea05b211 */ /* 0x090fe400000f0c0c */
[-C--:B------:R-:W-:Y:S02]  /*21ea0*/  @!P4 LEA.HI.X R9, R237, R0.reuse, R11, 0x1, P1 ;  /* 0x00000000ed09c211 */ /* 0x080fe400008f0c0b */
[----:B------:R-:W-:Y:S01]  /*21eb0*/  @!P5 LEA.HI.X R15, R7, R0, R10, 0x1, P2 ;  /* 0x00000000070fd211 */ /* 0x000fe200010f0c0a */
[----:B------:R3:W-:Y:S04]  /*21ec0*/  @!P3 ST.E.128 desc[UR54][R4.64], RZ ;  /* 0x000000ff0400b985 */ /* 0x0007e8000c101d36 */
[----:B------:R3:W-:Y:S04]  /*21ed0*/  @!P4 ST.E.128 desc[UR54][R8.64], RZ ;  /* 0x000000ff0800c985 */ /* 0x0007e8000c101d36 */
[----:B------:R3:W-:Y:S02]  /*21ee0*/  @!P5 ST.E.128 desc[UR54][R14.64], RZ ;  /* 0x000000ff0e00d985 */ /* 0x0007e4000c101d36 */
.L_x_662:
[----:B------:R-:W-:Y:S05]  /*21ef0*/  BSYNC B1 ;  /* 0x0000000000017941 */ /* 0x000fea0003800000 */
.L_x_661:
[----:B------:R-:W-:-:S03]  /*21f00*/  UMOV UR4, 0xffffffff ;  /* 0xffffffff00047882 */ /* 0x000fc60000000000 */
[----:B------:R-:W-:Y:S05]  /*21f10*/  BRA.DIV UR4, `(.L_x_663) ;  /* 0x0000009604907947 */ /* 0x000fea000b800000 */
[----:B----4-:R4:W0:Y:S04]  /*21f20*/  SHFL.IDX PT, R0, R3, 0x2, 0x181f ;  /* 0x00581f0003007f89 */ /* 0x01082800000e0000 */
[----:B--23--:R4:W2:Y:S02]  /*21f30*/  SHFL.IDX PT, R14, R2, 0x2, 0x181f ;  /* 0x00581f00020e7f89 */ /* 0x00c8a400000e0000 */
.L_x_888:
[----:B------:R-:W-:Y:S01]  /*21f40*/  VIADD R4, R6, 0x40 ;  /* 0x0000004006047836 */ /* 0x000fe20000000000 */
[----:B------:R-:W-:Y:S04]  /*21f50*/  BSSY B1, `(.L_x_664) ;  /* 0x0000015000017945 */ /* 0x000fe80003800000 */
        /* <DEDUP_REMOVED lines=14> */
[-C--:B0-----:R-:W-:Y:S02]  /*22040*/  @!P3 LEA.HI.X R5, R234, R0.reuse, R12, 0x1, P0 ;  /* 0x00000000ea05b211 */ /* 0x081fe400000f0c0c */
[-C--:B------:R-:W-:Y:S02]  /*22050*/  @!P4 LEA.HI.X R9, R237, R0.reuse, R11, 0x1, P1 ;  /* 0x00000000ed09c211 */ /* 0x080fe400008f0c0b */
[----:B------:R-:W-:Y:S01]  /*22060*/  @!P5 LEA.HI.X R15, R7, R0, R10, 0x1, P2 ;  /* 0x00000000070fd211 */ /* 0x000fe200010f0c0a */
[----:B------:R3:W-:Y:S04]  /*22070*/  @!P3 ST.E.128 desc[UR54][R4.64], RZ ;  /* 0x000000ff0400b985 */ /* 0x0007e8000c101d36 */
[----:B------:R3:W-:Y:S04]  /*22080*/  @!P4 ST.E.128 desc[UR54][R8.64], RZ ;  /* 0x000000ff0800c985 */ /* 0x0007e8000c101d36 */
[----:B------:R3:W-:Y:S02]  /*22090*/  @!P5 ST.E.128 desc[UR54][R14.64], RZ ;  /* 0x000000ff0e00d985 */ /* 0x0007e4000c101d36 */
.L_x_665:
[----:B------:R-:W-:Y:S05]  /*220a0*/  BSYNC B1 ;  /* 0x0000000000017941 */ /* 0x000fea0003800000 */
.L_x_664:
[----:B------:R-:W-:-:S03]  /*220b0*/  UMOV UR4, 0xffffffff ;  /* 0xffffffff00047882 */ /* 0x000fc60000000000 */
[----:B------:R-:W-:Y:S05]  /*220c0*/  BRA.DIV UR4, `(.L_x_666) ;  /* 0x00000096046c7947 */ /* 0x000fea000b800000 */
[----:B0-----:R0:W0:Y:S04]  /*220d0*/  SHFL.IDX PT, R0, R3, 0x3, 0x181f ;  /* 0x00781f0003007f89 */ /* 0x00102800000e0000 */
[----:B--23--:R2:W3:Y:S02]  /*220e0*/  SHFL.IDX PT, R14, R2, 0x3, 0x181f ;  /* 0x00781f00020e7f89 */ /* 0x00c4e400000e0000 */
.L_x_892:
[----:B-12-4-:R-:W-:-:S04]  /*220f0*/  IADD3 R2, R6, 0x60, RZ ;  /* 0x0000006006027810 */ /* 0x016fc80007ffe0ff */
        /* <DEDUP_REMOVED lines=11> */
[CC--:B---3--:R-:W-:Y:S02]  /*221b0*/  @!P3 LEA R2, P0, R234.reuse, R14.reuse, 0x1 ;  /* 0x0000000eea02b211 */ /* 0x0c8fe400078008ff */
        /* <DEDUP_REMOVED lines=8> */
.L_x_653:
[----:B------:R-:W-:Y:S05]  /*22240*/  BSYNC B0 ;  /* 0x0000000000007941 */ /* 0x000fea0003800000 */
.L_x_643:
[----:B0-----:R-:W5:Y:S01]  /*22250*/  LDL R0, [R1+0x1c] ;  /* 0x00001c0001007983 */ /* 0x001f620000100800 */
[----:B------:R-:W-:Y:S02]  /*22260*/  ULDC UR4, c[0x0][0xc3c] ;  /* 0x00030f0000047ab9 */ /* 0x000fe40000000800 */
[----:B-----5:R-:W-:-:S13]  /*22270*/  ISETP.GE.AND P0, PT, R0, UR4, PT ;  /* 0x0000000400007c0c */ /* 0x020fda000bf06270 */
[----:B------:R-:W-:Y:S05]  /*22280*/  @!P0 BRA `(.L_x_667) ;  /* 0xfffffdf0007c8947 */ /* 0x000fea000383ffff */
[----:B------:R-:W-:Y:S05]  /*22290*/  BRA `(.L_x_476) ;  /* 0x0000007000447947 */ /* 0x000fea0003800000 */
.L_x_474:
        /* <DEDUP_REMOVED lines=15> */
[----:B------:R-:W1:Y:S01]  /*22390*/  LDS.128 R16, [UR4+0x334d0] ;  /* 0x0334d004ff107984 */ /* 0x000e620008000c00 */
[----:B------:R-:W-:Y:S06]  /*223a0*/  BAR.ARV 0x4, 0x180 ;  /* 0x0106000000007b1d */ /* 0x000fec0000002000 */
[----:B------:R-:W-:Y:S05]  /*223b0*/  BRA `(.L_x_669) ;  /* 0x0000000400fc7947 */ /* 0x000fea0003800000 */
.L_x_668:
[----:B0-----:R-:W0:Y:S01]  /*223c0*/  S2R R2, SR_TID.X ;  /* 0x0000000000027919 */ /* 0x001e220000002100 */
[----:B------:R-:W-:Y:S01]  /*223d0*/  ULDC UR4, c[0x0][0xc3c] ;  /* 0x00030f0000047ab9 */ /* 0x000fe20000000800 */
[----:B------:R-:W1:Y:S01]  /*223e0*/  S2UR UR6, SR_CTAID.X ;  /* 0x00000000000679c3 */ /* 0x000e620000002500 */
[----:B------:R-:W-:Y:S01]  /*223f0*/  ULDC UR5, c[0x0][0xc38] ;  /* 0x00030e0000057ab9 */ /* 0x000fe20000000800 */
        /* <DEDUP_REMOVED lines=8> */
[C---:B------:R-:W-:Y:S01]  /*22480*/  ISETP.GE.U32.AND P2, PT, R5.reuse, 0x2, PT ;  /* 0x000000020500780c */ /* 0x040fe20003f46070 */
[----:B------:R-:W-:Y:S01]  /*22490*/  IMAD.MOV.U32 R16, RZ, RZ, RZ ;  /* 0x000000ffff107224 */ /* 0x000fe200078e00ff */
        /* <DEDUP_REMOVED lines=10> */
[----:B0-----:R-:W-:-:S04]  /*22540*/  SEL R3, R6, RZ, P3 ;  /* 0x000000ff06037207 */ /* 0x001fc80001800000 */
[----:B------:R-:W-:-:S05]  /*22550*/  IADD3 R3, R4, R3, RZ ;  /* 0x0000000304037210 */ /* 0x000fca0007ffe0ff */
[----:B------:R-:W0:Y:S02]  /*22560*/  SHFL.UP PT, R2, R3, 0x8, RZ ;  /* 0x0500000003027989 */ /* 0x000e2400000e00ff */
[----:B0-----:R-:W-:-:S05]  /*22570*/  SEL R2, R2, RZ, P4 ;  /* 0x000000ff02027207 */ /* 0x001fca0002000000 */
[----:B------:R-:W-:-:S05]  /*22580*/  IMAD.IADD R6, R3, 0x1, R2 ;  /* 0x0000000103067824 */ /* 0x000fca00078e0202 */
[----:B------:R-:W0:Y:S02]  /*22590*/  SHFL.UP PT, R2, R6, 0x10, RZ ;  /* 0x0600000006027989 */ /* 0x000e2400000e00ff */
[----:B0-----:R-:W-:-:S05]  /*225a0*/  SEL R7, R2, RZ, P5 ;  /* 0x000000ff02077207 */ /* 0x001fca0002800000 */
[----:B------:R-:W-:-:S05]  /*225b0*/  IMAD.IADD R2, R6, 0x1, R7 ;  /* 0x0000000106027824 */ /* 0x000fca00078e0207 */
[----:B------:R-:W0:Y:S02]  /*225c0*/  SHFL.IDX PT, R4, R2, 0x1f, 0x1f ;  /* 0x03e01f0002047f89 */ /* 0x000e2400000e0000 */
[----:B0-----:R-:W-:-:S04]  /*225d0*/  IMAD R4, R4, UR5, RZ ;  /* 0x0000000504047c24 */ /* 0x001fc8000f8e02ff */
[----:B------:R-:W-:Y:S01]  /*225e0*/  IMAD.MOV.U32 R7, RZ, RZ, R4 ;  /* 0x000000ffff077224 */ /* 0x000fe200078e0004 */
[----:B-1----:R-:W-:-:S13]  /*225f0*/  ISETP.GT.AND P6, PT, R4, UR6, PT ;  /* 0x0000000604007c0c */ /* 0x002fda000bfc4270 */
[----:B------:R-:W-:Y:S05]  /*22600*/  @P6 BRA `(.L_x_670) ;  /* 0x0000000000a06947 */ /* 0x000fea0003800000 */
[----:B------:R-:W0:Y:S01]  /*22610*/  LDC R6, c[0x0][0xc3c] ;  /* 0x00030f00ff067b82 */ /* 0x000e220000000800 */
[----:B------:R-:W-:Y:S01]  /*22620*/  IMAD.MOV.U32 R4, RZ, RZ, R7 ;  /* 0x000000ffff047224 */ /* 0x000fe200078e0007 */
[----:B------:R-:W-:Y:S01]  /*22630*/  UMOV UR4, URZ ;  /* 0x0000003f00047c82 */ /* 0x000fe20008000000 */
[----:B------:R-:W-:Y:S01]  /*22640*/  ULDC UR7, c[0x0][0xc3c] ;  /* 0x00030f0000077ab9 */ /* 0x000fe20000000800 */
[----:B------:R-:W-:-:S05]  /*22650*/  ULDC UR5, c[0x0][0xc38] ;  /* 0x00030e0000057ab9 */ /* 0x000fca0000000800 */
.L_x_674:
[----:B------:R-:W-:Y:S01]  /*22660*/  UIADD3 UR4, UR4, 0x1f, URZ ;  /* 0x0000001f04047890 */ /* 0x000fe2000fffe03f */
[----:B------:R-:W-:-:S05]  /*22670*/  MOV R19, UR7 ;  /* 0x0000000700137c02 */ /* 0x000fca0008000f00 */
[----:B0-----:R-:W-:-:S13]  /*22680*/  ISETP.LE.AND P6, PT, R6, UR4, PT ;  /* 0x0000000406007c0c */ /* 0x001fda000bfc3270 */
[----:B------:R-:W-:Y:S05]  /*22690*/  @P6 BRA `(.L_x_671) ;  /* 0x0000000400206947 */ /* 0x000fea0003800000 */
[----:B------:R-:W-:Y:S01]  /*226a0*/  VIADD R7, R5, UR4 ;  /* 0x0000000405077c36 */ /* 0x000fe20008000000 */
[----:B------:R-:W-:Y:S01]  /*226b0*/  BSSY B0, `(.L_x_672) ;  /* 0x0000007000007945 */ /* 0x000fe20003800000 */
[----:B------:R-:W-:-:S03]  /*226c0*/  IMAD.MOV.U32 R0, RZ, RZ, RZ ;  /* 0x000000ffff007224 */ /* 0x000fc600078e00ff */
[----:B------:R-:W-:-:S13]  /*226d0*/  ISETP.GE.OR P6, PT, R7, R6, !P0 ;  /* 0x000000060700720c */ /* 0x000fda00047c6670 */
[----:B------:R-:W-:Y:S05]  /*226e0*/  @P6 BRA `(.L_x_673) ;  /* 0x00000000000c6947 */ /* 0x000fea0003800000 */
[----:B------:R-:W0:Y:S02]  /*226f0*/  LDC.64 R2, c[0x0][0xc80] ;  /* 0x00032000ff027b82 */ /* 0x000e240000000a00 */
[----:B0-----:R-:W-:-:S05]  /*22700*/  IMAD.WIDE R2, R7, 0x4, R2 ;  /* 0x0000000407027825 */ /* 0x001fca00078e0202 */
[----:B------:R0:W5:Y:S02]  /*22710*/  LDG.E R0, desc[UR54][R2.64] ;  /* 0x0000003602007981 */ /* 0x000164000c1e1900 */
.L_x_673:
[----:B------:R-:W-:Y:S05]  /*22720*/  BSYNC B0 ;  /* 0x0000000000007941 */ /* 0x000fea0003800000 */
.L_x_672:
        /* <DEDUP_REMOVED lines=15> */
[----:B------:R-:W0:Y:S02]  /*22820*/  SHFL.IDX PT, R3, R9, 0x1f, 0x1f ;  /* 0x03e01f0009037f89 */ /* 0x000e2400000e0000 */
[----:B0-----:R-:W-:-:S04]  /*22830*/  IMAD R3, R3, UR5, RZ ;  /* 0x0000000503037c24 */ /* 0x001fc8000f8e02ff */
[----:B------:R-:W-:-:S05]  /*22840*/  IMAD.IADD R4, R3, 0x1, R4 ;  /* 0x0000000103047824 */ /* 0x000fca00078e0204 */
[----:B------:R-:W-:-:S13]  /*22850*/  ISETP.GT.AND P6, PT, R4, UR6, PT ;  /* 0x0000000604007c0c */ /* 0x000fda000bfc4270 */
[----:B------:R-:W-:Y:S05]  /*22860*/  @!P6 BRA `(.L_x_674) ;  /* 0xfffffffc007ce947 */ /* 0x000fea000383ffff */
[----:B------:R-:W-:Y:S02]  /*22870*/  IMAD.MOV.U32 R2, RZ, RZ, R9 ;  /* 0x000000ffff027224 */ /* 0x000fe400078e0009 */
[----:B------:R-:W-:-:S07]  /*22880*/  IMAD.MOV.U32 R7, RZ, RZ, R3 ;  /* 0x000000ffff077224 */ /* 0x000fce00078e0003 */
.L_x_670:
[----:B------:R-:W-:-:S04]  /*22890*/  IMAD.IADD R7, R4, 0x1, -R7 ;  /* 0x0000000104077824 */ /* 0x000fc800078e0a07 */
[----:B------:R-:W-:-:S05]  /*228a0*/  IMAD R3, R2, UR5, R7 ;  /* 0x0000000502037c24 */ /* 0x000fca000f8e0207 */
[----:B------:R-:W-:-:S13]  /*228b0*/  ISETP.GT.AND P0, PT, R3, UR6, PT ;  /* 0x0000000603007c0c */ /* 0x000fda000bf04270 */
[----:B------:R-:W-:-:S04]  /*228c0*/  VOTE.ANY R6, PT, !P0 ;  /* 0x0000000000067806 */ /* 0x000fc800040e0100 */
[----:B------:R-:W0:Y:S01]  /*228d0*/  POPC R19, R6 ;  /* 0x0000000600137309 */ /* 0x000e220000000000 */
[----:B------:R-:W-:Y:S01]  /*228e0*/  ISETP.NE.AND P0, PT, R6, RZ, PT ;  /* 0x000000ff0600720c */ /* 0x000fe20003f05270 */
[----:B0-----:R-:W0:Y:S02]  /*228f0*/  SHFL.IDX PT, R0, R0, R19, 0x1f ;  /* 0x00001f1300007589 */ /* 0x001e2400000e0000 */
[----:B0-----:R-:W-:-:S04]  /*22900*/  IABS R4, R0 ;  /* 0x0000000000047213 */ /* 0x001fc80000000000 */
[----:B------:R-:W0:Y:S08]  /*22910*/  I2F.RP R8, R4 ;  /* 0x0000000400087306 */ /* 0x000e300000209400 */
[----:B0-----:R-:W0:Y:S02]  /*22920*/  MUFU.RCP R8, R8 ;  /* 0x0000000800087308 */ /* 0x001e240000001000 */
[----:B0-----:R-:W-:-:S06]  /*22930*/  IADD3 R3, R8, 0xffffffe, RZ ;  /* 0x0ffffffe08037810 */ /* 0x001fcc0007ffe0ff */
[----:B------:R-:W0:Y:S02]  /*22940*/  F2I.FTZ.U32.TRUNC.NTZ R3, R3 ;  /* 0x0000000300037305 */ /* 0x000e24000021f000 */
[----:B0-----:R-:W-:Y:S01]  /*22950*/  IMAD.MOV R11, RZ, RZ, -R3 ;  /* 0x000000ffff0b7224 */ /* 0x001fe200078e0a03 */
[----:B------:R-:W-:Y:S06]  /*22960*/  @!P0 BRA `(.L_x_675) ;  /* 0x0000000000088947 */ /* 0x000fec0003800000 */
[----:B------:R-:W-:-:S05]  /*22970*/  VIADD R9, R19, 0xffffffff ;  /* 0xffffffff13097836 */ /* 0x000fca0000000000 */
[----:B------:R0:W1:Y:S02]  /*22980*/  SHFL.IDX PT, R16, R2, R9, 0x1f ;  /* 0x00001f0902107589 */ /* 0x00006400000e0000 */
.L_x_675:
[----:B-1----:R-:W-:Y:S01]  /*22990*/  IMAD R16, R16, UR5, R7 ;  /* 0x0000000510107c24 */ /* 0x002fe2000f8e0207 */
[----:B------:R-:W-:Y:S01]  /*229a0*/  IABS R6, R0 ;  /* 0x0000000000067213 */ /* 0x000fe20000000000 */
[----:B------:R-:W-:Y:S02]  /*229b0*/  IMAD R7, R11, R4, RZ ;  /* 0x000000040b077224 */ /* 0x000fe400078e02ff */
[----:B0-----:R-:W-:Y:S02]  /*229c0*/  IMAD.MOV.U32 R2, RZ, RZ, RZ ;  /* 0x000000ffff027224 */ /* 0x001fe400078e00ff */
[----:B------:R-:W-:Y:S02]  /*229d0*/  IMAD.MOV R6, RZ, RZ, -R6 ;  /* 0x000000ffff067224 */ /* 0x000fe400078e0a06 */
[----:B------:R-:W-:Y:S01]  /*229e0*/  IMAD.HI.U32 R2, R3, R7, R2 ;  /* 0x0000000703027227 */ /* 0x000fe200078e0002 */
[----:B------:R-:W-:-:S03]  /*229f0*/  IADD3 R7, -R16, UR6, RZ ;  /* 0x0000000610077c10 */ /* 0x000fc6000fffe1ff */
[----:B------:R-:W-:Y:S01]  /*22a00*/  VIADD R19, R19, UR4 ;  /* 0x0000000413137c36 */ /* 0x000fe20008000000 */
[----:B------:R-:W-:-:S05]  /*22a10*/  IABS R3, R7 ;  /* 0x0000000700037213 */ /* 0x000fca0000000000 */
[----:B------:R-:W-:-:S04]  /*22a20*/  IMAD.HI.U32 R2, R2, R3, RZ ;  /* 0x0000000302027227 */ /* 0x000fc800078e00ff */
[----:B------:R-:W-:-:S05]  /*22a30*/  IMAD R3, R2, R6, R3 ;  /* 0x0000000602037224 */ /* 0x000fca00078e0203 */
[----:B------:R-:W-:-:S13]  /*22a40*/  ISETP.GT.U32.AND P1, PT, R4, R3, PT ;  /* 0x000000030400720c */ /* 0x000fda0003f24070 */
[----:B------:R-:W-:Y:S01]  /*22a50*/  @!P1 IMAD.IADD R3, R3, 0x1, -R4 ;  /* 0x0000000103039824 */ /* 0x000fe200078e0a04 */
[----:B------:R-:W-:Y:S02]  /*22a60*/  @!P1 IADD3 R2, R2, 0x1, RZ ;  /* 0x0000000102029810 */ /* 0x000fe40007ffe0ff */
[----:B------:R-:W-:Y:S02]  /*22a70*/  ISETP.NE.AND P1, PT, R0, RZ, PT ;  /* 0x000000ff0000720c */ /* 0x000fe40003f25270 */
[----:B------:R-:W-:Y:S02]  /*22a80*/  ISETP.GE.U32.AND P0, PT, R3, R4, PT ;  /* 0x000000040300720c */ /* 0x000fe40003f06070 */
[----:B------:R-:W-:-:S04]  /*22a90*/  LOP3.LUT R3, R7, R0, RZ, 0x3c, !PT ;  /* 0x0000000007037212 */ /* 0x000fc800078e3cff */
[----:B------:R-:W-:-:S07]  /*22aa0*/  ISETP.GE.AND P2, PT, R3, RZ, PT ;  /* 0x000000ff0300720c */ /* 0x000fce0003f46270 */
[----:B------:R-:W-:-:S06]  /*22ab0*/  @P0 VIADD R2, R2, 0x1 ;  /* 0x0000000102020836 */ /* 0x000fcc0000000000 */
[----:B------:R-:W-:Y:S01]  /*22ac0*/  @!P2 IMAD.MOV R2, RZ, RZ, -R2 ;  /* 0x000000ffff02a224 */ /* 0x000fe200078e0a02 */
[----:B------:R-:W-:-:S05]  /*22ad0*/  @!P1 LOP3.LUT R2, RZ, R0, RZ, 0x33, !PT ;  /* 0x00000000ff029212 */ /* 0x000fca00078e33ff */
[--C-:B------:R-:W-:Y:S02]  /*22ae0*/  IMAD.MOV R17, RZ, RZ, -R2.reuse ;  /* 0x000000ffff117224 */ /* 0x100fe400078e0a02 */
[----:B------:R-:W-:Y:S02]  /*22af0*/  IMAD.MOV.U32 R18, RZ, RZ, R2 ;  /* 0x000000ffff127224 */ /* 0x000fe400078e0002 */
[----:B------:R-:W-:Y:S01]  /*22b00*/  IMAD R17, R0, R17, R7 ;  /* 0x0000001100117224 */ /* 0x000fe200078e0207 */
[----:B------:R-:W-:Y:S06]  /*22b10*/  BRA `(.L_x_676) ;  /* 0x00000000000c7947 */ /* 0x000fec0003800000 */
.L_x_671:
[----:B------:R-:W-:Y:S01]  /*22b20*/  MOV R17, RZ ;  /* 0x000000ff00117202 */ /* 0x000fe20000000f00 */
[----:B------:R-:W-:Y:S02]  /*22b30*/  IMAD.U32 R16, RZ, RZ, UR6 ;  /* 0x00000006ff107e24 */ /* 0x000fe4000f8e00ff */
[----:B------:R-:W-:-:S07]  /*22b40*/  IMAD.MOV.U32 R18, RZ, RZ, RZ ;  /* 0x000000ffff127224 */ /* 0x000fce00078e00ff */
.L_x_676:
[----:B------:R-:W-:-:S13]  /*22b50*/  ISETP.NE.AND P0, PT, R5, RZ, PT ;  /* 0x000000ff0500720c */ /* 0x000fda0003f05270 */
[----:B------:R-:W0:Y:S01]  /*22b60*/  @!P0 S2R R3, SR_CgaCtaId ;  /* 0x0000000000038919 */ /* 0x000e220000008800 */
[----:B------:R-:W-:-:S04]  /*22b70*/  @!P0 MOV R0, 0x400 ;  /* 0x0000040000008802 */ /* 0x000fc80000000f00 */
[----:B0-----:R-:W-:-:S05]  /*22b80*/  @!P0 LEA R0, R3, R0, 0x18 ;  /* 0x0000000003008211 */ /* 0x001fca00078ec0ff */
[----:B------:R2:W-:Y:S01]  /*22b90*/  @!P0 STS.128 [R0+0x334d0], R16 ;  /* 0x0334d01000008388 */ /* 0x0005e20000000c00 */
[----:B------:R-:W-:Y:S06]  /*22ba0*/  BAR.ARV 0x5, 0x180 ;  /* 0x0146000000007b1d */ /* 0x000fec0000002000 */
.L_x_669:
[----:B--2---:R-:W-:Y:S01]  /*22bb0*/  IMAD.MOV.U32 R0, RZ, RZ, 0x1 ;  /* 0x00000001ff007424 */ /* 0x004fe200078e00ff */
[----:B------:R2:W-:Y:S01]  /*22bc0*/  STL [R1+0xc], RZ ;  /* 0x00000cff01007387 */ /* 0x0005e20000100800 */
[----:B------:R-:W-:Y:S02]  /*22bd0*/  ULDC UR4, c[0x0][0xc3c] ;  /* 0x00030f0000047ab9 */ /* 0x000fe40000000800 */
[----:B-1----:R-:W-:Y:S01]  /*22be0*/  ISETP.GE.AND P0, PT, R19, UR4, PT ;  /* 0x0000000413007c0c */ /* 0x002fe2000bf06270 */
[----:B------:R2:W-:Y:S04]  /*22bf0*/  STL [R1+0x14], R0 ;  /* 0x0000140001007387 */ /* 0x0005e80000100800 */
[----:B------:R2:W-:Y:S08]  /*22c00*/  STL [R1+0x58], RZ ;  /* 0x000058ff01007387 */ /* 0x0005f00000100800 */
[----:B--2---:R-:W-:Y:S05]  /*22c10*/  @P0 BRA `(.L_x_677) ;  /* 0x0000006000e00947 */ /* 0x004fea0003800000 */
[----:B------:R-:W1:Y:S01]  /*22c20*/  S2R R10, SR_TID.X ;  /* 0x00000000000a7919 */ /* 0x000e620000002100 */
[----:B------:R-:W2:Y:S01]  /*22c30*/  S2UR UR5, SR_CgaCtaId ;  /* 0x00000000000579c3 */ /* 0x000ea20000008800 */
[----:B------:R-:W-:Y:S01]  /*22c40*/  UMOV UR4, 0x400 ;  /* 0x0000040000047882 */ /* 0x000fe20000000000 */
[----:B------:R-:W-:Y:S01]  /*22c50*/  BSSY B7, `(.L_x_677) ;  /* 0x0000634000077945 */ /* 0x000fe20003800000 */
[----:B------:R-:W-:Y:S01]  /*22c60*/  ULDC.64 UR40, c[0x0][0x198] ;  /* 0x0000660000287ab9 */ /* 0x000fe20000000a00 */
[----:B------:R-:W-:Y:S02]  /*22c70*/  ULOP3.LUT UR37, UR36, 0x1, URZ, 0xfc, !UPT ;  /* 0x0000000124257892 */ /* 0x000fe4000f8efc3f */
[----:B------:R-:W-:Y:S01]  /*22c80*/  ULOP3.LUT UR39, UR36, 0x2, URZ, 0xfc, !UPT ;  /* 0x0000000224277892 */ /* 0x000fe2000f8efc3f */
[----:B------:R-:W-:Y:S01]  /*22c90*/  ULDC UR38, c[0x0][0xc] ;  /* 0x0000030000267ab9 */ /* 0x000fe20000000800 */
[----:B--2---:R-:W-:Y:S01]  /*22ca0*/  ULEA UR4, UR5, UR4, 0x18 ;  /* 0x0000000405047291 */ /* 0x004fe2000f8ec03f */
[----:B-1----:R-:W-:Y:S01]  /*22cb0*/  IMAD.SHL.U32 R4, R10, 0x40, RZ ;  /* 0x000000400a047824 */ /* 0x002fe200078e00ff */
[----:B------:R-:W-:-:S02]  /*22cc0*/  SHF.R.U32.HI R3, RZ, 0x1, R10 ;  /* 0x00000001ff037819 */ /* 0x000fc4000001160a */
[----:B------:R-:W-:Y:S02]  /*22cd0*/  LOP3.LUT R9, R10, 0x7f, RZ, 0xc0, !PT ;  /* 0x0000007f0a097812 */ /* 0x000fe400078ec0ff */
[----:B------:R-:W-:Y:S02]  /*22ce0*/  LOP3.LUT R0, R4, 0x180, RZ, 0xc0, !PT ;  /* 0x0000018004007812 */ /* 0x000fe400078ec0ff */
[----:B------:R-:W-:Y:S02]  /*22cf0*/  SHF.L.U32 R5, R10, 0x1, RZ ;  /* 0x000000010a057819 */ /* 0x000fe400000006ff */
        /* <DEDUP_REMOVED lines=13> */
[----:B------:R0:W-:Y:S03]  /*22dd0*/  STL [R1+0x2c], R5 ;  /* 0x00002c0501007387 */ /* 0x0001e60000100800 */
[----:B------:R-:W-:-:S02]  /*22de0*/  LOP3.LUT R6, R3, 0x80, RZ, 0xc0, !PT ;  /* 0x0000008003067812 */ /* 0x000fc400078ec0ff */
[----:B------:R-:W-:Y:S01]  /*22df0*/  LOP3.LUT R8, R7, 0x60, R3, 0xf8, !PT ;  /* 0x0000006007087812 */ /* 0x000fe200078ef803 */
[----:B------:R-:W-:Y:S01]  /*22e00*/  IMAD.SHL.U32 R7, R10, 0x4, RZ ;  /* 0x000000040a077824 */ /* 0x000fe200078e00ff */
[----:B------:R-:W-:Y:S02]  /*22e10*/  LOP3.LUT R6, R6, 0x10, R10, 0xf8, !PT ;  /* 0x0000001006067812 */ /* 0x000fe400078ef80a */
[----:B0-----:R-:W-:Y:S02]  /*22e20*/  SHF.R.U32.HI R5, RZ, 0x2, R9 ;  /* 0x00000002ff057819 */ /* 0x001fe40000011609 */
[----:B------:R-:W-:Y:S02]  /*22e30*/  LOP3.LUT R6, R6, 0x10, R7, 0x78, !PT ;  /* 0x0000001006067812 */ /* 0x000fe400078e7807 */
[--C-:B------:R-:W-:Y:S02]  /*22e40*/  LOP3.LUT R7, R8, 0x100, R3.reuse, 0xf8, !PT ;  /* 0x0000010008077812 */ /* 0x100fe400078ef803 */
[----:B------:R-:W-:-:S02]  /*22e50*/  LOP3.LUT R5, R5, 0x60, R3, 0xf8, !PT ;  /* 0x0000006005057812 */ /* 0x000fc400078ef803 */
[----:B------:R-:W-:-:S05]  /*22e60*/  LOP3.LUT R4, R7, R6, RZ, 0xfc, !PT ;  /* 0x0000000607047212 */ /* 0x000fca00078efcff */
[----:B------:R0:W-:Y:S02]  /*22e70*/  STL [R1+0x28], R4 ;  /* 0x0000280401007387 */ /* 0x0001e40000100800 */
[----:B0-----:R-:W-:-:S05]  /*22e80*/  IMAD.U32 R4, RZ, RZ, UR4 ;  /* 0x00000004ff047e24 */ /* 0x001fca000f8e00ff */
[----:B------:R-:W-:Y:S01]  /*22e90*/  IADD3 R3, R4, R2, RZ ;  /* 0x0000000204037210 */ /* 0x000fe20007ffe0ff */
[----:B------:R-:W-:Y:S01]  /*22ea0*/  IMAD.MOV.U32 R2, RZ, RZ, 0x1 ;  /* 0x00000001ff027424 */ /* 0x000fe200078e00ff */
[----:B------:R-:W-:Y:S04]  /*22eb0*/  STL [R1+0x4], R4 ;  /* 0x0000040401007387 */ /* 0x000fe80000100800 */
[----:B------:R0:W-:Y:S04]  /*22ec0*/  STL [R1+0x34], R3 ;  /* 0x0000340301007387 */ /* 0x0001e80000100800 */
[----:B------:R-:W-:Y:S04]  /*22ed0*/  STL [R1+0x58], RZ ;  /* 0x000058ff01007387 */ /* 0x000fe80000100800 */
[----:B------:R1:W-:Y:S01]  /*22ee0*/  STL [R1+0x18], R2 ;  /* 0x0000180201007387 */ /* 0x0003e20000100800 */
[----:B0-----:R-:W-:-:S03]  /*22ef0*/  IMAD.MOV.U32 R3, RZ, RZ, 0x1 ;  /* 0x00000001ff037424 */ /* 0x001fc600078e00ff */
[----:B------:R0:W-:Y:S04]  /*22f00*/  STL [R1+0x10], RZ ;  /* 0x000010ff01007387 */ /* 0x0001e80000100800 */
[----:B------:R0:W-:Y:S01]  /*22f10*/  STL [R1+0xc], RZ ;  /* 0x00000cff01007387 */ /* 0x0001e20000100800 */
[----:B-1----:R-:W-:-:S03]  /*22f20*/  LOP3.LUT R2, R0, 0x40, RZ, 0xfc, !PT ;  /* 0x0000004000027812 */ /* 0x002fc600078efcff */
[----:B------:R0:W-:Y:S01]  /*22f30*/  STL [R1+0x14], R3 ;  /* 0x0000140301007387 */ /* 0x0001e20000100800 */
[----:B------:R-:W-:-:S07]  /*22f40*/  LOP3.LUT R0, R0, 0x80, RZ, 0xfc, !PT ;  /* 0x0000008000007812 */ /* 0x000fce00078efcff */
.L_x_793:
[----:B0-2---:R-:W0:Y:S02]  /*22f50*/  LDC.64 R2, c[0x0][0xc88] ;  /* 0x00032200ff027b82 */ /* 0x005e240000000a00 */
[----:B0-----:R-:W-:-:S05]  /*22f60*/  IMAD.WIDE R2, R19, 0x4, R2 ;  /* 0x0000000413027825 */ /* 0x001fca00078e0202 */
[----:B------:R-:W2:Y:S01]  /*22f70*/  LDG.E R15, desc[UR54][R2.64] ;  /* 0x00000036020f7981 */ /* 0x000ea2000c1e1900 */
[----:B------:R-:W-:Y:S05]  /*22f80*/  YIELD ;  /* 0x0000000000007946 */ /* 0x000fea0003800000 */
[----:B------:R-:W-:Y:S01]  /*22f90*/  ULDC.64 UR4, c[0x0][0xa28] ;  /* 0x00028a0000047ab9 */ /* 0x000fe20000000a00 */
[----:B---3--:R-:W-:Y:S01]  /*22fa0*/  IMAD.MOV.U32 R0, RZ, RZ, RZ ;  /* 0x000000ffff007224 */ /* 0x008fe200078e00ff */
[----:B------:R-:W-:Y:S01]  /*22fb0*/  ISETP.NE.U32.AND P0, PT, RZ, UR4, PT ;  /* 0x00000004ff007c0c */ /* 0x000fe2000bf05070 */
[----:B------:R-:W-:Y:S01]  /*22fc0*/  ULDC.64 UR10, c[0x0][0xa18] ;  /* 0x00028600000a7ab9 */ /* 0x000fe20000000a00 */
[----:B------:R-:W-:Y:S01]  /*22fd0*/  ULDC.64 UR8, c[0x0][0xa10] ;  /* 0x0002840000087ab9 */ /* 0x000fe20000000a00 */
[----:B------:R-:W-:Y:S01]  /*22fe0*/  ULDC.64 UR6, c[0x0][0xa08] ;  /* 0x0002820000067ab9 */ /* 0x000fe20000000a00 */
[----:B------:R-:W-:-:S02]  /*22ff0*/  ISETP.NE.AND.EX P0, PT, RZ, UR5, PT, P0 ;  /* 0x00000005ff007c0c */ /* 0x000fc4000bf05300 */
[----:B--2---:R-:W-:Y:S01]  /*23000*/  SHF.R.S32.HI R4, RZ, 0x1f, R15 ;  /* 0x0000001fff047819 */ /* 0x004fe2000001140f */
[----:B------:R-:W-:-:S10]  /*23010*/  IMAD.SHL.U32 R14, R15, 0x4, RZ ;  /* 0x000000040f0e7824 */ /* 0x000fd400078e00ff */
[C---:B------:R-:W-:Y:S01]  /*23020*/  @P0 LEA R2, P1, R15.reuse, UR4, 0x2 ;  /* 0x000000040f020c11 */ /* 0x040fe2000f8210ff */
[----:B------:R-:W-:Y:S03]  /*23030*/  STL [R1+0x30], R15 ;  /* 0x0000300f01007387 */ /* 0x000fe60000100800 */
[C-C-:B------:R-:W-:Y:S01]  /*23040*/  @P0 LEA.HI.X R3, R15.reuse, UR5, R4.reuse, 0x2, P1 ;  /* 0x000000050f030c11 */ /* 0x140fe200088f1404 */
[----:B------:R-:W-:Y:S01]  /*23050*/  ULDC.64 UR4, c[0x0][0xa00] ;  /* 0x0002800000047ab9 */ /* 0x000fe20000000a00 */
[----:B------:R0:W-:Y:S01]  /*23060*/  STL [R1+0x40], R4 ;  /* 0x0000400401007387 */ /* 0x0001e20000100800 */
[----:B------:R-:W-:Y:S02]  /*23070*/  ISETP.NE.U32.AND P2, PT, RZ, UR4, PT ;  /* 0x00000004ff007c0c */ /* 0x000fe4000bf45070 */
[----:B------:R-:W-:Y:S01]  /*23080*/  SHF.L.U64.HI R13, R15, 0x2, R4 ;  /* 0x000000020f0d7819 */ /* 0x000fe20000010204 */
[----:B-1----:R1:W5:Y:S01]  /*23090*/  @P0 LDG.E R0, desc[UR54][R2.64] ;  /* 0x0000003602000981 */ /* 0x002362000c1e1900 */
[----:B------:R-:W-:Y:S01]  /*230a0*/  ISETP.NE.AND.EX P2, PT, RZ, UR5, PT, P2 ;  /* 0x00000005ff007c0c */ /* 0x000fe2000bf45320 */
[----:B------:R-:W-:Y:S01]  /*230b0*/  IMAD.MOV.U32 R12, RZ, RZ, RZ ;  /* 0x000000ffff0c7224 */ /* 0x000fe200078e00ff */
[----:B------:R-:W-:Y:S01]  /*230c0*/  ISETP.NE.U32.AND P3, PT, RZ, UR10, PT ;  /* 0x0000000aff007c0c */ /* 0x000fe2000bf65070 */
[----:B------:R-:W-:Y:S01]  /*230d0*/  STL [R1], R14 ;  /* 0x0000000e01007387 */ /* 0x000fe20000100800 */
[----:B------:R-:W-:-:S02]  /*230e0*/  ISETP.NE.U32.AND P0, PT, RZ, UR6, PT ;  /* 0x00000006ff007c0c */ /* 0x000fc4000bf05070 */
[C---:B0-----:R-:W-:Y:S01]  /*230f0*/  IADD3 R4, P4, R14.reuse, UR4, RZ ;  /* 0x000000040e047c10 */ /* 0x041fe2000ff9e0ff */
[----:B------:R-:W-:Y:S01]  /*23100*/  STL [R1+0x20], R13 ;  /* 0x0000200d01007387 */ /* 0x000fe20000100800 */
[----:B------:R-:W-:Y:S02]  /*23110*/  ISETP.NE.AND.EX P3, PT, RZ, UR11, PT, P3 ;  /* 0x0000000bff007c0c */ /* 0x000fe4000bf65330 */
[----:B-1----:R-:W-:Y:S02]  /*23120*/  CS2R R2, SRZ ;  /* 0x0000000000027805 */ /* 0x002fe4000001ff00 */
[C---:B------:R-:W-:Y:S02]  /*23130*/  IADD3.X R5, R13.reuse, UR5, RZ, P4, !PT ;  /* 0x000000050d057c10 */ /* 0x040fe4000a7fe4ff */
[----:B------:R-:W-:Y:S02]  /*23140*/  IADD3 R6, P4, R14, UR8, RZ ;  /* 0x000000080e067c10 */ /* 0x000fe4000ff9e0ff */
[----:B------:R-:W-:Y:S01]  /*23150*/  ISETP.NE.U32.AND P1, PT, RZ, UR8, PT ;  /* 0x00000008ff007c0c */ /* 0x000fe2000bf25070 */
[----:B------:R-:W2:Y:S01]  /*23160*/  @P2 LDG.E R2, desc[UR54][R4.64] ;  /* 0x0000003604022981 */ /* 0x000ea2000c1e1900 */
[----:B------:R-:W-:Y:S01]  /*23170*/  IADD3.X R7, R13, UR9, RZ, P4, !PT ;  /* 0x000000090d077c10 */ /* 0x000fe2000a7fe4ff */
[----:B------:R-:W-:Y:S01]  /*23180*/  ULDC UR4, c[0x0][0x288] ;  /* 0x0000a20000047ab9 */ /* 0x000fe20000000800 */
[----:B------:R-:W-:-:S02]  /*23190*/  ISETP.NE.AND.EX P0, PT, RZ, UR7, PT, P0 ;  /* 0x00000007ff007c0c */ /* 0x000fc4000bf05300 */
[----:B------:R-:W-:Y:S02]  /*231a0*/  ISETP.NE.AND.EX P1, PT, RZ, UR9, PT, P1 ;  /* 0x00000009ff007c0c */ /* 0x000fe4000bf25310 */
[C---:B------:R-:W-:Y:S02]  /*231b0*/  @P3 IADD3 R10, P4, R14.reuse, UR10, RZ ;  /* 0x0000000a0e0a3c10 */ /* 0x040fe4000ff9e0ff */
[----:B------:R-:W-:Y:S02]  /*231c0*/  IADD3 R8, P5, R14, UR6, RZ ;  /* 0x000000060e087c10 */ /* 0x000fe4000ffbe0ff */
[C---:B------:R-:W-:Y:S02]  /*231d0*/  @P3 IADD3.X R11, R13.reuse, UR11, RZ, P4, !PT ;  /* 0x0000000b0d0b3c10 */ /* 0x040fe4000a7fe4ff */
[----:B------:R-:W-:-:S05]  /*231e0*/  IADD3.X R9, R13, UR7, RZ, P5, !PT ;  /* 0x000000070d097c10 */ /* 0x000fca000affe4ff */
[----:B------:R-:W5:Y:S04]  /*231f0*/  @P0 LDG.E R12, desc[UR54][R8.64] ;  /* 0x00000036080c0981 */ /* 0x000f68000c1e1900 */
[----:B------:R-:W5:Y:S04]  /*23200*/  @P1 LDG.E R3, desc[UR54][R6.64] ;  /* 0x0000003606031981 */ /* 0x000f68000c1e1900 */
[----:B--2---:R0:W-:Y:S02]  /*23210*/  STL [R1+0x38], R2 ;  /* 0x0000380201007387 */ /* 0x0041e40000100800 */
[----:B0-----:R-:W-:Y:S01]  /*23220*/  MOV R2, UR4 ;  /* 0x0000000400027c02 */ /* 0x001fe20008000f00 */
[----:B------:R-:W-:-:S05]  /*23230*/  ULDC.64 UR4, c[0x0][0x418] ;  /* 0x0001060000047ab9 */ /* 0x000fca0000000a00 */
[----:B------:R0:W2:Y:S01]  /*23240*/  @P3 LDG.E R2, desc[UR54][R10.64] ;  /* 0x000000360a023981 */ /* 0x0000a2000c1e1900 */
[----:B------:R-:W-:-:S03]  /*23250*/  UISETP.NE.U32.AND UP0, UPT, UR4, URZ, UPT ;  /* 0x0000003f0400728c */ /* 0x000fc6000bf05070 */
[----:B------:R-:W-:Y:S01]  /*23260*/  ULDC UR4, c[0x0][0x424] ;  /* 0x0001090000047ab9 */ /* 0x000fe20000000800 */
[----:B------:R-:W-:-:S03]  /*23270*/  UISETP.NE.AND.EX UP0, UPT, UR5, URZ, UPT, UP0 ;  /* 0x0000003f0500728c */ /* 0x000fc6000bf05300 */
[----:B------:R-:W-:Y:S01]  /*23280*/  ULDC UR5, c[0x0][0x2f0] ;  /* 0x0000bc0000057ab9 */ /* 0x000fe20000000800 */
[----:B------:R-:W-:-:S04]  /*23290*/  USEL UR4, UR4, 0x1, UP0 ;  /* 0x0000000104047887 */ /* 0x000fc80008000000 */
[----:B------:R-:W-:-:S03]  /*232a0*/  UIMAD UR4, UR4, UR5, URZ ;  /* 0x00000005040472a4 */ /* 0x000fc6000f8e023f */
[----:B------:R-:W-:Y:S02]  /*232b0*/  ULDC UR5, c[0x0][0x348] ;  /* 0x0000d20000057ab9 */ /* 0x000fe40000000800 */
[----:B0-----:R-:W-:Y:S01]  /*232c0*/  IMAD.U32 R10, RZ, RZ, UR5 ;  /* 0x00000005ff0a7e24 */ /* 0x001fe2000f8e00ff */
[----:B--2---:R0:W-:Y:S02]  /*232d0*/  STL [R1+0x4c], R2 ;  /* 0x00004c0201007387 */ /* 0x0041e40000100800 */
[----:B0-----:R-:W-:Y:S01]  /*232e0*/  IMAD.U32 R2, RZ, RZ, UR4 ;  /* 0x00000004ff027e24 */ /* 0x001fe2000f8e00ff */
[----:B------:R-:W-:Y:S06]  /*232f0*/  @P3 BRA `(.L_x_678) ;  /* 0x0000000000143947 */ /* 0x000fec0003800000 */
[----:B------:R-:W-:Y:S05]  /*23300*/  @!P2 BRA `(.L_x_678) ;  /* 0x000000000010a947 */ /* 0x000fea0003800000 */
[----:B------:R-:W2:Y:S04]  /*23310*/  LDG.E R11, desc[UR54][R4.64] ;  /* 0x00000036040b7981 */ /* 0x000ea8000c1e1900 */
[----:B------:R-:W2:Y:S02]  /*23320*/  LDG.E R4, desc[UR54][R4.64+0x4] ;  /* 0x0000043604047981 */ /* 0x000ea4000c1e1900 */
[----:B--2---:R-:W-:-:S05]  /*23330*/  IMAD.IADD R4, R4, 0x1, -R11 ;  /* 0x0000000104047824 */ /* 0x004fca00078e0a0b */
[----:B------:R0:W-:Y:S02]  /*23340*/  STL [R1+0x4c], R4 ;  /* 0x00004c0401007387 */ /* 0x0001e40000100800 */
.L_x_678:
[----:B------:R-:W-:Y:S01]  /*23350*/  IMAD.MOV.U32 R11, RZ, RZ, R15 ;  /* 0x000000ffff0b7224 */ /* 0x000fe200078e000f */
[----:B------:R-:W-:Y:S01]  /*23360*/  ULDC.64 UR4, c[0x0][0xa20] ;  /* 0x0002880000047ab9 */ /* 0x000fe20000000a00 */
[----:B0----5:R-:W-:Y:S01]  /*23370*/  IMAD.IADD R4, R12, 0x1, R0 ;  /* 0x000000010c047824 */ /* 0x021fe200078e0200 */
[----:B------:R-:W-:Y:S02]  /*23380*/  ISETP.NE.U32.AND P2, PT, RZ, UR4, PT ;  /* 0x00000004ff007c0c */ /* 0x000fe4000bf45070 */
[----:B------:R0:W-:Y:S02]  /*23390*/  STL [R1+0x1c], R11 ;  /* 0x00001c0b01007387 */ /* 0x0001e40000100800 */
[----:B------:R-:W-:Y:S02]  /*233a0*/  ISETP.NE.AND.EX P2, PT, RZ, UR5, PT, P2 ;  /* 0x00000005ff007c0c */ /* 0x000fe4000bf45320 */
[----:B------:R0:W-:Y:S11]  /*233b0*/  STL [R1+0x24], R4 ;  /* 0x0000240401007387 */ /* 0x0001f60000100800 */
[----:B0-----:R-:W-:Y:S05]  /*233c0*/  @!P2 BRA `(.L_x_679) ;  /* 0x000000000010a947 */ /* 0x001fea0003800000 */
[----:B------:R-:W-:-:S04]  /*233d0*/  IADD3 R4, P0, R14, UR4, RZ ;  /* 0x000000040e047c10 */ /* 0x000fc8000ff1e0ff */
[----:B------:R-:W-:-:S05]  /*233e0*/  IADD3.X R5, R13, UR5, RZ, P0, !PT ;  /* 0x000000050d057c10 */ /* 0x000fca00087fe4ff */
[----:B------:R0:W5:Y:S01]  /*233f0*/  LDG.E R2, desc[UR54][R4.64] ;  /* 0x0000003604027981 */ /* 0x000162000c1e1900 */
[----:B------:R-:W-:Y:S05]  /*23400*/  BRA `(.L_x_680) ;  /* 0x0000000000107947 */ /* 0x000fea0003800000 */
.L_x_679:
[----:B------:R-:W-:Y:S05]  /*23410*/  @!P0 BRA `(.L_x_680) ;  /* 0x00000000000c8947 */ /* 0x000fea0003800000 */
[----:B------:R-:W2:Y:S04]  /*23420*/  LDG.E R4, desc[UR54][R8.64] ;  /* 0x0000003608047981 */ /* 0x000ea8000c1e1900 */
[----:B------:R-:W2:Y:S02]  /*23430*/  LDG.E R2, desc[UR54][R8.64+0x4] ;  /* 0x0000043608027981 */ /* 0x000ea4000c1e1900 */
[----:B--2---:R-:W-:-:S07]  /*23440*/  IADD3 R2, -R4, R2, RZ ;  /* 0x0000000204027210 */ /* 0x004fce0007ffe1ff */
.L_x_680:
[----:B-----5:R-:W-:Y:S02]  /*23450*/  IMAD.IADD R0, R2, 0x1, -R0 ;  /* 0x0000000102007824 */ /* 0x020fe400078e0a00 */
[----:B------:R-:W2:Y:S04]  /*23460*/  @P1 LDG.E R2, desc[UR54][R6.64] ;  /* 0x0000003606021981 */ /* 0x000ea8000c1e1900 */
[----:B------:R-:W2:Y:S01]  /*23470*/  @P1 LDG.E R6, desc[UR54][R6.64+0x4] ;  /* 0x0000043606061981 */ /* 0x000ea2000c1e1900 */
[----:B------:R-:W-:Y:S01]  /*23480*/  BSSY B0, `(.L_x_681) ;  /* 0x000016c000007945 */ /* 0x000fe20003800000 */
[----:B--2---:R-:W-:-:S04]  /*23490*/  @P1 IMAD.IADD R10, R6, 0x1, -R2 ;  /* 0x00000001060a1824 */ /* 0x004fc800078e0a02 */
[----:B0-----:R-:W-:-:S04]  /*234a0*/  IMAD.IADD R4, R0, 0x1, R10 ;  /* 0x0000000100047824 */ /* 0x001fc800078e020a */
[----:B------:R-:W-:Y:S01]  /*234b0*/  VIADD R2, R4, 0x9f ;  /* 0x0000009f04027836 */ /* 0x000fe20000000000 */
[----:B------:R0:W-:Y:S03]  /*234c0*/  STL [R1+0x44], R4 ;  /* 0x0000440401007387 */ /* 0x0001e60000100800 */
[----:B------:R-:W-:-:S05]  /*234d0*/  IMAD.HI R2, R2, 0x66666667, RZ ;  /* 0x6666666702027827 */ /* 0x000fca00078e02ff */
[----:B0-----:R-:W-:-:S04]  /*234e0*/  SHF.R.U32.HI R4, RZ, 0x1f, R2 ;  /* 0x0000001fff047819 */ /* 0x001fc80000011602 */
[----:B------:R-:W-:-:S05]  /*234f0*/  LEA.HI.SX32 R5, R2, R4, 0x1a ;  /* 0x0000000402057211 */ /* 0x000fca00078fd2ff */
[--C-:B------:R-:W-:Y:S01]  /*23500*/  IMAD R2, R5, 0xa0, -R0.reuse ;  /* 0x000000a005027824 */ /* 0x100fe200078e0a00 */
[----:B------:R0:W-:Y:S01]  /*23510*/  STL [R1+0x48], R5 ;  /* 0x0000480501007387 */ /* 0x0001e20000100800 */
[----:B------:R-:W-:-:S03]  /*23520*/  IMAD.MOV R0, RZ, RZ, -R0 ;  /* 0x000000ffff007224 */ /* 0x000fc600078e0a00 */
[----:B------:R-:W-:Y:S02]  /*23530*/  VIMNMX R10, R2, R10, PT ;  /* 0x0000000a020a7248 */ /* 0x000fe40003fe0100 */
[----:B------:R-:W-:-:S04]  /*23540*/  VIMNMX R0, RZ, R0, !PT ;  /* 0x00000000ff007248 */ /* 0x000fc80007fe0100 */
[----:B------:R-:W-:Y:S01]  /*23550*/  ISETP.GT.AND P0, PT, R10, R0, PT ;  /* 0x000000000a00720c */ /* 0x000fe20003f04270 */
[----:B0-----:R-:W-:-:S05]  /*23560*/  IMAD.WIDE.U32 R4, R0, -0x33333333, RZ ;  /* 0xcccccccd00047825 */ /* 0x001fca00078e00ff */
[----:B------:R-:W-:-:S05]  /*23570*/  SHF.R.U32.HI R2, RZ, 0x7, R5 ;  /* 0x00000007ff027819 */ /* 0x000fca0000011605 */
[----:B------:R-:W-:Y:S02]  /*23580*/  IMAD.MOV.U32 R9, RZ, RZ, R2 ;  /* 0x000000ffff097224 */ /* 0x000fe400078e0002 */
[----:B------:R-:W-:-:S05]  /*23590*/  @P0 IADD3 R10, R10, 0x9f, RZ ;  /* 0x0000009f0a0a0810 */ /* 0x000fca0007ffe0ff */
[----:B------:R-:W-:-:S05]  /*235a0*/  @P0 IMAD.HI R0, R10, 0x66666667, RZ ;  /* 0x666666670a000827 */ /* 0x000fca00078e02ff */
[----:B------:R-:W-:-:S04]  /*235b0*/  @P0 SHF.R.U32.HI R4, RZ, 0x1f, R0 ;  /* 0x0000001fff040819 */ /* 0x000fc80000011600 */
[----:B------:R-:W-:Y:S02]  /*235c0*/  @P0 LEA.HI.SX32 R9, R0, R4, 0x1a ;  /* 0x0000000400090211 */ /* 0x000fe400078fd2ff */
[----:B------:R-:W-:Y:S02]  /*235d0*/  PLOP3.LUT P0, PT, PT, PT, PT, 0x80, 0x0 ;  /* 0x000000000000781c */ /* 0x000fe40003f0f070 */
[----:B------:R-:W-:-:S13]  /*235e0*/  ISETP.GT.AND P2, PT, R9, R2, PT ;  /* 0x000000020900720c */ /* 0x000fda0003f44270 */
[----:B------:R-:W-:Y:S05]  /*235f0*/  @!P2 BRA `(.L_x_682) ;  /* 0x000000140050a947 */ /* 0x000fea0003800000 */
[----:B------:R-:W-:Y:S01]  /*23600*/  UMOV UR4, 0xffffffff ;  /* 0xffffffff00047882 */ /* 0x000fe20000000000 */
[----:B------:R-:W-:Y:S02]  /*23610*/  SEL R0, R11, RZ, !P1 ;  /* 0x000000ff0b007207 */ /* 0x000fe40004800000 */
[----:B------:R-:W-:Y:S05]  /*23620*/  BRA.DIV UR4, `(.L_x_683) ;  /* 0x00000082045c7947 */ /* 0x000fea000b800000 */
[----:B------:R-:W0:Y:S02]  /*23630*/  S2R R4, SR_TID.X ;  /* 0x0000000000047919 */ /* 0x000e240000002100 */
[----:B0-----:R-:W-:-:S04]  /*23640*/  SHF.R.U32.HI R4, RZ, 0x5, R4 ;  /* 0x00000005ff047819 */ /* 0x001fc80000011604 */
[----:B------:R-:W-:-:S05]  /*23650*/  LOP3.LUT R4, R4, 0x3, RZ, 0xc0, !PT ;  /* 0x0000000304047812 */ /* 0x000fca00078ec0ff */
[----:B------:R0:W1:Y:S02]  /*23660*/  SHFL.IDX PT, R14, R4, RZ, 0x1f ;  /* 0x00001fff040e7589 */ /* 0x00006400000e0000 */
.L_x_895:
[----:B-1----:R-:W-:Y:S02]  /*23670*/  ISETP.NE.AND P0, PT, R14, RZ, PT ;  /* 0x000000ff0e00720c */ /* 0x002fe40003f05270 */
[----:B------:R-:W-:-:S11]  /*23680*/  PLOP3.LUT P6, PT, PT, PT, PT, 0x8, 0x0 ;  /* 0x000000000000781c */ /* 0x000fd60003fce170 */
[----:B------:R-:W-:Y:S05]  /*23690*/  @P0 BRA `(.L_x_684) ;  /* 0x00000000000c0947 */ /* 0x000fea0003800000 */
[----:B------:R-:W-:-:S03]  /*236a0*/  UMOV UR4, 0xffffffff ;  /* 0xffffffff00047882 */ /* 0x000fc60000000000 */
[----:B------:R-:W-:Y:S05]  /*236b0*/  BRA.DIV UR4, `(.L_x_685) ;  /* 0x00000082046c7947 */ /* 0x000fea000b800000 */
[----:B------:R-:W-:-:S13]  /*236c0*/  ELECT P6, URZ, PT ;  /* 0x00000000003f782f */ /* 0x000fda00038c0000 */
.L_x_684:
[----:B0-----:R-:W2:Y:S04]  /*236d0*/  LDL R4, [R1+0x58] ;  /* 0x0000580001047983 */ /* 0x001ea80000100800 */
[----:B------:R-:W3:Y:S01]  /*236e0*/  LDL R6, [R1+0x4] ;  /* 0x0000040001067983 */ /* 0x000ee20000100800 */
[----:B------:R-:W-:Y:S01]  /*236f0*/  BSSY B1, `(.L_x_686) ;  /* 0x0000008000017945 */ /* 0x000fe20003800000 */
[----:B--2---:R-:W-:-:S05]  /*23700*/  VIADD R4, R4, 0x1 ;  /* 0x0000000104047836 */ /* 0x004fca0000000000 */
[----:B------:R-:W-:-:S04]  /*23710*/  LEA.HI R5, R4, R4, RZ, 0x1 ;  /* 0x0000000404057211 */ /* 0x000fc800078f08ff */
[----:B------:R-:W-:-:S05]  /*23720*/  LOP3.LUT R5, R5, 0xfffffffe, RZ, 0xc0, !PT ;  /* 0xfffffffe05057812 */ /* 0x000fca00078ec0ff */
[----:B------:R-:W-:-:S05]  /*23730*/  IMAD.IADD R4, R4, 0x1, -R5 ;  /* 0x0000000104047824 */ /* 0x000fca00078e0a05 */
[----:B------:R-:W-:-:S04]  /*23740*/  SHF.L.U32 R4, R4, 0x1f, RZ ;  /* 0x0000001f04047819 */ /* 0x000fc800000006ff */
[----:B---3--:R-:W0:Y:S02]  /*23750*/  SYNCS.PHASECHK.TRANS64.TRYWAIT P0, [R6+URZ+0x33420], R4 ;  /* 0x03342004060075a7 */ /* 0x008e24000800017f */
[----:B0-----:R-:W-:Y:S05]  /*23760*/  @!P0 BRA `(.L_x_687) ;  /* 0x0000008000608947 */ /* 0x001fea0003800000 */
.L_x_898:
[----:B------:R-:W-:Y:S05]  /*23770*/  BSYNC B1 ;  /* 0x0000000000017941 */ /* 0x000fea0003800000 */
.L_x_686:
[----:B------:R-:W-:Y:S04]  /*23780*/  BSSY B1, `(.L_x_688) ;  /* 0x0000091000017945 */ /* 0x000fe80003800000 */
[----:B------:R-:W-:Y:S05]  /*23790*/  @!P6 BRA `(.L_x_689) ;  /* 0x00000008003ce947 */ /* 0x000fea0003800000 */
[----:B------:R-:W2:Y:S04]  /*237a0*/  LDL R6, [R1+0x4] ;  /* 0x0000040001067983 */ /* 0x000ea80000100800 */
[----:B------:R-:W3:Y:S01]  /*237b0*/  LDL R7, [R1+0x18] ;  /* 0x0000180001077983 */ /* 0x000ee20000100800 */
[----:B0-----:R-:W0:Y:S01]  /*237c0*/  S2R R5, SR_TID.X ;  /* 0x0000000000057919 */ /* 0x001e220000002100 */
[----:B--2---:R-:W-:Y:S02]  /*237d0*/  IMAD.MOV.U32 R8, RZ, RZ, R6 ;  /* 0x000000ffff087224 */ /* 0x004fe400078e0006 */
[----:B------:R-:W2:Y:S01]  /*237e0*/  LDL R6, [R1+0x10] ;  /* 0x0000100001067983 */ /* 0x000ea20000100800 */
[----:B---3--:R-:W-:Y:S01]  /*237f0*/  SHF.L.U32 R10, R7, 0x1f, RZ ;  /* 0x0000001f070a7819 */ /* 0x008fe200000006ff */
[----:B------:R-:W-:Y:S01]  /*23800*/  BSSY B2, `(.L_x_690) ;  /* 0x0000006000027945 */ /* 0x000fe20003800000 */
[----:B0-----:R-:W-:-:S04]  /*23810*/  LOP3.LUT R5, R5, 0x7f, RZ, 0xc0, !PT ;  /* 0x0000007f05057812 */ /* 0x001fc800078ec0ff */
[----:B------:R-:W-:Y:S01]  /*23820*/  ISETP.NE.AND P1, PT, R5, RZ, PT ;  /* 0x000000ff0500720c */ /* 0x000fe20003f25270 */
[----:B--2---:R-:W-:-:S04]  /*23830*/  IMAD R6, R6, 0x8, R8 ;  /* 0x0000000806067824 */ /* 0x004fc800078e0208 */
[----:B------:R-:W0:Y:S02]  /*23840*/  SYNCS.PHASECHK.TRANS64.TRYWAIT P0, [R6+URZ+0x334a0], R10 ;  /* 0x0334a00a060075a7 */ /* 0x000e24000800017f */
[----:B0-----:R-:W-:Y:S06]  /*23850*/  @!P0 BRA `(.L_x_691) ;  /* 0x00000080003c8947 */ /* 0x001fec0003800000 */
.L_x_899:
[----:B------:R-:W-:Y:S05]  /*23860*/  BSYNC B2 ;  /* 0x0000000000027941 */ /* 0x000fea0003800000 */
.L_x_690:
[----:B------:R-:W-:Y:S04]  /*23870*/  BSSY B2, `(.L_x_692) ;  /* 0x0000009000027945 */ /* 0x000fe80003800000 */
[----:B------:R-:W-:Y:S05]  /*23880*/  @P1 BRA `(.L_x_693) ;  /* 0x00000000001c1947 */ /* 0x000fea0003800000 */
[----:B------:R-:W1:Y:S02]  /*23890*/  S2R R4, SR_TID.X ;  /* 0x0000000000047919 */ /* 0x000e640000002100 */
[----:B-1----:R-:W-:Y:S02]  /*238a0*/  LOP3.LUT R5, R4, 0x1f, RZ, 0xc0, !PT ;  /* 0x0000001f04057812 */ /* 0x002fe400078ec0ff */
[----:B------:R-:W-:Y:S02]  /*238b0*/  MOV R4, 0x7800 ;  /* 0x0000780000047802 */ /* 0x000fe40000000f00 */
[----:B------:R-:W-:Y:S02]  /*238c0*/  ISETP.NE.AND P0, PT, R5, RZ, PT ;  /* 0x000000ff0500720c */ /* 0x000fe40003f05270 */
[----:B------:R1:W-:Y:S11]  /*238d0*/  SYNCS.ARRIVE.TRANS64 RZ, [R6+URZ+0x33490], R4 ;  /* 0x0334900406ff79a7 */ /* 0x0003f6000800003f */
[----:B-1----:R-:W-:Y:S05]  /*238e0*/  @!P0 BRA `(.L_x_693) ;  /* 0x0000000000048947 */ /* 0x002fea0003800000 */
[----:B------:R-:W-:Y:S01]  /*238f0*/  BPT.TRAP 0x1 ;  /* 0x000000040000795c */ /* 0x000fe20000300000 */
.L_x_693:
[----:B------:R-:W-:Y:S05]  /*23900*/  BSYNC B2 ;  /* 0x0000000000027941 */ /* 0x000fea0003800000 */
.L_x_692:
[----:B------:R-:W2:Y:S04]  /*23910*/  LDL R7, [R1+0x4] ;  /* 0x0000040001077983 */ /* 0x000ea80000100800 */
[----:B------:R-:W2:Y:S01]  /*23920*/  LDL R4, [R1+0x10] ;  /* 0x0000100001047983 */ /* 0x000ea20000100800 */
[----:B------:R-:W-:Y:S01]  /*23930*/  IMAD.MOV.U32 R14, RZ, RZ, RZ ;  /* 0x000000ffff0e7224 */ /* 0x000fe200078e00ff */
[----:B------:R-:W-:Y:S01]  /*23940*/  UIADD3 UR4, UP0, UR40, 0x570, URZ ;  /* 0x0000057028047890 */ /* 0x000fe2000ff1e03f */
[----:B------:R-:W-:Y:S01]  /*23950*/  IMAD R5, R9, 0xa0, R3 ;  /* 0x000000a009057824 */ /* 0x000fe200078e0203 */
[----:B------:R-:W-:Y:S01]  /*23960*/  PLOP3.LUT P0, PT, PT, PT, PT, 0x80, 0x0 ;  /* 0x000000000000781c */ /* 0x000fe20003f0f070 */
[----:B------:R-:W-:Y:S01]  /*23970*/  UMOV UR6, 0x0 ;  /* 0x0000000000067882 */ /* 0x000fe20000000000 */
[----:B------:R-:W-:Y:S01]  /*23980*/  R2UR UR10, R14 ;  /* 0x000000000e0a72ca */ /* 0x000fe200000e0000 */
[----:B------:R-:W-:Y:S01]  /*23990*/  VIADD R5, R5, 0xffffff60 ;  /* 0xffffff6005057836 */ /* 0x000fe20000000000 */
[----:B------:R-:W-:Y:S01]  /*239a0*/  UIADD3.X UR5, URZ, UR41, URZ, UP0, !UPT ;  /* 0x000000293f057290 */ /* 0x000fe200087fe43f */
[----:B------:R-:W-:Y:S01]  /*239b0*/  UMOV UR7, 0x12f00000 ;  /* 0x12f0000000077882 */ /* 0x000fe20000000000 */
[----:B--2---:R-:W-:-:S02]  /*239c0*/  IMAD R8, R4, 0x7800, R7 ;  /* 0x0000780004087824 */ /* 0x004fc400078e0207 */
[----:B------:R-:W-:Y:S02]  /*239d0*/  VIADD R4, R6, 0x33490 ;  /* 0x0003349006047836 */ /* 0x000fe40000000000 */
[----:B------:R-:W-:-:S07]  /*239e0*/  VIADD R7, R8, 0x24200 ;  /* 0x0002420008077836 */ /* 0x000fce0000000000 */
.L_x_694:
[----:B------:R-:W-:-:S13]  /*239f0*/  @P0 ELECT P2, URZ, PT ;  /* 0x00000000003f082f */ /* 0x000fda0003840000 */
[----:B------:R-:W-:Y:S02]  /*23a00*/  @P2 R2UR UR13, R0 ;  /* 0x00000000000d22ca */ /* 0x000fe400000e0000 */
[----:B------:R-:W-:Y:S02]  /*23a10*/  @P2 R2UR UR12, R18 ;  /* 0x00000000120c22ca */ /* 0x000fe400000e0000 */
[----:B------:R-:W-:Y:S02]  /*23a20*/  @P2 R2UR UR11, R5 ;  /* 0x00000000050b22ca */ /* 0x000fe400000e0000 */
[----:B------:R-:W-:Y:S02]  /*23a30*/  @P2 R2UR UR9, R4 ;  /* 0x00000000040922ca */ /* 0x000fe400000e0000 */
[----:B------:R-:W-:Y:S02]  /*23a40*/  @P2 R2UR UR8, R7 ;  /* 0x00000000070822ca */ /* 0x000fe400000e0000 */
[----:B------:R-:W-:-:S02]  /*23a50*/  @P2 PLOP3.LUT P0, PT, P2, PT, PT, 0x8, 0x0 ;  /* 0x000000000000281c */ /* 0x000fc4000170e170 */
[----:B------:R-:W-:-:S09]  /*23a60*/  PLOP3.LUT P2, PT, PT, PT, PT, 0x8, 0x0 ;  /* 0x000000000000781c */ /* 0x000fd20003f4e170 */
[----:B------:R1:W-:Y:S02]  /*23a70*/  UTMALDG.4D [UR8], [UR4], desc[UR6] ;  /* 0x00000608040075b4 */ /* 0x0003e40008019000 */
[----:B-1----:R-:W-:Y:S05]  /*23a80*/  @P0 BRA.U.ANY `(.L_x_694) ;  /* 0xfffffffd00d80947 */ /* 0x002fea000393ffff */
[----:B------:R-:W-:Y:S01]  /*23a90*/  IMAD.MOV.U32 R13, RZ, RZ, 0x40 ;  /* 0x00000040ff0d7424 */ /* 0x000fe200078e00ff */
[----:B------:R-:W-:Y:S01]  /*23aa0*/  PLOP3.LUT P0, PT, PT, PT, PT, 0x80, 0x0 ;  /* 0x000000000000781c */ /* 0x000fe20003f0f070 */
[----:B------:R-:W-:Y:S01]  /*23ab0*/  UMOV UR6, 0x0 ;  /* 0x0000000000067882 */ /* 0x000fe20000000000 */
[----:B------:R-:W-:Y:S01]  /*23ac0*/  IADD3 R7, R8, 0x26a00, RZ ;  /* 0x00026a0008077810 */ /* 0x000fe20007ffe0ff */
[----:B------:R-:W-:Y:S01]  /*23ad0*/  UMOV UR7, 0x12f00000 ;  /* 0x12f0000000077882 */ /* 0x000fe20000000000 */
[----:B------:R-:W-:-:S15]  /*23ae0*/  R2UR UR10, R13 ;  /* 0x000000000d0a72ca */ /* 0x000fde00000e0000 */
.L_x_695:
        /* <DEDUP_REMOVED lines=16> */
.L_x_696:
        /* <DEDUP_REMOVED lines=10> */
[----:B------:R-:W1:Y:S01]  /*23c90*/  SYNCS.PHASECHK.TRANS64.TRYWAIT P0, [R6+URZ+0x334c0], R10 ;  /* 0x0334c00a060075a7 */ /* 0x000e62000800017f */
[----:B------:R-:W-:Y:S04]  /*23ca0*/  BSSY B2, `(.L_x_697) ;  /* 0x0000002000027945 */ /* 0x000fe80003800000 */
[----:B-1----:R-:W-:Y:S05]  /*23cb0*/  @!P0 BRA `(.L_x_698) ;  /* 0x0000007c00388947 */ /* 0x002fea0003800000 */
.L_x_900:
[----:B------:R-:W-:Y:S05]  /*23cc0*/  BSYNC B2 ;  /* 0x0000000000027941 */ /* 0x000fea0003800000 */
.L_x_697:
        /* <DEDUP_REMOVED lines=11> */
.L_x_700:
[----:B------:R-:W-:Y:S05]  /*23d80*/  BSYNC B2 ;  /* 0x0000000000027941 */ /* 0x000fea0003800000 */
.L_x_699:
[----:B------:R-:W-:Y:S01]  /*23d90*/  R2UR UR10, R14 ;  /* 0x000000000e0a72ca */ /* 0x000fe200000e0000 */
[----:B------:R-:W-:Y:S01]  /*23da0*/  UIADD3 UR4, UP0, UR40, 0x670, URZ ;  /* 0x0000067028047890 */ /* 0x000fe2000ff1e03f */
[----:B------:R-:W-:Y:S01]  /*23db0*/  R2UR UR6, R10 ;  /* 0x000000000a0672ca */ /* 0x000fe200000e0000 */
[----:B------:R-:W-:Y:S01]  /*23dc0*/  VIADD R4, R8, 0xf200 ;  /* 0x0000f20008047836 */ /* 0x000fe20000000000 */
[----:B------:R-:W-:Y:S01]  /*23dd0*/  R2UR UR7, R11 ;  /* 0x000000000b0772ca */ /* 0x000fe200000e0000 */
[----:B------:R-:W-:Y:S01]  /*23de0*/  UIADD3.X UR5, URZ, UR41, URZ, UP0, !UPT ;  /* 0x000000293f057290 */ /* 0x000fe200087fe43f */
[----:B------:R-:W-:Y:S02]  /*23df0*/  PLOP3.LUT P0, PT, PT, PT, PT, 0x80, 0x0 ;  /* 0x000000000000781c */ /* 0x000fe40003f0f070 */
[----:B------:R-:W-:-:S11]  /*23e00*/  IADD3 R6, R6, 0x334b0, RZ ;  /* 0x000334b006067810 */ /* 0x000fd60007ffe0ff */
.L_x_701:
        /* <DEDUP_REMOVED lines=15> */
.L_x_702:
        /* <DEDUP_REMOVED lines=15> */
.L_x_703:
        /* <DEDUP_REMOVED lines=10> */
.L_x_689:
[----:B------:R-:W-:Y:S05]  /*24090*/  BSYNC B1 ;  /* 0x0000000000017941 */ /* 0x000fea0003800000 */
.L_x_688:
[----:B0-----:R-:W2:Y:S04]  /*240a0*/  LDL.LU R4, [R1+0x10] ;  /* 0x0000100001047983 */ /* 0x001ea80000300800 */
[----:B------:R-:W3:Y:S01]  /*240b0*/  LDL.LU R7, [R1+0x18] ;  /* 0x0000180001077983 */ /* 0x000ee20000300800 */
[----:B------:R-:W-:Y:S01]  /*240c0*/  VIADD R9, R9, 0xfffffffe ;  /* 0xfffffffe09097836 */ /* 0x000fe20000000000 */
[----:B------:R-:W-:-:S04]  /*240d0*/  PLOP3.LUT P0, PT, PT, PT, PT, 0x8, 0x0 ;  /* 0x000000000000781c */ /* 0x000fc80003f0e170 */
[----:B------:R-:W-:Y:S01]  /*240e0*/  ISETP.GE.AND P2, PT, R9, R2, PT ;  /* 0x000000020900720c */ /* 0x000fe20003f46270 */
[----:B--2---:R-:W-:-:S05]  /*240f0*/  VIADD R4, R4, 0x1 ;  /* 0x0000000104047836 */ /* 0x004fca0000000000 */
[----:B------:R-:W-:-:S04]  /*24100*/  ISETP.NE.AND P1, PT, R4, 0x2, PT ;  /* 0x000000020400780c */ /* 0x000fc80003f25270 */
[----:B------:R-:W-:Y:S02]  /*24110*/  SEL R5, RZ, 0x1, P1 ;  /* 0x00000001ff057807 */ /* 0x000fe40000800000 */
[----:B------:R-:W-:Y:S02]  /*24120*/  SEL R4, R4, RZ, P1 ;  /* 0x000000ff04047207 */ /* 0x000fe40000800000 */
[----:B---3--:R-:W-:-:S03]  /*24130*/  LOP3.LUT R7, R7, R5, RZ, 0x3c, !PT ;  /* 0x0000000507077212 */ /* 0x008fc600078e3cff */
[----:B------:R0:W-:Y:S04]  /*24140*/  STL [R1+0x10], R4 ;  /* 0x0000100401007387 */ /* 0x0001e80000100800 */
[----:B------:R0:W-:Y:S01]  /*24150*/  STL [R1+0x18], R7 ;  /* 0x0000180701007387 */ /* 0x0001e20000100800 */
[----:B------:R-:W-:Y:S05]  /*24160*/  @!P2 BRA `(.L_x_682) ;  /* 0x000000080074a947 */ /* 0x000fea0003800000 */
.L_x_720:
[----:B------:R-:W-:Y:S05]  /*24170*/  YIELD ;  /* 0x0000000000007946 */ /* 0x000fea0003800000 */
[----:B------:R-:W-:Y:S04]  /*24180*/  BSSY B1, `(.L_x_704) ;  /* 0x000008f000017945 */ /* 0x000fe80003800000 */
[----:B-1----:R-:W-:Y:S05]  /*24190*/  @!P6 BRA `(.L_x_705) ;  /* 0x000000080034e947 */ /* 0x002fea0003800000 */
[----:B0-----:R-:W2:Y:S04]  /*241a0*/  LDL R7, [R1+0x4] ;  /* 0x0000040001077983 */ /* 0x001ea80000100800 */
[----:B------:R-:W2:Y:S04]  /*241b0*/  LDL R6, [R1+0x10] ;  /* 0x0000100001067983 */ /* 0x000ea80000100800 */
[----:B------:R-:W3:Y:S01]  /*241c0*/  LDL R5, [R1+0x18] ;  /* 0x0000180001057983 */ /* 0x000ee20000100800 */
[----:B------:R-:W0:Y:S01]  /*241d0*/  S2R R4, SR_TID.X ;  /* 0x0000000000047919 */ /* 0x000e220000002100 */
[----:B------:R-:W-:Y:S01]  /*241e0*/  BSSY B2, `(.L_x_706) ;  /* 0x0000007000027945 */ /* 0x000fe20003800000 */
[----:B0-----:R-:W-:-:S04]  /*241f0*/  LOP3.LUT R4, R4, 0x7f, RZ, 0xc0, !PT ;  /* 0x0000007f04047812 */ /* 0x001fc800078ec0ff */
[----:B------:R-:W-:Y:S02]  /*24200*/  ISETP.NE.AND P2, PT, R4, RZ, PT ;  /* 0x000000ff0400720c */ /* 0x000fe40003f45270 */
[----:B--2---:R-:W-:Y:S02]  /*24210*/  LEA R8, R6, R7, 0x3 ;  /* 0x0000000706087211 */ /* 0x004fe400078e18ff */
[----:B---3--:R-:W-:-:S04]  /*24220*/  SHF.L.U32 R7, R5, 0x1f, RZ ;  /* 0x0000001f05077819 */ /* 0x008fc800000006ff */
[----:B------:R-:W0:Y:S02]  /*24230*/  SYNCS.PHASECHK.TRANS64.TRYWAIT P1, [R8+URZ+0x334a0], R7 ;  /* 0x0334a007080075a7 */ /* 0x000e24000802017f */
[----:B0-----:R-:W-:Y:S05]  /*24240*/  @!P1 BRA `(.L_x_707) ;  /* 0x0000007400e89947 */ /* 0x001fea0003800000 */
.L_x_901:
[----:B------:R-:W-:Y:S05]  /*24250*/  BSYNC B2 ;  /* 0x0000000000027941 */ /* 0x000fea0003800000 */
.L_x_706:
        /* <DEDUP_REMOVED lines=9> */
.L_x_709:
[----:B------:R-:W-:Y:S05]  /*242f0*/  BSYNC B2 ;  /* 0x0000000000027941 */ /* 0x000fea0003800000 */
.L_x_708:
[----:B------:R-:W2:Y:S04]  /*24300*/  LDL R5, [R1+0x4] ;  /* 0x0000040001057983 */ /* 0x000ea80000100800 */
[----:B------:R-:W2:Y:S01]  /*24310*/  LDL R4, [R1+0x10] ;  /* 0x0000100001047983 */ /* 0x000ea20000100800 */
[----:B------:R-:W-:Y:S01]  /*24320*/  IMAD.MOV.U32 R12, RZ, RZ, RZ ;  /* 0x000000ffff0c7224 */ /* 0x000fe200078e00ff */
[----:B------:R-:W-:Y:S01]  /*24330*/  UIADD3 UR4, UP0, UR40, 0x570, URZ ;  /* 0x0000057028047890 */ /* 0x000fe2000ff1e03f */
[----:B------:R-:W-:Y:S01]  /*24340*/  PLOP3.LUT P1, PT, PT, PT, PT, 0x80, 0x0 ;  /* 0x000000000000781c */ /* 0x000fe20003f2f070 */
[----:B------:R-:W-:Y:S01]  /*24350*/  UMOV UR6, 0x0 ;  /* 0x0000000000067882 */ /* 0x000fe20000000000 */
[----:B------:R-:W-:Y:S01]  /*24360*/  UMOV UR7, 0x12f00000 ;  /* 0x12f0000000077882 */ /* 0x000fe20000000000 */
[----:B------:R-:W-:Y:S01]  /*24370*/  R2UR UR10, R12 ;  /* 0x000000000c0a72ca */ /* 0x000fe200000e0000 */
[----:B------:R-:W-:Y:S01]  /*24380*/  UIADD3.X UR5, URZ, UR41, URZ, UP0, !UPT ;  /* 0x000000293f057290 */ /* 0x000fe200087fe43f */
[----:B--2---:R-:W-:-:S02]  /*24390*/  IMAD R6, R4, 0x7800, R5 ;  /* 0x0000780004067824 */ /* 0x004fc400078e0205 */
[----:B------:R-:W-:Y:S02]  /*243a0*/  IMAD R5, R9, 0xa0, R3 ;  /* 0x000000a009057824 */ /* 0x000fe400078e0203 */
[----:B------:R-:W-:Y:S02]  /*243b0*/  VIADD R4, R8, 0x33490 ;  /* 0x0003349008047836 */ /* 0x000fe40000000000 */
[----:B------:R-:W-:-:S07]  /*243c0*/  VIADD R10, R6, 0x24200 ;  /* 0x00024200060a7836 */ /* 0x000fce0000000000 */
.L_x_710:
        /* <DEDUP_REMOVED lines=16> */
.L_x_711:
        /* <DEDUP_REMOVED lines=16> */
.L_x_712:
        /* <DEDUP_REMOVED lines=13> */
.L_x_902:
[----:B------:R-:W-:Y:S05]  /*246a0*/  BSYNC B2 ;  /* 0x0000000000027941 */ /* 0x000fea0003800000 */
.L_x_713:
[----:B------:R-:W-:Y:S01]  /*246b0*/  BSSY B2, `(.L_x_715) ;  /* 0x000000b000027945 */ /* 0x000fe20003800000 */
[----:B------:R-:W-:Y:S02]  /*246c0*/  IMAD.MOV.U32 R10, RZ, RZ, 0x0 ;  /* 0x00000000ff0a7424 */ /* 0x000fe400078e00ff */
[----:B------:R-:W-:Y:S01]  /*246d0*/  IMAD.MOV.U32 R11, RZ, RZ, 0x12f00000 ;  /* 0x12f00000ff0b7424 */ /* 0x000fe200078e00ff */
[----:B------:R-:W-:Y:S06]  /*246e0*/  @P2 BRA `(.L_x_716) ;  /* 0x00000000001c2947 */ /* 0x000fec0003800000 */
[----:B------:R-:W2:Y:S02]  /*246f0*/  S2R R4, SR_TID.X ;  /* 0x0000000000047919 */ /* 0x000ea40000002100 */
[----:B--2---:R-:W-:Y:S01]  /*24700*/  LOP3.LUT R15, R4, 0x1f, RZ, 0xc0, !PT ;  /* 0x0000001f040f7812 */ /* 0x004fe200078ec0ff */
[----:B------:R-:W-:-:S03]  /*24710*/  IMAD.MOV.U32 R4, RZ, RZ, 0x7800 ;  /* 0x00007800ff047424 */ /* 0x000fc600078e00ff */
[----:B------:R-:W-:Y:S01]  /*24720*/  ISETP.NE.AND P1, PT, R15, RZ, PT ;  /* 0x000000ff0f00720c */ /* 0x000fe20003f25270 */
[----:B------:R2:W-:-:S12]  /*24730*/  SYNCS.ARRIVE.TRANS64 RZ, [R8+URZ+0x334b0], R4 ;  /* 0x0334b00408ff79a7 */ /* 0x0005d8000800003f */
[----:B--2---:R-:W-:Y:S05]  /*24740*/  @!P1 BRA `(.L_x_716) ;  /* 0x0000000000049947 */ /* 0x004fea0003800000 */
[----:B------:R-:W-:Y:S01]  /*24750*/  BPT.TRAP 0x1 ;  /* 0x000000040000795c */ /* 0x000fe20000300000 */
.L_x_716:
[----:B------:R-:W-:Y:S05]  /*24760*/  BSYNC B2 ;  /* 0x0000000000027941 */ /* 0x000fea0003800000 */
.L_x_715:
[----:B------:R-:W-:Y:S01]  /*24770*/  R2UR UR10, R12 ;  /* 0x000000000c0a72ca */ /* 0x000fe200000e0000 */
[----:B------:R-:W-:Y:S01]  /*24780*/  UIADD3 UR4, UP0, UR40, 0x670, URZ ;  /* 0x0000067028047890 */ /* 0x000fe2000ff1e03f */
[----:B------:R-:W-:Y:S01]  /*24790*/  R2UR UR6, R10 ;  /* 0x000000000a0672ca */ /* 0x000fe200000e0000 */
[----:B------:R-:W-:Y:S01]  /*247a0*/  VIADD R4, R6, 0xf200 ;  /* 0x0000f20006047836 */ /* 0x000fe20000000000 */
[----:B------:R-:W-:Y:S01]  /*247b0*/  R2UR UR7, R11 ;  /* 0x000000000b0772ca */ /* 0x000fe200000e0000 */
[----:B------:R-:W-:Y:S01]  /*247c0*/  UIADD3.X UR5, URZ, UR41, URZ, UP0, !UPT ;  /* 0x000000293f057290 */ /* 0x000fe200087fe43f */
[----:B------:R-:W-:Y:S02]  /*247d0*/  PLOP3.LUT P1, PT, PT, PT, PT, 0x80, 0x0 ;  /* 0x000000000000781c */ /* 0x000fe40003f2f070 */
[----:B01----:R-:W-:-:S11]  /*247e0*/  IADD3 R8, R8, 0x334b0, RZ ;  /* 0x000334b008087810 */ /* 0x003fd60007ffe0ff */
.L_x_717:
        /* <DEDUP_REMOVED lines=15> */
.L_x_718:
        /* <DEDUP_REMOVED lines=15> */
.L_x_719:
        /* <DEDUP_REMOVED lines=10> */
.L_x_705:
[----:B------:R-:W-:Y:S05]  /*24a70*/  BSYNC B1 ;  /* 0x0000000000017941 */ /* 0x000fea0003800000 */
.L_x_704:
[----:B0-----:R-:W2:Y:S04]  /*24a80*/  LDL.LU R4, [R1+0x10] ;  /* 0x0000100001047983 */ /* 0x001ea80000300800 */
[----:B------:R-:W3:Y:S01]  /*24a90*/  LDL.LU R7, [R1+0x18] ;  /* 0x0000180001077983 */ /* 0x000ee20000300800 */
[C---:B------:R-:W-:Y:S01]  /*24aa0*/  ISETP.GT.AND P2, PT, R9.reuse, R2, PT ;  /* 0x000000020900720c */ /* 0x040fe20003f44270 */
[----:B------:R-:W-:Y:S02]  /*24ab0*/  VIADD R9, R9, 0xffffffff ;  /* 0xffffffff09097836 */ /* 0x000fe40000000000 */
[----:B--2---:R-:W-:-:S05]  /*24ac0*/  VIADD R4, R4, 0x1 ;  /* 0x0000000104047836 */ /* 0x004fca0000000000 */
[----:B------:R-:W-:-:S04]  /*24ad0*/  ISETP.NE.AND P1, PT, R4, 0x2, PT ;  /* 0x000000020400780c */ /* 0x000fc80003f25270 */
[----:B------:R-:W-:Y:S02]  /*24ae0*/  SEL R5, RZ, 0x1, P1 ;  /* 0x00000001ff057807 */ /* 0x000fe40000800000 */
[----:B------:R-:W-:Y:S02]  /*24af0*/  SEL R4, R4, RZ, P1 ;  /* 0x000000ff04047207 */ /* 0x000fe40000800000 */
[----:B---3--:R-:W-:-:S05]  /*24b00*/  LOP3.LUT R7, R7, R5, RZ, 0x3c, !PT ;  /* 0x0000000507077212 */ /* 0x008fca00078e3cff */
[----:B------:R1:W-:Y:S04]  /*24b10*/  STL [R1+0x18], R7 ;  /* 0x0000180701007387 */ /* 0x0003e80000100800 */
[----:B------:R1:W-:Y:S01]  /*24b20*/  STL [R1+0x10], R4 ;  /* 0x0000100401007387 */ /* 0x0003e20000100800 */
[----:B------:R-:W-:Y:S05]  /*24b30*/  @P2 BRA `(.L_x_720) ;  /* 0xfffffff4008c2947 */ /* 0x000fea000383ffff */
.L_x_682:
[----:B------:R-:W-:Y:S05]  /*24b40*/  BSYNC B0 ;  /* 0x0000000000007941 */ /* 0x000fea0003800000 */
.L_x_681:
[----:B01----:R-:W2:Y:S01]  /*24b50*/  LDL R4, [R1+0x44] ;  /* 0x0000440001047983 */ /* 0x003ea20000100800 */
[----:B------:R-:W-:Y:S05]  /*24b60*/  @!P0 WARPSYNC.ALL ;  /* 0x0000000000008948 */ /* 0x000fea0003800000 */
[----:B------:R-:W-:Y:S01]  /*24b70*/  @!P0 BAR.SYNC.DEFER_BLOCKING 0xc, 0x180 ;  /* 0x0306000000008b1d */ /* 0x000fe20000010000 */
[----:B--2---:R-:W-:-:S13]  /*24b80*/  ISETP.GT.AND P0, PT, R4, RZ, PT ;  /* 0x000000ff0400720c */ /* 0x004fda0003f04270 */
[----:B------:R-:W-:Y:S05]  /*24b90*/  @P0 BRA `(.L_x_721) ;  /* 0x0000000000440947 */ /* 0x000fea0003800000 */
[----:B------:R-:W0:Y:S02]  /*24ba0*/  S2R R4, SR_TID.X ;  /* 0x0000000000047919 */ /* 0x000e240000002100 */
[----:B0-----:R-:W-:-:S04]  /*24bb0*/  LOP3.LUT R4, R4, 0x7f, RZ, 0xc0, !PT ;  /* 0x0000007f04047812 */ /* 0x001fc800078ec0ff */
[----:B------:R-:W-:-:S13]  /*24bc0*/  ISETP.NE.AND P0, PT, R4, RZ, PT ;  /* 0x000000ff0400720c */ /* 0x000fda0003f05270 */
[----:B------:R-:W-:Y:S05]  /*24bd0*/  @P0 BRA `(.L_x_722) ;  /* 0x0000003800640947 */ /* 0x000fea0003800000 */
[----:B------:R-:W0:Y:S01]  /*24be0*/  S2R R3, SR_LANEID ;  /* 0x0000000000037919 */ /* 0x000e220000000000 */
[----:B------:R-:W-:Y:S01]  /*24bf0*/  VOTEU.ANY UR4, UPT, PT ;  /* 0x0000000000047886 */ /* 0x000fe200038e0100 */
[----:B------:R-:W1:Y:S01]  /*24c00*/  LDC.64 R4, c[0x0][0xc60] ;  /* 0x00031800ff047b82 */ /* 0x000e620000000a00 */
[----:B------:R-:W0:Y:S08]  /*24c10*/  FLO.U32 R0, UR4 ;  /* 0x0000000400007d00 */ /* 0x000e3000080e0000 */
[----:B------:R-:W1:Y:S01]  /*24c20*/  POPC R2, UR4 ;  /* 0x0000000400027d09 */ /* 0x000e620008000000 */
[----:B0-----:R-:W-:-:S13]  /*24c30*/  ISETP.EQ.U32.AND P0, PT, R0, R3, PT ;  /* 0x000000030000720c */ /* 0x001fda0003f02070 */
[----:B-1----:R-:W2:Y:S01]  /*24c40*/  @P0 ATOMG.E.ADD.STRONG.GPU PT, R5, desc[UR54][R4.64], R2 ;  /* 0x00000002040509a8 */ /* 0x002ea200081ee1f6 */
[----:B------:R-:W0:Y:S02]  /*24c50*/  S2R R3, SR_LTMASK ;  /* 0x0000000000037919 */ /* 0x000e240000003900 */
[----:B0-----:R-:W-:-:S06]  /*24c60*/  LOP3.LUT R3, R3, UR4, RZ, 0xc0, !PT ;  /* 0x0000000403037c12 */ /* 0x001fcc000f8ec0ff */
[----:B------:R-:W0:Y:S01]  /*24c70*/  POPC R3, R3 ;  /* 0x0000000300037309 */ /* 0x000e220000000000 */
[----:B--2---:R-:W0:Y:S02]  /*24c80*/  SHFL.IDX PT, R0, R5, R0, 0x1f ;  /* 0x00001f0005007589 */ /* 0x004e2400000e0000 */
[----:B0-----:R-:W-:Y:S01]  /*24c90*/  IADD3 R16, R0, UR38, R3 ;  /* 0x0000002600107c10 */ /* 0x001fe2000fffe003 */
[----:B------:R-:W-:Y:S06]  /*24ca0*/  BRA `(.L_x_722) ;  /* 0x0000003800307947 */ /* 0x000fec0003800000 */
.L_x_721:
[----:B------:R-:W2:Y:S01]  /*24cb0*/  LDL R0, [R1+0x4] ;  /* 0x0000040001007983 */ /* 0x000ea20000100800 */
[----:B------:R-:W-:Y:S01]  /*24cc0*/  BSSY B6, `(.L_x_723) ;  /* 0x0000014000067945 */ /* 0x000fe20003800000 */
[----:B--2---:R-:W-:-:S04]  /*24cd0*/  IADD3 R0, R0, 0x24200, RZ ;  /* 0x0002420000007810 */ /* 0x004fc80007ffe0ff */
[----:B------:R-:W-:-:S13]  /*24ce0*/  LOP3.LUT P0, RZ, R0, 0x1bf, RZ, 0xc0, !PT ;  /* 0x000001bf00ff7812 */ /* 0x000fda000780c0ff */
[----:B------:R-:W-:Y:S05]  /*24cf0*/  @!P0 BRA `(.L_x_724) ;  /* 0x0000000000408947 */ /* 0x000fea0003800000 */
[----:B------:R-:W-:Y:S01]  /*24d00*/  MOV R2, 0x0 ;  /* 0x0000000000027802 */ /* 0x000fe20000000f00 */
[----:B------:R-:W-:Y:S01]  /*24d10*/  ULDC.64 UR6, c[0x4][0x98] ;  /* 0x0100260000067ab9 */ /* 0x000fe20000000a00 */
[----:B------:R-:W-:Y:S01]  /*24d20*/  ULDC.64 UR8, c[0x4][0xa0] ;  /* 0x0100280000087ab9 */ /* 0x000fe20000000a00 */
[----:B------:R-:W-:Y:S01]  /*24d30*/  ULDC.64 UR4, c[0x4][0x8] ;  /* 0x0100020000047ab9 */ /* 0x000fe20000000a00 */
[----:B------:R-:W-:Y:S01]  /*24d40*/  IMAD.U32 R4, RZ, RZ, UR6 ;  /* 0x00000006ff047e24 */ /* 0x000fe2000f8e00ff */
[----:B------:R-:W-:Y:S01]  /*24d50*/  MOV R11, UR5 ;  /* 0x00000005000b7c02 */ /* 0x000fe20008000f00 */
[----:B------:R-:W0:Y:S01]  /*24d60*/  LDC.64 R2, c[0x4][R2] ;  /* 0x0100000002027b82 */ /* 0x000e220000000a00 */
[----:B------:R-:W-:Y:S02]  /*24d70*/  IMAD.U32 R5, RZ, RZ, UR7 ;  /* 0x00000007ff057e24 */ /* 0x000fe4000f8e00ff */
[----:B------:R-:W-:Y:S02]  /*24d80*/  IMAD.U32 R6, RZ, RZ, UR8 ;  /* 0x00000008ff067e24 */ /* 0x000fe4000f8e00ff */
[----:B------:R-:W-:-:S02]  /*24d90*/  IMAD.U32 R7, RZ, RZ, UR9 ;  /* 0x00000009ff077e24 */ /* 0x000fc4000f8e00ff */
[----:B------:R-:W-:Y:S02]  /*24da0*/  IMAD.U32 R10, RZ, RZ, UR4 ;  /* 0x00000004ff0a7e24 */ /* 0x000fe4000f8e00ff */
[----:B------:R-:W-:Y:S02]  /*24db0*/  IMAD.MOV.U32 R8, RZ, RZ, 0x70 ;  /* 0x00000070ff087424 */ /* 0x000fe400078e00ff */
[----:B------:R-:W-:Y:S02]  /*24dc0*/  IMAD.MOV.U32 R12, RZ, RZ, 0x1 ;  /* 0x00000001ff0c7424 */ /* 0x000fe400078e00ff */
[----:B------:R-:W-:-:S07]  /*24dd0*/  IMAD.MOV.U32 R13, RZ, RZ, RZ ;  /* 0x000000ffff0d7224 */ /* 0x000fce00078e00ff */
[----:B------:R-:W-:-:S07]  /*24de0*/  LEPC R20, `(.L_x_724) ;  /* 0x000000001014794e */ /* 0x000fce0000000000 */
[----:B0-----:R-:W-:Y:S05]  /*24df0*/  CALL.ABS.NOINC R2 ;  /* 0x0000000002007343 */ /* 0x001fea0003c00000 */
.L_x_724:
[----:B------:R-:W-:Y:S05]  /*24e00*/  BSYNC B6 ;  /* 0x0000000000067941 */ /* 0x000fea0003800000 */
.L_x_723:
[----:B------:R-:W2:Y:S04]  /*24e10*/  LDL R0, [R1+0x4] ;  /* 0x0000040001007983 */ /* 0x000ea80000100800 */
[----:B------:R-:W3:Y:S01]  /*24e20*/  LDL.LU R2, [R1+0x8] ;  /* 0x0000080001027983 */ /* 0x000ee20000300800 */
[----:B------:R-:W-:Y:S01]  /*24e30*/  BSSY B6, `(.L_x_725) ;  /* 0x0000017000067945 */ /* 0x000fe20003800000 */
[----:B--2---:R-:W-:Y:S01]  /*24e40*/  VIADD R0, R0, 0xf200 ;  /* 0x0000f20000007836 */ /* 0x004fe20000000000 */
[----:B---3--:R-:W-:-:S04]  /*24e50*/  LOP3.LUT R2, R2, 0xfffffffe, RZ, 0xc0, !PT ;  /* 0xfffffffe02027812 */ /* 0x008fc800078ec0ff */
[----:B------:R-:W-:-:S13]  /*24e60*/  LOP3.LUT P0, RZ, R0, 0x1bf, RZ, 0xc0, !PT ;  /* 0x000001bf00ff7812 */ /* 0x000fda000780c0ff */
[----:B------:R-:W-:-:S05]  /*24e70*/  @P0 LOP3.LUT R2, R2, 0x1, RZ, 0xfc, !PT ;  /* 0x0000000102020812 */ /* 0x000fca00078efcff */
[----:B------:R0:W-:Y:S01]  /*24e80*/  STL [R1+0x8], R2 ;  /* 0x0000080201007387 */ /* 0x0001e20000100800 */
[----:B------:R-:W-:Y:S05]  /*24e90*/  @!P0 BRA `(.L_x_726) ;  /* 0x0000000000408947 */ /* 0x000fea0003800000 */
[----:B0-----:R-:W-:Y:S01]  /*24ea0*/  MOV R2, 0x0 ;  /* 0x0000000000027802 */ /* 0x001fe20000000f00 */
[----:B------:R-:W-:Y:S01]  /*24eb0*/  ULDC.64 UR6, c[0x4][0x98] ;  /* 0x0100260000067ab9 */ /* 0x000fe20000000a00 */
[----:B------:R-:W-:Y:S01]  /*24ec0*/  ULDC.64 UR8, c[0x4][0xa0] ;  /* 0x0100280000087ab9 */ /* 0x000fe20000000a00 */
[----:B------:R-:W-:Y:S01]  /*24ed0*/  ULDC.64 UR4, c[0x4][0x10] ;  /* 0x0100040000047ab9 */ /* 0x000fe20000000a00 */
[----:B------:R-:W-:Y:S01]  /*24ee0*/  IMAD.U32 R4, RZ, RZ, UR6 ;  /* 0x00000006ff047e24 */ /* 0x000fe2000f8e00ff */
[----:B------:R-:W-:Y:S01]  /*24ef0*/  MOV R5, UR7 ;  /* 0x0000000700057c02 */ /* 0x000fe20008000f00 */
[----:B------:R-:W0:Y:S01]  /*24f00*/  LDC.64 R2, c[0x4][R2] ;  /* 0x0100000002027b82 */ /* 0x000e220000000a00 */
[----:B------:R-:W-:Y:S01]  /*24f10*/  IMAD.U32 R6, RZ, RZ, UR8 ;  /* 0x00000008ff067e24 */ /* 0x000fe2000f8e00ff */
[----:B------:R-:W-:Y:S01]  /*24f20*/  MOV R12, 0x1 ;  /* 0x00000001000c7802 */ /* 0x000fe20000000f00 */
[----:B------:R-:W-:Y:S02]  /*24f30*/  IMAD.U32 R7, RZ, RZ, UR9 ;  /* 0x00000009ff077e24 */ /* 0x000fe4000f8e00ff */
[----:B------:R-:W-:-:S02]  /*24f40*/  IMAD.U32 R10, RZ, RZ, UR4 ;  /* 0x00000004ff0a7e24 */ /* 0x000fc4000f8e00ff */
[----:B------:R-:W-:Y:S02]  /*24f50*/  IMAD.U32 R11, RZ, RZ, UR5 ;  /* 0x00000005ff0b7e24 */ /* 0x000fe4000f8e00ff */
[----:B------:R-:W-:Y:S02]  /*24f60*/  IMAD.MOV.U32 R8, RZ, RZ, 0x70 ;  /* 0x00000070ff087424 */ /* 0x000fe400078e00ff */
[----:B------:R-:W-:-:S07]  /*24f70*/  IMAD.MOV.U32 R13, RZ, RZ, RZ ;  /* 0x000000ffff0d7224 */ /* 0x000fce00078e00ff */
[----:B------:R-:W-:-:S07]  /*24f80*/  LEPC R20, `(.L_x_726) ;  /* 0x000000001014794e */ /* 0x000fce0000000000 */
[----:B0-----:R-:W-:Y:S05]  /*24f90*/  CALL.ABS.NOINC R2 ;  /* 0x0000000002007343 */ /* 0x001fea0003c00000 */
.L_x_726:
[----:B------:R-:W-:Y:S05]  /*24fa0*/  BSYNC B6 ;  /* 0x0000000000067941 */ /* 0x000fea0003800000 */
.L_x_725:
[----:B0-----:R-:W2:Y:S01]  /*24fb0*/  LDL R2, [R1+0x4] ;  /* 0x0000040001027983 */ /* 0x001ea20000100800 */
[----:B------:R-:W-:Y:S01]  /*24fc0*/  BSSY B6, `(.L_x_727) ;  /* 0x0000014000067945 */ /* 0x000fe20003800000 */
[----:B--2---:R-:W-:-:S05]  /*24fd0*/  VIADD R0, R2, 0x200 ;  /* 0x0000020002007836 */ /* 0x004fca0000000000 */
        /* <DEDUP_REMOVED lines=18> */
.L_x_728:
[----:B------:R-:W-:Y:S05]  /*25100*/  BSYNC B6 ;  /* 0x0000000000067941 */ /* 0x000fea0003800000 */
.L_x_727:
[----:B------:R-:W2:Y:S01]  /*25110*/  LDL R2, [R1+0x8] ;  /* 0x0000080001027983 */ /* 0x000ea20000100800 */
[----:B------:R-:W-:Y:S01]  /*25120*/  BSSY B6, `(.L_x_729) ;  /* 0x0000013000067945 */ /* 0x000fe20003800000 */
[----:B--2---:R-:W-:-:S13]  /*25130*/  LOP3.LUT P6, RZ, R2, 0x1, RZ, 0xc0, !PT ;  /* 0x0000000102ff7812 */ /* 0x004fda00078cc0ff */
[----:B------:R-:W-:Y:S05]  /*25140*/  @!P6 BRA `(.L_x_730) ;  /* 0x000000000040e947 */ /* 0x000fea0003800000 */
[----:B------:R-:W-:Y:S01]  /*25150*/  MOV R2, 0x0 ;  /* 0x0000000000027802 */ /* 0x000fe20000000f00 */
[----:B------:R-:W-:Y:S01]  /*25160*/  ULDC.64 UR4, c[0x4][0x98] ;  /* 0x0100260000047ab9 */ /* 0x000fe20000000a00 */
[----:B------:R-:W-:Y:S01]  /*25170*/  ULDC.64 UR6, c[0x4][0xa0] ;  /* 0x0100280000067ab9 */ /* 0x000fe20000000a00 */
[----:B------:R-:W-:Y:S01]  /*25180*/  ULDC.64 UR8, c[0x4][0x20] ;  /* 0x0100080000087ab9 */ /* 0x000fe20000000a00 */
[----:B------:R-:W-:Y:S01]  /*25190*/  MOV R4, UR4 ;  /* 0x0000000400047c02 */ /* 0x000fe20008000f00 */
[----:B------:R-:W-:Y:S01]  /*251a0*/  IMAD.U32 R5, RZ, RZ, UR5 ;  /* 0x00000005ff057e24 */ /* 0x000fe2000f8e00ff */
        /* <DEDUP_REMOVED lines=10> */
.L_x_730:
[----:B------:R-:W-:Y:S05]  /*25250*/  BSYNC B6 ;  /* 0x0000000000067941 */ /* 0x000fea0003800000 */
.L_x_729:
[----:B------:R-:W2:Y:S01]  /*25260*/  LDL.LU R2, [R1] ;  /* 0x0000000001027983 */ /* 0x000ea20000300800 */
[----:B------:R-:W-:-:S03]  /*25270*/  ULDC.64 UR4, c[0x0][0x9f8] ;  /* 0x00027e0000047ab9 */ /* 0x000fc60000000a00 */
[----:B------:R-:W3:Y:S04]  /*25280*/  LDL.LU R0, [R1+0x20] ;  /* 0x0000200001007983 */ /* 0x000ee80000300800 */
[----:B------:R-:W4:Y:S01]  /*25290*/  LDL R8, [R1+0x1c] ;  /* 0x00001c0001087983 */ /* 0x000f220000100800 */
[----:B------:R-:W-:-:S04]  /*252a0*/  ISETP.NE.U32.AND P0, PT, RZ, UR4, PT ;  /* 0x00000004ff007c0c */ /* 0x000fc8000bf05070 */
[----:B------:R-:W-:-:S13]  /*252b0*/  ISETP.NE.AND.EX P0, PT, RZ, UR5, PT, P0 ;  /* 0x00000005ff007c0c */ /* 0x000fda000bf05300 */
[----:B--2---:R-:W-:-:S04]  /*252c0*/  @P0 IADD3 R2, P1, R2, UR4, RZ ;  /* 0x0000000402020c10 */ /* 0x004fc8000ff3e0ff */
[----:B---3--:R-:W-:Y:S01]  /*252d0*/  @P0 IADD3.X R3, R0, UR5, RZ, P1, !PT ;  /* 0x0000000500030c10 */ /* 0x008fe20008ffe4ff */
[----:B------:R-:W-:-:S04]  /*252e0*/  ULDC.64 UR4, c[0x0][0xa08] ;  /* 0x0002820000047ab9 */ /* 0x000fc80000000a00 */
[----:B----4-:R0:W2:Y:S02]  /*252f0*/  @P0 LDG.E R8, desc[UR54][R2.64] ;  /* 0x0000003602080981 */ /* 0x0100a4000c1e1900 */
[----:B0-----:R-:W0:Y:S01]  /*25300*/  LDC.64 R2, c[0x0][0x418] ;  /* 0x00010600ff027b82 */ /* 0x001e220000000a00 */
[----:B--2---:R-:W-:Y:S01]  /*25310*/  SHF.R.S32.HI R9, RZ, 0x1f, R8 ;  /* 0x0000001fff097819 */ /* 0x004fe20000011408 */
[----:B------:R1:W-:Y:S01]  /*25320*/  @P0 STL [R1+0x1c], R8 ;  /* 0x00001c0801000387 */ /* 0x0003e20000100800 */
[----:B0-----:R-:W-:Y:S01]  /*25330*/  LOP3.LUT P0, RZ, R2, UR4, RZ, 0xfc, !PT ;  /* 0x0000000402ff7c12 */ /* 0x001fe2000f80fcff */
[----:B------:R-:W-:Y:S02]  /*25340*/  UMOV UR4, 0xffffffff ;  /* 0xffffffff00047882 */ /* 0x000fe40000000000 */
[----:B------:R1:W-:Y:S01]  /*25350*/  STL [R1+0x20], R9 ;  /* 0x0000200901007387 */ /* 0x0003e20000100800 */
[----:B------:R-:W-:-:S04]  /*25360*/  LOP3.LUT P0, RZ, R3, UR5, RZ, 0xfc, P0 ;  /* 0x0000000503ff7c12 */ /* 0x000fc8000800fcff */
[----:B------:R-:W-:Y:S01]  /*25370*/  SEL R0, R8, RZ, !P0 ;  /* 0x000000ff08007207 */ /* 0x000fe20004000000 */
[----:B------:R-:W-:Y:S08]  /*25380*/  BRA.DIV UR4, `(.L_x_731) ;  /* 0x0000006604c07947 */ /* 0x000ff0000b800000 */
[----:B------:R-:W0:Y:S02]  /*25390*/  S2R R4, SR_TID.X ;  /* 0x0000000000047919 */ /* 0x000e240000002100 */
[----:B0-----:R-:W-:-:S04]  /*253a0*/  SHF.R.U32.HI R4, RZ, 0x5, R4 ;  /* 0x00000005ff047819 */ /* 0x001fc80000011604 */
[----:B------:R-:W-:-:S05]  /*253b0*/  LOP3.LUT R4, R4, 0x3, RZ, 0xc0, !PT ;  /* 0x0000000304047812 */ /* 0x000fca00078ec0ff */
[----:B------:R0:W2:Y:S02]  /*253c0*/  SHFL.IDX PT, R14, R4, RZ, 0x1f ;  /* 0x00001fff040e7589 */ /* 0x0000a400000e0000 */
.L_x_905:
[----:B0-----:R-:W3:Y:S01]  /*253d0*/  LDL.LU R4, [R1+0x8] ;  /* 0x0000080001047983 */ /* 0x001ee20000300800 */
[----:B------:R-:W-:Y:S02]  /*253e0*/  PLOP3.LUT P1, PT, PT, PT, PT, 0x8, 0x0 ;  /* 0x000000000000781c */ /* 0x000fe40003f2e170 */
[----:B--2---:R-:W-:Y:S01]  /*253f0*/  ISETP.NE.AND P0, PT, R14, RZ, PT ;  /* 0x000000ff0e00720c */ /* 0x004fe20003f05270 */
[----:B------:R0:W-:Y:S01]  /*25400*/  STL [R1], R0 ;  /* 0x0000000001007387 */ /* 0x0001e20000100800 */
[----:B---3--:R-:W-:-:S09]  /*25410*/  LOP3.LUT R4, R4, 0xfffffffe, RZ, 0xc0, !PT ;  /* 0xfffffffe04047812 */ /* 0x008fd200078ec0ff */
[----:B------:R-:W-:-:S05]  /*25420*/  @P1 LOP3.LUT R4, R4, 0x1, RZ, 0xfc, !PT ;  /* 0x0000000104041812 */ /* 0x000fca00078efcff */
[----:B------:R0:W-:Y:S01]  /*25430*/  STL [R1+0x8], R4 ;  /* 0x0000080401007387 */ /* 0x0001e20000100800 */
[----:B------:R-:W-:Y:S05]  /*25440*/  @P0 BRA `(.L_x_732) ;  /* 0x0000000400c80947 */ /* 0x000fea0003800000 */
[----:B------:R-:W-:-:S03]  /*25450*/  UMOV UR4, 0xffffffff ;  /* 0xffffffff00047882 */ /* 0x000fc60000000000 */
[----:B------:R-:W-:Y:S05]  /*25460*/  BRA.DIV UR4, `(.L_x_733) ;  /* 0x0000006604bc7947 */ /* 0x000fea000b800000 */
[----:B------:R-:W-:-:S13]  /*25470*/  ELECT P6, URZ, PT ;  /* 0x00000000003f782f */ /* 0x000fda00038c0000 */
.L_x_908:
[----:B------:R-:W-:Y:S05]  /*25480*/  @!P6 BRA `(.L_x_732) ;  /* 0x0000000400b8e947 */ /* 0x000fea0003800000 */
[----:B0-----:R-:W2:Y:S01]  /*25490*/  LDL R0, [R1+0x48] ;  /* 0x0000480001007983 */ /* 0x001ea20000100800 */
[----:B------:R-:W-:-:S04]  /*254a0*/  ISETP.NE.U32.AND P0, PT, R2, RZ, PT ;  /* 0x000000ff0200720c */ /* 0x000fc80003f05070 */
[----:B------:R-:W-:Y:S01]  /*254b0*/  ISETP.NE.AND.EX P0, PT, R3, RZ, PT, P0 ;  /* 0x000000ff0300720c */ /* 0x000fe20003f05300 */
[----:B--2---:R-:W-:-:S12]  /*254c0*/  VIADD R0, R0, 0xffffffff ;  /* 0xffffffff00007836 */ /* 0x004fd80000000000 */
        /* <DEDUP_REMOVED lines=13> */
[----:B------:R-:W-:-:S03]  /*255a0*/  IMAD.WIDE.U32 R4, R8, UR4, R4 ;  /* 0x0000000408047c25 */ /* 0x000fc6000f8e0004 */
[----:B------:R-:W-:Y:S02]  /*255b0*/  LEA R2, P0, R4, R2, 0x2 ;  /* 0x0000000204027211 */ /* 0x000fe400078010ff */
[----:B------:R-:W-:-:S04]  /*255c0*/  IADD3 R5, R5, R6, RZ ;  /* 0x0000000605057210 */ /* 0x000fc80007ffe0ff */
[----:B------:R-:W-:-:S05]  /*255d0*/  LEA.HI.X R3, R4, R3, R5, 0x2, P0 ;  /* 0x0000000304037211 */ /* 0x000fca00000f1405 */
[----:B------:R-:W2:Y:S04]  /*255e0*/  LDG.E R2, desc[UR54][R2.64] ;  /* 0x0000003602027981 */ /* 0x000ea8000c1e1900 */
[----:B--2---:R0:W-:Y:S02]  /*255f0*/  STL [R1], R2 ;  /* 0x0000000201007387 */ /* 0x0041e40000100800 */
.L_x_734:
[----:B-1----:R-:W2:Y:S04]  /*25600*/  LDL R9, [R1+0x4] ;  /* 0x0000040001097983 */ /* 0x002ea80000100800 */
[----:B0-----:R-:W2:Y:S04]  /*25610*/  LDL R2, [R1+0xc] ;  /* 0x00000c0001027983 */ /* 0x001ea80000100800 */
[----:B------:R-:W3:Y:S01]  /*25620*/  LDL R3, [R1+0x14] ;  /* 0x0000140001037983 */ /* 0x000ee20000100800 */
[----:B------:R-:W0:Y:S02]  /*25630*/  S2R R8, SR_TID.X ;  /* 0x0000000000087919 */ /* 0x000e240000002100 */
[----:B0-----:R-:W-:-:S04]  /*25640*/  LOP3.LUT R8, R8, 0x7f, RZ, 0xc0, !PT ;  /* 0x0000007f08087812 */ /* 0x001fc800078ec0ff */
[----:B------:R-:W-:Y:S01]  /*25650*/  ISETP.NE.AND P1, PT, R8, RZ, PT ;  /* 0x000000ff0800720c */ /* 0x000fe20003f25270 */
[----:B--2---:R-:W-:Y:S01]  /*25660*/  IMAD R2, R2, 0x8, R9 ;  /* 0x0000000802027824 */ /* 0x004fe200078e0209 */
[----:B---3--:R-:W-:-:S04]  /*25670*/  SHF.L.U32 R4, R3, 0x1f, RZ ;  /* 0x0000001f03047819 */ /* 0x008fc800000006ff */
[----:B------:R-:W0:Y:S02]  /*25680*/  SYNCS.PHASECHK.TRANS64.TRYWAIT P0, [R2+URZ+0x33480], R4 ;  /* 0x03348004020075a7 */ /* 0x000e24000800017f */
[----:B0-----:R-:W-:Y:S05]  /*25690*/  @!P0 BRA `(.L_x_735) ;  /* 0x0000006400508947 */ /* 0x001fea0003800000 */
.L_x_909:
        /* <DEDUP_REMOVED lines=8> */
.L_x_736:
[----:B------:R-:W2:Y:S04]  /*25720*/  LDL R7, [R1+0x4] ;  /* 0x0000040001077983 */ /* 0x000ea80000100800 */
[----:B------:R-:W2:Y:S04]  /*25730*/  LDL R3, [R1+0xc] ;  /* 0x00000c0001037983 */ /* 0x000ea80000100800 */
[----:B------:R-:W3:Y:S04]  /*25740*/  LDL R6, [R1+0x24] ;  /* 0x0000240001067983 */ /* 0x000ee80000100800 */
[----:B------:R-:W4:Y:S01]  /*25750*/  LDL R5, [R1] ;  /* 0x0000000001057983 */ /* 0x000f220000100800 */
[----:B------:R-:W-:Y:S01]  /*25760*/  R2UR UR9, R2 ;  /* 0x00000000020972ca */ /* 0x000fe200000e0000 */
[----:B------:R-:W-:Y:S01]  /*25770*/  UIADD3 UR4, UP0, UR40, 0x470, URZ ;  /* 0x0000047028047890 */ /* 0x000fe2000ff1e03f */
[----:B------:R-:W-:Y:S01]  /*25780*/  R2UR UR12, R18 ;  /* 0x00000000120c72ca */ /* 0x000fe200000e0000 */
[----:B------:R-:W-:Y:S01]  /*25790*/  UMOV UR10, URZ ;  /* 0x0000003f000a7c82 */ /* 0x000fe20008000000 */
[----:B------:R-:W-:Y:S01]  /*257a0*/  UMOV UR6, 0x0 ;  /* 0x0000000000067882 */ /* 0x000fe20000000000 */
[----:B------:R-:W-:Y:S01]  /*257b0*/  UIADD3.X UR5, URZ, UR41, URZ, UP0, !UPT ;  /* 0x000000293f057290 */ /* 0x000fe200087fe43f */
[----:B------:R-:W-:Y:S01]  /*257c0*/  UMOV UR7, 0x14f00000 ;  /* 0x14f0000000077882 */ /* 0x000fe20000000000 */
[----:B------:R-:W-:-:S06]  /*257d0*/  UMOV UR16, 0x40 ;  /* 0x0000004000107882 */ /* 0x000fcc0000000000 */
[----:B------:R-:W-:Y:S01]  /*257e0*/  UIADD3 UR9, UR9, 0x33470, URZ ;  /* 0x0003347009097890 */ /* 0x000fe2000fffe03f */
[----:B--2---:R-:W-:Y:S02]  /*257f0*/  IMAD R3, R3, 0x7800, R7 ;  /* 0x0000780003037824 */ /* 0x004fe400078e0207 */
[----:B---3--:R-:W-:-:S03]  /*25800*/  IMAD R0, R0, 0xa0, R6 ;  /* 0x000000a000007824 */ /* 0x008fc600078e0206 */
[----:B------:R-:W-:Y:S02]  /*25810*/  R2UR UR15, R3 ;  /* 0x00000000030f72ca */ /* 0x000fe400000e0000 */
[----:B----4-:R-:W-:Y:S02]  /*25820*/  R2UR UR13, R5 ;  /* 0x00000000050d72ca */ /* 0x010fe400000e0000 */
[----:B------:R-:W-:-:S09]  /*25830*/  R2UR UR11, R0 ;  /* 0x00000000000b72ca */ /* 0x000fd200000e0000 */
[----:B------:R-:W-:Y:S02]  /*25840*/  UIADD3 UR8, UR15, 0xf200, URZ ;  /* 0x0000f2000f087890 */ /* 0x000fe4000fffe03f */
[----:B------:R-:W-:Y:S02]  /*25850*/  UIADD3 UR14, UR15, 0x11a00, URZ ;  /* 0x00011a000f0e7890 */ /* 0x000fe4000fffe03f */
[----:B------:R-:W-:-:S05]  /*25860*/  UIADD3 UR15, UR15, 0x14200, URZ ;  /* 0x000142000f0f7890 */ /* 0x000fca000fffe03f */
[----:B------:R1:W-:Y:S02]  /*25870*/  UTMALDG.4D [UR8], [UR4], desc[UR6] ;  /* 0x00000608040075b4 */ /* 0x0003e40008019000 */
[----:B-1----:R-:W-:Y:S01]  /*25880*/  UMOV UR8, UR14 ;  /* 0x0000000e00087c82 */ /* 0x002fe20008000000 */
[----:B------:R-:W-:Y:S01]  /*25890*/  UMOV UR10, UR16 ;  /* 0x00000010000a7c82 */ /* 0x000fe20008000000 */
[----:B------:R-:W-:Y:S01]  /*258a0*/  UMOV UR14, 0x80 ;  /* 0x00000080000e7882 */ /* 0x000fe20000000000 */
[----:B------:R1:W-:Y:S02]  /*258b0*/  UTMALDG.4D [UR8], [UR4], desc[UR6] ;  /* 0x00000608040075b4 */ /* 0x0003e40008019000 */
[----:B-1----:R-:W-:Y:S01]  /*258c0*/  UMOV UR8, UR15 ;  /* 0x0000000f00087c82 */ /* 0x002fe20008000000 */
[----:B------:R-:W-:Y:S02]  /*258d0*/  UMOV UR10, UR14 ;  /* 0x0000000e000a7c82 */ /* 0x000fe40008000000 */
[----:B------:R1:W-:Y:S01]  /*258e0*/  UTMALDG.4D [UR8], [UR4], desc[UR6] ;  /* 0x00000608040075b4 */ /* 0x0003e20008019000 */
[----:B------:R-:W2:Y:S02]  /*258f0*/  SYNCS.PHASECHK.TRANS64.TRYWAIT P0, [R2+URZ+0x33440], R4 ;  /* 0x03344004020075a7 */ /* 0x000ea4000800017f */
[----:B-12---:R-:W-:Y:S05]  /*25900*/  @!P0 BRA `(.L_x_737) ;  /* 0x0000006000c88947 */ /* 0x006fea0003800000 */
.L_x_910:
        /* <DEDUP_REMOVED lines=8> */
.L_x_738:
[----:B------:R-:W2:Y:S04]  /*25990*/  LDL R5, [R1] ;  /* 0x0000000001057983 */ /* 0x000ea80000100800 */
[----:B01----:R-:W3:Y:S01]  /*259a0*/  LDL.LU R4, [R1+0x8] ;  /* 0x0000080001047983 */ /* 0x003ee20000300800 */
[----:B------:R-:W-:Y:S01]  /*259b0*/  R2UR UR15, R3 ;  /* 0x00000000030f72ca */ /* 0x000fe200000e0000 */
[----:B------:R-:W-:Y:S01]  /*259c0*/  UIADD3 UR4, UP0, UR40, 0x370, URZ ;  /* 0x0000037028047890 */ /* 0x000fe2000ff1e03f */
[----:B------:R-:W-:Y:S01]  /*259d0*/  R2UR UR9, R2 ;  /* 0x00000000020972ca */ /* 0x000fe200000e0000 */
[----:B------:R-:W-:Y:S01]  /*259e0*/  UMOV UR10, URZ ;  /* 0x0000003f000a7c82 */ /* 0x000fe20008000000 */
[----:B------:R-:W-:Y:S01]  /*259f0*/  R2UR UR11, R0 ;  /* 0x00000000000b72ca */ /* 0x000fe200000e0000 */
[----:B------:R-:W-:Y:S01]  /*25a00*/  UIADD3.X UR5, URZ, UR41, URZ, UP0, !UPT ;  /* 0x000000293f057290 */ /* 0x000fe200087fe43f */
[----:B------:R-:W-:Y:S01]  /*25a10*/  R2UR UR12, R18 ;  /* 0x00000000120c72ca */ /* 0x000fe200000e0000 */
[----:B------:R-:W-:Y:S01]  /*25a20*/  UMOV UR6, 0x0 ;  /* 0x0000000000067882 */ /* 0x000fe20000000000 */
[----:B------:R-:W-:Y:S01]  /*25a30*/  PLOP3.LUT P0, PT, PT, PT, PT, 0x80, 0x0 ;  /* 0x000000000000781c */ /* 0x000fe20003f0f070 */
[----:B------:R-:W-:Y:S01]  /*25a40*/  UMOV UR7, 0x14f00000 ;  /* 0x14f0000000077882 */ /* 0x000fe20000000000 */
[----:B------:R-:W-:-:S03]  /*25a50*/  UMOV UR16, 0x40 ;  /* 0x0000004000107882 */ /* 0x000fc60000000000 */
[----:B------:R-:W-:Y:S02]  /*25a60*/  UIADD3 UR8, UR15, 0x24200, URZ ;  /* 0x000242000f087890 */ /* 0x000fe4000fffe03f */
[----:B------:R-:W-:Y:S02]  /*25a70*/  UIADD3 UR9, UR9, 0x33430, URZ ;  /* 0x0003343009097890 */ /* 0x000fe4000fffe03f */
[----:B------:R-:W-:Y:S02]  /*25a80*/  UIADD3 UR14, UR15, 0x26a00, URZ ;  /* 0x00026a000f0e7890 */ /* 0x000fe4000fffe03f */
[----:B------:R-:W-:Y:S01]  /*25a90*/  UIADD3 UR15, UR15, 0x29200, URZ ;  /* 0x000292000f0f7890 */ /* 0x000fe2000fffe03f */
[----:B--2---:R-:W-:Y:S02]  /*25aa0*/  R2UR UR13, R5 ;  /* 0x00000000050d72ca */ /* 0x004fe400000e0000 */
[----:B---3--:R-:W-:-:S04]  /*25ab0*/  LOP3.LUT R4, R4, 0xfffffffe, RZ, 0xc0, !PT ;  /* 0xfffffffe04047812 */ /* 0x008fc800078ec0ff */
[----:B------:R-:W-:-:S07]  /*25ac0*/  @P0 LOP3.LUT R4, R4, 0x1, RZ, 0xfc, !PT ;  /* 0x0000000104040812 */ /* 0x000fce00078efcff */
[----:B------:R0:W-:Y:S01]  /*25ad0*/  UTMALDG.4D [UR8], [UR4], desc[UR6] ;  /* 0x00000608040075b4 */ /* 0x0001e20008019000 */
[----:B------:R2:W-:Y:S01]  /*25ae0*/  STL [R1+0x8], R4 ;  /* 0x0000080401007387 */ /* 0x0005e20000100800 */
[----:B0-----:R-:W-:Y:S01]  /*25af0*/  UMOV UR8, UR14 ;  /* 0x0000000e00087c82 */ /* 0x001fe20008000000 */
[----:B------:R-:W-:Y:S01]  /*25b00*/  UMOV UR10, UR16 ;  /* 0x00000010000a7c82 */ /* 0x000fe20008000000 */
[----:B------:R-:W-:Y:S01]  /*25b10*/  UMOV UR14, 0x80 ;  /* 0x00000080000e7882 */ /* 0x000fe20000000000 */
[----:B------:R0:W-:Y:S02]  /*25b20*/  UTMALDG.4D [UR8], [UR4], desc[UR6] ;  /* 0x00000608040075b4 */ /* 0x0001e40008019000 */
[----:B0-----:R-:W-:Y:S01]  /*25b30*/  UMOV UR8, UR15 ;  /* 0x0000000f00087c82 */ /* 0x001fe20008000000 */
[----:B------:R-:W-:Y:S02]  /*25b40*/  UMOV UR10, UR14 ;  /* 0x0000000e000a7c82 */ /* 0x000fe40008000000 */
[----:B------:R2:W-:Y:S02]  /*25b50*/  UTMALDG.4D [UR8], [UR4], desc[UR6] ;  /* 0x00000608040075b4 */ /* 0x0005e40008019000 */
[----:B--2---:R-:W-:Y:S01]  /*25b60*/  NOP ;  /* 0x0000000000007918 */ /* 0x004fe20000000000 */
.L_x_732:
[----:B------:R-:W2:Y:S04]  /*25b70*/  LDL R2, [R1+0x4] ;  /* 0x0000040001027983 */ /* 0x000ea80000100800 */
[----:B------:R-:W3:Y:S04]  /*25b80*/  LDL.LU R3, [R1+0x38] ;  /* 0x0000380001037983 */ /* 0x000ee80000300800 */
[----:B------:R-:W4:Y:S04]  /*25b90*/  LDL.LU R5, [R1+0x30] ;  /* 0x0000300001057983 */ /* 0x000f280000300800 */
[----:B0-----:R-:W5:Y:S01]  /*25ba0*/  LDL.LU R4, [R1+0x40] ;  /* 0x0000400001047983 */ /* 0x001f620000300800 */
[----:B------:R-:W-:Y:S05]  /*25bb0*/  WARPSYNC.ALL ;  /* 0x0000000000007948 */ /* 0x000fea0003800000 */
[----:B------:R-:W-:Y:S01]  /*25bc0*/  ULDC.64 UR4, c[0x0][0x298] ;  /* 0x0000a60000047ab9 */ /* 0x000fe20000000a00 */
[----:B------:R-:W-:Y:S01]  /*25bd0*/  ULDC.64 UR6, c[0x0][0xa00] ;  /* 0x0002800000067ab9 */ /* 0x000fe20000000a00 */
[----:B------:R-:W-:Y:S01]  /*25be0*/  BSSY B6, `(.L_x_739) ;  /* 0x0000024000067945 */ /* 0x000fe20003800000 */
[----:B------:R-:W-:Y:S01]  /*25bf0*/  BAR.SYNC.DEFER_BLOCKING 0x8, 0x180 ;  /* 0x0206000000007b1d */ /* 0x000fe20000010000 */
[----:B------:R-:W-:-:S04]  /*25c00*/  ISETP.NE.U32.AND P0, PT, RZ, UR6, PT ;  /* 0x00000006ff007c0c */ /* 0x000fc8000bf05070 */
[----:B------:R-:W-:Y:S01]  /*25c10*/  ISETP.NE.AND.EX P0, PT, RZ, UR7, PT, P0 ;  /* 0x00000007ff007c0c */ /* 0x000fe2000bf05300 */
[----:B--2---:R-:W-:Y:S01]  /*25c20*/  VIADD R2, R2, 0x1e200 ;  /* 0x0001e20002027836 */ /* 0x004fe20000000000 */
[----:B---3--:R-:W-:-:S04]  /*25c30*/  SHF.R.S32.HI R0, RZ, 0x1f, R3 ;  /* 0x0000001fff007819 */ /* 0x008fc80000011403 */
[----:B------:R-:W-:Y:S02]  /*25c40*/  LOP3.LUT P1, RZ, R2, 0x1bf, RZ, 0xc0, !PT ;  /* 0x000001bf02ff7812 */ /* 0x000fe4000782c0ff */
[----:B----4-:R-:W-:Y:S01]  /*25c50*/  SEL R5, R5, RZ, !P0 ;  /* 0x000000ff05057207 */ /* 0x010fe20004000000 */
[----:B------:R-:W-:Y:S01]  /*25c60*/  IMAD R0, R0, UR4, RZ ;  /* 0x0000000400007c24 */ /* 0x000fe2000f8e02ff */
[----:B-----5:R-:W-:-:S03]  /*25c70*/  SEL R4, R4, RZ, !P0 ;  /* 0x000000ff04047207 */ /* 0x020fc60004000000 */
[C---:B------:R-:W-:Y:S02]  /*25c80*/  IMAD R0, R3.reuse, UR5, R0 ;  /* 0x0000000503007c24 */ /* 0x040fe4000f8e0200 */
[----:B------:R-:W-:-:S05]  /*25c90*/  IMAD.WIDE.U32 R2, R3, UR4, RZ ;  /* 0x0000000403027c25 */ /* 0x000fca000f8e00ff */
[----:B------:R0:W-:Y:S04]  /*25ca0*/  STL.64 [R1+0x38], R2 ;  /* 0x0000380201007387 */ /* 0x0001e80000100a00 */
[----:B------:R2:W-:Y:S04]  /*25cb0*/  STL [R1+0x30], R5 ;  /* 0x0000300501007387 */ /* 0x0005e80000100800 */
[----:B------:R2:W-:Y:S01]  /*25cc0*/  STL [R1+0x54], R4 ;  /* 0x0000540401007387 */ /* 0x0005e20000100800 */
[----:B0-----:R-:W-:Y:S01]  /*25cd0*/  IMAD.IADD R2, R3, 0x1, R0 ;  /* 0x0000000103027824 */ /* 0x001fe200078e0200 */
[----:B------:R-:W-:-:S05]  /*25ce0*/  SHF.R.S32.HI R0, RZ, 0x1f, R18 ;  /* 0x0000001fff007819 */ /* 0x000fca0000011412 */
[----:B------:R2:W-:Y:S04]  /*25cf0*/  STL [R1+0x50], R0 ;  /* 0x0000500001007387 */ /* 0x0005e80000100800 */
[----:B------:R2:W-:Y:S01]  /*25d00*/  STL [R1+0x40], R2 ;  /* 0x0000400201007387 */ /* 0x0005e20000100800 */
[----:B------:R-:W-:Y:S05]  /*25d10*/  @!P1 BRA `(.L_x_740) ;  /* 0x0000000000409947 */ /* 0x000fea0003800000 */
[----:B--2---:R-:W-:Y:S01]  /*25d20*/  MOV R2, 0x0 ;  /* 0x0000000000027802 */ /* 0x004fe20000000f00 */
[----:B------:R-:W-:Y:S01]  /*25d30*/  ULDC.64 UR4, c[0x4][0x98] ;  /* 0x0100260000047ab9 */ /* 0x000fe20000000a00 */
[----:B------:R-:W-:Y:S01]  /*25d40*/  ULDC.64 UR6, c[0x4][0xa0] ;  /* 0x0100280000067ab9 */ /* 0x000fe20000000a00 */
[----:B------:R-:W-:Y:S01]  /*25d50*/  ULDC.64 UR8, c[0x4][0x28] ;  /* 0x01000a0000087ab9 */ /* 0x000fe20000000a00 */
[----:B------:R-:W-:Y:S01]  /*25d60*/  MOV R4, UR4 ;  /* 0x0000000400047c02 */ /* 0x000fe20008000f00 */
[----:B------:R-:W-:Y:S01]  /*25d70*/  IMAD.U32 R5, RZ, RZ, UR5 ;  /* 0x00000005ff057e24 */ /* 0x000fe2000f8e00ff */
[----:B------:R-:W0:Y:S01]  /*25d80*/  LDC.64 R2, c[0x4][R2] ;  /* 0x0100000002027b82 */ /* 0x000e220000000a00 */
[----:B------:R-:W-:Y:S01]  /*25d90*/  IMAD.U32 R6, RZ, RZ, UR6 ;  /* 0x00000006ff067e24 */ /* 0x000fe2000f8e00ff */
[----:B-1----:R-:W-:Y:S01]  /*25da0*/  MOV R8, 0x70 ;  /* 0x0000007000087802 */ /* 0x002fe20000000f00 */
[----:B------:R-:W-:Y:S02]  /*25db0*/  IMAD.U32 R7, RZ, RZ, UR7 ;  /* 0x00000007ff077e24 */ /* 0x000fe4000f8e00ff */
[----:B------:R-:W-:-:S02]  /*25dc0*/  IMAD.U32 R10, RZ, RZ, UR8 ;  /* 0x00000008ff0a7e24 */ /* 0x000fc4000f8e00ff */
[----:B------:R-:W-:Y:S02]  /*25dd0*/  IMAD.U32 R11, RZ, RZ, UR9 ;  /* 0x00000009ff0b7e24 */ /* 0x000fe4000f8e00ff */
[----:B------:R-:W-:Y:S02]  /*25de0*/  IMAD.MOV.U32 R12, RZ, RZ, 0x1 ;  /* 0x00000001ff0c7424 */ /* 0x000fe400078e00ff */
[----:B------:R-:W-:-:S07]  /*25df0*/  IMAD.MOV.U32 R13, RZ, RZ, RZ ;  /* 0x000000ffff0d7224 */ /* 0x000fce00078e00ff */
[----:B------:R-:W-:-:S07]  /*25e00*/  LEPC R20, `(.L_x_740) ;  /* 0x000000001014794e */ /* 0x000fce0000000000 */
[----:B0-----:R-:W-:Y:S05]  /*25e10*/  CALL.ABS.NOINC R2 ;  /* 0x0000000002007343 */ /* 0x001fea0003c00000 */
.L_x_740:
[----:B------:R-:W-:Y:S05]  /*25e20*/  BSYNC B6 ;  /* 0x0000000000067941 */ /* 0x000fea0003800000 */
.L_x_739:
[----:B--2---:R-:W2:Y:S01]  /*25e30*/  LDL.LU R4, [R1+0x40] ;  /* 0x0000400001047983 */ /* 0x004ea20000300800 */
[----:B------:R-:W0:Y:S01]  /*25e40*/  LDC R7, c[0x0][0x448] ;  /* 0x00011200ff077b82 */ /* 0x000e220000000800 */
[----:B------:R-:W-:Y:S01]  /*25e50*/  ULDC.64 UR4, c[0x0][0x2d8] ;  /* 0x0000b60000047ab9 */ /* 0x000fe20000000a00 */
[----:B------:R-:W-:Y:S01]  /*25e60*/  IMAD.SHL.U32 R17, R17, 0x80, RZ ;  /* 0x0000008011117824 */ /* 0x000fe200078e00ff */
[----:B------:R-:W2:Y:S01]  /*25e70*/  LDL.LU.64 R2, [R1+0x38] ;  /* 0x0000380001027983 */ /* 0x000ea20000300a00 */
[----:B------:R-:W-:-:S03]  /*25e80*/  ULDC.64 UR6, c[0x0][0x280] ;  /* 0x0000a00000067ab9 */ /* 0x000fc60000000a00 */
[----:B------:R-:W3:Y:S04]  /*25e90*/  LDL.LU R0, [R1+0x50] ;  /* 0x0000500001007983 */ /* 0x000ee80000300800 */
[----:B------:R-:W4:Y:S04]  /*25ea0*/  LDL.LU R6, [R1+0x54] ;  /* 0x0000540001067983 */ /* 0x000f280000300800 */
[----:B------:R-:W4:Y:S01]  /*25eb0*/  LDL.LU R5, [R1+0x30] ;  /* 0x0000300001057983 */ /* 0x000f220000300800 */
[----:B------:R-:W0:Y:S01]  /*25ec0*/  S2R R10, SR_TID.X ;  /* 0x00000000000a7919 */ /* 0x000e220000002100 */
[----:B-1----:R-:W1:Y:S01]  /*25ed0*/  S2R R8, SR_TID.X ;  /* 0x0000000000087919 */ /* 0x002e620000002100 */
[----:B0-----:R-:W-:-:S02]  /*25ee0*/  ISETP.NE.AND P0, PT, R7, 0x1, PT ;  /* 0x000000010700780c */ /* 0x001fc40003f05270 */
[----:B------:R-:W-:-:S04]  /*25ef0*/  SHF.L.U32 R10, R10, 0x4, RZ ;  /* 0x000000040a0a7819 */ /* 0x000fc800000006ff */
[----:B------:R-:W-:Y:S01]  /*25f00*/  LOP3.LUT R10, R10, 0x30, RZ, 0xc0, !PT ;  /* 0x000000300a0a7812 */ /* 0x000fe200078ec0ff */
[----:B-1----:R-:W-:-:S03]  /*25f10*/  IMAD.SHL.U32 R9, R8, 0x10, RZ ;  /* 0x0000001008097824 */ /* 0x002fc600078e00ff */
[C---:B------:R-:W-:Y:S02]  /*25f20*/  LOP3.LUT R11, R10.reuse, 0x40, RZ, 0xfc, !PT ;  /* 0x000000400a0b7812 */ /* 0x040fe400078efcff */
[----:B------:R-:W-:Y:S02]  /*25f30*/  LOP3.LUT R10, R10, 0x80, RZ, 0xfc, !PT ;  /* 0x000000800a0a7812 */ /* 0x000fe400078efcff */
[----:B------:R-:W-:Y:S01]  /*25f40*/  LOP3.LUT R9, R9, 0x30, RZ, 0xc0, !PT ;  /* 0x0000003009097812 */ /* 0x000fe200078ec0ff */
[----:B--2---:R-:W-:Y:S02]  /*25f50*/  IMAD.MOV.U32 R3, RZ, RZ, R4 ;  /* 0x000000ffff037224 */ /* 0x004fe400078e0004 */
[----:B------:R-:W0:Y:S01]  /*25f60*/  S2R R4, SR_TID.X ;  /* 0x0000000000047919 */ /* 0x000e220000002100 */
[----:B---3--:R-:W-:Y:S02]  /*25f70*/  IMAD R0, R0, UR4, RZ ;  /* 0x0000000400007c24 */ /* 0x008fe4000f8e02ff */
[----:B------:R-:W-:-:S04]  /*25f80*/  IMAD.WIDE.U32 R2, R18, UR4, R2 ;  /* 0x0000000412027c25 */ /* 0x000fc8000f8e0002 */
[----:B------:R-:W-:Y:S01]  /*25f90*/  IMAD R0, R18, UR5, R0 ;  /* 0x0000000512007c24 */ /* 0x000fe2000f8e0200 */
[----:B------:R-:W-:-:S03]  /*25fa0*/  ULDC.64 UR4, c[0x0][0x2e0] ;  /* 0x0000b80000047ab9 */ /* 0x000fc60000000a00 */
[----:B------:R-:W-:Y:S02]  /*25fb0*/  IMAD.IADD R3, R3, 0x1, R0 ;  /* 0x0000000103037824 */ /* 0x000fe400078e0200 */
[----:B----4-:R-:W-:Y:S02]  /*25fc0*/  IMAD R0, R6, UR4, RZ ;  /* 0x0000000406007c24 */ /* 0x010fe4000f8e02ff */
[C---:B------:R-:W-:Y:S01]  /*25fd0*/  IMAD.WIDE.U32 R2, R5.reuse, UR4, R2 ;  /* 0x0000000405027c25 */ /* 0x040fe2000f8e0002 */
[----:B------:R-:W1:Y:S03]  /*25fe0*/  @P0 LDC R6, c[0x0][0x450] ;  /* 0x00011400ff060b82 */ /* 0x000e660000000800 */
[----:B------:R-:W-:Y:S01]  /*25ff0*/  IMAD R0, R5, UR5, R0 ;  /* 0x0000000505007c24 */ /* 0x000fe2000f8e0200 */
[----:B------:R-:W-:-:S03]  /*26000*/  ULDC.64 UR4, c[0x0][0x2d0] ;  /* 0x0000b40000047ab9 */ /* 0x000fc60000000a00 */
[----:B------:R-:W-:Y:S01]  /*26010*/  IMAD.IADD R3, R3, 0x1, R0 ;  /* 0x0000000103037824 */ /* 0x000fe200078e0200 */
[C---:B0-----:R-:W-:Y:S02]  /*26020*/  LOP3.LUT R5, R4.reuse, 0x7f, RZ, 0xc0, !PT ;  /* 0x0000007f04057812 */ /* 0x041fe400078ec0ff */
[----:B------:R-:W-:Y:S02]  /*26030*/  SHF.L.U32 R4, R4, 0x5, RZ ;  /* 0x0000000504047819 */ /* 0x000fe400000006ff */
[----:B------:R-:W-:-:S04]  /*26040*/  SHF.R.U32.HI R5, RZ, 0x2, R5 ;  /* 0x00000002ff057819 */ /* 0x000fc80000011605 */
[----:B------:R-:W-:Y:S02]  /*26050*/  LOP3.LUT R4, R5, 0x60, R4, 0xf8, !PT ;  /* 0x0000006005047812 */ /* 0x000fe400078ef804 */
[----:B------:R-:W0:Y:S02]  /*26060*/  @P0 LDC R5, c[0x0][0x44c] ;  /* 0x00011300ff050b82 */ /* 0x000e240000000800 */
[----:B------:R-:W-:-:S05]  /*26070*/  LOP3.LUT R0, R4, R17, RZ, 0xfc, !PT ;  /* 0x0000001104007212 */ /* 0x000fca00078efcff */
[----:B------:R-:W-:Y:S02]  /*26080*/  IMAD.MOV.U32 R4, RZ, RZ, R0 ;  /* 0x000000ffff047224 */ /* 0x000fe400078e0000 */
[----:B0-----:R-:W-:-:S05]  /*26090*/  @P0 IMAD.HI.U32 R5, R0, R5, RZ ;  /* 0x0000000500050227 */ /* 0x001fca00078e00ff */
[----:B-1----:R-:W-:-:S05]  /*260a0*/  @P0 SHF.R.U32.HI R4, RZ, R6, R5 ;  /* 0x00000006ff040219 */ /* 0x002fca0000011605 */
[----:B------:R-:W-:Y:S02]  /*260b0*/  IMAD.MOV R5, RZ, RZ, -R4 ;  /* 0x000000ffff057224 */ /* 0x000fe400078e0a04 */
[----:B------:R-:W-:-:S04]  /*260c0*/  IMAD.WIDE.U32 R2, R4, UR4, R2 ;  /* 0x0000000404027c25 */ /* 0x000fc8000f8e0002 */
[----:B------:R-:W-:Y:S01]  /*260d0*/  IMAD R0, R7, R5, R0 ;  /* 0x0000000507007224 */ /* 0x000fe200078e0200 */
[----:B------:R-:W-:-:S05]  /*260e0*/  SHF.R.S32.HI R5, RZ, 0x1f, R4 ;  /* 0x0000001fff057819 */ /* 0x000fca0000011404 */
[----:B------:R-:W-:-:S04]  /*260f0*/  IMAD R5, R5, UR4, RZ ;  /* 0x0000000405057c24 */ /* 0x000fc8000f8e02ff */
[----:B------:R-:W-:Y:S01]  /*26100*/  IMAD R4, R4, UR5, R5 ;  /* 0x0000000504047c24 */ /* 0x000fe2000f8e0205 */
        /* <DEDUP_REMOVED lines=8> */
[----:B------:R-:W-:Y:S02]  /*26190*/  LOP3.LUT R10, R8, 0x7f, RZ, 0xc0, !PT ;  /* 0x0000007f080a7812 */ /* 0x000fe400078ec0ff */
[----:B------:R0:W5:Y:S01]  /*261a0*/  LDL R8, [R1+0x34] ;  /* 0x0000340001087983 */ /* 0x0001620000100800 */
[----:B------:R-:W-:Y:S02]  /*261b0*/  IADD3 R4, P3, R2, UR6, RZ ;  /* 0x0000000602047c10 */ /* 0x000fe4000ff7e0ff */
[----:B------:R-:W-:-:S02]  /*261c0*/  ISETP.GE.AND P0, PT, R9, UR4, PT ;  /* 0x0000000409007c0c */ /* 0x000fc4000bf06270 */
[----:B------:R-:W-:Y:S01]  /*261d0*/  ISETP.GE.AND P1, PT, R11, UR4, PT ;  /* 0x000000040b007c0c */ /* 0x000fe2000bf26270 */
[----:B------:R-:W-:Y:S01]  /*261e0*/  UMOV UR4, 0xffffffff ;  /* 0xffffffff00047882 */ /* 0x000fe20000000000 */
[----:B------:R-:W-:Y:S02]  /*261f0*/  IADD3.X R3, R3, UR7, R0, P3, !PT ;  /* 0x0000000703037c10 */ /* 0x000fe40009ffe400 */
[----:B------:R-:W-:Y:S01]  /*26200*/  SHF.R.U32.HI R10, RZ, 0x2, R10 ;  /* 0x00000002ff0a7819 */ /* 0x000fe2000001160a */
[----:B0-----:R-:W-:Y:S08]  /*26210*/  BRA.DIV UR4, `(.L_x_741) ;  /* 0x0000005a04987947 */ /* 0x001ff0000b800000 */
[----:B------:R-:W2:Y:S01]  /*26220*/  LDL.LU R6, [R1+0x4c] ;  /* 0x00004c0001067983 */ /* 0x000ea20000300800 */
[----:B------:R-:W-:-:S04]  /*26230*/  IMAD.IADD R0, R10, 0x1, R17 ;  /* 0x000000010a007824 */ /* 0x000fc800078e0211 */
[----:B------:R-:W-:Y:S02]  /*26240*/  VIADD R5, R0, 0x20 ;  /* 0x0000002000057836 */ /* 0x000fe40000000000 */
[----:B--2---:R-:W-:Y:S02]  /*26250*/  IMAD R2, R6, R7, RZ ;  /* 0x0000000706027224 */ /* 0x004fe400078e02ff */
[----:B------:R-:W0:Y:S03]  /*26260*/  SHFL.IDX PT, R7, R4, RZ, 0x1c1f ;  /* 0x001c1fff04077589 */ /* 0x000e2600000e0000 */
[----:B------:R-:W-:Y:S01]  /*26270*/  ISETP.GE.AND P4, PT, R0, R2, PT ;  /* 0x000000020000720c */ /* 0x000fe20003f86270 */
[----:B------:R-:W1:-:S12]  /*26280*/  SHFL.IDX PT, R6, R3, RZ, 0x1c1f ;  /* 0x001c1fff03067589 */ /* 0x000e5800000e0000 */
[----:B0-----:R-:W-:-:S05]  /*26290*/  @!P4 IADD3 R7, P3, R9, R7, RZ ;  /* 0x000000070907c210 */ /* 0x001fca0007f7e0ff */
[----:B-1----:R-:W-:Y:S01]  /*262a0*/  @!P4 IMAD.X R6, RZ, RZ, R6, P3 ;  /* 0x000000ffff06c224 */ /* 0x002fe200018e0606 */
[----:B------:R-:W-:Y:S02]  /*262b0*/  ISETP.GE.AND P3, PT, R5, R2, PT ;  /* 0x000000020500720c */ /* 0x000fe40003f66270 */
[----:B------:R-:W0:Y:S02]  /*262c0*/  SHFL.IDX PT, R5, R4, 0x1, 0x1c1f ;  /* 0x003c1f0004057f89 */ /* 0x000e2400000e0000 */
[----:B------:R-:W-:-:S04]  /*262d0*/  @!P4 LOP3.LUT R7, R7, R6, RZ, 0x3c, !PT ;  /* 0x000000060707c212 */ /* 0x000fc800078e3cff */
[----:B------:R-:W-:-:S04]  /*262e0*/  @!P4 LOP3.LUT R6, R7, R6, RZ, 0x3c, !PT ;  /* 0x000000060706c212 */ /* 0x000fc800078e3cff */
[----:B------:R-:W-:-:S05]  /*262f0*/  @!P4 LOP3.LUT R7, R7, R6, RZ, 0x3c, !PT ;  /* 0x000000060707c212 */ /* 0x000fca00078e3cff */
[----:B-----5:R-:W-:Y:S04]  /*26300*/  @!P4 LDGSTS.E.BYPASS.LTC128B.128 [R8+0x1e200], desc[UR54][R6.64], !P0 ;  /* 0x1e2000000608cfae */ /* 0x020fe8000c101d76 */
[----:B------:R-:W-:Y:S04]  /*26310*/  @!P4 LDGSTS.E.BYPASS.LTC128B.128 [R8+0x20200], desc[UR54][R6.64+0x40], !P1 ;  /* 0x202000400608cfae */ /* 0x000fe8000c901d76 */
[----:B------:R1:W-:Y:S01]  /*26320*/  @!P4 LDGSTS.E.BYPASS.LTC128B.128 [R8+0x22200], desc[UR54][R6.64+0x80], !P2 ;  /* 0x222000800608cfae */ /* 0x0003e2000d101d76 */
[----:B0-----:R-:W-:-:S03]  /*26330*/  @!P3 IADD3 R5, P4, R9, R5, RZ ;  /* 0x000000050905b210 */ /* 0x001fc60007f9e0ff */
[----:B-1----:R-:W0:Y:S02]  /*26340*/  SHFL.IDX PT, R6, R3, 0x1, 0x1c1f ;  /* 0x003c1f0003067f89 */ /* 0x002e2400000e0000 */
[----:B0-----:R-:W-:-:S04]  /*26350*/  @!P3 IMAD.X R6, RZ, RZ, R6, P4 ;  /* 0x000000ffff06b224 */ /* 0x001fc800020e0606 */
[----:B------:R-:W-:Y:S01]  /*26360*/  @!P3 IMAD.MOV.U32 R7, RZ, RZ, R6 ;  /* 0x000000ffff07b224 */ /* 0x000fe200078e0006 */
[----:B------:R-:W-:Y:S01]  /*26370*/  @!P3 MOV R6, R5 ;  /* 0x000000050006b202 */ /* 0x000fe20000000f00 */
[----:B------:R-:W-:-:S04]  /*26380*/  VIADD R5, R0, 0x40 ;  /* 0x0000004000057836 */ /* 0x000fc80000000000 */
[----:B------:R-:W-:Y:S04]  /*26390*/  @!P3 LDGSTS.E.BYPASS.LTC128B.128 [R8+0x1ea00], desc[UR54][R6.64], !P0 ;  /* 0x1ea000000608bfae */ /* 0x000fe8000c101d76 */
[----:B------:R-:W-:Y:S04]  /*263a0*/  @!P3 LDGSTS.E.BYPASS.LTC128B.128 [R8+0x20a00], desc[UR54][R6.64+0x40], !P1 ;  /* 0x20a000400608bfae */ /* 0x000fe8000c901d76 */
[----:B------:R0:W-:Y:S01]  /*263b0*/  @!P3 LDGSTS.E.BYPASS.LTC128B.128 [R8+0x22a00], desc[UR54][R6.64+0x80], !P2 ;  /* 0x22a000800608bfae */ /* 0x0001e2000d101d76 */
[----:B------:R-:W-:-:S03]  /*263c0*/  ISETP.GE.AND P3, PT, R5, R2, PT ;  /* 0x000000020500720c */ /* 0x000fc60003f66270 */
[----:B------:R-:W1:Y:S04]  /*263d0*/  SHFL.IDX PT, R5, R4, 0x2, 0x1c1f ;  /* 0x005c1f0004057f89 */ /* 0x000e6800000e0000 */
[----:B0-----:R-:W0:Y:S06]  /*263e0*/  SHFL.IDX PT, R6, R3, 0x2, 0x1c1f ;  /* 0x005c1f0003067f89 */ /* 0x001e2c00000e0000 */
[----:B-1----:R-:W-:-:S05]  /*263f0*/  @!P3 IADD3 R5, P4, R9, R5, RZ ;  /* 0x000000050905b210 */ /* 0x002fca0007f9e0ff */
[----:B0-----:R-:W-:-:S04]  /*26400*/  @!P3 IMAD.X R6, RZ, RZ, R6, P4 ;  /* 0x000000ffff06b224 */ /* 0x001fc800020e0606 */
[----:B------:R-:W-:Y:S02]  /*26410*/  @!P3 IMAD.MOV.U32 R7, RZ, RZ, R6 ;  /* 0x000000ffff07b224 */ /* 0x000fe400078e0006 */
[----:B------:R-:W-:Y:S02]  /*26420*/  @!P3 IMAD.MOV.U32 R6, RZ, RZ, R5 ;  /* 0x000000ffff06b224 */ /* 0x000fe400078e0005 */
[----:B------:R1:W2:Y:S04]  /*26430*/  SHFL.IDX PT, R5, R3, 0x3, 0x1c1f ;  /* 0x007c1f0003057f89 */ /* 0x0002a800000e0000 */
[----:B------:R1:W-:Y:S04]  /*26440*/  @!P3 LDGSTS.E.BYPASS.LTC128B.128 [R8+0x1f200], desc[UR54][R6.64], !P0 ;  /* 0x1f2000000608bfae */ /* 0x0003e8000c101d76 */
[----:B------:R1:W-:Y:S04]  /*26450*/  @!P3 LDGSTS.E.BYPASS.LTC128B.128 [R8+0x21200], desc[UR54][R6.64+0x40], !P1 ;  /* 0x212000400608bfae */ /* 0x0003e8000c901d76 */
[----:B------:R1:W-:Y:S04]  /*26460*/  @!P3 LDGSTS.E.BYPASS.LTC128B.128 [R8+0x23200], desc[UR54][R6.64+0x80], !P2 ;  /* 0x232000800608bfae */ /* 0x0003e8000d101d76 */
[----:B------:R1:W3:Y:S02]  /*26470*/  SHFL.IDX PT, R3, R4, 0x3, 0x1c1f ;  /* 0x007c1f0004037f89 */ /* 0x0002e400000e0000 */
.L_x_919:
[----:B------:R-:W-:Y:S01]  /*26480*/  VIADD R0, R0, 0x60 ;  /* 0x0000006000007836 */ /* 0x000fe20000000000 */
[----:B------:R-:W-:Y:S04]  /*26490*/  BSSY B0, `(.L_x_742) ;  /* 0x000000b000007945 */ /* 0x000fe80003800000 */
[----:B------:R-:W-:-:S13]  /*264a0*/  ISETP.GE.AND P3, PT, R0, R2, PT ;  /* 0x000000020000720c */ /* 0x000fda0003f66270 */
[----:B------:R-:W-:Y:S05]  /*264b0*/  @P3 BRA `(.L_x_743) ;  /* 0x0000000000203947 */ /* 0x000fea0003800000 */
[----:B---3--:R-:W-:-:S04]  /*264c0*/  IADD3 R2, P3, R9, R3, RZ ;  /* 0x0000000309027210 */ /* 0x008fc80007f7e0ff */
[----:B-12---:R-:W-:-:S05]  /*264d0*/  IADD3.X R3, RZ, R5, RZ, P3, !PT ;  /* 0x00000005ff037210 */ /* 0x006fca0001ffe4ff */
[----:B------:R-:W-:Y:S01]  /*264e0*/  @!PT LDS RZ, [RZ] ;  /* 0x00000000fffff984 */ /* 0x000fe20000000800 */
[----:B------:R-:W-:Y:S01]  /*264f0*/  @!PT LDS RZ, [RZ] ;  /* 0x00000000fffff984 */ /* 0x000fe20000000800 */
[----:B------:R-:W-:Y:S01]  /*26500*/  @!PT LDS RZ, [RZ] ;  /* 0x00000000fffff984 */ /* 0x000fe20000000800 */
[----:B------:R4:W-:Y:S04]  /*26510*/  LDGSTS.E.BYPASS.LTC128B.128 [R8+0x1fa00], desc[UR54][R2.64], !P0 ;  /* 0x1fa0000002087fae */ /* 0x0009e8000c101d76 */
[----:B------:R4:W-:Y:S04]  /*26520*/  LDGSTS.E.BYPASS.LTC128B.128 [R8+0x21a00], desc[UR54][R2.64+0x40], !P1 ;  /* 0x21a0004002087fae */ /* 0x0009e8000c901d76 */
[----:B------:R4:W-:Y:S02]  /*26530*/  LDGSTS.E.BYPASS.LTC128B.128 [R8+0x23a00], desc[UR54][R2.64+0x80], !P2 ;  /* 0x23a0008002087fae */ /* 0x0009e4000d101d76 */
.L_x_743:
[----:B------:R-:W-:Y:S05]  /*26540*/  BSYNC B0 ;  /* 0x0000000000007941 */ /* 0x000fea0003800000 */
.L_x_742:
[----:B01--4-:R0:W5:Y:S01]  /*26550*/  LDL R8, [R1+0x4] ;  /* 0x0000040001087983 */ /* 0x0131620000100800 */
[----:B------:R-:W-:Y:S01]  /*26560*/  PLOP3.LUT P0, PT, PT, PT, PT, 0x80, 0x0 ;  /* 0x000000000000781c */ /* 0x000fe20003f0f070 */
[----:B------:R-:W-:-:S12]  /*26570*/  NOP ;  /* 0x0000000000007918 */ /* 0x000fd80000000000 */
.L_x_744:
[----:B------:R-:W4:Y:S01]  /*26580*/  LDL R2, [R1+0x4] ;  /* 0x0000040001027983 */ /* 0x000f220000100800 */
[----:B------:R-:W-:Y:S02]  /*26590*/  PLOP3.LUT P1, PT, P1, P0, PT, 0xa2, 0x0 ;  /* 0x000000000000781c */ /* 0x000fe40000f21472 */
[----:B----4-:R-:W-:-:S08]  /*265a0*/  @P0 R2UR P1, UR4, R2 ;  /* 0x00000000020402ca */ /* 0x010fd00000020000 */
[----:B------:R-:W-:-:S05]  /*265b0*/  @P0 PLOP3.LUT P0, PT, P1, PT, PT, 0x80, 0x0 ;  /* 0x000000000000081c */ /* 0x000fca0000f0f070 */
[----:B------:R-:W-:Y:S01]  /*265c0*/  @!P1 SYNCS.ARRIVE.TRANS64.RED.A0T1 RZ, [UR4+0x33400], RZ ;  /* 0x033400ffffff99a7 */ /* 0x000fe20008200404 */
[----:B------:R-:W-:Y:S07]  /*265d0*/  @!P1 ARRIVES.LDGSTSBAR.64.TRANSCNT [UR4+0x33400] ;  /* 0x03340000ff0099b0 */ /* 0x000fee0008000a84 */
[----:B------:R-:W-:Y:S05]  /*265e0*/  @P0 BRA.U.ANY `(.L_x_744) ;  /* 0xfffffffd00e40947 */ /* 0x000fea000393ffff */
[----:B---3--:R-:W3:Y:S02]  /*265f0*/  LDL.LU R3, [R1+0x58] ;  /* 0x0000580001037983 */ /* 0x008ee40000300800 */
        /* <DEDUP_REMOVED lines=9> */
[----:B------:R-:W3:Y:S03]  /*26690*/  SYNCS.PHASECHK.TRANS64.TRYWAIT P0, [R2+URZ+0x33420], R0 ;  /* 0x03342000020075a7 */ /* 0x000ee6000800017f */
[----:B-1-3--:R-:W-:Y:S05]  /*266a0*/  @!P0 BRA `(.L_x_746) ;  /* 0x0000005800d88947 */ /* 0x00afea0003800000 */
.L_x_920:
[----:B------:R-:W-:Y:S05]  /*266b0*/  BSYNC B0 ;  /* 0x0000000000007941 */ /* 0x000fea0003800000 */
.L_x_745:
[----:B-1----:R-:W3:Y:S02]  /*266c0*/  LDL.LU R2, [R1+0x44] ;  /* 0x0000440001027983 */ /* 0x002ee40000300800 */
[----:B---3--:R-:W-:-:S13]  /*266d0*/  ISETP.GE.AND P0, PT, R2, 0xa1, PT ;  /* 0x000000a10200780c */ /* 0x008fda0003f06270 */
[----:B------:R-:W-:Y:S05]  /*266e0*/  @!P0 BRA `(.L_x_747) ;  /* 0x00000014001c8947 */ /* 0x000fea0003800000 */
[----:B------:R-:W3:Y:S04]  /*266f0*/  LDL.LU R2, [R1+0x48] ;  /* 0x0000480001027983 */ /* 0x000ee80000300800 */
[----:B------:R1:W5:Y:S04]  /*26700*/  LDL.LU R0, [R1+0xc] ;  /* 0x00000c0001007983 */ /* 0x0003680000300800 */
[----:B-----5:R1:W5:Y:S02]  /*26710*/  LDL.LU R8, [R1+0x14] ;  /* 0x0000140001087983 */ /* 0x0203640000300800 */
[----:B-1-3--:R-:W-:-:S07]  /*26720*/  VIADD R2, R2, 0xfffffffe ;  /* 0xfffffffe02027836 */ /* 0x00afce0000000000 */
.L_x_771:
[----:B------:R-:W3:Y:S01]  /*26730*/  LDL R3, [R1+0x8] ;  /* 0x0000080001037983 */ /* 0x000ee20000100800 */
[----:B-----5:R-:W-:Y:S01]  /*26740*/  VIADD R4, R0, 0x1 ;  /* 0x0000000100047836 */ /* 0x020fe20000000000 */
[----:B------:R-:W-:Y:S05]  /*26750*/  YIELD ;  /* 0x0000000000007946 */ /* 0x000fea0003800000 */
[C---:B------:R-:W-:Y:S01]  /*26760*/  ISETP.NE.AND P0, PT, R4.reuse, 0x2, PT ;  /* 0x000000020400780c */ /* 0x040fe20003f05270 */
[----:B------:R-:W-:Y:S03]  /*26770*/  BSSY B0, `(.L_x_748) ;  /* 0x00000b3000007945 */ /* 0x000fe60003800000 */
[----:B------:R-:W-:-:S02]  /*26780*/  SEL R10, R4, RZ, P0 ;  /* 0x000000ff040a7207 */ /* 0x000fc40000000000 */
[----:B---3--:R-:W-:Y:S02]  /*26790*/  LOP3.LUT P1, RZ, R3, 0x1, RZ, 0xc0, !PT ;  /* 0x0000000103ff7812 */ /* 0x008fe4000782c0ff */
[----:B------:R-:W-:-:S04]  /*267a0*/  SEL R3, RZ, 0x1, P0 ;  /* 0x00000001ff037807 */ /* 0x000fc80000000000 */
[----:B-----5:R-:W-:-:S05]  /*267b0*/  LOP3.LUT R9, R8, R3, RZ, 0x3c, !PT ;  /* 0x0000000308097212 */ /* 0x020fca00078e3cff */
[----:B------:R1:W-:Y:S04]  /*267c0*/  STL [R1+0x14], R9 ;  /* 0x0000140901007387 */ /* 0x0003e80000100800 */
[----:B------:R1:W-:Y:S01]  /*267d0*/  STL [R1+0xc], R10 ;  /* 0x00000c0a01007387 */ /* 0x0003e20000100800 */
[----:B------:R-:W-:Y:S05]  /*267e0*/  @!P1 BRA `(.L_x_749) ;  /* 0x0000000800ac9947 */ /* 0x000fea0003800000 */
[----:B------:R-:W-:Y:S01]  /*267f0*/  ULDC.64 UR4, c[0x0][0x418] ;  /* 0x0001060000047ab9 */ /* 0x000fe20000000a00 */
[----:B------:R-:W-:Y:S01]  /*26800*/  IMAD.MOV.U32 R3, RZ, RZ, R2 ;  /* 0x000000ffff037224 */ /* 0x000fe200078e0002 */
[----:B------:R-:W-:-:S04]  /*26810*/  ISETP.NE.U32.AND P0, PT, RZ, UR4, PT ;  /* 0x00000004ff007c0c */ /* 0x000fc8000bf05070 */
[----:B------:R-:W-:-:S13]  /*26820*/  ISETP.NE.AND.EX P0, PT, RZ, UR5, PT, P0 ;  /* 0x00000005ff007c0c */ /* 0x000fda000bf05300 */
[----:B------:R-:W-:Y:S05]  /*26830*/  @!P0 BRA `(.L_x_750) ;  /* 0x0000000000508947 */ /* 0x000fea0003800000 */
[----:B------:R-:W3:Y:S01]  /*26840*/  LDL R11, [R1+0x20] ;  /* 0x00002000010b7983 */ /* 0x000ee20000100800 */
[----:B------:R-:W4:Y:S01]  /*26850*/  LDC R6, c[0x0][0x43c] ;  /* 0x00010f00ff067b82 */ /* 0x000f220000000800 */
[----:B------:R-:W-:Y:S02]  /*26860*/  ULDC.64 UR6, c[0x0][0x428] ;  /* 0x00010a0000067ab9 */ /* 0x000fe40000000a00 */
[----:B------:R-:W5:Y:S01]  /*26870*/  LDL R7, [R1+0x1c] ;  /* 0x00001c0001077983 */ /* 0x000f620000100800 */
[----:B----4-:R-:W-:-:S13]  /*26880*/  ISETP.NE.AND P0, PT, R6, 0x1, PT ;  /* 0x000000010600780c */ /* 0x010fda0003f05270 */
[----:B--2---:R-:W2:Y:S02]  /*26890*/  @P0 LDC.64 R4, c[0x0][0x440] ;  /* 0x00011000ff040b82 */ /* 0x004ea40000000a00 */
[----:B--2---:R-:W-:Y:S01]  /*268a0*/  @P0 IMAD.HI.U32 R3, R2, R4, RZ ;  /* 0x0000000402030227 */ /* 0x004fe200078e00ff */
[----:B------:R-:W-:-:S04]  /*268b0*/  MOV R4, R2 ;  /* 0x0000000200047202 */ /* 0x000fc80000000f00 */
[----:B------:R-:W-:-:S04]  /*268c0*/  @P0 SHF.R.U32.HI R4, RZ, R5, R3 ;  /* 0x00000005ff040219 */ /* 0x000fc80000011603 */
[--C-:B------:R-:W-:Y:S01]  /*268d0*/  SHF.R.S32.HI R5, RZ, 0x1f, R4.reuse ;  /* 0x0000001fff057819 */ /* 0x100fe20000011404 */
[----:B------:R-:W-:-:S04]  /*268e0*/  IMAD.MOV R3, RZ, RZ, -R4 ;  /* 0x000000ffff037224 */ /* 0x000fc800078e0a04 */
[----:B------:R-:W-:Y:S02]  /*268f0*/  IMAD R3, R6, R3, R2 ;  /* 0x0000000306037224 */ /* 0x000fe400078e0202 */
[----:B---3--:R-:W-:-:S04]  /*26900*/  IMAD R6, R11, UR6, RZ ;  /* 0x000000060b067c24 */ /* 0x008fc8000f8e02ff */
[C---:B-----5:R-:W-:Y:S02]  /*26910*/  IMAD R6, R7.reuse, UR7, R6 ;  /* 0x0000000707067c24 */ /* 0x060fe4000f8e0206 */
[----:B------:R-:W-:-:S04]  /*26920*/  IMAD.WIDE.U32 R4, R7, UR6, R4 ;  /* 0x0000000607047c25 */ /* 0x000fc8000f8e0004 */
[----:B------:R-:W-:Y:S01]  /*26930*/  IMAD.IADD R5, R6, 0x1, R5 ;  /* 0x0000000106057824 */ /* 0x000fe200078e0205 */
[----:B------:R-:W-:-:S04]  /*26940*/  LEA R6, P0, R4, UR4, 0x2 ;  /* 0x0000000404067c11 */ /* 0x000fc8000f8010ff */
[----:B------:R-:W-:-:S05]  /*26950*/  LEA.HI.X R7, R4, UR5, R5, 0x2, P0 ;  /* 0x0000000504077c11 */ /* 0x000fca00080f1405 */
[----:B------:R-:W2:Y:S04]  /*26960*/  LDG.E R4, desc[UR54][R6.64] ;  /* 0x0000003606047981 */ /* 0x000ea8000c1e1900 */
[----:B--2---:R3:W-:Y:S02]  /*26970*/  STL [R1], R4 ;  /* 0x0000000401007387 */ /* 0x0047e40000100800 */
.L_x_750:
[----:B--2---:R-:W2:Y:S01]  /*26980*/  LDL R5, [R1+0x4] ;  /* 0x0000040001057983 */ /* 0x004ea20000100800 */
[----:B---3--:R-:W3:Y:S01]  /*26990*/  S2R R4, SR_TID.X ;  /* 0x0000000000047919 */ /* 0x008ee20000002100 */
[----:B------:R-:W-:Y:S01]  /*269a0*/  BSSY B1, `(.L_x_751) ;  /* 0x0000007000017945 */ /* 0x000fe20003800000 */
[----:B---3--:R-:W-:-:S04]  /*269b0*/  LOP3.LUT R4, R4, 0x7f, RZ, 0xc0, !PT ;  /* 0x0000007f04047812 */ /* 0x008fc800078ec0ff */
[----:B------:R-:W-:Y:S01]  /*269c0*/  ISETP.NE.AND P1, PT, R4, RZ, PT ;  /* 0x000000ff0400720c */ /* 0x000fe20003f25270 */
[----:B--2---:R-:W-:Y:S01]  /*269d0*/  IMAD R6, R10, 0x8, R5 ;  /* 0x000000080a067824 */ /* 0x004fe200078e0205 */
[----:B------:R-:W-:-:S04]  /*269e0*/  SHF.L.U32 R5, R9, 0x1f, RZ ;  /* 0x0000001f09057819 */ /* 0x000fc800000006ff */
[----:B------:R-:W2:Y:S02]  /*269f0*/  SYNCS.PHASECHK.TRANS64.TRYWAIT P0, [R6+URZ+0x33480], R5 ;  /* 0x03348005060075a7 */ /* 0x000ea4000800017f */
[----:B--2---:R-:W-:Y:S05]  /*26a00*/  @!P0 BRA `(.L_x_752) ;  /* 0x0000005800188947 */ /* 0x004fea0003800000 */
.L_x_921:
[----:B------:R-:W-:Y:S05]  /*26a10*/  BSYNC B1 ;  /* 0x0000000000017941 */ /* 0x000fea0003800000 */
.L_x_751:
[----:B------:R-:W-:Y:S04]  /*26a20*/  BSSY B1, `(.L_x_753) ;  /* 0x0000009000017945 */ /* 0x000fe80003800000 */
[----:B------:R-:W-:Y:S05]  /*26a30*/  @P1 BRA `(.L_x_754) ;  /* 0x00000000001c1947 */ /* 0x000fea0003800000 */
[----:B------:R-:W3:Y:S02]  /*26a40*/  S2R R4, SR_TID.X ;  /* 0x0000000000047919 */ /* 0x000ee40000002100 */
[----:B---3--:R-:W-:Y:S01]  /*26a50*/  LOP3.LUT R7, R4, 0x1f, RZ, 0xc0, !PT ;  /* 0x0000001f04077812 */ /* 0x008fe200078ec0ff */
[----:B------:R-:W-:-:S03]  /*26a60*/  IMAD.MOV.U32 R4, RZ, RZ, 0x7800 ;  /* 0x00007800ff047424 */ /* 0x000fc600078e00ff */
[----:B------:R-:W-:Y:S01]  /*26a70*/  ISETP.NE.AND P0, PT, R7, RZ, PT ;  /* 0x000000ff0700720c */ /* 0x000fe20003f05270 */
[----:B------:R3:W-:-:S12]  /*26a80*/  SYNCS.ARRIVE.TRANS64 RZ, [R6+URZ+0x33470], R4 ;  /* 0x0334700406ff79a7 */ /* 0x0007d8000800003f */
[----:B---3--:R-:W-:Y:S05]  /*26a90*/  @!P0 BRA `(.L_x_754) ;  /* 0x0000000000048947 */ /* 0x008fea0003800000 */
[----:B------:R-:W-:Y:S01]  /*26aa0*/  BPT.TRAP 0x1 ;  /* 0x000000040000795c */ /* 0x000fe20000300000 */
.L_x_754:
[----:B------:R-:W-:Y:S05]  /*26ab0*/  BSYNC B1 ;  /* 0x0000000000017941 */ /* 0x000fea0003800000 */
.L_x_753:
[----:B-1----:R-:W3:Y:S04]  /*26ac0*/  LDL R9, [R1+0x4] ;  /* 0x0000040001097983 */ /* 0x002ee80000100800 */
[----:B------:R-:W3:Y:S04]  /*26ad0*/  LDL R4, [R1+0xc] ;  /* 0x00000c0001047983 */ /* 0x000ee80000100800 */
[----:B------:R-:W4:Y:S01]  /*26ae0*/  LDL R7, [R1+0x24] ;  /* 0x0000240001077983 */ /* 0x000f220000100800 */
[----:B------:R-:W-:Y:S01]  /*26af0*/  IMAD.MOV.U32 R14, RZ, RZ, RZ ;  /* 0x000000ffff0e7224 */ /* 0x000fe200078e00ff */
[----:B------:R-:W-:Y:S01]  /*26b00*/  UIADD3 UR4, UP0, UR40, 0x470, URZ ;  /* 0x0000047028047890 */ /* 0x000fe2000ff1e03f */
[----:B------:R-:W-:Y:S01]  /*26b10*/  PLOP3.LUT P0, PT, PT, PT, PT, 0x80, 0x0 ;  /* 0x000000000000781c */ /* 0x000fe20003f0f070 */
[----:B------:R-:W-:Y:S01]  /*26b20*/  UMOV UR6, 0x0 ;  /* 0x0000000000067882 */ /* 0x000fe20000000000 */
[----:B------:R-:W-:Y:S01]  /*26b30*/  UMOV UR7, 0x14f00000 ;  /* 0x14f0000000077882 */ /* 0x000fe20000000000 */
[----:B------:R-:W-:Y:S01]  /*26b40*/  R2UR UR10, R14 ;  /* 0x000000000e0a72ca */ /* 0x000fe200000e0000 */
[----:B------:R-:W-:Y:S01]  /*26b50*/  UIADD3.X UR5, URZ, UR41, URZ, UP0, !UPT ;  /* 0x000000293f057290 */ /* 0x000fe200087fe43f */
[----:B---3--:R-:W-:-:S02]  /*26b60*/  IMAD R4, R4, 0x7800, R9 ;  /* 0x0000780004047824 */ /* 0x008fc400078e0209 */
[----:B----4-:R-:W-:Y:S01]  /*26b70*/  IMAD R7, R3, 0xa0, R7 ;  /* 0x000000a003077824 */ /* 0x010fe200078e0207 */
[----:B------:R-:W-:Y:S01]  /*26b80*/  IADD3 R3, R6, 0x33470, RZ ;  /* 0x0003347006037810 */ /* 0x000fe20007ffe0ff */
[----:B------:R-:W-:-:S09]  /*26b90*/  VIADD R9, R4, 0xf200 ;  /* 0x0000f20004097836 */ /* 0x000fd20000000000 */
.L_x_755:
[----:B------:R-:W3:Y:S01]  /*26ba0*/  LDL R10, [R1] ;  /* 0x00000000010a7983 */ /* 0x000ee20000100800 */
[----:B------:R-:W-:-:S13]  /*26bb0*/  @P0 ELECT P2, URZ, PT ;  /* 0x00000000003f082f */ /* 0x000fda0003840000 */
[----:B------:R-:W-:Y:S02]  /*26bc0*/  @P2 R2UR UR12, R18 ;  /* 0x00000000120c22ca */ /* 0x000fe400000e0000 */
[----:B------:R-:W-:Y:S02]  /*26bd0*/  @P2 R2UR UR11, R7 ;  /* 0x00000000070b22ca */ /* 0x000fe400000e0000 */
[----:B------:R-:W-:Y:S02]  /*26be0*/  @P2 R2UR UR9, R3 ;  /* 0x00000000030922ca */ /* 0x000fe400000e0000 */
[----:B------:R-:W-:Y:S02]  /*26bf0*/  @P2 R2UR UR8, R9 ;  /* 0x00000000090822ca */ /* 0x000fe400000e0000 */
[----:B------:R-:W-:Y:S02]  /*26c00*/  @P2 PLOP3.LUT P0, PT, P2, PT, PT, 0x8, 0x0 ;  /* 0x000000000000281c */ /* 0x000fe4000170e170 */
[----:B---3--:R-:W-:-:S02]  /*26c10*/  @P2 R2UR UR13, R10 ;  /* 0x000000000a0d22ca */ /* 0x008fc400000e0000 */
[----:B------:R-:W-:-:S11]  /*26c20*/  PLOP3.LUT P2, PT, PT, PT, PT, 0x8, 0x0 ;  /* 0x000000000000781c */ /* 0x000fd60003f4e170 */
        /* <DEDUP_REMOVED lines=8> */
.L_x_756:
        /* <DEDUP_REMOVED lines=17> */
.L_x_757:
        /* <DEDUP_REMOVED lines=11> */
[----:B------:R-:W1:Y:S01]  /*26e70*/  SYNCS.PHASECHK.TRANS64.TRYWAIT P0, [R6+URZ+0x33440], R5 ;  /* 0x03344005060075a7 */ /* 0x000e62000800017f */
[----:B------:R-:W-:Y:S04]  /*26e80*/  BSSY B1, `(.L_x_758) ;  /* 0x0000002000017945 */ /* 0x000fe80003800000 */
[----:B-1----:R-:W-:Y:S05]  /*26e90*/  @!P0 BRA `(.L_x_759) ;  /* 0x0000005400088947 */ /* 0x002fea0003800000 */
.L_x_922:
[----:B------:R-:W-:Y:S05]  /*26ea0*/  BSYNC B1 ;  /* 0x0000000000017941 */ /* 0x000fea0003800000 */
.L_x_758:
[----:B------:R-:W-:Y:S01]  /*26eb0*/  BSSY B1, `(.L_x_760) ;  /* 0x000000b000017945 */ /* 0x000fe20003800000 */
[----:B------:R-:W-:Y:S01]  /*26ec0*/  MOV R10, 0x0 ;  /* 0x00000000000a7802 */ /* 0x000fe20000000f00 */
[----:B------:R-:W-:Y:S02]  /*26ed0*/  IMAD.MOV.U32 R11, RZ, RZ, 0x14f00000 ;  /* 0x14f00000ff0b7424 */ /* 0x000fe400078e00ff */
        /* <DEDUP_REMOVED lines=8> */
.L_x_761:
[----:B------:R-:W-:Y:S05]  /*26f60*/  BSYNC B1 ;  /* 0x0000000000017941 */ /* 0x000fea0003800000 */
.L_x_760:
[----:B------:R-:W-:Y:S01]  /*26f70*/  R2UR UR10, R14 ;  /* 0x000000000e0a72ca */ /* 0x000fe200000e0000 */
[----:B------:R-:W-:Y:S01]  /*26f80*/  UIADD3 UR4, UP0, UR40, 0x370, URZ ;  /* 0x0000037028047890 */ /* 0x000fe2000ff1e03f */
[----:B------:R-:W-:Y:S01]  /*26f90*/  R2UR UR6, R10 ;  /* 0x000000000a0672ca */ /* 0x000fe200000e0000 */
[----:B-12---:R-:W-:Y:S01]  /*26fa0*/  VIADD R6, R6, 0x33430 ;  /* 0x0003343006067836 */ /* 0x006fe20000000000 */
[----:B------:R-:W-:Y:S01]  /*26fb0*/  R2UR UR7, R11 ;  /* 0x000000000b0772ca */ /* 0x000fe200000e0000 */
[----:B------:R-:W-:Y:S01]  /*26fc0*/  VIADD R3, R4, 0x24200 ;  /* 0x0002420004037836 */ /* 0x000fe20000000000 */
[----:B------:R-:W-:Y:S01]  /*26fd0*/  PLOP3.LUT P0, PT, PT, PT, PT, 0x80, 0x0 ;  /* 0x000000000000781c */ /* 0x000fe20003f0f070 */
[----:B------:R-:W-:-:S12]  /*26fe0*/  UIADD3.X UR5, URZ, UR41, URZ, UP0, !UPT ;  /* 0x000000293f057290 */ /* 0x000fd800087fe43f */
.L_x_762:
[----:B------:R-:W2:Y:S01]  /*26ff0*/  LDL R5, [R1] ;  /* 0x0000000001057983 */ /* 0x000ea20000100800 */
[----:B------:R-:W-:-:S13]  /*27000*/  @P0 ELECT P1, URZ, PT ;  /* 0x00000000003f082f */ /* 0x000fda0003820000 */
[----:B------:R-:W-:Y:S02]  /*27010*/  @P1 R2UR UR12, R18 ;  /* 0x00000000120c12ca */ /* 0x000fe400000e0000 */
[----:B------:R-:W-:Y:S02]  /*27020*/  @P1 R2UR UR11, R7 ;  /* 0x00000000070b12ca */ /* 0x000fe400000e0000 */
[----:B------:R-:W-:Y:S02]  /*27030*/  @P1 R2UR UR9, R6 ;  /* 0x00000000060912ca */ /* 0x000fe400000e0000 */
[----:B------:R-:W-:Y:S02]  /*27040*/  @P1 R2UR UR8, R3 ;  /* 0x00000000030812ca */ /* 0x000fe400000e0000 */
[----:B------:R-:W-:Y:S02]  /*27050*/  @P1 PLOP3.LUT P0, PT, P1, PT, PT, 0x8, 0x0 ;  /* 0x000000000000181c */ /* 0x000fe40000f0e170 */
[----:B--2---:R-:W-:-:S02]  /*27060*/  @P1 R2UR UR13, R5 ;  /* 0x00000000050d12ca */ /* 0x004fc400000e0000 */
[----:B------:R-:W-:-:S11]  /*27070*/  PLOP3.LUT P1, PT, PT, PT, PT, 0x8, 0x0 ;  /* 0x000000000000781c */ /* 0x000fd60003f2e170 */
[----:B------:R1:W-:Y:S02]  /*27080*/  UTMALDG.4D [UR8], [UR4], desc[UR6] ;  /* 0x00000608040075b4 */ /* 0x0003e40008019000 */
[----:B-1----:R-:W-:Y:S05]  /*27090*/  @P0 BRA.U.ANY `(.L_x_762) ;  /* 0xfffffffd00d40947 */ /* 0x002fea000393ffff */
[----:B------:R-:W-:Y:S01]  /*270a0*/  R2UR UR10, R13 ;  /* 0x000000000d0a72ca */ /* 0x000fe200000e0000 */
[----:B------:R-:W-:Y:S01]  /*270b0*/  VIADD R3, R4, 0x26a00 ;  /* 0x00026a0004037836 */ /* 0x000fe20000000000 */
[----:B------:R-:W-:Y:S02]  /*270c0*/  R2UR UR6, R10 ;  /* 0x000000000a0672ca */ /* 0x000fe400000e0000 */
[----:B------:R-:W-:Y:S02]  /*270d0*/  R2UR UR7, R11 ;  /* 0x000000000b0772ca */ /* 0x000fe400000e0000 */
[----:B------:R-:W-:-:S13]  /*270e0*/  PLOP3.LUT P0, PT, PT, PT, PT, 0x80, 0x0 ;  /* 0x000000000000781c */ /* 0x000fda0003f0f070 */
.L_x_763:
        /* <DEDUP_REMOVED lines=11> */
[----:B------:R-:W-:Y:S02]  /*271a0*/  R2UR UR10, R12 ;  /* 0x000000000c0a72ca */ /* 0x000fe400000e0000 */
[----:B------:R-:W-:Y:S02]  /*271b0*/  R2UR UR6, R10 ;  /* 0x000000000a0672ca */ /* 0x000fe400000e0000 */
[----:B------:R-:W-:Y:S02]  /*271c0*/  R2UR UR7, R11 ;  /* 0x000000000b0772ca */ /* 0x000fe400000e0000 */
[----:B------:R-:W-:Y:S02]  /*271d0*/  PLOP3.LUT P0, PT, PT, PT, PT, 0x80, 0x0 ;  /* 0x000000000000781c */ /* 0x000fe40003f0f070 */
[----:B------:R-:W-:-:S11]  /*271e0*/  IADD3 R4, R4, 0x29200, RZ ;  /* 0x0002920004047810 */ /* 0x000fd60007ffe0ff */
.L_x_764:
        /* <DEDUP_REMOVED lines=10> */
[----:B---3--:R-:W-:Y:S05]  /*27290*/  @P0 BRA.U.ANY `(.L_x_764) ;  /* 0xfffffffd00d40947 */ /* 0x008fea000393ffff */
.L_x_749:
[----:B------:R-:W-:Y:S05]  /*272a0*/  BSYNC B0 ;  /* 0x0000000000007941 */ /* 0x000fea0003800000 */
.L_x_748:
[----:B------:R-:W-:-:S06]  /*272b0*/  UISETP.NE.AND UP0, UPT, UR37, 0x3, UPT ;  /* 0x000000032500788c */ /* 0x000fcc000bf05270 */
[----:B------:R-:W-:-:S13]  /*272c0*/  PLOP3.LUT P0, PT, PT, PT, UP0, 0x80, 0x0 ;  /* 0x000000000000781c */ /* 0x000fda0003f0f008 */
[----:B------:R-:W-:Y:S05]  /*272d0*/  @!P0 BRA `(.L_x_765) ;  /* 0x0000000000048947 */ /* 0x000fea0003800000 */
[----:B------:R-:W-:Y:S01]  /*272e0*/  BPT.TRAP 0x1 ;  /* 0x000000040000795c */ /* 0x000fe20000300000 */
.L_x_765:
[----:B--2---:R-:W2:Y:S01]  /*272f0*/  LDL R5, [R1+0x4] ;  /* 0x0000040001057983 */ /* 0x004ea20000100800 */
[----:B------:R-:W-:Y:S01]  /*27300*/  IMAD.U32 R3, RZ, RZ, UR39 ;  /* 0x00000027ff037e24 */ /* 0x000fe2000f8e00ff */
[----:B------:R-:W-:Y:S01]  /*27310*/  LOP3.LUT R4, R8, 0x1, RZ, 0x3c, !PT ;  /* 0x0000000108047812 */ /* 0x000fe200078e3cff */
[----:B------:R-:W-:Y:S03]  /*27320*/  BSSY B0, `(.L_x_766) ;  /* 0x0000006000007945 */ /* 0x000fe60003800000 */
[----:B------:R-:W-:Y:S02]  /*27330*/  ISETP.NE.AND P1, PT, R3, 0x3, PT ;  /* 0x000000030300780c */ /* 0x000fe40003f25270 */
[----:B------:R-:W-:Y:S01]  /*27340*/  SHF.L.U32 R4, R4, 0x1f, RZ ;  /* 0x0000001f04047819 */ /* 0x000fe200000006ff */
[----:B--2---:R-:W-:-:S04]  /*27350*/  IMAD R3, R0, 0x8, R5 ;  /* 0x0000000800037824 */ /* 0x004fc800078e0205 */
[----:B------:R-:W2:Y:S02]  /*27360*/  SYNCS.PHASECHK.TRANS64.TRYWAIT P0, [R3+URZ+0x33470], R4 ;  /* 0x03347004030075a7 */ /* 0x000ea4000800017f */
[----:B--2---:R-:W-:Y:S05]  /*27370*/  @!P0 BRA `(.L_x_767) ;  /* 0x0000004c00e48947 */ /* 0x004fea0003800000 */
.L_x_923:
[----:B------:R-:W-:Y:S05]  /*27380*/  BSYNC B0 ;  /* 0x0000000000007941 */ /* 0x000fea0003800000 */
.L_x_766:
[----:B------:R-:W-:Y:S05]  /*27390*/  @!P1 BRA `(.L_x_768) ;  /* 0x0000000000049947 */ /* 0x000fea0003800000 */
[----:B------:R-:W-:Y:S01]  /*273a0*/  BPT.TRAP 0x1 ;  /* 0x000000040000795c */ /* 0x000fe20000300000 */
.L_x_768:
[----:B--2---:R-:W-:Y:S01]  /*273b0*/  SHF.L.U32 R4, R8, 0x1f, RZ ;  /* 0x0000001f08047819 */ /* 0x004fe200000006ff */
[----:B-1----:R-:W-:-:S03]  /*273c0*/  IMAD R10, R0, 0x7800, RZ ;  /* 0x00007800000a7824 */ /* 0x002fc600078e02ff */
[----:B------:R-:W1:Y:S02]  /*273d0*/  SYNCS.PHASECHK.TRANS64.TRYWAIT P0, [R3+URZ+0x33460], R4 ;  /* 0x03346004030075a7 */ /* 0x000e64000800017f */
[----:B-1----:R-:W-:Y:S05]  /*273e0*/  @!P0 BRA `(.L_x_769) ;  /* 0x0000004c00dc8947 */ /* 0x002fea0003800000 */
.L_x_924:
[----:B------:R-:W2:Y:S04]  /*273f0*/  LDL R0, [R1+0x2c] ;  /* 0x00002c0001007983 */ /* 0x000ea80000100800 */
[----:B------:R-:W3:Y:S04]  /*27400*/  LDL R13, [R1+0x4] ;  /* 0x00000400010d7983 */ /* 0x000ee80000100800 */
[----:B------:R-:W4:Y:S01]  /*27410*/  LDL R11, [R1+0x28] ;  /* 0x00002800010b7983 */ /* 0x000f220000100800 */
[----:B------:R-:W-:Y:S05]  /*27420*/  WARPSYNC.ALL ;  /* 0x0000000000007948 */ /* 0x000fea0003800000 */
[----:B--2---:R-:W-:-:S05]  /*27430*/  LOP3.LUT R0, R10, R0, RZ, 0xfc, !PT ;  /* 0x000000000a007212 */ /* 0x004fca00078efcff */
[----:B---3--:R-:W-:-:S05]  /*27440*/  IMAD.IADD R0, R13, 0x1, R0 ;  /* 0x000000010d007824 */ /* 0x008fca00078e0200 */
[----:B-1----:R-:W1:Y:S01]  /*27450*/  LDSM.16.MT88.4 R4, [R0+0xf200] ;  /* 0x00f200000004783b */ /* 0x002e620000004200 */
[----:B----4-:R-:W-:-:S05]  /*27460*/  LOP3.LUT R12, R10, R11, RZ, 0xfc, !PT ;  /* 0x0000000b0a0c7212 */ /* 0x010fca00078efcff */
[----:B------:R-:W-:Y:S01]  /*27470*/  IMAD.IADD R12, R13, 0x1, R12 ;  /* 0x000000010d0c7824 */ /* 0x000fe200078e020c */
[C-C-:B-1----:R-:W-:Y:S02]  /*27480*/  PRMT R8, R4.reuse, 0x6420, R5.reuse ;  /* 0x0000642004087816 */ /* 0x142fe40000000005 */
[----:B------:R-:W-:Y:S02]  /*27490*/  PRMT R9, R4, 0x7531, R5 ;  /* 0x0000753104097816 */ /* 0x000fe40000000005 */
[C-C-:B------:R-:W-:Y:S02]  /*274a0*/  PRMT R10, R6.reuse, 0x6420, R7.reuse ;  /* 0x00006420060a7816 */ /* 0x140fe40000000007 */
[----:B------:R-:W-:-:S05]  /*274b0*/  PRMT R11, R6, 0x7531, R7 ;  /* 0x00007531060b7816 */ /* 0x000fca0000000007 */
[----:B------:R-:W-:Y:S04]  /*274c0*/  STSM.16.M88.4 [R12+0x200], R8 ;  /* 0x000200080c007844 */ /* 0x000fe80000000200 */
[----:B------:R-:W1:Y:S02]  /*274d0*/  LDSM.16.MT88.4 R4, [R0+0x11a00] ;  /* 0x011a00000004783b */ /* 0x000e640000004200 */
[C-C-:B-1----:R-:W-:Y:S02]  /*274e0*/  PRMT R8, R4.reuse, 0x6420, R5.reuse ;  /* 0x0000642004087816 */ /* 0x142fe40000000005 */
[----:B------:R-:W-:Y:S02]  /*274f0*/  PRMT R9, R4, 0x7531, R5 ;  /* 0x0000753104097816 */ /* 0x000fe40000000005 */
[----:B------:R-:W-:-:S02]  /*27500*/  PRMT R10, R6, 0x6420, R7 ;  /* 0x00006420060a7816 */ /* 0x000fc40000000007 */
        /* <DEDUP_REMOVED lines=85> */
[----:B--2---:R-:W2:Y:S01]  /*27a60*/  FENCE.VIEW.ASYNC.S ;  /* 0x00000000000073c6 */ /* 0x004ea20000000000 */
[----:B------:R-:W-:Y:S05]  /*27a70*/  @!P1 BRA `(.L_x_770) ;  /* 0x0000000000049947 */ /* 0x000fea0003800000 */
[----:B------:R-:W-:Y:S01]  /*27a80*/  BPT.TRAP 0x1 ;  /* 0x000000040000795c */ /* 0x000fe20000300000 */
.L_x_770:
[----:B------:R-:W3:Y:S01]  /*27a90*/  S2R R0, SR_TID.X ;  /* 0x0000000000007919 */ /* 0x000ee20000002100 */
[----:B--2---:R2:W-:Y:S01]  /*27aa0*/  SYNCS.ARRIVE.TRANS64.A1T0 RZ, [R3+URZ+0x33450], RZ ;  /* 0x033450ff03ff79a7 */ /* 0x0045e2000810003f */
[----:B-1----:R1:W5:Y:S01]  /*27ab0*/  LDL R8, [R1+0x14] ;  /* 0x0000140001087983 */ /* 0x0023620000100800 */
[----:B---3--:R-:W-:Y:S01]  /*27ac0*/  LOP3.LUT R0, R0, 0x7f, RZ, 0xc0, !PT ;  /* 0x0000007f00007812 */ /* 0x008fe200078ec0ff */
[----:B------:R-:W-:Y:S03]  /*27ad0*/  BAR.SYNC.DEFER_BLOCKING 0x2, 0x80 ;  /* 0x0082000000007b1d */ /* 0x000fe60000010000 */
[----:B------:R-:W-:-:S03]  /*27ae0*/  ISETP.NE.AND P0, PT, R0, RZ, PT ;  /* 0x000000ff0000720c */ /* 0x000fc60003f05270 */
[----:B------:R1:W5:Y:S10]  /*27af0*/  LDL R0, [R1+0xc] ;  /* 0x00000c0001007983 */ /* 0x0003740000100800 */
[----:B--2---:R-:W-:-:S05]  /*27b00*/  @!P0 VIADD R3, R3, 0x33480 ;  /* 0x0003348003038836 */ /* 0x004fca0000000000 */
[----:B------:R-:W-:-:S04]  /*27b10*/  @!P0 PRMT R3, RZ, 0x654, R3 ;  /* 0x00000654ff038816 */ /* 0x000fc80000000003 */
[----:B------:R1:W-:Y:S01]  /*27b20*/  @!P0 SYNCS.ARRIVE.TRANS64.RED.A1T0 RZ, [R3+URZ], RZ ;  /* 0x000000ff03ff89a7 */ /* 0x0003e2000810043f */
[C---:B------:R-:W-:Y:S02]  /*27b30*/  ISETP.GT.AND P0, PT, R2.reuse, RZ, PT ;  /* 0x000000ff0200720c */ /* 0x040fe40003f04270 */
[----:B------:R-:W-:-:S11]  /*27b40*/  IADD3 R2, R2, -0x1, RZ ;  /* 0xffffffff02027810 */ /* 0x000fd60007ffe0ff */
[----:B-1----:R-:W-:Y:S05]  /*27b50*/  @P0 BRA `(.L_x_771) ;  /* 0xffffffe800f40947 */ /* 0x002fea000383ffff */
.L_x_747:
[----:B------:R-:W1:Y:S01]  /*27b60*/  S2R R3, SR_TID.X ;  /* 0x0000000000037919 */ /* 0x000e620000002100 */
[----:B------:R-:W-:Y:S01]  /*27b70*/  BSSY B0, `(.L_x_772) ;  /* 0x0000010000007945 */ /* 0x000fe20003800000 */
[----:B-1----:R-:W-:-:S04]  /*27b80*/  LOP3.LUT R3, R3, 0x7f, RZ, 0xc0, !PT ;  /* 0x0000007f03037812 */ /* 0x002fc800078ec0ff */
[----:B------:R-:W-:-:S13]  /*27b90*/  ISETP.NE.AND P0, PT, R3, RZ, PT ;  /* 0x000000ff0300720c */ /* 0x000fda0003f05270 */
[----:B------:R-:W-:Y:S05]  /*27ba0*/  @P0 BRA `(.L_x_773) ;  /* 0x0000000000300947 */ /* 0x000fea0003800000 */
[----:B------:R-:W1:Y:S01]  /*27bb0*/  S2R R3, SR_LANEID ;  /* 0x0000000000037919 */ /* 0x000e620000000000 */
[----:B------:R-:W-:Y:S01]  /*27bc0*/  VOTEU.ANY UR4, UPT, PT ;  /* 0x0000000000047886 */ /* 0x000fe200038e0100 */
[----:B--2---:R-:W2:Y:S01]  /*27bd0*/  LDC.64 R4, c[0x0][0xc60] ;  /* 0x00031800ff047b82 */ /* 0x004ea20000000a00 */
[----:B-----5:R-:W1:Y:S08]  /*27be0*/  FLO.U32 R0, UR4 ;  /* 0x0000000400007d00 */ /* 0x020e7000080e0000 */
[----:B------:R-:W2:Y:S01]  /*27bf0*/  POPC R2, UR4 ;  /* 0x0000000400027d09 */ /* 0x000ea20008000000 */
[----:B-1----:R-:W-:-:S13]  /*27c00*/  ISETP.EQ.U32.AND P1, PT, R0, R3, PT ;  /* 0x000000030000720c */ /* 0x002fda0003f22070 */
[----:B--2---:R-:W2:Y:S01]  /*27c10*/  @P1 ATOMG.E.ADD.STRONG.GPU PT, R5, desc[UR54][R4.64], R2 ;  /* 0x00000002040519a8 */ /* 0x004ea200081ee1f6 */
[----:B------:R-:W1:Y:S02]  /*27c20*/  S2R R3, SR_LTMASK ;  /* 0x0000000000037919 */ /* 0x000e640000003900 */
[----:B-1----:R-:W-:-:S06]  /*27c30*/  LOP3.LUT R3, R3, UR4, RZ, 0xc0, !PT ;  /* 0x0000000403037c12 */ /* 0x002fcc000f8ec0ff */
[----:B------:R-:W1:Y:S01]  /*27c40*/  POPC R3, R3 ;  /* 0x0000000300037309 */ /* 0x000e620000000000 */
[----:B--2---:R-:W1:Y:S02]  /*27c50*/  SHFL.IDX PT, R0, R5, R0, 0x1f ;  /* 0x00001f0005007589 */ /* 0x004e6400000e0000 */
[----:B-1----:R-:W-:-:S07]  /*27c60*/  IADD3 R16, R0, UR38, R3 ;  /* 0x0000002600107c10 */ /* 0x002fce000fffe003 */
.L_x_773:
[----:B------:R-:W-:Y:S05]  /*27c70*/  BSYNC B0 ;  /* 0x0000000000007941 */ /* 0x000fea0003800000 */
.L_x_772:
[----:B------:R-:W-:-:S06]  /*27c80*/  UISETP.NE.AND UP0, UPT, UR37, 0x3, UPT ;  /* 0x000000032500788c */ /* 0x000fcc000bf05270 */
[----:B------:R-:W-:-:S13]  /*27c90*/  PLOP3.LUT P1, PT, PT, PT, UP0, 0x80, 0x0 ;  /* 0x000000000000781c */ /* 0x000fda0003f2f008 */
[----:B------:R-:W-:Y:S05]  /*27ca0*/  @!P1 BRA `(.L_x_774) ;  /* 0x0000000000049947 */ /* 0x000fea0003800000 */
[----:B------:R-:W-:Y:S01]  /*27cb0*/  BPT.TRAP 0x1 ;  /* 0x000000040000795c */ /* 0x000fe20000300000 */
.L_x_774:
[----:B------:R-:W3:Y:S04]  /*27cc0*/  LDL R4, [R1+0x14] ;  /* 0x0000140001047983 */ /* 0x000ee80000100800 */
[----:B------:R-:W4:Y:S04]  /*27cd0*/  LDL R3, [R1+0x4] ;  /* 0x0000040001037983 */ /* 0x000f280000100800 */
[----:B------:R-:W4:Y:S01]  /*27ce0*/  LDL R2, [R1+0xc] ;  /* 0x00000c0001027983 */ /* 0x000f220000100800 */
[----:B-----5:R-:W-:Y:S01]  /*27cf0*/  IMAD.U32 R0, RZ, RZ, UR39 ;  /* 0x00000027ff007e24 */ /* 0x020fe2000f8e00ff */
[----:B------:R-:W-:Y:S04]  /*27d00*/  BSSY B0, `(.L_x_775) ;  /* 0x0000007000007945 */ /* 0x000fe80003800000 */
[----:B------:R-:W-:-:S02]  /*27d10*/  ISETP.NE.AND P2, PT, R0, 0x3, PT ;  /* 0x000000030000780c */ /* 0x000fc40003f45270 */
[----:B---3--:R-:W-:-:S04]  /*27d20*/  LOP3.LUT R0, R4, 0x1, RZ, 0x3c, !PT ;  /* 0x0000000104007812 */ /* 0x008fc800078e3cff */
[----:B------:R-:W-:Y:S01]  /*27d30*/  SHF.L.U32 R0, R0, 0x1f, RZ ;  /* 0x0000001f00007819 */ /* 0x000fe200000006ff */
[----:B----4-:R-:W-:-:S04]  /*27d40*/  IMAD R3, R2, 0x8, R3 ;  /* 0x0000000802037824 */ /* 0x010fc800078e0203 */
[----:B------:R-:W1:Y:S02]  /*27d50*/  SYNCS.PHASECHK.TRANS64.TRYWAIT P1, [R3+URZ+0x33470], R0 ;  /* 0x03347000030075a7 */ /* 0x000e64000802017f */
[----:B-1----:R-:W-:Y:S05]  /*27d60*/  @!P1 BRA `(.L_x_776) ;  /* 0x0000004400909947 */ /* 0x002fea0003800000 */
.L_x_925:
[----:B------:R-:W-:Y:S05]  /*27d70*/  BSYNC B0 ;  /* 0x0000000000007941 */ /* 0x000fea0003800000 */
.L_x_775:
[----:B------:R-:W-:Y:S05]  /*27d80*/  @!P2 BRA `(.L_x_777) ;  /* 0x000000000004a947 */ /* 0x000fea0003800000 */
[----:B------:R-:W-:Y:S01]  /*27d90*/  BPT.TRAP 0x1 ;  /* 0x000000040000795c */ /* 0x000fe20000300000 */
.L_x_777:
[----:B-1----:R-:W3:Y:S02]  /*27da0*/  LDL R0, [R1+0x14] ;  /* 0x0000140001007983 */ /* 0x002ee40000100800 */
[----:B---3--:R-:W-:-:S04]  /*27db0*/  SHF.L.U32 R0, R0, 0x1f, RZ ;  /* 0x0000001f00007819 */ /* 0x008fc800000006ff */
[----:B------:R-:W1:Y:S02]  /*27dc0*/  SYNCS.PHASECHK.TRANS64.TRYWAIT P1, [R3+URZ+0x33460], R0 ;  /* 0x03346000030075a7 */ /* 0x000e64000802017f */
[----:B-1----:R-:W-:Y:S05]  /*27dd0*/  @!P1 BRA `(.L_x_778) ;  /* 0x0000004400889947 */ /* 0x002fea0003800000 */
.L_x_926:
[----:B------:R-:W3:Y:S04]  /*27de0*/  LDL R12, [R1+0xc] ;  /* 0x00000c00010c7983 */ /* 0x000ee80000100800 */
[----:B------:R-:W1:Y:S04]  /*27df0*/  LDL R4, [R1+0x2c] ;  /* 0x00002c0001047983 */ /* 0x000e680000100800 */
[----:B------:R-:W4:Y:S04]  /*27e00*/  LDL R13, [R1+0x4] ;  /* 0x00000400010d7983 */ /* 0x000f280000100800 */
[----:B------:R-:W5:Y:S01]  /*27e10*/  LDL R10, [R1+0x28] ;  /* 0x00002800010a7983 */ /* 0x000f620000100800 */
[----:B------:R-:W-:Y:S05]  /*27e20*/  WARPSYNC.ALL ;  /* 0x0000000000007948 */ /* 0x000fea0003800000 */
[----:B---3--:R-:W-:-:S05]  /*27e30*/  IMAD R2, R12, 0x7800, RZ ;  /* 0x000078000c027824 */ /* 0x008fca00078e02ff */
[----:B-1----:R-:W-:-:S05]  /*27e40*/  LOP3.LUT R0, R2, R4, RZ, 0xfc, !PT ;  /* 0x0000000402007212 */ /* 0x002fca00078efcff */
[----:B----4-:R-:W-:-:S05]  /*27e50*/  IMAD.IADD R0, R13, 0x1, R0 ;  /* 0x000000010d007824 */ /* 0x010fca00078e0200 */
[----:B--2---:R-:W1:Y:S01]  /*27e60*/  LDSM.16.MT88.4 R4, [R0+0xf200] ;  /* 0x00f200000004783b */ /* 0x004e620000004200 */
[----:B-----5:R-:W-:-:S05]  /*27e70*/  LOP3.LUT R2, R2, R10, RZ, 0xfc, !PT ;  /* 0x0000000a02027212 */ /* 0x020fca00078efcff */
        /* <DEDUP_REMOVED lines=98> */
.L_x_779:
[----:B------:R-:W3:Y:S01]  /*284a0*/  LDL.LU R4, [R1+0x14] ;  /* 0x0000140001047983 */ /* 0x000ee20000300800 */
[----:B--2---:R2:W-:Y:S01]  /*284b0*/  SYNCS.ARRIVE.TRANS64.A1T0 RZ, [R3+URZ+0x33450], RZ ;  /* 0x033450ff03ff79a7 */ /* 0x0045e2000810003f */
[----:B------:R-:W-:Y:S01]  /*284c0*/  IADD3 R0, R12, 0x1, RZ ;  /* 0x000000010c007810 */ /* 0x000fe20007ffe0ff */
[----:B--2---:R-:W-:-:S05]  /*284d0*/  @!P0 VIADD R3, R3, 0x33480 ;  /* 0x0003348003038836 */ /* 0x004fca0000000000 */
[----:B------:R-:W-:Y:S01]  /*284e0*/  @!P0 PRMT R3, RZ, 0x654, R3 ;  /* 0x00000654ff038816 */ /* 0x000fe20000000003 */
[----:B------:R-:W-:Y:S06]  /*284f0*/  BAR.SYNC.DEFER_BLOCKING 0x2, 0x80 ;  /* 0x0082000000007b1d */ /* 0x000fec0000010000 */
[----:B------:R2:W-:Y:S01]  /*28500*/  @!P0 SYNCS.ARRIVE.TRANS64.RED.A1T0 RZ, [R3+URZ], RZ ;  /* 0x000000ff03ff89a7 */ /* 0x0005e2000810043f */
[----:B------:R-:W-:-:S04]  /*28510*/  ISETP.NE.AND P0, PT, R0, 0x2, PT ;  /* 0x000000020000780c */ /* 0x000fc80003f05270 */
[----:B-1----:R-:W-:Y:S02]  /*28520*/  SEL R2, RZ, 0x1, P0 ;  /* 0x00000001ff027807 */ /* 0x002fe40000000000 */
[----:B------:R-:W-:-:S05]  /*28530*/  SEL R0, R0, RZ, P0 ;  /* 0x000000ff00007207 */ /* 0x000fca0000000000 */
[----:B------:R2:W-:Y:S01]  /*28540*/  STL [R1+0xc], R0 ;  /* 0x00000c0001007387 */ /* 0x0005e20000100800 */
[----:B---3--:R-:W-:-:S05]  /*28550*/  LOP3.LUT R4, R4, R2, RZ, 0x3c, !PT ;  /* 0x0000000204047212 */ /* 0x008fca00078e3cff */
[----:B------:R2:W-:Y:S02]  /*28560*/  STL [R1+0x14], R4 ;  /* 0x0000140401007387 */ /* 0x0005e40000100800 */
.L_x_722:
[----:B--2---:R-:W2:Y:S02]  /*28570*/  LDL R0, [R1+0x8] ;  /* 0x0000080001007983 */ /* 0x004ea40000100800 */
[----:B--2---:R-:W-:-:S13]  /*28580*/  LOP3.LUT P0, RZ, R0, 0x2, RZ, 0xc0, !PT ;  /* 0x0000000200ff7812 */ /* 0x004fda000780c0ff */
[----:B------:R-:W-:Y:S05]  /*28590*/  @!P0 BRA `(.L_x_780) ;  /* 0x0000000000288947 */ /* 0x000fea0003800000 */
[----:B------:R-:W-:Y:S05]  /*285a0*/  WARPSYNC.ALL ;  /* 0x0000000000007948 */ /* 0x000fea0003800000 */
[----:B------:R-:W1:Y:S08]  /*285b0*/  S2UR UR5, SR_CgaCtaId ;  /* 0x00000000000579c3 */ /* 0x000e700000008800 */
[----:B------:R-:W-:Y:S06]  /*285c0*/  BAR.SYNC.DEFER_BLOCKING 0x5, 0x180 ;  /* 0x0146000000007b1d */ /* 0x000fec0000010000 */
[----:B------:R-:W-:-:S02]  /*285d0*/  UMOV UR4, 0x400 ;  /* 0x0000040000047882 */ /* 0x000fc40000000000 */
[----:B-1----:R-:W-:-:S06]  /*285e0*/  ULEA UR4, UR5, UR4, 0x18 ;  /* 0x0000000405047291 */ /* 0x002fcc000f8ec03f */
[----:B------:R-:W-:-:S05]  /*285f0*/  IMAD.U32 R0, RZ, RZ, UR4 ;  /* 0x00000004ff007e24 */ /* 0x000fca000f8e00ff */
[----:B------:R3:W4:Y:S04]  /*28600*/  LDS.128 R16, [R0+0x334d0] ;  /* 0x0334d00000107984 */ /* 0x0007280000000c00 */
[----:B------:R3:W-:Y:S01]  /*28610*/  STL [R1+0x4], R0 ;  /* 0x0000040001007387 */ /* 0x0007e20000100800 */
[----:B------:R-:W-:Y:S06]  /*28620*/  BAR.ARV 0x4, 0x180 ;  /* 0x0106000000007b1d */ /* 0x000fec0000002000 */
[----:B------:R-:W-:Y:S05]  /*28630*/  BRA `(.L_x_781) ;  /* 0x0000000800487947 */ /* 0x000fea0003800000 */
.L_x_780:
[----:B------:R-:W1:Y:S01]  /*28640*/  S2R R0, SR_TID.X ;  /* 0x0000000000007919 */ /* 0x000e620000002100 */
[----:B------:R-:W-:Y:S01]  /*28650*/  UMOV UR4, 0xffffffff ;  /* 0xffffffff00047882 */ /* 0x000fe20000000000 */
[----:B-1----:R-:W-:-:S04]  /*28660*/  LOP3.LUT R7, R0, 0x1f, RZ, 0xc0, !PT ;  /* 0x0000001f00077812 */ /* 0x002fc800078ec0ff */
[----:B------:R-:W-:Y:S01]  /*28670*/  ISETP.NE.AND P0, PT, R7, 0x1f, PT ;  /* 0x0000001f0700780c */ /* 0x000fe20003f05270 */
[----:B------:R-:W-:-:S12]  /*28680*/  BRA.DIV UR4, `(.L_x_782) ;  /* 0x0000003e04707947 */ /* 0x000fd8000b800000 */
[----:B------:R-:W-:Y:S01]  /*28690*/  IMAD.IADD R0, R19, 0x1, R7 ;  /* 0x0000000113007824 */ /* 0x000fe200078e0207 */
[----:B------:R-:W-:-:S04]  /*286a0*/  ULDC UR4, c[0x0][0xc3c] ;  /* 0x00030f0000047ab9 */ /* 0x000fc80000000800 */
[----:B------:R-:W-:-:S13]  /*286b0*/  ISETP.GE.OR P1, PT, R0, UR4, !P0 ;  /* 0x0000000400007c0c */ /* 0x000fda000c726670 */
[----:B------:R-:W1:Y:S02]  /*286c0*/  @!P1 LDC.64 R2, c[0x0][0xc80] ;  /* 0x00032000ff029b82 */ /* 0x000e640000000a00 */
[----:B-1----:R-:W-:-:S06]  /*286d0*/  @!P1 IMAD.WIDE R2, R0, 0x4, R2 ;  /* 0x0000000400029825 */ /* 0x002fcc00078e0202 */
[----:B------:R1:W2:Y:S01]  /*286e0*/  @!P1 LDG.E R3, desc[UR54][R2.64] ;  /* 0x0000003602039981 */ /* 0x0002a2000c1e1900 */
[C---:B------:R-:W-:Y:S02]  /*286f0*/  ISETP.GE.U32.AND P2, PT, R7.reuse, 0x2, PT ;  /* 0x000000020700780c */ /* 0x040fe40003f46070 */
[C---:B------:R-:W-:Y:S01]  /*28700*/  ISETP.GE.U32.AND P3, PT, R7.reuse, 0x4, PT ;  /* 0x000000040700780c */ /* 0x040fe20003f66070 */
[----:B------:R-:W-:Y:S01]  /*28710*/  SHFL.IDX PT, R0, R16, RZ, 0x1f ;  /* 0x00001fff10007589 */ /* 0x000fe200000e0000 */
[C---:B------:R-:W-:Y:S02]  /*28720*/  ISETP.GE.U32.AND P4, PT, R7.reuse, 0x8, PT ;  /* 0x000000080700780c */ /* 0x040fe40003f86070 */
[C---:B------:R-:W-:Y:S01]  /*28730*/  ISETP.GE.U32.AND P5, PT, R7.reuse, 0x10, PT ;  /* 0x000000100700780c */ /* 0x040fe20003fa6070 */
[----:B------:R-:W-:Y:S01]  /*28740*/  SHFL.IDX PT, R4, R16, 0x1, 0x1f ;  /* 0x00201f0010047f89 */ /* 0x000fe200000e0000 */
[----:B-1----:R-:W-:Y:S02]  /*28750*/  IMAD.MOV.U32 R2, RZ, RZ, RZ ;  /* 0x000000ffff027224 */ /* 0x002fe400078e00ff */
[----:B--2---:R-:W-:Y:S01]  /*28760*/  @!P1 IMAD.MOV.U32 R2, RZ, RZ, R3 ;  /* 0x000000ffff029224 */ /* 0x004fe200078e0003 */
[----:B------:R-:W-:-:S04]  /*28770*/  ISETP.NE.AND P1, PT, R7, RZ, PT ;  /* 0x000000ff0700720c */ /* 0x000fc80003f25270 */
[----:B------:R-:W1:Y:S02]  /*28780*/  SHFL.UP PT, R3, R2, 0x1, RZ ;  /* 0x0420000002037989 */ /* 0x000e6400000e00ff */
[----:B-1----:R-:W-:-:S05]  /*28790*/  SEL R3, R3, RZ, P1 ;  /* 0x000000ff03037207 */ /* 0x002fca0000800000 */
[----:B------:R-:W-:-:S05]  /*287a0*/  IMAD.IADD R3, R2, 0x1, R3 ;  /* 0x0000000102037824 */ /* 0x000fca00078e0203 */
[----:B------:R-:W1:Y:S02]  /*287b0*/  SHFL.UP PT, R5, R3, 0x2, RZ ;  /* 0x0440000003057989 */ /* 0x000e6400000e00ff */
[----:B-1----:R-:W-:-:S04]  /*287c0*/  SEL R5, R5, RZ, P2 ;  /* 0x000000ff05057207 */ /* 0x002fc80001000000 */
[----:B------:R-:W-:-:S05]  /*287d0*/  IADD3 R3, R3, R5, RZ ;  /* 0x0000000503037210 */ /* 0x000fca0007ffe0ff */
[----:B------:R-:W1:Y:S02]  /*287e0*/  SHFL.UP PT, R5, R3, 0x4, RZ ;  /* 0x0480000003057989 */ /* 0x000e6400000e00ff */
[----:B-1----:R-:W-:-:S05]  /*287f0*/  SEL R5, R5, RZ, P3 ;  /* 0x000000ff05057207 */ /* 0x002fca0001800000 */
[----:B------:R-:W-:-:S05]  /*28800*/  IMAD.IADD R3, R3, 0x1, R5 ;  /* 0x0000000103037824 */ /* 0x000fca00078e0205 */
[----:B------:R-:W1:Y:S02]  /*28810*/  SHFL.UP PT, R5, R3, 0x8, RZ ;  /* 0x0500000003057989 */ /* 0x000e6400000e00ff */
[----:B-1----:R-:W-:-:S05]  /*28820*/  SEL R5, R5, RZ, P4 ;  /* 0x000000ff05057207 */ /* 0x002fca0002000000 */
[----:B------:R-:W-:-:S05]  /*28830*/  IMAD.IADD R3, R3, 0x1, R5 ;  /* 0x0000000103037824 */ /* 0x000fca00078e0205 */
[----:B------:R-:W1:Y:S02]  /*28840*/  SHFL.UP PT, R5, R3, 0x10, RZ ;  /* 0x0600000003057989 */ /* 0x000e6400000e00ff */
[----:B-1----:R-:W-:-:S05]  /*28850*/  SEL R5, R5, RZ, P5 ;  /* 0x000000ff05057207 */ /* 0x002fca0002800000 */
[----:B------:R-:W-:-:S05]  /*28860*/  IMAD.IADD R5, R3, 0x1, R5 ;  /* 0x0000000103057824 */ /* 0x000fca00078e0205 */
[----:B------:R1:W2:Y:S02]  /*28870*/  SHFL.IDX PT, R6, R5, 0x1f, 0x1f ;  /* 0x03e01f0005067f89 */ /* 0x0002a400000e0000 */
.L_x_936:
[----:B------:R-:W-:Y:S02]  /*28880*/  ULDC UR4, c[0x0][0xc38] ;  /* 0x00030e0000047ab9 */ /* 0x000fe40000000800 */
[----:B------:R-:W-:-:S04]  /*28890*/  IMAD.U32 R16, RZ, RZ, UR4 ;  /* 0x00000004ff107e24 */ /* 0x000fc8000f8e00ff */
[----:B--2---:R-:W-:-:S04]  /*288a0*/  IMAD R6, R6, R16, RZ ;  /* 0x0000001006067224 */ /* 0x004fc800078e02ff */
[----:B------:R-:W-:-:S05]  /*288b0*/  IMAD.IADD R4, R4, 0x1, R6 ;  /* 0x0000000104047824 */ /* 0x000fca00078e0206 */
[----:B------:R-:W-:-:S13]  /*288c0*/  ISETP.GT.AND P6, PT, R4, R0, PT ;  /* 0x000000000400720c */ /* 0x000fda0003fc4270 */
[----:B------:R-:W-:Y:S05]  /*288d0*/  @P6 BRA `(.L_x_783) ;  /* 0x00000000009c6947 */ /* 0x000fea0003800000 */
.L_x_788:
[----:B------:R-:W2:Y:S01]  /*288e0*/  LDC R2, c[0x0][0xc3c] ;  /* 0x00030f00ff027b82 */ /* 0x000ea20000000800 */
[----:B------:R-:W-:-:S04]  /*288f0*/  IADD3 R19, R19, 0x1f, RZ ;  /* 0x0000001f13137810 */ /* 0x000fc80007ffe0ff */
[----:B--2---:R-:W-:-:S13]  /*28900*/  ISETP.GE.AND P6, PT, R19, R2, PT ;  /* 0x000000021300720c */ /* 0x004fda0003fc6270 */
[----:B------:R-:W-:Y:S05]  /*28910*/  @P6 BRA `(.L_x_784) ;  /* 0x0000000400446947 */ /* 0x000fea0003800000 */
[----:B------:R-:W2:Y:S01]  /*28920*/  S2R R3, SR_TID.X ;  /* 0x0000000000037919 */ /* 0x000ea20000002100 */
[----:B------:R-:W-:Y:S01]  /*28930*/  BSSY B0, `(.L_x_785) ;  /* 0x0000009000007945 */ /* 0x000fe20003800000 */
[----:B--2---:R-:W-:-:S05]  /*28940*/  LOP3.LUT R3, R3, 0x1f, RZ, 0xc0, !PT ;  /* 0x0000001f03037812 */ /* 0x004fca00078ec0ff */
[----:B-1----:R-:W-:-:S05]  /*28950*/  IMAD.IADD R5, R19, 0x1, R3 ;  /* 0x0000000113057824 */ /* 0x002fca00078e0203 */
[----:B------:R-:W-:Y:S01]  /*28960*/  ISETP.GE.OR P6, PT, R5, R2, !P0 ;  /* 0x000000020500720c */ /* 0x000fe200047c6670 */
[----:B------:R-:W-:-:S12]  /*28970*/  IMAD.MOV.U32 R2, RZ, RZ, RZ ;  /* 0x000000ffff027224 */ /* 0x000fd800078e00ff */
[----:B------:R-:W-:Y:S05]  /*28980*/  @P6 BRA `(.L_x_786) ;  /* 0x00000000000c6947 */ /* 0x000fea0003800000 */
[----:B------:R-:W1:Y:S02]  /*28990*/  LDC.64 R2, c[0x0][0xc80] ;  /* 0x00032000ff027b82 */ /* 0x000e640000000a00 */
[----:B-1----:R-:W-:-:S06]  /*289a0*/  IMAD.WIDE R2, R5, 0x4, R2 ;  /* 0x0000000405027825 */ /* 0x002fcc00078e0202 */
[----:B------:R1:W5:Y:S02]  /*289b0*/  LDG.E R2, desc[UR54][R2.64] ;  /* 0x0000003602027981 */ /* 0x000364000c1e1900 */
.L_x_786:
[----:B------:R-:W-:Y:S05]  /*289c0*/  BSYNC B0 ;  /* 0x0000000000007941 */ /* 0x000fea0003800000 */
.L_x_785:
[----:B------:R-:W-:-:S03]  /*289d0*/  UMOV UR4, 0xffffffff ;  /* 0xffffffff00047882 */ /* 0x000fc60000000000 */
[----:B------:R-:W-:Y:S05]  /*289e0*/  BRA.DIV UR4, `(.L_x_787) ;  /* 0x0000003e04d47947 */ /* 0x000fea000b800000 */
[----:B-1---5:R-:W1:Y:S02]  /*289f0*/  SHFL.UP PT, R3, R2, 0x1, RZ ;  /* 0x0420000002037989 */ /* 0x022e6400000e00ff */
        /* <DEDUP_REMOVED lines=14> */
[----:B------:R1:W2:Y:S02]  /*28ae0*/  SHFL.IDX PT, R6, R5, 0x1f, 0x1f ;  /* 0x03e01f0005067f89 */ /* 0x0002a400000e0000 */
.L_x_944:
[----:B------:R-:W-:Y:S02]  /*28af0*/  ULDC UR4, c[0x0][0xc38] ;  /* 0x00030e0000047ab9 */ /* 0x000fe40000000800 */
[----:B------:R-:W-:-:S04]  /*28b00*/  IMAD.U32 R16, RZ, RZ, UR4 ;  /* 0x00000004ff107e24 */ /* 0x000fc8000f8e00ff */
[----:B--2---:R-:W-:-:S04]  /*28b10*/  IMAD R6, R6, R16, RZ ;  /* 0x0000001006067224 */ /* 0x004fc800078e02ff */
[----:B------:R-:W-:-:S05]  /*28b20*/  IMAD.IADD R4, R6, 0x1, R4 ;  /* 0x0000000106047824 */ /* 0x000fca00078e0204 */
[----:B------:R-:W-:-:S13]  /*28b30*/  ISETP.GT.AND P6, PT, R4, R0, PT ;  /* 0x000000000400720c */ /* 0x000fda0003fc4270 */
[----:B------:R-:W-:Y:S05]  /*28b40*/  @!P6 BRA `(.L_x_788) ;  /* 0xfffffffc0064e947 */ /* 0x000fea000383ffff */
.L_x_783:
[----:B------:R-:W-:Y:S01]  /*28b50*/  IMAD.IADD R6, R4, 0x1, -R6 ;  /* 0x0000000104067824 */ /* 0x000fe200078e0a06 */
[----:B------:R-:W-:-:S03]  /*28b60*/  UMOV UR4, 0xffffffff ;  /* 0xffffffff00047882 */ /* 0x000fc60000000000 */
[----:B------:R-:W-:-:S05]  /*28b70*/  IMAD R3, R5, R16, R6 ;  /* 0x0000001005037224 */ /* 0x000fca00078e0206 */
[----:B------:R-:W-:Y:S01]  /*28b80*/  ISETP.GT.AND P6, PT, R3, R0, PT ;  /* 0x000000000300720c */ /* 0x000fe20003fc4270 */
[----:B------:R-:W-:-:S12]  /*28b90*/  BRA.DIV UR4, `(.L_x_789) ;  /* 0x0000004204407947 */ /* 0x000fd8000b800000 */
[----:B------:R-:W-:-:S04]  /*28ba0*/  VOTE.ANY R3, PT, !P6 ;  /* 0x0000000000037806 */ /* 0x000fc800070e0100 */
[----:B------:R-:W2:Y:S02]  /*28bb0*/  POPC R4, R3 ;  /* 0x0000000300047309 */ /* 0x000ea40000000000 */
[----:B--2---:R2:W3:Y:S02]  /*28bc0*/  SHFL.IDX PT, R17, R2, R4, 0x1f ;  /* 0x00001f0402117589 */ /* 0x0044e400000e0000 */
.L_x_948:
[----:B------:R-:W-:Y:S01]  /*28bd0*/  ISETP.NE.AND P0, PT, R3, RZ, PT ;  /* 0x000000ff0300720c */ /* 0x000fe20003f05270 */
[----:B--2---:R-:W-:-:S12]  /*28be0*/  IMAD.MOV.U32 R2, RZ, RZ, RZ ;  /* 0x000000ffff027224 */ /* 0x004fd800078e00ff */
[----:B------:R-:W-:Y:S05]  /*28bf0*/  @!P0 BRA `(.L_x_790) ;  /* 0x0000000000108947 */ /* 0x000fea0003800000 */
[----:B------:R-:W-:Y:S01]  /*28c00*/  UMOV UR4, 0xffffffff ;  /* 0xffffffff00047882 */ /* 0x000fe20000000000 */
[----:B------:R-:W-:Y:S02]  /*28c10*/  IADD3 R12, R4, -0x1, RZ ;  /* 0xffffffff040c7810 */ /* 0x000fe40007ffe0ff */
[----:B------:R-:W-:Y:S05]  /*28c20*/  BRA.DIV UR4, `(.L_x_791) ;  /* 0x0000004204647947 */ /* 0x000fea000b800000 */
[----:B------:R2:W4:Y:S02]  /*28c30*/  SHFL.IDX PT, R2, R5, R12, 0x1f ;  /* 0x00001f0c05027589 */ /* 0x00052400000e0000 */
.L_x_790:
[----:B-123--:R-:W-:Y:S01]  /*28c40*/  IABS R5, R17 ;  /* 0x0000001100057213 */ /* 0x00efe20000000000 */
[----:B----4-:R-:W-:Y:S02]  /*28c50*/  IMAD R16, R2, R16, R6 ;  /* 0x0000001002107224 */ /* 0x010fe400078e0206 */
[----:B------:R-:W-:Y:S01]  /*28c60*/  IMAD.IADD R19, R4, 0x1, R19 ;  /* 0x0000000104137824 */ /* 0x000fe200078e0213 */
[----:B------:R-:W1:Y:S01]  /*28c70*/  I2F.RP R2, R5 ;  /* 0x0000000500027306 */ /* 0x000e620000209400 */
[----:B------:R-:W-:-:S07]  /*28c80*/  IMAD.IADD R0, R0, 0x1, -R16 ;  /* 0x0000000100007824 */ /* 0x000fce00078e0a10 */
[----:B-1----:R-:W1:Y:S02]  /*28c90*/  MUFU.RCP R2, R2 ;  /* 0x0000000200027308 */ /* 0x002e640000001000 */
[----:B-1----:R-:W-:-:S06]  /*28ca0*/  VIADD R2, R2, 0xffffffe ;  /* 0x0ffffffe02027836 */ /* 0x002fcc0000000000 */
[----:B------:R-:W1:Y:S02]  /*28cb0*/  F2I.FTZ.U32.TRUNC.NTZ R3, R2 ;  /* 0x0000000200037305 */ /* 0x000e64000021f000 */
[----:B-1----:R-:W-:-:S04]  /*28cc0*/  IMAD.MOV R2, RZ, RZ, -R3 ;  /* 0x000000ffff027224 */ /* 0x002fc800078e0a03 */
        /* <DEDUP_REMOVED lines=9> */
[-C--:B------:R-:W-:Y:S01]  /*28d60*/  @!P1 IADD3 R3, R3, -R5.reuse, RZ ;  /* 0x8000000503039210 */ /* 0x080fe20007ffe0ff */
        /* <DEDUP_REMOVED lines=8> */
[----:B------:R-:W-:Y:S01]  /*28df0*/  MOV R18, R2 ;  /* 0x0000000200127202 */ /* 0x000fe20000000f00 */
[----:B------:R-:W-:-:S04]  /*28e00*/  IMAD.MOV R3, RZ, RZ, -R2 ;  /* 0x000000ffff037224 */ /* 0x000fc800078e0a02 */
[----:B------:R-:W-:Y:S01]  /*28e10*/  IMAD R17, R17, R3, R0 ;  /* 0x0000000311117224 */ /* 0x000fe200078e0200 */
[----:B------:R-:W-:Y:S06]  /*28e20*/  BRA `(.L_x_792) ;  /* 0x00000000001c7947 */ /* 0x000fec0003800000 */
.L_x_784:
[----:B------:R-:W-:Y:S01]  /*28e30*/  UMOV UR4, URZ ;  /* 0x0000003f00047c82 */ /* 0x000fe20008000000 */
[----:B------:R-:W-:Y:S01]  /*28e40*/  UMOV UR5, URZ ;  /* 0x0000003f00057c82 */ /* 0x000fe20008000000 */
[----:B------:R-:W-:Y:S01]  /*28e50*/  ULDC UR6, c[0x0][0xc3c] ;  /* 0x00030f0000067ab9 */ /* 0x000fe20000000800 */
[----:B------:R-:W-:Y:S02]  /*28e60*/  IMAD.MOV.U32 R16, RZ, RZ, R0 ;  /* 0x000000ffff107224 */ /* 0x000fe400078e0000 */
[----:B------:R-:W-:Y:S02]  /*28e70*/  IMAD.U32 R17, RZ, RZ, UR4 ;  /* 0x00000004ff117e24 */ /* 0x000fe4000f8e00ff */
[----:B------:R-:W-:Y:S02]  /*28e80*/  IMAD.U32 R18, RZ, RZ, UR5 ;  /* 0x00000005ff127e24 */ /* 0x000fe4000f8e00ff */
[----:B------:R-:W-:-:S07]  /*28e90*/  IMAD.U32 R19, RZ, RZ, UR6 ;  /* 0x00000006ff137e24 */ /* 0x000fce000f8e00ff */
.L_x_792:
[----:B------:R2:W3:Y:S01]  /*28ea0*/  LDL R3, [R1+0x4] ;  /* 0x0000040001037983 */ /* 0x0004e20000100800 */
[----:B------:R-:W4:Y:S01]  /*28eb0*/  S2R R0, SR_TID.X ;  /* 0x0000000000007919 */ /* 0x000f220000002100 */
[----:B------:R-:W-:Y:S05]  /*28ec0*/  WARPSYNC.ALL ;  /* 0x0000000000007948 */ /* 0x000fea0003800000 */
[----:B----4-:R-:W-:Y:S01]  /*28ed0*/  LOP3.LUT R0, R0, 0x1f, RZ, 0xc0, !PT ;  /* 0x0000001f00007812 */ /* 0x010fe200078ec0ff */
[----:B------:R-:W-:Y:S03]  /*28ee0*/  BAR.SYNC.DEFER_BLOCKING 0x4, 0x180 ;  /* 0x0106000000007b1d */ /* 0x000fe60000010000 */
[----:B------:R-:W-:-:S13]  /*28ef0*/  ISETP.NE.AND P0, PT, R0, RZ, PT ;  /* 0x000000ff0000720c */ /* 0x000fda0003f05270 */
[----:B------:R-:W3:Y:S01]  /*28f00*/  @!P0 S2R R0, SR_CgaCtaId ;  /* 0x0000000000008919 */ /* 0x000ee20000008800 */
[----:B------:R-:W-:-:S04]  /*28f10*/  @!P0 MOV R2, 0x400 ;  /* 0x0000040000028802 */ /* 0x000fc80000000f00 */
[----:B---3--:R-:W-:-:S05]  /*28f20*/  @!P0 LEA R3, R0, R2, 0x18 ;  /* 0x0000000200038211 */ /* 0x008fca00078ec0ff */
[----:B------:R2:W-:Y:S04]  /*28f30*/  @!P0 STS.128 [R3+0x334d0], R16 ;  /* 0x0334d01003008388 */ /* 0x0005e80000000c00 */
[----:B------:R2:W-:Y:S01]  /*28f40*/  @!P0 STL [R1+0x4], R3 ;  /* 0x0000040301008387 */ /* 0x0005e20000100800 */
[----:B------:R-:W-:Y:S06]  /*28f50*/  BAR.ARV 0x5, 0x180 ;  /* 0x0146000000007b1d */ /* 0x000fec0000002000 */
.L_x_781:
[----:B------:R-:W-:Y:S02]  /*28f60*/  ULDC UR4, c[0x0][0xc3c] ;  /* 0x00030f0000047ab9 */ /* 0x000fe40000000800 */
[----:B----4-:R-:W-:-:S13]  /*28f70*/  ISETP.GE.AND P0, PT, R19, UR4, PT ;  /* 0x0000000413007c0c */ /* 0x010fda000bf06270 */
[----:B------:R-:W-:Y:S05]  /*28f80*/  @!P0 BRA `(.L_x_793) ;  /* 0xffffff9c00f08947 */ /* 0x000fea000383ffff */
[----:B------:R-:W-:Y:S05]  /*28f90*/  BSYNC B7 ;  /* 0x0000000000077941 */ /* 0x000fea0003800000 */
.L_x_677:
[----:B---3--:R-:W3:Y:S01]  /*28fa0*/  LDL.LU R0, [R1+0x58] ;  /* 0x0000580001007983 */ /* 0x008ee20000300800 */
[----:B------:R-:W-:Y:S01]  /*28fb0*/  BSSY B0, `(.L_x_794) ;  /* 0x000000b000007945 */ /* 0x000fe20003800000 */
[----:B-1----:R-:W1:Y:S01]  /*28fc0*/  S2R R5, SR_CgaCtaId ;  /* 0x0000000000057919 */ /* 0x002e620000008800 */
[----:B---3--:R-:W-:-:S05]  /*28fd0*/  VIADD R0, R0, 0x1 ;  /* 0x0000000100007836 */ /* 0x008fca0000000000 */
[----:B0-----:R-:W-:-:S04]  /*28fe0*/  LEA.HI R2, R0, R0, RZ, 0x1 ;  /* 0x0000000000027211 */ /* 0x001fc800078f08ff */
[----:B--2---:R-:W-:-:S04]  /*28ff0*/  LOP3.LUT R3, R2, 0xfffffffe, RZ, 0xc0, !PT ;  /* 0xfffffffe02037812 */ /* 0x004fc800078ec0ff */
[----:B------:R-:W-:Y:S02]  /*29000*/  IADD3 R3, R0, -R3, RZ ;  /* 0x8000000300037210 */ /* 0x000fe40007ffe0ff */
[----:B------:R-:W-:Y:S02]  /*29010*/  MOV R0, 0x400 ;  /* 0x0000040000007802 */ /* 0x000fe40000000f00 */
[----:B------:R-:W-:Y:S02]  /*29020*/  SHF.L.U32 R3, R3, 0x1f, RZ ;  /* 0x0000001f03037819 */ /* 0x000fe400000006ff */
[----:B-1----:R-:W-:-:S04]  /*29030*/  LEA R0, R5, R0, 0x18 ;  /* 0x0000000005007211 */ /* 0x002fc800078ec0ff */
[----:B------:R-:W0:Y:S02]  /*29040*/  SYNCS.PHASECHK.TRANS64.TRYWAIT P0, [R0+URZ+0x33420], R3 ;  /* 0x03342003000075a7 */ /* 0x000e24000800017f */
[----:B0-----:R-:W-:Y:S05]  /*29050*/  @!P0 BRA `(.L_x_795) ;  /* 0x0000003c00808947 */ /* 0x001fea0003800000 */
.L_x_951:
[----:B------:R-:W-:Y:S05]  /*29060*/  BSYNC B0 ;  /* 0x0000000000007941 */ /* 0x000fea0003800000 */
.L_x_794:
[----:B------:R-:W-:-:S03]  /*29070*/  UMOV UR4, 0xffffffff ;  /* 0xffffffff00047882 */ /* 0x000fc60000000000 */
[----:B------:R-:W-:Y:S05]  /*29080*/  BRA.DIV UR4, `(.L_x_796) ;  /* 0x0000003e04887947 */ /* 0x000fea000b800000 */
[----:B------:R-:W1:Y:S02]  /*29090*/  S2R R2, SR_TID.X ;  /* 0x0000000000027919 */ /* 0x000e640000002100 */
[----:B-1----:R-:W-:-:S04]  /*290a0*/  SHF.R.U32.HI R2, RZ, 0x5, R2 ;  /* 0x00000005ff027819 */ /* 0x002fc80000011602 */
[----:B------:R-:W-:-:S05]  /*290b0*/  LOP3.LUT R2, R2, 0x3, RZ, 0xc0, !PT ;  /* 0x0000000302027812 */ /* 0x000fca00078ec0ff */
[----:B------:R1:W2:Y:S02]  /*290c0*/  SHFL.IDX PT, R14, R2, RZ, 0x1f ;  /* 0x00001fff020e7589 */ /* 0x0002a400000e0000 */
.L_x_954:
[----:B--2---:R-:W-:-:S13]  /*290d0*/  ISETP.NE.AND P0, PT, R14, RZ, PT ;  /* 0x000000ff0e00720c */ /* 0x004fda0003f05270 */
[----:B------:R-:W-:Y:S05]  /*290e0*/  @P0 BRA `(.L_x_476) ;  /* 0x0000000000b00947 */ /* 0x000fea0003800000 */
[----:B------:R-:W-:-:S03]  /*290f0*/  UMOV UR4, 0xffffffff ;  /* 0xffffffff00047882 */ /* 0x000fc60000000000 */
[----:B------:R-:W-:Y:S05]  /*29100*/  BRA.DIV UR4, `(.L_x_797) ;  /* 0x0000003e049c7947 */ /* 0x000fea000b800000 */
[----:B------:R-:W-:-:S13]  /*29110*/  ELECT P6, URZ, PT ;  /* 0x00000000003f782f */ /* 0x000fda00038c0000 */
.L_x_957:
[----:B------:R-:W-:Y:S05]  /*29120*/  @!P6 BRA `(.L_x_476) ;  /* 0x0000000000a0e947 */ /* 0x000fea0003800000 */
[----:B------:R-:W-:-:S06]  /*29130*/  ULOP3.LUT UR4, UR36, 0x2, URZ, 0xfc, !UPT ;  /* 0x0000000224047892 */ /* 0x000fcc000f8efc3f */
[----:B-1----:R-:W-:-:S05]  /*29140*/  IMAD.U32 R2, RZ, RZ, UR4 ;  /* 0x00000004ff027e24 */ /* 0x002fca000f8e00ff */
[----:B------:R-:W-:-:S13]  /*29150*/  ISETP.NE.AND P0, PT, R2, 0x3, PT ;  /* 0x000000030200780c */ /* 0x000fda0003f05270 */
[----:B------:R-:W-:Y:S05]  /*29160*/  @!P0 BRA `(.L_x_798) ;  /* 0x0000000000048947 */ /* 0x000fea0003800000 */
[----:B------:R-:W-:Y:S01]  /*29170*/  BPT.TRAP 0x1 ;  /* 0x000000040000795c */ /* 0x000fe20000300000 */
.L_x_798:
[----:B0-----:R-:W2:Y:S04]  /*29180*/  LDL R3, [R1+0xc] ;  /* 0x00000c0001037983 */ /* 0x001ea80000100800 */
[----:B------:R-:W3:Y:S01]  /*29190*/  LDL.LU R7, [R1+0x14] ;  /* 0x0000140001077983 */ /* 0x000ee20000300800 */
[----:B------:R-:W-:-:S04]  /*291a0*/  VIADD R2, R0, 0x33440 ;  /* 0x0003344000027836 */ /* 0x000fc80000000000 */
[C---:B--2---:R-:W-:Y:S02]  /*291b0*/  IMAD R6, R3.reuse, 0x8, R2 ;  /* 0x0000000803067824 */ /* 0x044fe400078e0202 */
[----:B------:R-:W-:Y:S01]  /*291c0*/  VIADD R3, R3, 0x1 ;  /* 0x0000000103037836 */ /* 0x000fe20000000000 */
[----:B---3--:R-:W-:-:S04]  /*291d0*/  SHF.L.U32 R5, R7, 0x1f, RZ ;  /* 0x0000001f07057819 */ /* 0x008fc800000006ff */
[C---:B------:R-:W-:Y:S01]  /*291e0*/  ISETP.NE.AND P2, PT, R3.reuse, 0x2, PT ;  /* 0x000000020300780c */ /* 0x040fe20003f45270 */
[----:B------:R-:W0:Y:S03]  /*291f0*/  SYNCS.PHASECHK.TRANS64.TRYWAIT P1, [R6+URZ], R5 ;  /* 0x00000005060075a7 */ /* 0x000e26000802017f */
[----:B------:R-:W-:Y:S02]  /*29200*/  SEL R4, RZ, 0x1, P2 ;  /* 0x00000001ff047807 */ /* 0x000fe40001000000 */
[----:B------:R-:W-:Y:S02]  /*29210*/  SEL R3, R3, RZ, P2 ;  /* 0x000000ff03037207 */ /* 0x000fe40001000000 */
[----:B------:R-:W-:-:S03]  /*29220*/  LOP3.LUT R4, R7, R4, RZ, 0x3c, !PT ;  /* 0x0000000407047212 */ /* 0x000fc600078e3cff */
[----:B------:R-:W-:Y:S01]  /*29230*/  IMAD R7, R3, 0x8, R2 ;  /* 0x0000000803077824 */ /* 0x000fe200078e0202 */
[----:B------:R-:W-:Y:S01]  /*29240*/  SHF.L.U32 R2, R4, 0x1f, RZ ;  /* 0x0000001f04027819 */ /* 0x000fe200000006ff */
[----:B0-----:R-:W-:Y:S06]  /*29250*/  @!P1 BRA `(.L_x_799) ;  /* 0x0000003c00689947 */ /* 0x001fec0003800000 */
.L_x_958:
[----:B------:R-:W1:Y:S02]  /*29260*/  SYNCS.PHASECHK.TRANS64.TRYWAIT P1, [R7+URZ], R2 ;  /* 0x00000002070075a7 */ /* 0x000e64000802017f */
[----:B-1----:R-:W-:Y:S05]  /*29270*/  @!P1 BRA `(.L_x_800) ;  /* 0x0000003c00749947 */ /* 0x002fea0003800000 */
.L_x_959:
[----:B------:R-:W-:Y:S05]  /*29280*/  @!P0 BRA `(.L_x_801) ;  /* 0x0000000000048947 */ /* 0x000fea0003800000 */
[----:B------:R-:W-:Y:S01]  /*29290*/  BPT.TRAP 0x1 ;  /* 0x000000040000795c */ /* 0x000fe20000300000 */
.L_x_801:
[----:B------:R-:W2:Y:S02]  /*292a0*/  LDL.LU R4, [R1+0xc] ;  /* 0x00000c0001047983 */ /* 0x000ea40000300800 */
[----:B--2---:R-:W-:-:S04]  /*292b0*/  LEA R4, R4, R0, 0x3 ;  /* 0x0000000004047211 */ /* 0x004fc800078e18ff */
[----:B------:R-:W2:Y:S02]  /*292c0*/  SYNCS.PHASECHK.TRANS64.TRYWAIT P1, [R4+URZ+0x33460], R5 ;  /* 0x03346005040075a7 */ /* 0x000ea4000802017f */
[----:B--2---:R-:W-:Y:S05]  /*292d0*/  @!P1 BRA `(.L_x_802) ;  /* 0x0000003c00709947 */ /* 0x004fea0003800000 */
.L_x_960:
[----:B------:R-:W-:Y:S05]  /*292e0*/  @!P0 BRA `(.L_x_803) ;  /* 0x0000000000048947 */ /* 0x000fea0003800000 */
[----:B------:R-:W-:Y:S01]  /*292f0*/  BPT.TRAP 0x1 ;  /* 0x000000040000795c */ /* 0x000fe20000300000 */
.L_x_803:
[----:B------:R-:W-:-:S04]  /*29300*/  IMAD R3, R3, 0x8, R0 ;  /* 0x0000000803037824 */ /* 0x000fc800078e0200 */
[----:B------:R-:W3:Y:S02]  /*29310*/  SYNCS.PHASECHK.TRANS64.TRYWAIT P1, [R3+URZ+0x33460], R2 ;  /* 0x03346002030075a7 */ /* 0x000ee4000802017f */
[----:B---3--:R-:W-:Y:S05]  /*29320*/  @!P1 BRA `(.L_x_804) ;  /* 0x0000003c00709947 */ /* 0x008fea0003800000 */
.L_x_961:
[----:B------:R-:W-:Y:S05]  /*29330*/  @!P0 BRA `(.L_x_805) ;  /* 0x0000000000048947 */ /* 0x000fea0003800000 */
[----:B------:R-:W-:Y:S01]  /*29340*/  BPT.TRAP 0x1 ;  /* 0x000000040000795c */ /* 0x000fe20000300000 */
.L_x_805:
[----:B------:R-:W4:Y:S02]  /*29350*/  SYNCS.PHASECHK.TRANS64.TRYWAIT P0, [R4+URZ+0x33480], R5 ;  /* 0x03348005040075a7 */ /* 0x000f24000800017f */
[----:B----4-:R-:W-:Y:S05]  /*29360*/  @!P0 BRA `(.L_x_806) ;  /* 0x0000003c00748947 */ /* 0x010fea0003800000 */
.L_x_807:
[----:B------:R0:W0:Y:S02]  /*29370*/  SYNCS.PHASECHK.TRANS64.TRYWAIT P0, [R3+URZ+0x33480], R2 ;  /* 0x03348002030075a7 */ /* 0x000024000800017f */
[----:B0-----:R-:W-:Y:S05]  /*29380*/  @!P0 NANOSLEEP.SYNCS 0x989680 ;  /* 0x009896800000895d */ /* 0x001fea0003900000 */
[----:B------:R-:W0:Y:S02]  /*29390*/  @!P0 SYNCS.PHASECHK.TRANS64 P0, [R3+URZ+0x33480], R2 ;  /* 0x03348002030085a7 */ /* 0x000e24000800007f */
[----:B0-----:R-:W-:Y:S05]  /*293a0*/  @!P0 BRA `(.L_x_807) ;  /* 0xfffffffc00f08947 */ /* 0x001fea000383ffff */
.L_x_476:
[----:B------:R-:W-:Y:S05]  /*293b0*/  BSYNC B8 ;  /* 0x0000000000087941 */ /* 0x000fea0003800000 */
.L_x_473:
[----:B------:R-:W-:Y:S05]  /*293c0*/  EXIT ;  /* 0x000000000000794d */ /* 0x000fea0003800000 */
.L_x_494:
[----:B-1----:R1:W2:Y:S02]  /*293d0*/  SYNCS.PHASECHK.TRANS64.TRYWAIT P5, [R43+URZ+0x33490], R100 ;  /* 0x033490642b0075a7 */ /* 0x0022a400080a017f */
[----:B--2---:R-:W-:Y:S05]  /*293e0*/  @!P5 NANOSLEEP.SYNCS 0x989680 ;  /* 0x009896800000d95d */ /* 0x004fea0003900000 */
[----:B------:R-:W2:Y:S02]  /*293f0*/  @!P5 SYNCS.PHASECHK.TRANS64 P5, [R43+URZ+0x33490], R100 ;  /* 0x033490642b00d5a7 */ /* 0x000ea400080a007f */
[----:B--2---:R-:W-:Y:S05]  /*29400*/  @!P5 BRA `(.L_x_494) ;  /* 0xfffffffc00f0d947 */ /* 0x004fea000383ffff */
[----:B------:R-:W-:Y:S05]  /*29410*/  BRA `(.L_x_808) ;  /* 0xfffffda000587947 */ /* 0x000fea000383ffff */
.L_x_548:
[----:B--2---:R2:W4:Y:S02]  /*29420*/  SYNCS.PHASECHK.TRANS64.TRYWAIT P5, [R43+URZ+0x33490], R100 ;  /* 0x033490642b0075a7 */ /* 0x00452400080a017f */
[----:B----4-:R-:W-:Y:S05]  /*29430*/  @!P5 NANOSLEEP.SYNCS 0x989680 ;  /* 0x009896800000d95d */ /* 0x010fea0003900000 */
[----:B------:R-:W4:Y:S02]  /*29440*/  @!P5 SYNCS.PHASECHK.TRANS64 P5, [R43+URZ+0x33490], R100 ;  /* 0x033490642b00d5a7 */ /* 0x000f2400080a007f */
[----:B----4-:R-:W-:Y:S05]  /*29450*/  @!P5 BRA `(.L_x_548) ;  /* 0xfffffffc00f0d947 */ /* 0x010fea000383ffff */
[----:B------:R-:W-:Y:S05]  /*29460*/  BRA `(.L_x_809) ;  /* 0xfffffdfc00ac7947 */ /* 0x000fea000383ffff */
.L_x_573:
[----:B0-----:R0:W1:Y:S02]  /*29470*/  SYNCS.PHASECHK.TRANS64.TRYWAIT P3, [R43+URZ+0x33490], R100 ;  /* 0x033490642b0075a7 */ /* 0x001064000806017f */
[----:B-1----:R-:W-:Y:S05]  /*29480*/  @!P3 NANOSLEEP.SYNCS 0x989680 ;  /* 0x009896800000b95d */ /* 0x002fea0003900000 */
[----:B------:R-:W1:Y:S02]  /*29490*/  @!P3 SYNCS.PHASECHK.TRANS64 P3, [R43+URZ+0x33490], R100 ;  /* 0x033490642b00b5a7 */ /* 0x000e64000806007f */
[----:B-1----:R-:W-:Y:S05]  /*294a0*/  @!P3 BRA `(.L_x_573) ;  /* 0xfffffffc00f0b947 */ /* 0x002fea000383ffff */
[----:B------:R-:W-:Y:S05]  /*294b0*/  BRA `(.L_x_810) ;  /* 0xfffffe5c00687947 */ /* 0x000fea000383ffff */
.L_x_579:
[----:B-1----:R1:W2:Y:S02]  /*294c0*/  SYNCS.PHASECHK.TRANS64.TRYWAIT P2, [R43+URZ+0x334b0], R100 ;  /* 0x0334b0642b0075a7 */ /* 0x0022a4000804017f */
[----:B--2---:R-:W-:Y:S05]  /*294d0*/  @!P2 NANOSLEEP.SYNCS 0x989680 ;  /* 0x009896800000a95d */ /* 0x004fea0003900000 */
[----:B------:R-:W2:Y:S02]  /*294e0*/  @!P2 SYNCS.PHASECHK.TRANS64 P2, [R43+URZ+0x334b0], R100 ;  /* 0x0334b0642b00a5a7 */ /* 0x000ea4000804007f */
[----:B--2---:R-:W-:Y:S05]  /*294f0*/  @!P2 BRA `(.L_x_579) ;  /* 0xfffffffc00f0a947 */ /* 0x004fea000383ffff */
[----:B------:R-:W-:Y:S05]  /*29500*/  BRA `(.L_x_811) ;  /* 0xfffffe60006c7947 */ /* 0x000fea000383ffff */
.L_x_587:
[----:B------:R-:W0:Y:S01]  /*29510*/  S2R R35, SR_TID.X ;  /* 0x0000000000237919 */ /* 0x000e220000002100 */
[----:B------:R-:W-:Y:S01]  /*29520*/  BSSY B0, `(.L_x_812) ;  /* 0x000000c000007945 */ /* 0x000fe20003800000 */
[----:B------:R-:W-:Y:S01]  /*29530*/  IMAD.MOV.U32 R12, RZ, RZ, RZ ;  /* 0x000000ffff0c7224 */ /* 0x000fe200078e00ff */
[----:B------:R-:W-:Y:S01]  /*29540*/  MOV R15, 0xffffffff ;  /* 0xffffffff000f7802 */ /* 0x000fe20000000f00 */
[----:B------:R-:W-:Y:S02]  /*29550*/  IMAD.MOV.U32 R11, RZ, RZ, 0x1f ;  /* 0x0000001fff0b7424 */ /* 0x000fe400078e00ff */
[----:B0-----:R-:W-:-:S05]  /*29560*/  VIADD R43, R35, 0xffffff80 ;  /* 0xffffff80232b7836 */ /* 0x001fca0000000000 */
[----:B------:R-:W-:-:S04]  /*29570*/  SHF.R.S32.HI R35, RZ, 0x1f, R43 ;  /* 0x0000001fff237819 */ /* 0x000fc8000001142b */
[----:B------:R-:W-:-:S04]  /*29580*/  LEA.HI R35, R35, R43, RZ, 0x7 ;  /* 0x0000002b23237211 */ /* 0x000fc800078f38ff */
[----:B------:R-:W-:-:S05]  /*29590*/  SHF.R.S32.HI R35, RZ, 0x7, R35 ;  /* 0x00000007ff237819 */ /* 0x000fca0000011423 */
[----:B------:R-:W-:-:S07]  /*295a0*/  IMAD.MOV.U32 R13, RZ, RZ, R35 ;  /* 0x000000ffff0d7224 */ /* 0x000fce00078e0023 */
[----:B-----5:R-:W-:Y:S05]  /*295b0*/  WARPSYNC.COLLECTIVE R15, `(.L_x_813) ;  /* 0x000000000f087348 */ /* 0x020fea0003c00000 */
[----:B------:R0:W1:Y:S02]  /*295c0*/  SHFL.IDX P6, R14, R13, R12, R11 ;  /* 0x0000000c0d0e7389 */ /* 0x00006400000c000b */
[----:B01---5:R-:W-:Y:S01]  /*295d0*/  ENDCOLLECTIVE ;  /* 0x000000000000791b */ /* 0x023fe20003800000 */
.L_x_813:
[----:B------:R-:W-:Y:S05]  /*295e0*/  BSYNC B0 ;  /* 0x0000000000007941 */ /* 0x000fea0003800000 */
.L_x_812:
[----:B------:R-:W-:Y:S01]  /*295f0*/  IMAD.MOV.U32 R233, RZ, RZ, R14 ;  /* 0x000000ffffe97224 */ /* 0x000fe200078e000e */
[----:B------:R-:W-:Y:S06]  /*29600*/  BRA `(.L_x_814) ;  /* 0xfffffe6c003c7947 */ /* 0x000fec000383ffff */
.L_x_597:
[----:B------:R-:W-:Y:S01]  /*29610*/  BSSY B1, `(.L_x_815) ;  /* 0x0000008000017945 */ /* 0x000fe20003800000 */
[----:B------:R-:W-:Y:S02]  /*29620*/  IMAD.MOV.U32 R13, RZ, RZ, R26 ;  /* 0x000000ffff0d7224 */ /* 0x000fe400078e001a */
[----:B------:R-:W-:Y:S02]  /*29630*/  IMAD.MOV.U32 R12, RZ, RZ, RZ ;  /* 0x000000ffff0c7224 */ /* 0x000fe400078e00ff */
[----:B------:R-:W-:Y:S02]  /*29640*/  IMAD.MOV.U32 R11, RZ, RZ, 0x1e1f ;  /* 0x00001e1fff0b7424 */ /* 0x000fe400078e00ff */
[----:B------:R-:W-:-:S07]  /*29650*/  IMAD.MOV.U32 R15, RZ, RZ, -0x1 ;  /* 0xffffffffff0f7424 */ /* 0x000fce00078e00ff */
[----:B------:R-:W-:Y:S05]  /*29660*/  WARPSYNC.COLLECTIVE R15, `(.L_x_816) ;  /* 0x000000000f087348 */ /* 0x000fea0003c00000 */
[----:B------:R0:W1:Y:S02]  /*29670*/  SHFL.IDX P6, R14, R13, R12, R11 ;  /* 0x0000000c0d0e7389 */ /* 0x00006400000c000b */
[----:B01----:R-:W-:Y:S01]  /*29680*/  ENDCOLLECTIVE ;  /* 0x000000000000791b */ /* 0x003fe20003800000 */
.L_x_816:
[----:B------:R-:W-:Y:S05]  /*29690*/  BSYNC B1 ;  /* 0x0000000000017941 */ /* 0x000fea0003800000 */
.L_x_815:
[----:B------:R-:W-:Y:S01]  /*296a0*/  IMAD.MOV.U32 R13, RZ, RZ, R24 ;  /* 0x000000ffff0d7224 */ /* 0x000fe200078e0018 */
[----:B------:R-:W-:Y:S01]  /*296b0*/  MOV R0, R14 ;  /* 0x0000000e00007202 */ /* 0x000fe20000000f00 */
[----:B------:R-:W-:Y:S02]  /*296c0*/  IMAD.MOV.U32 R12, RZ, RZ, RZ ;  /* 0x000000ffff0c7224 */ /* 0x000fe400078e00ff */
[----:B------:R-:W-:Y:S02]  /*296d0*/  IMAD.MOV.U32 R11, RZ, RZ, 0x1e1f ;  /* 0x00001e1fff0b7424 */ /* 0x000fe400078e00ff */
[----:B------:R-:W-:-:S07]  /*296e0*/  IMAD.MOV.U32 R15, RZ, RZ, -0x1 ;  /* 0xffffffffff0f7424 */ /* 0x000fce00078e00ff */
[----:B------:R-:W-:Y:S05]  /*296f0*/  WARPSYNC.COLLECTIVE R15, `(.L_x_817) ;  /* 0x000000000f087348 */ /* 0x000fea0003c00000 */
[----:B------:R0:W1:Y:S02]  /*29700*/  SHFL.IDX P6, R14, R13, R12, R11 ;  /* 0x0000000c0d0e7389 */ /* 0x00006400000c000b */
[----:B01----:R-:W-:Y:S01]  /*29710*/  ENDCOLLECTIVE ;  /* 0x000000000000791b */ /* 0x003fe20003800000 */
.L_x_817:
[----:B------:R-:W-:Y:S01]  /*29720*/  MOV R13, R27 ;  /* 0x0000001b000d7202 */ /* 0x000fe20000000f00 */
[----:B------:R-:W-:-:S07]  /*29730*/  IMAD.MOV.U32 R3, RZ, RZ, R14 ;  /* 0x000000ffff037224 */ /* 0x000fce00078e000e */
[----:B------:R-:W-:Y:S05]  /*29740*/  WARPSYNC.COLLECTIVE R15, `(.L_x_818) ;  /* 0x000000000f087348 */ /* 0x000fea0003c00000 */
[----:B------:R0:W1:Y:S02]  /*29750*/  SHFL.IDX P6, R14, R13, R12, R11 ;  /* 0x0000000c0d0e7389 */ /* 0x00006400000c000b */
[----:B01----:R-:W-:Y:S01]  /*29760*/  ENDCOLLECTIVE ;  /* 0x000000000000791b */ /* 0x003fe20003800000 */
.L_x_818:
[----:B------:R-:W-:Y:S02]  /*29770*/  IMAD.MOV.U32 R13, RZ, RZ, R28 ;  /* 0x000000ffff0d7224 */ /* 0x000fe400078e001c */
[----:B------:R-:W-:-:S07]  /*29780*/  IMAD.MOV.U32 R4, RZ, RZ, R14 ;  /* 0x000000ffff047224 */ /* 0x000fce00078e000e */
[----:B------:R-:W-:Y:S05]  /*29790*/  WARPSYNC.COLLECTIVE R15, `(.L_x_819) ;  /* 0x000000000f087348 */ /* 0x000fea0003c00000 */
[----:B------:R0:W1:Y:S02]  /*297a0*/  SHFL.IDX P6, R14, R13, R12, R11 ;  /* 0x0000000c0d0e7389 */ /* 0x00006400000c000b */
[----:B01----:R-:W-:Y:S01]  /*297b0*/  ENDCOLLECTIVE ;  /* 0x000000000000791b */ /* 0x003fe20003800000 */
.L_x_819:
[----:B------:R-:W-:Y:S05]  /*297c0*/  BRA `(.L_x_820) ;  /* 0xfffffe70002c7947 */ /* 0x000fea000383ffff */
.L_x_601:
[----:B0-----:R0:W1:Y:S02]  /*297d0*/  SYNCS.PHASECHK.TRANS64.TRYWAIT P0, [R16+URZ+0x33400], R5 ;  /* 0x03340005100075a7 */ /* 0x001064000800017f */
[----:B-1----:R-:W-:Y:S05]  /*297e0*/  @!P0 NANOSLEEP.SYNCS 0x989680 ;  /* 0x009896800000895d */ /* 0x002fea0003900000 */
[----:B------:R-:W1:Y:S02]  /*297f0*/  @!P0 SYNCS.PHASECHK.TRANS64 P0, [R16+URZ+0x33400], R5 ;  /* 0x03340005100085a7 */ /* 0x000e64000800007f */
[----:B-1----:R-:W-:Y:S05]  /*29800*/  @!P0 BRA `(.L_x_601) ;  /* 0xfffffffc00f08947 */ /* 0x002fea000383ffff */
[----:B------:R-:W-:Y:S05]  /*29810*/  BRA `(.L_x_821) ;  /* 0xfffffe7400807947 */ /* 0x000fea000383ffff */
.L_x_613:
[----:B------:R-:W-:Y:S01]  /*29820*/  BSSY B1, `(.L_x_822) ;  /* 0x0000008000017945 */ /* 0x000fe20003800000 */
[----:B------:R-:W-:Y:S01]  /*29830*/  IMAD.MOV.U32 R13, RZ, RZ, R26 ;  /* 0x000000ffff0d7224 */ /* 0x000fe200078e001a */
[----:B------:R-:W-:Y:S01]  /*29840*/  MOV R15, 0xffffffff ;  /* 0xffffffff000f7802 */ /* 0x000fe20000000f00 */
[----:B------:R-:W-:Y:S02]  /*29850*/  IMAD.MOV.U32 R12, RZ, RZ, RZ ;  /* 0x000000ffff0c7224 */ /* 0x000fe400078e00ff */
[----:B------:R-:W-:-:S07]  /*29860*/  IMAD.MOV.U32 R11, RZ, RZ, 0x1e1f ;  /* 0x00001e1fff0b7424 */ /* 0x000fce00078e00ff */
[----:B------:R-:W-:Y:S05]  /*29870*/  WARPSYNC.COLLECTIVE R15, `(.L_x_823) ;  /* 0x000000000f087348 */ /* 0x000fea0003c00000 */
[----:B------:R0:W1:Y:S02]  /*29880*/  SHFL.IDX P6, R14, R13, R12, R11 ;  /* 0x0000000c0d0e7389 */ /* 0x00006400000c000b */
[----:B01----:R-:W-:Y:S01]  /*29890*/  ENDCOLLECTIVE ;  /* 0x000000000000791b */ /* 0x003fe20003800000 */
.L_x_823:
[----:B------:R-:W-:Y:S05]  /*298a0*/  BSYNC B1 ;  /* 0x0000000000017941 */ /* 0x000fea0003800000 */
.L_x_822:
[----:B------:R-:W-:Y:S02]  /*298b0*/  IMAD.MOV.U32 R13, RZ, RZ, R24 ;  /* 0x000000ffff0d7224 */ /* 0x000fe400078e0018 */
[----:B------:R-:W-:Y:S02]  /*298c0*/  IMAD.MOV.U32 R12, RZ, RZ, RZ ;  /* 0x000000ffff0c7224 */ /* 0x000fe400078e00ff */
[----:B------:R-:W-:Y:S02]  /*298d0*/  IMAD.MOV.U32 R11, RZ, RZ, 0x1e1f ;  /* 0x00001e1fff0b7424 */ /* 0x000fe400078e00ff */
[----:B------:R-:W-:Y:S02]  /*298e0*/  IMAD.MOV.U32 R15, RZ, RZ, -0x1 ;  /* 0xffffffffff0f7424 */ /* 0x000fe400078e00ff */
[----:B------:R-:W-:-:S07]  /*298f0*/  IMAD.MOV.U32 R0, RZ, RZ, R14 ;  /* 0x000000ffff007224 */ /* 0x000fce00078e000e */
[----:B------:R-:W-:Y:S05]  /*29900*/  WARPSYNC.COLLECTIVE R15, `(.L_x_824) ;  /* 0x000000000f087348 */ /* 0x000fea0003c00000 */
[----:B------:R0:W1:Y:S02]  /*29910*/  SHFL.IDX P6, R14, R13, R12, R11 ;  /* 0x0000000c0d0e7389 */ /* 0x00006400000c000b */
[----:B01----:R-:W-:Y:S01]  /*29920*/  ENDCOLLECTIVE ;  /* 0x000000000000791b */ /* 0x003fe20003800000 */
.L_x_824:
[----:B------:R-:W-:Y:S01]  /*29930*/  IMAD.MOV.U32 R13, RZ, RZ, R27 ;  /* 0x000000ffff0d7224 */ /* 0x000fe200078e001b */
[----:B------:R-:W-:-:S07]  /*29940*/  MOV R3, R14 ;  /* 0x0000000e00037202 */ /* 0x000fce0000000f00 */
[----:B------:R-:W-:Y:S05]  /*29950*/  WARPSYNC.COLLECTIVE R15, `(.L_x_825) ;  /* 0x000000000f087348 */ /* 0x000fea0003c00000 */
[----:B------:R0:W1:Y:S02]  /*29960*/  SHFL.IDX P6, R14, R13, R12, R11 ;  /* 0x0000000c0d0e7389 */ /* 0x00006400000c000b */
[----:B01----:R-:W-:Y:S01]  /*29970*/  ENDCOLLECTIVE ;  /* 0x000000000000791b */ /* 0x003fe20003800000 */
.L_x_825:
[----:B------:R-:W-:Y:S02]  /*29980*/  IMAD.MOV.U32 R13, RZ, RZ, R28 ;  /* 0x000000ffff0d7224 */ /* 0x000fe400078e001c */
[----:B------:R-:W-:-:S07]  /*29990*/  IMAD.MOV.U32 R20, RZ, RZ, R14 ;  /* 0x000000ffff147224 */ /* 0x000fce00078e000e */
[----:B------:R-:W-:Y:S05]  /*299a0*/  WARPSYNC.COLLECTIVE R15, `(.L_x_826) ;  /* 0x000000000f087348 */ /* 0x000fea0003c00000 */
[----:B------:R0:W1:Y:S02]  /*299b0*/  SHFL.IDX P6, R14, R13, R12, R11 ;  /* 0x0000000c0d0e7389 */ /* 0x00006400000c000b */
[----:B01----:R-:W-:Y:S01]  /*299c0*/  ENDCOLLECTIVE ;  /* 0x000000000000791b */ /* 0x003fe20003800000 */
.L_x_826:
[----:B------:R-:W-:Y:S01]  /*299d0*/  IMAD.MOV.U32 R21, RZ, RZ, R14 ;  /* 0x000000ffff157224 */ /* 0x000fe200078e000e */
[----:B------:R-:W-:Y:S06]  /*299e0*/  BRA `(.L_x_827) ;  /* 0xfffffea000dc7947 */ /* 0x000fec000383ffff */
.L_x_617:
[----:B-1----:R1:W2:Y:S02]  /*299f0*/  SYNCS.PHASECHK.TRANS64.TRYWAIT P0, [R16+URZ+0x33400], R21 ;  /* 0x03340015100075a7 */ /* 0x0022a4000800017f */
[----:B--2---:R-:W-:Y:S05]  /*29a00*/  @!P0 NANOSLEEP.SYNCS 0x989680 ;  /* 0x009896800000895d */ /* 0x004fea0003900000 */
[----:B------:R-:W2:Y:S02]  /*29a10*/  @!P0 SYNCS.PHASECHK.TRANS64 P0, [R16+URZ+0x33400], R21 ;  /* 0x03340015100085a7 */ /* 0x000ea4000800007f */
[----:B--2---:R-:W-:Y:S05]  /*29a20*/  @!P0 BRA `(.L_x_617) ;  /* 0xfffffffc00f08947 */ /* 0x004fea000383ffff */
[----:B------:R-:W-:Y:S05]  /*29a30*/  BRA `(.L_x_828) ;  /* 0xfffffea400ec7947 */ /* 0x000fea000383ffff */
.L_x_625:
[----:B-1----:R1:W2:Y:S02]  /*29a40*/  SYNCS.PHASECHK.TRANS64.TRYWAIT P2, [R0+URZ+0x33430], R3 ;  /* 0x03343003000075a7 */ /* 0x0022a4000804017f */
[----:B--2---:R-:W-:Y:S05]  /*29a50*/  @!P2 NANOSLEEP.SYNCS 0x989680 ;  /* 0x009896800000a95d */ /* 0x004fea0003900000 */
[----:B------:R-:W2:Y:S02]  /*29a60*/  @!P2 SYNCS.PHASECHK.TRANS64 P2, [R0+URZ+0x33430], R3 ;  /* 0x033430030000a5a7 */ /* 0x000ea4000804007f */
[----:B--2---:R-:W-:Y:S05]  /*29a70*/  @!P2 BRA `(.L_x_625) ;  /* 0xfffffffc00f0a947 */ /* 0x004fea000383ffff */
[----:B------:R-:W-:Y:S05]  /*29a80*/  BRA `(.L_x_624) ;  /* 0xfffffed800487947 */ /* 0x000fea000383ffff */
.L_x_631:
[----:B-1----:R1:W2:Y:S02]  /*29a90*/  SYNCS.PHASECHK.TRANS64.TRYWAIT P2, [R11+URZ+0x33430], R8 ;  /* 0x033430080b0075a7 */ /* 0x0022a4000804017f */
[----:B--2---:R-:W-:Y:S05]  /*29aa0*/  @!P2 NANOSLEEP.SYNCS 0x989680 ;  /* 0x009896800000a95d */ /* 0x004fea0003900000 */
[----:B------:R-:W2:Y:S02]  /*29ab0*/  @!P2 SYNCS.PHASECHK.TRANS64 P2, [R11+URZ+0x33430], R8 ;  /* 0x033430080b00a5a7 */ /* 0x000ea4000804007f */
[----:B--2---:R-:W-:Y:S05]  /*29ac0*/  @!P2 BRA `(.L_x_631) ;  /* 0xfffffffc00f0a947 */ /* 0x004fea000383ffff */
[----:B------:R-:W-:Y:S05]  /*29ad0*/  BRA `(.L_x_630) ;  /* 0xffffff1000d87947 */ /* 0x000fea000383ffff */
.L_x_635:
[----:B-1----:R1:W2:Y:S02]  /*29ae0*/  SYNCS.PHASECHK.TRANS64.TRYWAIT P1, [R10+URZ+0x33450], R6 ;  /* 0x033450060a0075a7 */ /* 0x0022a4000802017f */
[----:B--2---:R-:W-:Y:S05]  /*29af0*/  @!P1 NANOSLEEP.SYNCS 0x989680 ;  /* 0x009896800000995d */ /* 0x004fea0003900000 */
[----:B------:R-:W2:Y:S02]  /*29b00*/  @!P1 SYNCS.PHASECHK.TRANS64 P1, [R10+URZ+0x33450], R6 ;  /* 0x033450060a0095a7 */ /* 0x000ea4000802007f */
[----:B--2---:R-:W-:Y:S05]  /*29b10*/  @!P1 BRA `(.L_x_635) ;  /* 0xfffffffc00f09947 */ /* 0x004fea000383ffff */
[----:B------:R-:W-:Y:S05]  /*29b20*/  BRA `(.L_x_632) ;  /* 0xffffff2400147947 */ /* 0x000fea000383ffff */
.L_x_641:
[----:B-1----:R1:W2:Y:S02]  /*29b30*/  SYNCS.PHASECHK.TRANS64.TRYWAIT P1, [R3+URZ+0x33450], R4 ;  /* 0x03345004030075a7 */ /* 0x0022a4000802017f */
[----:B--2---:R-:W-:Y:S05]  /*29b40*/  @!P1 NANOSLEEP.SYNCS 0x989680 ;  /* 0x009896800000995d */ /* 0x004fea0003900000 */
[----:B------:R-:W2:Y:S02]  /*29b50*/  @!P1 SYNCS.PHASECHK.TRANS64 P1, [R3+URZ+0x33450], R4 ;  /* 0x03345004030095a7 */ /* 0x000ea4000802007f */
[----:B--2---:R-:W-:Y:S05]  /*29b60*/  @!P1 BRA `(.L_x_641) ;  /* 0xfffffffc00f09947 */ /* 0x004fea000383ffff */
[----:B------:R-:W-:Y:S05]  /*29b70*/  BRA `(.L_x_640) ;  /* 0xffffff4400a87947 */ /* 0x000fea000383ffff */
.L_x_645:
[----:B------:R-:W-:Y:S01]  /*29b80*/  SEL R9, R129, R12, P0 ;  /* 0x0000000c81097207 */ /* 0x000fe20000000000 */
[----:B------:R-:W-:Y:S01]  /*29b90*/  IMAD.MOV.U32 R15, RZ, RZ, -0x1 ;  /* 0xffffffffff0f7424 */ /* 0x000fe200078e00ff */
[----:B------:R-:W-:Y:S01]  /*29ba0*/  SEL R20, R12, R129, P0 ;  /* 0x000000810c147207 */ /* 0x000fe20000000000 */
[----:B------:R-:W-:Y:S01]  /*29bb0*/  IMAD.MOV.U32 R12, RZ, RZ, R0 ;  /* 0x000000ffff0c7224 */ /* 0x000fe200078e0000 */
[----:B------:R-:W-:Y:S02]  /*29bc0*/  MOV R11, 0x1c1f ;  /* 0x00001c1f000b7802 */ /* 0x000fe40000000f00 */
[----:B------:R-:W-:Y:S02]  /*29bd0*/  SEL R7, R128, R35, P0 ;  /* 0x0000002380077207 */ /* 0x000fe40000000000 */
[----:B------:R-:W-:-:S07]  /*29be0*/  SEL R8, R35, R128, P0 ;  /* 0x0000008023087207 */ /* 0x000fce0000000000 */
[----:B0----5:R-:W-:Y:S05]  /*29bf0*/  WARPSYNC.COLLECTIVE R15, `(.L_x_829) ;  /* 0x000000000f087348 */ /* 0x021fea0003c00000 */
[----:B------:R1:W2:Y:S02]  /*29c00*/  SHFL.IDX P6, R14, R13, R12, R11 ;  /* 0x0000000c0d0e7389 */ /* 0x0002a400000c000b */
[----:B012--5:R-:W-:Y:S01]  /*29c10*/  ENDCOLLECTIVE ;  /* 0x000000000000791b */ /* 0x027fe20003800000 */
.L_x_829:
[----:B------:R-:W-:Y:S02]  /*29c20*/  SEL R21, R126, R39, P0 ;  /* 0x000000277e157207 */ /* 0x000fe40000000000 */
[----:B------:R-:W-:Y:S02]  /*29c30*/  SEL R24, R39, R126, P0 ;  /* 0x0000007e27187207 */ /* 0x000fe40000000000 */
[----:B------:R-:W-:Y:S02]  /*29c40*/  SEL R25, R127, R46, P0 ;  /* 0x0000002e7f197207 */ /* 0x000fe40000000000 */
[----:B------:R-:W-:Y:S02]  /*29c50*/  SEL R28, R46, R127, P0 ;  /* 0x0000007f2e1c7207 */ /* 0x000fe40000000000 */
[----:B------:R-:W-:Y:S02]  /*29c60*/  SEL R27, R49, R48, P0 ;  /* 0x00000030311b7207 */ /* 0x000fe40000000000 */
[----:B------:R-:W-:-:S02]  /*29c70*/  SEL R31, R53, R52, P0 ;  /* 0x00000034351f7207 */ /* 0x000fc40000000000 */
[----:B------:R-:W-:Y:S01]  /*29c80*/  SEL R40, R52, R53, P0 ;  /* 0x0000003534287207 */ /* 0x000fe20000000000 */
[----:B------:R-:W-:Y:S01]  /*29c90*/  IMAD.MOV.U32 R13, RZ, RZ, R2 ;  /* 0x000000ffff0d7224 */ /* 0x000fe200078e0002 */
[----:B------:R-:W-:Y:S01]  /*29ca0*/  SEL R33, R56, R37, P0 ;  /* 0x0000002538217207 */ /* 0x000fe20000000000 */
[----:B------:R-:W-:Y:S01]  /*29cb0*/  IMAD.MOV.U32 R12, RZ, RZ, R3 ;  /* 0x000000ffff0c7224 */ /* 0x000fe200078e0003 */
[----:B------:R-:W-:Y:S01]  /*29cc0*/  SEL R44, R37, R56, P0 ;  /* 0x00000038252c7207 */ /* 0x000fe20000000000 */
[----:B------:R-:W-:Y:S01]  /*29cd0*/  IMAD.MOV.U32 R2, RZ, RZ, RZ ;  /* 0x000000ffff027224 */ /* 0x000fe200078e00ff */
[----:B------:R-:W-:Y:S02]  /*29ce0*/  SEL R37, R76, R41, P0 ;  /* 0x000000294c257207 */ /* 0x000fe40000000000 */
[----:B------:R-:W-:Y:S02]  /*29cf0*/  SEL R52, R41, R76, P0 ;  /* 0x0000004c29347207 */ /* 0x000fe40000000000 */
[----:B------:R-:W-:Y:S01]  /*29d00*/  SEL R32, R48, R49, P0 ;  /* 0x0000003130207207 */ /* 0x000fe20000000000 */
[----:B------:R-:W-:Y:S01]  /*29d10*/  IMAD.MOV.U32 R6, RZ, RZ, R14 ;  /* 0x000000ffff067224 */ /* 0x000fe200078e000e */
[----:B------:R-:W-:-:S07]  /*29d20*/  SEL R41, R62, R43, P0 ;  /* 0x0000002b3e297207 */ /* 0x000fce0000000000 */
[----:B------:R-:W-:Y:S05]  /*29d30*/  WARPSYNC.COLLECTIVE R15, `(.L_x_830) ;  /* 0x000000000f087348 */ /* 0x000fea0003c00000 */
[----:B------:R0:W1:Y:S02]  /*29d40*/  SHFL.IDX P6, R14, R13, R12, R11 ;  /* 0x0000000c0d0e7389 */ /* 0x00006400000c000b */
[----:B01----:R-:W-:Y:S01]  /*29d50*/  ENDCOLLECTIVE ;  /* 0x000000000000791b */ /* 0x003fe20003800000 */
.L_x_830:
        /* <DEDUP_REMOVED lines=8> */
[----:B------:R-:W-:Y:S02]  /*29de0*/  MOV R13, R7 ;  /* 0x00000007000d7202 */ /* 0x000fe40000000f00 */
[----:B------:R-:W-:Y:S02]  /*29df0*/  SEL R51, R34, R59, P0 ;  /* 0x0000003b22337207 */ /* 0x000fe40000000000 */
        /* <DEDUP_REMOVED lines=8> */
.L_x_831:
        /* <DEDUP_REMOVED lines=19> */
.L_x_832:
[----:B------:R-:W-:Y:S02]  /*29fb0*/  SEL R63, R82, R91, P0 ;  /* 0x0000005b523f7207 */ /* 0x000fe40000000000 */
[----:B------:R-:W-:Y:S02]  /*29fc0*/  SEL R82, R91, R82, P0 ;  /* 0x000000525b527207 */ /* 0x000fe40000000000 */
[----:B------:R-:W-:Y:S02]  /*29fd0*/  SEL R65, R84, R95, P0 ;  /* 0x0000005f54417207 */ /* 0x000fe40000000000 */
[----:B------:R-:W-:Y:S02]  /*29fe0*/  SEL R84, R95, R84, P0 ;  /* 0x000000545f547207 */ /* 0x000fe40000000000 */
[----:B------:R-:W-:Y:S02]  /*29ff0*/  SEL R4, R6, R5, P0 ;  /* 0x0000000506047207 */ /* 0x000fe40000000000 */
[----:B------:R-:W-:-:S02]  /*2a000*/  SEL R6, R5, R6, P0 ;  /* 0x0000000605067207 */ /* 0x000fc40000000000 */
[----:B------:R-:W-:Y:S01]  /*2a010*/  MOV R13, R9 ;  /* 0x00000009000d7202 */ /* 0x000fe20000000f00 */
[----:B------:R-:W-:Y:S02]  /*2a020*/  IMAD.MOV.U32 R12, RZ, RZ, R0 ;  /* 0x000000ffff0c7224 */ /* 0x000fe400078e0000 */
[----:B------:R-:W-:-:S07]  /*2a030*/  IMAD.MOV.U32 R7, RZ, RZ, R14 ;  /* 0x000000ffff077224 */ /* 0x000fce00078e000e */
[----:B------:R-:W-:Y:S05]  /*2a040*/  WARPSYNC.COLLECTIVE R15, `(.L_x_833) ;  /* 0x000000000f087348 */ /* 0x000fea0003c00000 */
[----:B------:R0:W1:Y:S02]  /*2a050*/  SHFL.IDX P6, R14, R13, R12, R11 ;  /* 0x0000000c0d0e7389 */ /* 0x00006400000c000b */
[----:B01----:R-:W-:Y:S01]  /*2a060*/  ENDCOLLECTIVE ;  /* 0x000000000000791b */ /* 0x003fe20003800000 */
.L_x_833:
[----:B------:R-:W-:Y:S02]  /*2a070*/  SEL R8, R10, R7, P0 ;  /* 0x000000070a087207 */ /* 0x000fe40000000000 */
[----:B------:R-:W-:Y:S01]  /*2a080*/  SEL R10, R7, R10, P0 ;  /* 0x0000000a070a7207 */ /* 0x000fe20000000000 */
[----:B------:R-:W-:Y:S02]  /*2a090*/  IMAD.MOV.U32 R13, RZ, RZ, R20 ;  /* 0x000000ffff0d7224 */ /* 0x000fe400078e0014 */
[----:B------:R-:W-:Y:S02]  /*2a0a0*/  IMAD.MOV.U32 R12, RZ, RZ, R3 ;  /* 0x000000ffff0c7224 */ /* 0x000fe400078e0003 */
[----:B------:R-:W-:-:S07]  /*2a0b0*/  IMAD.MOV.U32 R9, RZ, RZ, R14 ;  /* 0x000000ffff097224 */ /* 0x000fce00078e000e */
[----:B------:R-:W-:Y:S05]  /*2a0c0*/  WARPSYNC.COLLECTIVE R15, `(.L_x_834) ;  /* 0x000000000f087348 */ /* 0x000fea0003c00000 */
[----:B------:R0:W1:Y:S02]  /*2a0d0*/  SHFL.IDX P6, R14, R13, R12, R11 ;  /* 0x0000000c0d0e7389 */ /* 0x00006400000c000b */
[----:B01----:R-:W-:Y:S01]  /*2a0e0*/  ENDCOLLECTIVE ;  /* 0x000000000000791b */ /* 0x003fe20003800000 */
.L_x_834:
[----:B------:R-:W-:Y:S01]  /*2a0f0*/  MOV R13, R21 ;  /* 0x00000015000d7202 */ /* 0x000fe20000000f00 */
[----:B------:R-:W-:Y:S02]  /*2a100*/  IMAD.MOV.U32 R12, RZ, RZ, R0 ;  /* 0x000000ffff0c7224 */ /* 0x000fe400078e0000 */
[----:B------:R-:W-:-:S07]  /*2a110*/  IMAD.MOV.U32 R20, RZ, RZ, R14 ;  /* 0x000000ffff147224 */ /* 0x000fce00078e000e */
[----:B------:R-:W-:Y:S05]  /*2a120*/  WARPSYNC.COLLECTIVE R15, `(.L_x_835) ;  /* 0x000000000f087348 */ /* 0x000fea0003c00000 */
[----:B------:R0:W1:Y:S02]  /*2a130*/  SHFL.IDX P6, R14, R13, R12, R11 ;  /* 0x0000000c0d0e7389 */ /* 0x00006400000c000b */
[----:B01----:R-:W-:Y:S01]  /*2a140*/  ENDCOLLECTIVE ;  /* 0x000000000000791b */ /* 0x003fe20003800000 */
.L_x_835:
[----:B------:R-:W-:Y:S02]  /*2a150*/  IMAD.MOV.U32 R13, RZ, RZ, R24 ;  /* 0x000000ffff0d7224 */ /* 0x000fe400078e0018 */
[----:B------:R-:W-:Y:S02]  /*2a160*/  IMAD.MOV.U32 R12, RZ, RZ, R3 ;  /* 0x000000ffff0c7224 */ /* 0x000fe400078e0003 */
[----:B------:R-:W-:-:S07]  /*2a170*/  IMAD.MOV.U32 R26, RZ, RZ, R14 ;  /* 0x000000ffff1a7224 */ /* 0x000fce00078e000e */
[----:B------:R-:W-:Y:S05]  /*2a180*/  WARPSYNC.COLLECTIVE R15, `(.L_x_836) ;  /* 0x000000000f087348 */ /* 0x000fea0003c00000 */
[----:B------:R0:W1:Y:S02]  /*2a190*/  SHFL.IDX P6, R14, R13, R12, R11 ;  /* 0x0000000c0d0e7389 */ /* 0x00006400000c000b */
[----:B01----:R-:W-:Y:S01]  /*2a1a0*/  ENDCOLLECTIVE ;  /* 0x000000000000791b */ /* 0x003fe20003800000 */
.L_x_836:
[----:B------:R-:W-:Y:S01]  /*2a1b0*/  MOV R13, R25 ;  /* 0x00000019000d7202 */ /* 0x000fe20000000f00 */
[----:B------:R-:W-:Y:S02]  /*2a1c0*/  IMAD.MOV.U32 R12, RZ, RZ, R0 ;  /* 0x000000ffff0c7224 */ /* 0x000fe400078e0000 */
[----:B------:R-:W-:-:S07]  /*2a1d0*/  IMAD.MOV.U32 R21, RZ, RZ, R14 ;  /* 0x000000ffff157224 */ /* 0x000fce00078e000e */
[----:B------:R-:W-:Y:S05]  /*2a1e0*/  WARPSYNC.COLLECTIVE R15, `(.L_x_837) ;  /* 0x000000000f087348 */ /* 0x000fea0003c00000 */
[----:B------:R0:W1:Y:S02]  /*2a1f0*/  SHFL.IDX P6, R14, R13, R12, R11 ;  /* 0x0000000c0d0e7389 */ /* 0x00006400000c000b */
[----:B01----:R-:W-:Y:S01]  /*2a200*/  ENDCOLLECTIVE ;  /* 0x000000000000791b */ /* 0x003fe20003800000 */
.L_x_837:
        /* <DEDUP_REMOVED lines=8> */
.L_x_838:
[----:B------:R-:W-:Y:S01]  /*2a290*/  MOV R13, R27 ;  /* 0x0000001b000d7202 */ /* 0x000fe20000000f00 */
[----:B------:R-:W-:Y:S02]  /*2a2a0*/  IMAD.MOV.U32 R12, RZ, RZ, R0 ;  /* 0x000000ffff0c7224 */ /* 0x000fe400078e0000 */
[----:B------:R-:W-:-:S07]  /*2a2b0*/  IMAD.MOV.U32 R25, RZ, RZ, R14 ;  /* 0x000000ffff197224 */ /* 0x000fce00078e000e */
[----:B------:R-:W-:Y:S05]  /*2a2c0*/  WARPSYNC.COLLECTIVE R15, `(.L_x_839) ;  /* 0x000000000f087348 */ /* 0x000fea0003c00000 */
[----:B------:R0:W1:Y:S02]  /*2a2d0*/  SHFL.IDX P6, R14, R13, R12, R11 ;  /* 0x0000000c0d0e7389 */ /* 0x00006400000c000b */
[----:B01----:R-:W-:Y:S01]  /*2a2e0*/  ENDCOLLECTIVE ;  /* 0x000000000000791b */ /* 0x003fe20003800000 */
.L_x_839:
        /* <DEDUP_REMOVED lines=8> */
.L_x_840:
[----:B------:R-:W-:Y:S01]  /*2a370*/  MOV R13, R29 ;  /* 0x0000001d000d7202 */ /* 0x000fe20000000f00 */
[----:B------:R-:W-:Y:S02]  /*2a380*/  IMAD.MOV.U32 R12, RZ, RZ, R0 ;  /* 0x000000ffff0c7224 */ /* 0x000fe400078e0000 */
[----:B------:R-:W-:-:S07]  /*2a390*/  IMAD.MOV.U32 R27, RZ, RZ, R14 ;  /* 0x000000ffff1b7224 */ /* 0x000fce00078e000e */
[----:B------:R-:W-:Y:S05]  /*2a3a0*/  WARPSYNC.COLLECTIVE R15, `(.L_x_841) ;  /* 0x000000000f087348 */ /* 0x000fea0003c00000 */
[----:B------:R0:W1:Y:S02]  /*2a3b0*/  SHFL.IDX P6, R14, R13, R12, R11 ;  /* 0x0000000c0d0e7389 */ /* 0x00006400000c000b */
[----:B01----:R-:W-:Y:S01]  /*2a3c0*/  ENDCOLLECTIVE ;  /* 0x000000000000791b */ /* 0x003fe20003800000 */
.L_x_841:
        /* <DEDUP_REMOVED lines=8> */
.L_x_842:
[----:B------:R-:W-:Y:S01]  /*2a450*/  MOV R13, R31 ;  /* 0x0000001f000d7202 */ /* 0x000fe20000000f00 */
[----:B------:R-:W-:Y:S02]  /*2a460*/  IMAD.MOV.U32 R12, RZ, RZ, R0 ;  /* 0x000000ffff0c7224 */ /* 0x000fe400078e0000 */
[----:B------:R-:W-:-:S07]  /*2a470*/  IMAD.MOV.U32 R29, RZ, RZ, R14 ;  /* 0x000000ffff1d7224 */ /* 0x000fce00078e000e */
[----:B------:R-:W-:Y:S05]  /*2a480*/  WARPSYNC.COLLECTIVE R15, `(.L_x_843) ;  /* 0x000000000f087348 */ /* 0x000fea0003c00000 */
[----:B------:R0:W1:Y:S02]  /*2a490*/  SHFL.IDX P6, R14, R13, R12, R11 ;  /* 0x0000000c0d0e7389 */ /* 0x00006400000c000b */
[----:B01----:R-:W-:Y:S01]  /*2a4a0*/  ENDCOLLECTIVE ;  /* 0x000000000000791b */ /* 0x003fe20003800000 */
.L_x_843:
        /* <DEDUP_REMOVED lines=8> */
.L_x_844:
[----:B------:R-:W-:Y:S02]  /*2a530*/  IMAD.MOV.U32 R13, RZ, RZ, R33 ;  /* 0x000000ffff0d7224 */ /* 0x000fe400078e0021 */
[----:B------:R-:W-:Y:S01]  /*2a540*/  IMAD.MOV.U32 R12, RZ, RZ, R0 ;  /* 0x000000ffff0c7224 */ /* 0x000fe200078e0000 */
[----:B------:R-:W-:-:S07]  /*2a550*/  MOV R31, R14 ;  /* 0x0000000e001f7202 */ /* 0x000fce0000000f00 */
[----:B------:R-:W-:Y:S05]  /*2a560*/  WARPSYNC.COLLECTIVE R15, `(.L_x_845) ;  /* 0x000000000f087348 */ /* 0x000fea0003c00000 */
[----:B------:R0:W1:Y:S02]  /*2a570*/  SHFL.IDX P6, R14, R13, R12, R11 ;  /* 0x0000000c0d0e7389 */ /* 0x00006400000c000b */
[----:B01----:R-:W-:Y:S01]  /*2a580*/  ENDCOLLECTIVE ;  /* 0x000000000000791b */ /* 0x003fe20003800000 */
.L_x_845:
[----:B------:R-:W-:Y:S02]  /*2a590*/  SEL R40, R42, R31, P0 ;  /* 0x0000001f2a287207 */ /* 0x000fe40000000000 */
[----:B------:R-:W-:Y:S01]  /*2a5a0*/  SEL R42, R31, R42, P0 ;  /* 0x0000002a1f2a7207 */ /* 0x000fe20000000000 */
[----:B------:R-:W-:Y:S01]  /*2a5b0*/  IMAD.MOV.U32 R13, RZ, RZ, R44 ;  /* 0x000000ffff0d7224 */ /* 0x000fe200078e002c */
[----:B------:R-:W-:Y:S01]  /*2a5c0*/  MOV R12, R3 ;  /* 0x00000003000c7202 */ /* 0x000fe20000000f00 */
[----:B------:R-:W-:-:S07]  /*2a5d0*/  IMAD.MOV.U32 R46, RZ, RZ, R14 ;  /* 0x000000ffff2e7224 */ /* 0x000fce00078e000e */
[----:B------:R-:W-:Y:S05]  /*2a5e0*/  WARPSYNC.COLLECTIVE R15, `(.L_x_846) ;  /* 0x000000000f087348 */ /* 0x000fea0003c00000 */
[----:B------:R0:W1:Y:S02]  /*2a5f0*/  SHFL.IDX P6, R14, R13, R12, R11 ;  /* 0x0000000c0d0e7389 */ /* 0x00006400000c000b */
[----:B01----:R-:W-:Y:S01]  /*2a600*/  ENDCOLLECTIVE ;  /* 0x000000000000791b */ /* 0x003fe20003800000 */
.L_x_846:
[----:B------:R-:W-:Y:S02]  /*2a610*/  IMAD.MOV.U32 R13, RZ, RZ, R35 ;  /* 0x000000ffff0d7224 */ /* 0x000fe400078e0023 */
[----:B------:R-:W-:Y:S02]  /*2a620*/  IMAD.MOV.U32 R12, RZ, RZ, R0 ;  /* 0x000000ffff0c7224 */ /* 0x000fe400078e0000 */
[----:B------:R-:W-:-:S07]  /*2a630*/  IMAD.MOV.U32 R33, RZ, RZ, R14 ;  /* 0x000000ffff217224 */ /* 0x000fce00078e000e */
[----:B------:R-:W-:Y:S05]  /*2a640*/  WARPSYNC.COLLECTIVE R15, `(.L_x_847) ;  /* 0x000000000f087348 */ /* 0x000fea0003c00000 */
[----:B------:R0:W1:Y:S02]  /*2a650*/  SHFL.IDX P6, R14, R13, R12, R11 ;  /* 0x0000000c0d0e7389 */ /* 0x00006400000c000b */
[----:B01----:R-:W-:Y:S01]  /*2a660*/  ENDCOLLECTIVE ;  /* 0x000000000000791b */ /* 0x003fe20003800000 */
.L_x_847:
[----:B------:R-:W-:Y:S02]  /*2a670*/  SEL R44, R46, R33, P0 ;  /* 0x000000212e2c7207 */ /* 0x000fe40000000000 */
[----:B------:R-:W-:Y:S02]  /*2a680*/  SEL R46, R33, R46, P0 ;  /* 0x0000002e212e7207 */ /* 0x000fe40000000000 */
[----:B------:R-:W-:Y:S01]  /*2a690*/  MOV R13, R48 ;  /* 0x00000030000d7202 */ /* 0x000fe20000000f00 */
[----:B------:R-:W-:Y:S02]  /*2a6a0*/  IMAD.MOV.U32 R12, RZ, RZ, R3 ;  /* 0x000000ffff0c7224 */ /* 0x000fe400078e0003 */
[----:B------:R-:W-:-:S07]  /*2a6b0*/  IMAD.MOV.U32 R50, RZ, RZ, R14 ;  /* 0x000000ffff327224 */ /* 0x000fce00078e000e */
[----:B------:R-:W-:Y:S05]  /*2a6c0*/  WARPSYNC.COLLECTIVE R15, `(.L_x_848) ;  /* 0x000000000f087348 */ /* 0x000fea0003c00000 */
[----:B------:R0:W1:Y:S02]  /*2a6d0*/  SHFL.IDX P6, R14, R13, R12, R11 ;  /* 0x0000000c0d0e7389 */ /* 0x00006400000c000b */
[----:B01----:R-:W-:Y:S01]  /*2a6e0*/  ENDCOLLECTIVE ;  /* 0x000000000000791b */ /* 0x003fe20003800000 */
.L_x_848:
[----:B------:R-:W-:Y:S02]  /*2a6f0*/  IMAD.MOV.U32 R13, RZ, RZ, R37 ;  /* 0x000000ffff0d7224 */ /* 0x000fe400078e0025 */
[----:B------:R-:W-:Y:S02]  /*2a700*/  IMAD.MOV.U32 R12, RZ, RZ, R0 ;  /* 0x000000ffff0c7224 */ /* 0x000fe400078e0000 */
[----:B------:R-:W-:-:S07]  /*2a710*/  IMAD.MOV.U32 R35, RZ, RZ, R14 ;  /* 0x000000ffff237224 */ /* 0x000fce00078e000e */
[----:B------:R-:W-:Y:S05]  /*2a720*/  WARPSYNC.COLLECTIVE R15, `(.L_x_849) ;  /* 0x000000000f087348 */ /* 0x000fea0003c00000 */
[----:B------:R0:W1:Y:S02]  /*2a730*/  SHFL.IDX P6, R14, R13, R12, R11 ;  /* 0x0000000c0d0e7389 */ /* 0x00006400000c000b */
[----:B01----:R-:W-:Y:S01]  /*2a740*/  ENDCOLLECTIVE ;  /* 0x000000000000791b */ /* 0x003fe20003800000 */
.L_x_849:
[----:B------:R-:W-:Y:S02]  /*2a750*/  SEL R48, R50, R35, P0 ;  /* 0x0000002332307207 */ /* 0x000fe40000000000 */
[----:B------:R-:W-:Y:S01]  /*2a760*/  SEL R50, R35, R50, P0 ;  /* 0x0000003223327207 */ /* 0x000fe20000000000 */
[----:B------:R-:W-:Y:S02]  /*2a770*/  IMAD.MOV.U32 R13, RZ, RZ, R52 ;  /* 0x000000ffff0d7224 */ /* 0x000fe400078e0034 */
[----:B------:R-:W-:Y:S01]  /*2a780*/  IMAD.MOV.U32 R12, RZ, RZ, R3 ;  /* 0x000000ffff0c7224 */ /* 0x000fe200078e0003 */
[----:B------:R-:W-:-:S07]  /*2a790*/  MOV R54, R14 ;  /* 0x0000000e00367202 */ /* 0x000fce0000000f00 */
[----:B------:R-:W-:Y:S05]  /*2a7a0*/  WARPSYNC.COLLECTIVE R15, `(.L_x_850) ;  /* 0x000000000f087348 */ /* 0x000fea0003c00000 */
[----:B------:R0:W1:Y:S02]  /*2a7b0*/  SHFL.IDX P6, R14, R13, R12, R11 ;  /* 0x0000000c0d0e7389 */ /* 0x00006400000c000b */
[----:B01----:R-:W-:Y:S01]  /*2a7c0*/  ENDCOLLECTIVE ;  /* 0x000000000000791b */ /* 0x003fe20003800000 */
.L_x_850:
[----:B------:R-:W-:Y:S01]  /*2a7d0*/  IMAD.MOV.U32 R13, RZ, RZ, R39 ;  /* 0x000000ffff0d7224 */ /* 0x000fe200078e0027 */
[----:B------:R-:W-:Y:S01]  /*2a7e0*/  MOV R12, R0 ;  /* 0x00000000000c7202 */ /* 0x000fe20000000f00 */
[----:B------:R-:W-:-:S07]  /*2a7f0*/  IMAD.MOV.U32 R37, RZ, RZ, R14 ;  /* 0x000000ffff257224 */ /* 0x000fce00078e000e */
[----:B------:R-:W-:Y:S05]  /*2a800*/  WARPSYNC.COLLECTIVE R15, `(.L_x_851) ;  /* 0x000000000f087348 */ /* 0x000fea0003c00000 */
[----:B------:R0:W1:Y:S02]  /*2a810*/  SHFL.IDX P6, R14, R13, R12, R11 ;  /* 0x0000000c0d0e7389 */ /* 0x00006400000c000b */
[----:B01----:R-:W-:Y:S01]  /*2a820*/  ENDCOLLECTIVE ;  /* 0x000000000000791b */ /* 0x003fe20003800000 */
.L_x_851:
        /* <DEDUP_REMOVED lines=8> */
.L_x_852:
[----:B------:R-:W-:Y:S01]  /*2a8b0*/  MOV R13, R41 ;  /* 0x00000029000d7202 */ /* 0x000fe20000000f00 */
[----:B------:R-:W-:Y:S02]  /*2a8c0*/  IMAD.MOV.U32 R12, RZ, RZ, R0 ;  /* 0x000000ffff0c7224 */ /* 0x000fe400078e0000 */
[----:B------:R-:W-:-:S07]  /*2a8d0*/  IMAD.MOV.U32 R39, RZ, RZ, R14 ;  /* 0x000000ffff277224 */ /* 0x000fce00078e000e */
[----:B------:R-:W-:Y:S05]  /*2a8e0*/  WARPSYNC.COLLECTIVE R15, `(.L_x_853) ;  /* 0x000000000f087348 */ /* 0x000fea0003c00000 */
[----:B------:R0:W1:Y:S02]  /*2a8f0*/  SHFL.IDX P6, R14, R13, R12, R11 ;  /* 0x0000000c0d0e7389 */ /* 0x00006400000c000b */
[----:B01----:R-:W-:Y:S01]  /*2a900*/  ENDCOLLECTIVE ;  /* 0x000000000000791b */ /* 0x003fe20003800000 */
.L_x_853:
        /* <DEDUP_REMOVED lines=8> */
.L_x_854:
[----:B------:R-:W-:Y:S02]  /*2a990*/  IMAD.MOV.U32 R13, RZ, RZ, R43 ;  /* 0x000000ffff0d7224 */ /* 0x000fe400078e002b */
[----:B------:R-:W-:Y:S01]  /*2a9a0*/  IMAD.MOV.U32 R12, RZ, RZ, R0 ;  /* 0x000000ffff0c7224 */ /* 0x000fe200078e0000 */
[----:B------:R-:W-:-:S07]  /*2a9b0*/  MOV R62, R14 ;  /* 0x0000000e003e7202 */ /* 0x000fce0000000f00 */
[----:B------:R-:W-:Y:S05]  /*2a9c0*/  WARPSYNC.COLLECTIVE R15, `(.L_x_855) ;  /* 0x000000000f087348 */ /* 0x000fea0003c00000 */
[----:B------:R0:W1:Y:S02]  /*2a9d0*/  SHFL.IDX P6, R14, R13, R12, R11 ;  /* 0x0000000c0d0e7389 */ /* 0x00006400000c000b */
[----:B01----:R-:W-:Y:S01]  /*2a9e0*/  ENDCOLLECTIVE ;  /* 0x000000000000791b */ /* 0x003fe20003800000 */
.L_x_855:
        /* <DEDUP_REMOVED lines=8> */
.L_x_856:
[----:B------:R-:W-:Y:S02]  /*2aa70*/  IMAD.MOV.U32 R13, RZ, RZ, R45 ;  /* 0x000000ffff0d7224 */ /* 0x000fe400078e002d */
[----:B------:R-:W-:Y:S02]  /*2aa80*/  IMAD.MOV.U32 R12, RZ, RZ, R0 ;  /* 0x000000ffff0c7224 */ /* 0x000fe400078e0000 */
[----:B------:R-:W-:-:S07]  /*2aa90*/  IMAD.MOV.U32 R64, RZ, RZ, R14 ;  /* 0x000000ffff407224 */ /* 0x000fce00078e000e */
[----:B------:R-:W-:Y:S05]  /*2aaa0*/  WARPSYNC.COLLECTIVE R15, `(.L_x_857) ;  /* 0x000000000f087348 */ /* 0x000fea0003c00000 */
[----:B------:R0:W1:Y:S02]  /*2aab0*/  SHFL.IDX P6, R14, R13, R12, R11 ;  /* 0x0000000c0d0e7389 */ /* 0x00006400000c000b */
[----:B01----:R-:W-:Y:S01]  /*2aac0*/  ENDCOLLECTIVE ;  /* 0x000000000000791b */ /* 0x003fe20003800000 */
.L_x_857:
[----:B------:R-:W-:Y:S01]  /*2aad0*/  MOV R13, R66 ;  /* 0x00000042000d7202 */ /* 0x000fe20000000f00 */
[----:B------:R-:W-:Y:S02]  /*2aae0*/  IMAD.MOV.U32 R12, RZ, RZ, R3 ;  /* 0x000000ffff0c7224 */ /* 0x000fe400078e0003 */
[----:B------:R-:W-:-:S07]  /*2aaf0*/  IMAD.MOV.U32 R45, RZ, RZ, R14 ;  /* 0x000000ffff2d7224 */ /* 0x000fce00078e000e */
[----:B------:R-:W-:Y:S05]  /*2ab00*/  WARPSYNC.COLLECTIVE R15, `(.L_x_858) ;  /* 0x000000000f087348 */ /* 0x000fea0003c00000 */
[----:B------:R0:W1:Y:S02]  /*2ab10*/  SHFL.IDX P6, R14, R13, R12, R11 ;  /* 0x0000000c0d0e7389 */ /* 0x00006400000c000b */
[----:B01----:R-:W-:Y:S01]  /*2ab20*/  ENDCOLLECTIVE ;  /* 0x000000000000791b */ /* 0x003fe20003800000 */
.L_x_858:
[----:B------:R-:W-:Y:S02]  /*2ab30*/  IMAD.MOV.U32 R13, RZ, RZ, R47 ;  /* 0x000000ffff0d7224 */ /* 0x000fe400078e002f */
[----:B------:R-:W-:Y:S02]  /*2ab40*/  IMAD.MOV.U32 R12, RZ, RZ, R0 ;  /* 0x000000ffff0c7224 */ /* 0x000fe400078e0000 */
[----:B------:R-:W-:-:S07]  /*2ab50*/  IMAD.MOV.U32 R66, RZ, RZ, R14 ;  /* 0x000000ffff427224 */ /* 0x000fce00078e000e */
[----:B------:R-:W-:Y:S05]  /*2ab60*/  WARPSYNC.COLLECTIVE R15, `(.L_x_859) ;  /* 0x000000000f087348 */ /* 0x000fea0003c00000 */
[----:B------:R0:W1:Y:S02]  /*2ab70*/  SHFL.IDX P6, R14, R13, R12, R11 ;  /* 0x0000000c0d0e7389 */ /* 0x00006400000c000b */
[----:B01----:R-:W-:Y:S01]  /*2ab80*/  ENDCOLLECTIVE ;  /* 0x000000000000791b */ /* 0x003fe20003800000 */
.L_x_859:
[----:B------:R-:W-:Y:S02]  /*2ab90*/  IMAD.MOV.U32 R13, RZ, RZ, R68 ;  /* 0x000000ffff0d7224 */ /* 0x000fe400078e0044 */
[----:B------:R-:W-:Y:S01]  /*2aba0*/  IMAD.MOV.U32 R12, RZ, RZ, R3 ;  /* 0x000000ffff0c7224 */ /* 0x000fe200078e0003 */
[----:B------:R-:W-:-:S07]  /*2abb0*/  MOV R47, R14 ;  /* 0x0000000e002f7202 */ /* 0x000fce0000000f00 */
[----:B------:R-:W-:Y:S05]  /*2abc0*/  WARPSYNC.COLLECTIVE R15, `(.L_x_860) ;  /* 0x000000000f087348 */ /* 0x000fea0003c00000 */
[----:B------:R0:W1:Y:S02]  /*2abd0*/  SHFL.IDX P6, R14, R13, R12, R11 ;  /* 0x0000000c0d0e7389 */ /* 0x00006400000c000b */
[----:B01----:R-:W-:Y:S01]  /*2abe0*/  ENDCOLLECTIVE ;  /* 0x000000000000791b */ /* 0x003fe20003800000 */
.L_x_860:
[----:B------:R-:W-:Y:S01]  /*2abf0*/  IMAD.MOV.U32 R13, RZ, RZ, R49 ;  /* 0x000000ffff0d7224 */ /* 0x000fe200078e0031 */
[----:B------:R-:W-:Y:S01]  /*2ac00*/  MOV R12, R0 ;  /* 0x00000000000c7202 */ /* 0x000fe20000000f00 */
[----:B------:R-:W-:-:S07]  /*2ac10*/  IMAD.MOV.U32 R68, RZ, RZ, R14 ;  /* 0x000000ffff447224 */ /* 0x000fce00078e000e */
[----:B------:R-:W-:Y:S05]  /*2ac20*/  WARPSYNC.COLLECTIVE R15, `(.L_x_861) ;  /* 0x000000000f087348 */ /* 0x000fea0003c00000 */
[----:B------:R0:W1:Y:S02]  /*2ac30*/  SHFL.IDX P6, R14, R13, R12, R11 ;  /* 0x0000000c0d0e7389 */ /* 0x00006400000c000b */
[----:B01----:R-:W-:Y:S01]  /*2ac40*/  ENDCOLLECTIVE ;  /* 0x000000000000791b */ /* 0x003fe20003800000 */
.L_x_861:
        /* <DEDUP_REMOVED lines=8> */
.L_x_862:
[----:B------:R-:W-:Y:S01]  /*2acd0*/  MOV R13, R51 ;  /* 0x00000033000d7202 */ /* 0x000fe20000000f00 */
[----:B------:R-:W-:Y:S02]  /*2ace0*/  IMAD.MOV.U32 R12, RZ, RZ, R0 ;  /* 0x000000ffff0c7224 */ /* 0x000fe400078e0000 */
[----:B------:R-:W-:-:S07]  /*2acf0*/  IMAD.MOV.U32 R70, RZ, RZ, R14 ;  /* 0x000000ffff467224 */ /* 0x000fce00078e000e */
[----:B------:R-:W-:Y:S05]  /*2ad00*/  WARPSYNC.COLLECTIVE R15, `(.L_x_863) ;  /* 0x000000000f087348 */ /* 0x000fea0003c00000 */
[----:B------:R0:W1:Y:S02]  /*2ad10*/  SHFL.IDX P6, R14, R13, R12, R11 ;  /* 0x0000000c0d0e7389 */ /* 0x00006400000c000b */
[----:B01----:R-:W-:Y:S01]  /*2ad20*/  ENDCOLLECTIVE ;  /* 0x000000000000791b */ /* 0x003fe20003800000 */
.L_x_863:
        /* <DEDUP_REMOVED lines=8> */
.L_x_864:
[----:B------:R-:W-:Y:S02]  /*2adb0*/  IMAD.MOV.U32 R13, RZ, RZ, R53 ;  /* 0x000000ffff0d7224 */ /* 0x000fe400078e0035 */
[----:B------:R-:W-:Y:S01]  /*2adc0*/  IMAD.MOV.U32 R12, RZ, RZ, R0 ;  /* 0x000000ffff0c7224 */ /* 0x000fe200078e0000 */
[----:B------:R-:W-:-:S07]  /*2add0*/  MOV R72, R14 ;  /* 0x0000000e00487202 */ /* 0x000fce0000000f00 */
[----:B------:R-:W-:Y:S05]  /*2ade0*/  WARPSYNC.COLLECTIVE R15, `(.L_x_865) ;  /* 0x000000000f087348 */ /* 0x000fea0003c00000 */
[----:B------:R0:W1:Y:S02]  /*2adf0*/  SHFL.IDX P6, R14, R13, R12, R11 ;  /* 0x0000000c0d0e7389 */ /* 0x00006400000c000b */
[----:B01----:R-:W-:Y:S01]  /*2ae00*/  ENDCOLLECTIVE ;  /* 0x000000000000791b */ /* 0x003fe20003800000 */
.L_x_865:
        /* <DEDUP_REMOVED lines=8> */
.L_x_866:
[----:B------:R-:W-:Y:S02]  /*2ae90*/  IMAD.MOV.U32 R13, RZ, RZ, R55 ;  /* 0x000000ffff0d7224 */ /* 0x000fe400078e0037 */
[----:B------:R-:W-:Y:S02]  /*2aea0*/  IMAD.MOV.U32 R12, RZ, RZ, R0 ;  /* 0x000000ffff0c7224 */ /* 0x000fe400078e0000 */
[----:B------:R-:W-:-:S07]  /*2aeb0*/  IMAD.MOV.U32 R74, RZ, RZ, R14 ;  /* 0x000000ffff4a7224 */ /* 0x000fce00078e000e */
[----:B------:R-:W-:Y:S05]  /*2aec0*/  WARPSYNC.COLLECTIVE R15, `(.L_x_867) ;  /* 0x000000000f087348 */ /* 0x000fea0003c00000 */
[----:B------:R0:W1:Y:S02]  /*2aed0*/  SHFL.IDX P6, R14, R13, R12, R11 ;  /* 0x0000000c0d0e7389 */ /* 0x00006400000c000b */
[----:B01----:R-:W-:Y:S01]  /*2aee0*/  ENDCOLLECTIVE ;  /* 0x000000000000791b */ /* 0x003fe20003800000 */
.L_x_867:
        /* <DEDUP_REMOVED lines=8> */
.L_x_868:
[----:B------:R-:W-:Y:S02]  /*2af70*/  IMAD.MOV.U32 R13, RZ, RZ, R57 ;  /* 0x000000ffff0d7224 */ /* 0x000fe400078e0039 */
[----:B------:R-:W-:Y:S02]  /*2af80*/  IMAD.MOV.U32 R12, RZ, RZ, R0 ;  /* 0x000000ffff0c7224 */ /* 0x000fe400078e0000 */
[----:B------:R-:W-:-:S07]  /*2af90*/  IMAD.MOV.U32 R76, RZ, RZ, R14 ;  /* 0x000000ffff4c7224 */ /* 0x000fce00078e000e */
[----:B------:R-:W-:Y:S05]  /*2afa0*/  WARPSYNC.COLLECTIVE R15, `(.L_x_869) ;  /* 0x000000000f087348 */ /* 0x000fea0003c00000 */
[----:B------:R0:W1:Y:S02]  /*2afb0*/  SHFL.IDX P6, R14, R13, R12, R11 ;  /* 0x0000000c0d0e7389 */ /* 0x00006400000c000b */
[----:B01----:R-:W-:Y:S01]  /*2afc0*/  ENDCOLLECTIVE ;  /* 0x000000000000791b */ /* 0x003fe20003800000 */
.L_x_869:
[----:B------:R-:W-:Y:S01]  /*2afd0*/  SEL R41, R55, R76, P0 ;  /* 0x0000004c37297207 */ /* 0x000fe20000000000 */
[----:B------:R-:W-:Y:S02]  /*2afe0*/  IMAD.MOV.U32 R13, RZ, RZ, R78 ;  /* 0x000000ffff0d7224 */ /* 0x000fe400078e004e */
[----:B------:R-:W-:Y:S01]  /*2aff0*/  IMAD.MOV.U32 R12, RZ, RZ, R3 ;  /* 0x000000ffff0c7224 */ /* 0x000fe200078e0003 */
[----:B------:R-:W-:-:S07]  /*2b000*/  MOV R57, R14 ;  /* 0x0000000e00397202 */ /* 0x000fce0000000f00 */
[----:B------:R-:W-:Y:S05]  /*2b010*/  WARPSYNC.COLLECTIVE R15, `(.L_x_870) ;  /* 0x000000000f087348 */ /* 0x000fea0003c00000 */
[----:B------:R0:W1:Y:S02]  /*2b020*/  SHFL.IDX P6, R14, R13, R12, R11 ;  /* 0x0000000c0d0e7389 */ /* 0x00006400000c000b */
[----:B01----:R-:W-:Y:S01]  /*2b030*/  ENDCOLLECTIVE ;  /* 0x000000000000791b */ /* 0x003fe20003800000 */
.L_x_870:
[----:B------:R-:W-:Y:S01]  /*2b040*/  IMAD.MOV.U32 R13, RZ, RZ, R59 ;  /* 0x000000ffff0d7224 */ /* 0x000fe200078e003b */
[----:B------:R-:W-:Y:S01]  /*2b050*/  MOV R12, R0 ;  /* 0x00000000000c7202 */ /* 0x000fe20000000f00 */
[----:B------:R-:W-:-:S07]  /*2b060*/  IMAD.MOV.U32 R78, RZ, RZ, R14 ;  /* 0x000000ffff4e7224 */ /* 0x000fce00078e000e */
[----:B------:R-:W-:Y:S05]  /*2b070*/  WARPSYNC.COLLECTIVE R15, `(.L_x_871) ;  /* 0x000000000f087348 */ /* 0x000fea0003c00000 */
[----:B------:R0:W1:Y:S02]  /*2b080*/  SHFL.IDX P6, R14, R13, R12, R11 ;  /* 0x0000000c0d0e7389 */ /* 0x00006400000c000b */
[----:B01----:R-:W-:Y:S01]  /*2b090*/  ENDCOLLECTIVE ;  /* 0x000000000000791b */ /* 0x003fe20003800000 */
.L_x_871:
[----:B------:R-:W-:Y:S01]  /*2b0a0*/  SEL R47, R78, R57, P0 ;  /* 0x000000394e2f7207 */ /* 0x000fe20000000000 */
[----:B------:R-:W-:Y:S02]  /*2b0b0*/  IMAD.MOV.U32 R13, RZ, RZ, R80 ;  /* 0x000000ffff0d7224 */ /* 0x000fe400078e0050 */
[----:B------:R-:W-:Y:S02]  /*2b0c0*/  IMAD.MOV.U32 R12, RZ, RZ, R3 ;  /* 0x000000ffff0c7224 */ /* 0x000fe400078e0003 */
[----:B------:R-:W-:-:S07]  /*2b0d0*/  IMAD.MOV.U32 R59, RZ, RZ, R14 ;  /* 0x000000ffff3b7224 */ /* 0x000fce00078e000e */
[----:B------:R-:W-:Y:S05]  /*2b0e0*/  WARPSYNC.COLLECTIVE R15, `(.L_x_872) ;  /* 0x000000000f087348 */ /* 0x000fea0003c00000 */
[----:B------:R0:W1:Y:S02]  /*2b0f0*/  SHFL.IDX P6, R14, R13, R12, R11 ;  /* 0x0000000c0d0e7389 */ /* 0x00006400000c000b */
[----:B01----:R-:W-:Y:S01]  /*2b100*/  ENDCOLLECTIVE ;  /* 0x000000000000791b */ /* 0x003fe20003800000 */
.L_x_872:
[----:B------:R-:W-:Y:S01]  /*2b110*/  MOV R13, R63 ;  /* 0x0000003f000d7202 */ /* 0x000fe20000000f00 */
[----:B------:R-:W-:Y:S02]  /*2b120*/  IMAD.MOV.U32 R12, RZ, RZ, R0 ;  /* 0x000000ffff0c7224 */ /* 0x000fe400078e0000 */
[----:B------:R-:W-:-:S07]  /*2b130*/  IMAD.MOV.U32 R80, RZ, RZ, R14 ;  /* 0x000000ffff507224 */ /* 0x000fce00078e000e */
[----:B------:R-:W-:Y:S05]  /*2b140*/  WARPSYNC.COLLECTIVE R15, `(.L_x_873) ;  /* 0x000000000f087348 */ /* 0x000fea0003c00000 */
[----:B------:R0:W1:Y:S02]  /*2b150*/  SHFL.IDX P6, R14, R13, R12, R11 ;  /* 0x0000000c0d0e7389 */ /* 0x00006400000c000b */
[----:B01----:R-:W-:Y:S01]  /*2b160*/  ENDCOLLECTIVE ;  /* 0x000000000000791b */ /* 0x003fe20003800000 */
.L_x_873:
        /* <DEDUP_REMOVED lines=8> */
.L_x_874:
[----:B------:R-:W-:Y:S02]  /*2b1f0*/  IMAD.MOV.U32 R13, RZ, RZ, R65 ;  /* 0x000000ffff0d7224 */ /* 0x000fe400078e0041 */
[----:B------:R-:W-:Y:S01]  /*2b200*/  IMAD.MOV.U32 R12, RZ, RZ, R0 ;  /* 0x000000ffff0c7224 */ /* 0x000fe200078e0000 */
[----:B------:R-:W-:-:S07]  /*2b210*/  MOV R82, R14 ;  /* 0x0000000e00527202 */ /* 0x000fce0000000f00 */
[----:B------:R-:W-:Y:S05]  /*2b220*/  WARPSYNC.COLLECTIVE R15, `(.L_x_875) ;  /* 0x000000000f087348 */ /* 0x000fea0003c00000 */
[----:B------:R0:W1:Y:S02]  /*2b230*/  SHFL.IDX P6, R14, R13, R12, R11 ;  /* 0x0000000c0d0e7389 */ /* 0x00006400000c000b */
[----:B01----:R-:W-:Y:S01]  /*2b240*/  ENDCOLLECTIVE ;  /* 0x000000000000791b */ /* 0x003fe20003800000 */
.L_x_875:
[----:B------:R-:W-:Y:S01]  /*2b250*/  SEL R53, R63, R82, P0 ;  /* 0x000000523f357207 */ /* 0x000fe20000000000 */
[----:B------:R-:W-:Y:S01]  /*2b260*/  IMAD.MOV.U32 R13, RZ, RZ, R84 ;  /* 0x000000ffff0d7224 */ /* 0x000fe200078e0054 */
[----:B------:R-:W-:Y:S01]  /*2b270*/  MOV R12, R3 ;  /* 0x00000003000c7202 */ /* 0x000fe20000000f00 */
[----:B------:R-:W-:-:S07]  /*2b280*/  IMAD.MOV.U32 R65, RZ, RZ, R14 ;  /* 0x000000ffff417224 */ /* 0x000fce00078e000e */
[----:B------:R-:W-:Y:S05]  /*2b290*/  WARPSYNC.COLLECTIVE R15, `(.L_x_876) ;  /* 0x000000000f087348 */ /* 0x000fea0003c00000 */
[----:B------:R0:W1:Y:S02]  /*2b2a0*/  SHFL.IDX P6, R14, R13, R12, R11 ;  /* 0x0000000c0d0e7389 */ /* 0x00006400000c000b */
[----:B01----:R-:W-:Y:S01]  /*2b2b0*/  ENDCOLLECTIVE ;  /* 0x000000000000791b */ /* 0x003fe20003800000 */
.L_x_876:
[----:B------:R-:W-:Y:S02]  /*2b2c0*/  SEL R12, R9, R20, P0 ;  /* 0x00000014090c7207 */ /* 0x000fe40000000000 */
[----:B------:R-:W-:Y:S02]  /*2b2d0*/  SEL R11, R64, R43, P0 ;  /* 0x0000002b400b7207 */ /* 0x000fe40000000000 */
[----:B------:R-:W-:Y:S02]  /*2b2e0*/  SEL R13, R45, R66, P0 ;  /* 0x000000422d0d7207 */ /* 0x000fe40000000000 */
[----:B------:R-:W-:Y:S02]  /*2b2f0*/  SEL R15, R66, R45, P0 ;  /* 0x0000002d420f7207 */ /* 0x000fe40000000000 */
[----:B------:R-:W-:Y:S01]  /*2b300*/  SEL R45, R57, R78, P0 ;  /* 0x0000004e392d7207 */ /* 0x000fe20000000000 */
[----:B------:R-:W-:Y:S01]  /*2b310*/  IMAD.MOV.U32 R84, RZ, RZ, R14 ;  /* 0x000000ffff547224 */ /* 0x000fe200078e000e */
[----:B------:R-:W-:-:S02]  /*2b320*/  SEL R14, R20, R9, P0 ;  /* 0x00000009140e7207 */ /* 0x000fc40000000000 */
[----:B------:R-:W-:Y:S02]  /*2b330*/  SEL R9, R43, R64, P0 ;  /* 0x000000402b097207 */ /* 0x000fe40000000000 */
[----:B------:R-:W-:Y:S02]  /*2b340*/  SEL R43, R76, R55, P0 ;  /* 0x000000374c2b7207 */ /* 0x000fe40000000000 */
[----:B------:R-:W-:Y:S01]  /*2b350*/  SEL R55, R82, R63, P0 ;  /* 0x0000003f52377207 */ /* 0x000fe20000000000 */
[----:B------:R-:W-:Y:S06]  /*2b360*/  BRA `(.L_x_877) ;  /* 0xffffff4c00447947 */ /* 0x000fec000383ffff */
.L_x_657:
[----:B------:R-:W-:Y:S01]  /*2b370*/  IMAD.MOV.U32 R13, RZ, RZ, R3 ;  /* 0x000000ffff0d7224 */ /* 0x000fe200078e0003 */
[----:B------:R-:W-:Y:S01]  /*2b380*/  MOV R11, 0x181f ;  /* 0x0000181f000b7802 */ /* 0x000fe20000000f00 */
[----:B------:R-:W-:Y:S02]  /*2b390*/  IMAD.MOV.U32 R12, RZ, RZ, RZ ;  /* 0x000000ffff0c7224 */ /* 0x000fe400078e00ff */
[----:B------:R-:W-:-:S07]  /*2b3a0*/  IMAD.MOV.U32 R15, RZ, RZ, -0x1 ;  /* 0xffffffffff0f7424 */ /* 0x000fce00078e00ff */
[----:B------:R-:W-:Y:S05]  /*2b3b0*/  WARPSYNC.COLLECTIVE R15, `(.L_x_878) ;  /* 0x000000000f087348 */ /* 0x000fea0003c00000 */
[----:B------:R0:W1:Y:S02]  /*2b3c0*/  SHFL.IDX P6, R14, R13, R12, R11 ;  /* 0x0000000c0d0e7389 */ /* 0x00006400000c000b */
[----:B01----:R-:W-:Y:S01]  /*2b3d0*/  ENDCOLLECTIVE ;  /* 0x000000000000791b */ /* 0x003fe20003800000 */
.L_x_878:
[----:B------:R-:W-:Y:S02]  /*2b3e0*/  IMAD.MOV.U32 R13, RZ, RZ, R2 ;  /* 0x000000ffff0d7224 */ /* 0x000fe400078e0002 */
[----:B------:R-:W-:-:S07]  /*2b3f0*/  IMAD.MOV.U32 R0, RZ, RZ, R14 ;  /* 0x000000ffff007224 */ /* 0x000fce00078e000e */
[----:B------:R-:W-:Y:S05]  /*2b400*/  WARPSYNC.COLLECTIVE R15, `(.L_x_879) ;  /* 0x000000000f087348 */ /* 0x000fea0003c00000 */
[----:B------:R0:W1:Y:S02]  /*2b410*/  SHFL.IDX P6, R14, R13, R12, R11 ;  /* 0x0000000c0d0e7389 */ /* 0x00006400000c000b */
[----:B01----:R-:W-:Y:S01]  /*2b420*/  ENDCOLLECTIVE ;  /* 0x000000000000791b */ /* 0x003fe20003800000 */
.L_x_879:
[----:B------:R-:W-:Y:S05]  /*2b430*/  BRA `(.L_x_880) ;  /* 0xffffff6400e47947 */ /* 0x000fea000383ffff */
.L_x_660:
[----:B------:R-:W-:Y:S01]  /*2b440*/  BSSY B1, `(.L_x_881) ;  /* 0x0000008000017945 */ /* 0x000fe20003800000 */
[----:B------:R-:W-:Y:S01]  /*2b450*/  IMAD.MOV.U32 R13, RZ, RZ, R3 ;  /* 0x000000ffff0d7224 */ /* 0x000fe200078e0003 */
[----:B------:R-:W-:Y:S01]  /*2b460*/  MOV R12, 0x1 ;  /* 0x00000001000c7802 */ /* 0x000fe20000000f00 */
[----:B------:R-:W-:Y:S02]  /*2b470*/  IMAD.MOV.U32 R11, RZ, RZ, 0x181f ;  /* 0x0000181fff0b7424 */ /* 0x000fe400078e00ff */
[----:B---3--:R-:W-:-:S07]  /*2b480*/  IMAD.MOV.U32 R15, RZ, RZ, -0x1 ;  /* 0xffffffffff0f7424 */ /* 0x008fce00078e00ff */
[----:B012---:R-:W-:Y:S05]  /*2b490*/  WARPSYNC.COLLECTIVE R15, `(.L_x_882) ;  /* 0x000000000f087348 */ /* 0x007fea0003c00000 */
[----:B--2---:R2:W3:Y:S02]  /*2b4a0*/  SHFL.IDX P6, R14, R13, R12, R11 ;  /* 0x0000000c0d0e7389 */ /* 0x0044e400000c000b */
[----:B0123--:R-:W-:Y:S01]  /*2b4b0*/  ENDCOLLECTIVE ;  /* 0x000000000000791b */ /* 0x00ffe20003800000 */
.L_x_882:
[----:B------:R-:W-:Y:S05]  /*2b4c0*/  BSYNC B1 ;  /* 0x0000000000017941 */ /* 0x000fea0003800000 */
.L_x_881:
[----:B------:R-:W-:Y:S01]  /*2b4d0*/  IMAD.MOV.U32 R13, RZ, RZ, R2 ;  /* 0x000000ffff0d7224 */ /* 0x000fe200078e0002 */
[----:B------:R-:W-:Y:S01]  /*2b4e0*/  MOV R12, 0x1 ;  /* 0x00000001000c7802 */ /* 0x000fe20000000f00 */
[----:B------:R-:W-:Y:S02]  /*2b4f0*/  IMAD.MOV.U32 R11, RZ, RZ, 0x181f ;  /* 0x0000181fff0b7424 */ /* 0x000fe400078e00ff */
[----:B------:R-:W-:Y:S02]  /*2b500*/  IMAD.MOV.U32 R15, RZ, RZ, -0x1 ;  /* 0xffffffffff0f7424 */ /* 0x000fe400078e00ff */
[----:B------:R-:W-:-:S07]  /*2b510*/  IMAD.MOV.U32 R0, RZ, RZ, R14 ;  /* 0x000000ffff007224 */ /* 0x000fce00078e000e */
[----:B------:R-:W-:Y:S05]  /*2b520*/  WARPSYNC.COLLECTIVE R15, `(.L_x_883) ;  /* 0x000000000f087348 */ /* 0x000fea0003c00000 */
[----:B------:R0:W1:Y:S02]  /*2b530*/  SHFL.IDX P6, R14, R13, R12, R11 ;  /* 0x0000000c0d0e7389 */ /* 0x00006400000c000b */
[----:B01----:R-:W-:Y:S01]  /*2b540*/  ENDCOLLECTIVE ;  /* 0x000000000000791b */ /* 0x003fe20003800000 */
.L_x_883:
[----:B------:R-:W-:Y:S05]  /*2b550*/  BRA `(.L_x_884) ;  /* 0xffffff68000c7947 */ /* 0x000fea000383ffff */
.L_x_663:
[----:B------:R-:W-:Y:S01]  /*2b560*/  BSSY B1, `(.L_x_885) ;  /* 0x0000008000017945 */ /* 0x000fe20003800000 */
[----:B------:R-:W-:Y:S01]  /*2b570*/  IMAD.MOV.U32 R13, RZ, RZ, R3 ;  /* 0x000000ffff0d7224 */ /* 0x000fe200078e0003 */
[----:B------:R-:W-:Y:S01]  /*2b580*/  MOV R11, 0x181f ;  /* 0x0000181f000b7802 */ /* 0x000fe20000000f00 */
[----:B------:R-:W-:Y:S02]  /*2b590*/  IMAD.MOV.U32 R12, RZ, RZ, 0x2 ;  /* 0x00000002ff0c7424 */ /* 0x000fe400078e00ff */
[----:B---3--:R-:W-:-:S07]  /*2b5a0*/  IMAD.MOV.U32 R15, RZ, RZ, -0x1 ;  /* 0xffffffffff0f7424 */ /* 0x008fce00078e00ff */
[----:B012-4-:R-:W-:Y:S05]  /*2b5b0*/  WARPSYNC.COLLECTIVE R15, `(.L_x_886) ;  /* 0x000000000f087348 */ /* 0x017fea0003c00000 */
[----:B--2---:R2:W3:Y:S02]  /*2b5c0*/  SHFL.IDX P6, R14, R13, R12, R11 ;  /* 0x0000000c0d0e7389 */ /* 0x0044e400000c000b */
[----:B01234-:R-:W-:Y:S01]  /*2b5d0*/  ENDCOLLECTIVE ;  /* 0x000000000000791b */ /* 0x01ffe20003800000 */
.L_x_886:
[----:B------:R-:W-:Y:S05]  /*2b5e0*/  BSYNC B1 ;  /* 0x0000000000017941 */ /* 0x000fea0003800000 */
.L_x_885:
        /* <DEDUP_REMOVED lines=8> */
.L_x_887:
[----:B------:R-:W-:Y:S05]  /*2b670*/  BRA `(.L_x_888) ;  /* 0xffffff6800307947 */ /* 0x000fea000383ffff */
.L_x_666:
[----:B------:R-:W-:Y:S01]  /*2b680*/  BSSY B1, `(.L_x_889) ;  /* 0x0000008000017945 */ /* 0x000fe20003800000 */
[----:B------:R-:W-:Y:S01]  /*2b690*/  IMAD.MOV.U32 R13, RZ, RZ, R3 ;  /* 0x000000ffff0d7224 */ /* 0x000fe200078e0003 */
[----:B---3--:R-:W-:Y:S01]  /*2b6a0*/  MOV R15, 0xffffffff ;  /* 0xffffffff000f7802 */ /* 0x008fe20000000f00 */
[----:B------:R-:W-:Y:S02]  /*2b6b0*/  IMAD.MOV.U32 R12, RZ, RZ, 0x3 ;  /* 0x00000003ff0c7424 */ /* 0x000fe400078e00ff */
[----:B------:R-:W-:-:S07]  /*2b6c0*/  IMAD.MOV.U32 R11, RZ, RZ, 0x181f ;  /* 0x0000181fff0b7424 */ /* 0x000fce00078e00ff */
[----:B012-4-:R-:W-:Y:S05]  /*2b6d0*/  WARPSYNC.COLLECTIVE R15, `(.L_x_890) ;  /* 0x000000000f087348 */ /* 0x017fea0003c00000 */
[----:B--2---:R2:W3:Y:S02]  /*2b6e0*/  SHFL.IDX P6, R14, R13, R12, R11 ;  /* 0x0000000c0d0e7389 */ /* 0x0044e400000c000b */
[----:B01234-:R-:W-:Y:S01]  /*2b6f0*/  ENDCOLLECTIVE ;  /* 0x000000000000791b */ /* 0x01ffe20003800000 */
.L_x_890:
[----:B------:R-:W-:Y:S05]  /*2b700*/  BSYNC B1 ;  /* 0x0000000000017941 */ /* 0x000fea0003800000 */
.L_x_889:
[----:B------:R-:W-:Y:S01]  /*2b710*/  IMAD.MOV.U32 R13, RZ, RZ, R2 ;  /* 0x000000ffff0d7224 */ /* 0x000fe200078e0002 */
[----:B------:R-:W-:Y:S01]  /*2b720*/  MOV R15, 0xffffffff ;  /* 0xffffffff000f7802 */ /* 0x000fe20000000f00 */
[----:B------:R-:W-:Y:S02]  /*2b730*/  IMAD.MOV.U32 R12, RZ, RZ, 0x3 ;  /* 0x00000003ff0c7424 */ /* 0x000fe400078e00ff */
[----:B------:R-:W-:Y:S02]  /*2b740*/  IMAD.MOV.U32 R11, RZ, RZ, 0x181f ;  /* 0x0000181fff0b7424 */ /* 0x000fe400078e00ff */
[----:B------:R-:W-:-:S07]  /*2b750*/  IMAD.MOV.U32 R0, RZ, RZ, R14 ;  /* 0x000000ffff007224 */ /* 0x000fce00078e000e */
[----:B------:R-:W-:Y:S05]  /*2b760*/  WARPSYNC.COLLECTIVE R15, `(.L_x_891) ;  /* 0x000000000f087348 */ /* 0x000fea0003c00000 */
[----:B------:R0:W1:Y:S02]  /*2b770*/  SHFL.IDX P6, R14, R13, R12, R11 ;  /* 0x0000000c0d0e7389 */ /* 0x00006400000c000b */
[----:B01----:R-:W-:Y:S01]  /*2b780*/  ENDCOLLECTIVE ;  /* 0x000000000000791b */ /* 0x003fe20003800000 */
.L_x_891:
[----:B------:R-:W-:Y:S05]  /*2b790*/  BRA `(.L_x_892) ;  /* 0xffffff6800547947 */ /* 0x000fea000383ffff */
.L_x_683:
[----:B------:R-:W0:Y:S01]  /*2b7a0*/  S2R R8, SR_TID.X ;  /* 0x0000000000087919 */ /* 0x000e220000002100 */
[----:B------:R-:W-:Y:S01]  /*2b7b0*/  BSSY B1, `(.L_x_893) ;  /* 0x000000a000017945 */ /* 0x000fe20003800000 */
[----:B------:R-:W-:Y:S02]  /*2b7c0*/  IMAD.MOV.U32 R12, RZ, RZ, RZ ;  /* 0x000000ffff0c7224 */ /* 0x000fe400078e00ff */
[----:B------:R-:W-:Y:S02]  /*2b7d0*/  IMAD.MOV.U32 R11, RZ, RZ, 0x1f ;  /* 0x0000001fff0b7424 */ /* 0x000fe400078e00ff */
[----:B------:R-:W-:Y:S01]  /*2b7e0*/  IMAD.MOV.U32 R15, RZ, RZ, -0x1 ;  /* 0xffffffffff0f7424 */ /* 0x000fe200078e00ff */
[----:B0-----:R-:W-:-:S04]  /*2b7f0*/  SHF.R.U32.HI R8, RZ, 0x5, R8 ;  /* 0x00000005ff087819 */ /* 0x001fc80000011608 */
[----:B------:R-:W-:-:S05]  /*2b800*/  LOP3.LUT R8, R8, 0x3, RZ, 0xc0, !PT ;  /* 0x0000000308087812 */ /* 0x000fca00078ec0ff */
[----:B------:R-:W-:-:S07]  /*2b810*/  IMAD.MOV.U32 R13, RZ, RZ, R8 ;  /* 0x000000ffff0d7224 */ /* 0x000fce00078e0008 */
[----:B------:R-:W-:Y:S05]  /*2b820*/  WARPSYNC.COLLECTIVE R15, `(.L_x_894) ;  /* 0x000000000f087348 */ /* 0x000fea0003c00000 */
[----:B------:R0:W1:Y:S02]  /*2b830*/  SHFL.IDX P6, R14, R13, R12, R11 ;  /* 0x0000000c0d0e7389 */ /* 0x00006400000c000b */
[----:B01----:R-:W-:Y:S01]  /*2b840*/  ENDCOLLECTIVE ;  /* 0x000000000000791b */ /* 0x003fe20003800000 */
.L_x_894:
[----:B------:R-:W-:Y:S05]  /*2b850*/  BSYNC B1 ;  /* 0x0000000000017941 */ /* 0x000fea0003800000 */
.L_x_893:
[----:B------:R-:W-:Y:S05]  /*2b860*/  BRA `(.L_x_895) ;  /* 0xffffff7c00807947 */ /* 0x000fea000383ffff */
.L_x_685:
[----:B------:R-:W-:Y:S01]  /*2b870*/  BSSY B1, `(.L_x_896) ;  /* 0x0000006000017945 */ /* 0x000fe20003800000 */
[----:B------:R-:W-:-:S07]  /*2b880*/  MOV R15, 0xffffffff ;  /* 0xffffffff000f7802 */ /* 0x000fce0000000f00 */
[----:B0-----:R-:W-:Y:S05]  /*2b890*/  WARPSYNC.COLLECTIVE R15, `(.L_x_897) ;  /* 0x000000000f0c7348 */ /* 0x001fea0003c00000 */
[----:B------:R-:W-:Y:S02]  /*2b8a0*/  ELECT P6, UR62, PT ;  /* 0x00000000003e782f */ /* 0x000fe400038c0000 */
[----:B------:R-:W-:Y:S01]  /*2b8b0*/  MOV R14, UR62 ;  /* 0x0000003e000e7c02 */ /* 0x000fe20008000f00 */
[----:B0-----:R-:W-:Y:S10]  /*2b8c0*/  ENDCOLLECTIVE ;  /* 0x000000000000791b */ /* 0x001ff40003800000 */
.L_x_897:
[----:B------:R-:W-:Y:S05]  /*2b8d0*/  BSYNC B1 ;  /* 0x0000000000017941 */ /* 0x000fea0003800000 */
.L_x_896:
[----:B------:R-:W-:Y:S05]  /*2b8e0*/  BRA `(.L_x_684) ;  /* 0xffffff7c00787947 */ /* 0x000fea000383ffff */
.L_x_687:
[----:B0-----:R-:W2:Y:S02]  /*2b8f0*/  LDL R5, [R1+0x4] ;  /* 0x0000040001057983 */ /* 0x001ea40000100800 */
[----:B--2---:R0:W1:Y:S02]  /*2b900*/  SYNCS.PHASECHK.TRANS64.TRYWAIT P0, [R5+URZ+0x33420], R4 ;  /* 0x03342004050075a7 */ /* 0x004064000800017f */
[----:B-1----:R-:W-:Y:S05]  /*2b910*/  @!P0 NANOSLEEP.SYNCS 0x989680 ;  /* 0x009896800000895d */ /* 0x002fea0003900000 */
[----:B------:R-:W1:Y:S02]  /*2b920*/  @!P0 SYNCS.PHASECHK.TRANS64 P0, [R5+URZ+0x33420], R4 ;  /* 0x03342004050085a7 */ /* 0x000e64000800007f */
[----:B-1----:R-:W-:Y:S05]  /*2b930*/  @!P0 BRA `(.L_x_687) ;  /* 0xfffffffc00ec8947 */ /* 0x002fea000383ffff */
[----:B------:R-:W-:Y:S05]  /*2b940*/  BRA `(.L_x_898) ;  /* 0xffffff7c00887947 */ /* 0x000fea000383ffff */
.L_x_691:
[----:B0-----:R0:W1:Y:S02]  /*2b950*/  SYNCS.PHASECHK.TRANS64.TRYWAIT P0, [R6+URZ+0x334a0], R10 ;  /* 0x0334a00a060075a7 */ /* 0x001064000800017f */
[----:B-1----:R-:W-:Y:S05]  /*2b960*/  @!P0 NANOSLEEP.SYNCS 0x989680 ;  /* 0x009896800000895d */ /* 0x002fea0003900000 */
[----:B------:R-:W1:Y:S02]  /*2b970*/  @!P0 SYNCS.PHASECHK.TRANS64 P0, [R6+URZ+0x334a0], R10 ;  /* 0x0334a00a060085a7 */ /* 0x000e64000800007f */
[----:B-1----:R-:W-:Y:S05]  /*2b980*/  @!P0 BRA `(.L_x_691) ;  /* 0xfffffffc00f08947 */ /* 0x002fea000383ffff */
[----:B------:R-:W-:Y:S05]  /*2b990*/  BRA `(.L_x_899) ;  /* 0xffffff7c00b07947 */ /* 0x000fea000383ffff */
.L_x_698:
[----:B-1----:R1:W2:Y:S02]  /*2b9a0*/  SYNCS.PHASECHK.TRANS64.TRYWAIT P0, [R6+URZ+0x334c0], R10 ;  /* 0x0334c00a060075a7 */ /* 0x0022a4000800017f */
[----:B--2---:R-:W-:Y:S05]  /*2b9b0*/  @!P0 NANOSLEEP.SYNCS 0x989680 ;  /* 0x009896800000895d */ /* 0x004fea0003900000 */
[----:B------:R-:W2:Y:S02]  /*2b9c0*/  @!P0 SYNCS.PHASECHK.TRANS64 P0, [R6+URZ+0x334c0], R10 ;  /* 0x0334c00a060085a7 */ /* 0x000ea4000800007f */
[----:B--2---:R-:W-:Y:S05]  /*2b9d0*/  @!P0 BRA `(.L_x_698) ;  /* 0xfffffffc00f08947 */ /* 0x004fea000383ffff */
[----:B------:R-:W-:Y:S05]  /*2b9e0*/  BRA `(.L_x_900) ;  /* 0xffffff8000b47947 */ /* 0x000fea000383ffff */
.L_x_707:
[----:B0-----:R0:W1:Y:S02]  /*2b9f0*/  SYNCS.PHASECHK.TRANS64.TRYWAIT P1, [R8+URZ+0x334a0], R7 ;  /* 0x0334a007080075a7 */ /* 0x001064000802017f */
[----:B-1----:R-:W-:Y:S05]  /*2ba00*/  @!P1 NANOSLEEP.SYNCS 0x989680 ;  /* 0x009896800000995d */ /* 0x002fea0003900000 */
[----:B------:R-:W1:Y:S02]  /*2ba10*/  @!P1 SYNCS.PHASECHK.TRANS64 P1, [R8+URZ+0x334a0], R7 ;  /* 0x0334a007080095a7 */ /* 0x000e64000802007f */
[----:B-1----:R-:W-:Y:S05]  /*2ba20*/  @!P1 BRA `(.L_x_707) ;  /* 0xfffffffc00f09947 */ /* 0x002fea000383ffff */
[----:B------:R-:W-:Y:S05]  /*2ba30*/  BRA `(.L_x_901) ;  /* 0xffffff8800047947 */ /* 0x000fea000383ffff */
.L_x_714:
[----:B-1----:R1:W2:Y:S02]  /*2ba40*/  SYNCS.PHASECHK.TRANS64.TRYWAIT P1, [R8+URZ+0x334c0], R7 ;  /* 0x0334c007080075a7 */ /* 0x0022a4000802017f */
[----:B--2---:R-:W-:Y:S05]  /*2ba50*/  @!P1 NANOSLEEP.SYNCS 0x989680 ;  /* 0x009896800000995d */ /* 0x004fea0003900000 */
[----:B------:R-:W2:Y:S02]  /*2ba60*/  @!P1 SYNCS.PHASECHK.TRANS64 P1, [R8+URZ+0x334c0], R7 ;  /* 0x0334c007080095a7 */ /* 0x000ea4000802007f */
[----:B--2---:R-:W-:Y:S05]  /*2ba70*/  @!P1 BRA `(.L_x_714) ;  /* 0xfffffffc00f09947 */ /* 0x004fea000383ffff */
[----:B------:R-:W-:Y:S05]  /*2ba80*/  BRA `(.L_x_902) ;  /* 0xffffff8c00047947 */ /* 0x000fea000383ffff */
.L_x_731:
        /* <DEDUP_REMOVED lines=8> */
[----:B-1----:R-:W-:Y:S05]  /*2bb10*/  WARPSYNC.COLLECTIVE R15, `(.L_x_904) ;  /* 0x000000000f087348 */ /* 0x002fea0003c00000 */
[----:B------:R0:W2:Y:S02]  /*2bb20*/  SHFL.IDX P6, R14, R13, R12, R11 ;  /* 0x0000000c0d0e7389 */ /* 0x0000a400000c000b */
[----:B012---:R-:W-:Y:S01]  /*2bb30*/  ENDCOLLECTIVE ;  /* 0x000000000000791b */ /* 0x007fe20003800000 */
.L_x_904:
[----:B------:R-:W-:Y:S05]  /*2bb40*/  BSYNC B0 ;  /* 0x0000000000007941 */ /* 0x000fea0003800000 */
.L_x_903:
[----:B------:R-:W-:Y:S05]  /*2bb50*/  BRA `(.L_x_905) ;  /* 0xffffff98001c7947 */ /* 0x000fea000383ffff */
.L_x_733:
[----:B------:R-:W-:Y:S01]  /*2bb60*/  BSSY B0, `(.L_x_906) ;  /* 0x0000006000007945 */ /* 0x000fe20003800000 */
[----:B------:R-:W-:-:S07]  /*2bb70*/  MOV R15, 0xffffffff ;  /* 0xffffffff000f7802 */ /* 0x000fce0000000f00 */
[----:B01----:R-:W-:Y:S05]  /*2bb80*/  WARPSYNC.COLLECTIVE R15, `(.L_x_907) ;  /* 0x000000000f0c7348 */ /* 0x003fea0003c00000 */
[----:B------:R-:W-:Y:S02]  /*2bb90*/  ELECT P6, UR62, PT ;  /* 0x00000000003e782f */ /* 0x000fe400038c0000 */
[----:B------:R-:W-:Y:S01]  /*2bba0*/  MOV R14, UR62 ;  /* 0x0000003e000e7c02 */ /* 0x000fe20008000f00 */
[----:B01----:R-:W-:Y:S10]  /*2bbb0*/  ENDCOLLECTIVE ;  /* 0x000000000000791b */ /* 0x003ff40003800000 */
.L_x_907:
[----:B------:R-:W-:Y:S05]  /*2bbc0*/  BSYNC B0 ;  /* 0x0000000000007941 */ /* 0x000fea0003800000 */
.L_x_906:
[----:B------:R-:W-:Y:S05]  /*2bbd0*/  BRA `(.L_x_908) ;  /* 0xffffff9800287947 */ /* 0x000fea000383ffff */
.L_x_735:
[----:B0-----:R0:W1:Y:S02]  /*2bbe0*/  SYNCS.PHASECHK.TRANS64.TRYWAIT P0, [R2+URZ+0x33480], R4 ;  /* 0x03348004020075a7 */ /* 0x001064000800017f */
[----:B-1----:R-:W-:Y:S05]  /*2bbf0*/  @!P0 NANOSLEEP.SYNCS 0x989680 ;  /* 0x009896800000895d */ /* 0x002fea0003900000 */
[----:B------:R-:W1:Y:S02]  /*2bc00*/  @!P0 SYNCS.PHASECHK.TRANS64 P0, [R2+URZ+0x33480], R4 ;  /* 0x03348004020085a7 */ /* 0x000e64000800007f */
[----:B-1----:R-:W-:Y:S05]  /*2bc10*/  @!P0 BRA `(.L_x_735) ;  /* 0xfffffffc00f08947 */ /* 0x002fea000383ffff */
[----:B------:R-:W-:Y:S05]  /*2bc20*/  BRA `(.L_x_909) ;  /* 0xffffff98009c7947 */ /* 0x000fea000383ffff */
.L_x_737:
[----:B-1----:R1:W2:Y:S02]  /*2bc30*/  SYNCS.PHASECHK.TRANS64.TRYWAIT P0, [R2+URZ+0x33440], R4 ;  /* 0x03344004020075a7 */ /* 0x0022a4000800017f */
[----:B--2---:R-:W-:Y:S05]  /*2bc40*/  @!P0 NANOSLEEP.SYNCS 0x989680 ;  /* 0x009896800000895d */ /* 0x004fea0003900000 */
[----:B------:R-:W2:Y:S02]  /*2bc50*/  @!P0 SYNCS.PHASECHK.TRANS64 P0, [R2+URZ+0x33440], R4 ;  /* 0x03344004020085a7 */ /* 0x000ea4000800007f */
[----:B--2---:R-:W-:Y:S05]  /*2bc60*/  @!P0 BRA `(.L_x_737) ;  /* 0xfffffffc00f08947 */ /* 0x004fea000383ffff */
[----:B------:R-:W-:Y:S05]  /*2bc70*/  BRA `(.L_x_910) ;  /* 0xffffff9c00247947 */ /* 0x000fea000383ffff */
.L_x_741:
[----:B------:R-:W2:Y:S01]  /*2bc80*/  LDL.LU R11, [R1+0x4c] ;  /* 0x00004c00010b7983 */ /* 0x000ea20000300800 */
[----:B------:R-:W-:Y:S02]  /*2bc90*/  IMAD.MOV.U32 R13, RZ, RZ, R3 ;  /* 0x000000ffff0d7224 */ /* 0x000fe400078e0003 */
[----:B------:R-:W-:Y:S02]  /*2bca0*/  IMAD.MOV.U32 R12, RZ, RZ, RZ ;  /* 0x000000ffff0c7224 */ /* 0x000fe400078e00ff */
[----:B------:R-:W-:Y:S02]  /*2bcb0*/  IMAD.MOV.U32 R15, RZ, RZ, -0x1 ;  /* 0xffffffffff0f7424 */ /* 0x000fe400078e00ff */
[----:B------:R-:W-:-:S05]  /*2bcc0*/  IMAD.IADD R0, R10, 0x1, R17 ;  /* 0x000000010a007824 */ /* 0x000fca00078e0211 */
[----:B------:R-:W-:Y:S01]  /*2bcd0*/  IADD3 R5, R0, 0x20, RZ ;  /* 0x0000002000057810 */ /* 0x000fe20007ffe0ff */
[----:B--2---:R-:W-:Y:S02]  /*2bce0*/  IMAD R2, R11, R7, RZ ;  /* 0x000000070b027224 */ /* 0x004fe400078e02ff */
[----:B------:R-:W-:-:S03]  /*2bcf0*/  IMAD.MOV.U32 R11, RZ, RZ, 0x1c1f ;  /* 0x00001c1fff0b7424 */ /* 0x000fc600078e00ff */
[----:B------:R-:W-:-:S13]  /*2bd00*/  ISETP.GE.AND P4, PT, R0, R2, PT ;  /* 0x000000020000720c */ /* 0x000fda0003f86270 */
[----:B-----5:R-:W-:Y:S05]  /*2bd10*/  WARPSYNC.COLLECTIVE R15, `(.L_x_911) ;  /* 0x000000000f087348 */ /* 0x020fea0003c00000 */
[----:B------:R0:W1:Y:S02]  /*2bd20*/  SHFL.IDX P6, R14, R13, R12, R11 ;  /* 0x0000000c0d0e7389 */ /* 0x00006400000c000b */
[----:B01---5:R-:W-:Y:S01]  /*2bd30*/  ENDCOLLECTIVE ;  /* 0x000000000000791b */ /* 0x023fe20003800000 */
.L_x_911:
[----:B------:R-:W-:Y:S01]  /*2bd40*/  IMAD.MOV.U32 R13, RZ, RZ, R4 ;  /* 0x000000ffff0d7224 */ /* 0x000fe200078e0004 */
[----:B------:R-:W-:-:S07]  /*2bd50*/  MOV R6, R14 ;  /* 0x0000000e00067202 */ /* 0x000fce0000000f00 */
[----:B------:R-:W-:Y:S05]  /*2bd60*/  WARPSYNC.COLLECTIVE R15, `(.L_x_912) ;  /* 0x000000000f087348 */ /* 0x000fea0003c00000 */
[----:B------:R0:W1:Y:S02]  /*2bd70*/  SHFL.IDX P6, R14, R13, R12, R11 ;  /* 0x0000000c0d0e7389 */ /* 0x00006400000c000b */
[----:B01----:R-:W-:Y:S01]  /*2bd80*/  ENDCOLLECTIVE ;  /* 0x000000000000791b */ /* 0x003fe20003800000 */
.L_x_912:
[----:B------:R-:W-:Y:S02]  /*2bd90*/  IMAD.MOV.U32 R13, RZ, RZ, R3 ;  /* 0x000000ffff0d7224 */ /* 0x000fe400078e0003 */
[----:B------:R-:W-:Y:S02]  /*2bda0*/  IMAD.MOV.U32 R12, RZ, RZ, 0x1 ;  /* 0x00000001ff0c7424 */ /* 0x000fe400078e00ff */
[----:B------:R-:W-:-:S07]  /*2bdb0*/  IMAD.MOV.U32 R7, RZ, RZ, R14 ;  /* 0x000000ffff077224 */ /* 0x000fce00078e000e */
[----:B------:R-:W-:Y:S05]  /*2bdc0*/  WARPSYNC.COLLECTIVE R15, `(.L_x_913) ;  /* 0x000000000f087348 */ /* 0x000fea0003c00000 */
[----:B------:R0:W1:Y:S02]  /*2bdd0*/  SHFL.IDX P6, R14, R13, R12, R11 ;  /* 0x0000000c0d0e7389 */ /* 0x00006400000c000b */
[----:B01----:R-:W-:Y:S01]  /*2bde0*/  ENDCOLLECTIVE ;  /* 0x000000000000791b */ /* 0x003fe20003800000 */
.L_x_913:
        /* <DEDUP_REMOVED lines=17> */
.L_x_914:
[----:B------:R-:W-:Y:S01]  /*2bf00*/  MOV R13, R3 ;  /* 0x00000003000d7202 */ /* 0x000fe20000000f00 */
[----:B------:R-:W-:Y:S01]  /*2bf10*/  IMAD.MOV.U32 R12, RZ, RZ, 0x2 ;  /* 0x00000002ff0c7424 */ /* 0x000fe200078e00ff */
[----:B------:R-:W-:-:S07]  /*2bf20*/  MOV R5, R14 ;  /* 0x0000000e00057202 */ /* 0x000fce0000000f00 */
[----:B------:R-:W-:Y:S05]  /*2bf30*/  WARPSYNC.COLLECTIVE R15, `(.L_x_915) ;  /* 0x000000000f087348 */ /* 0x000fea0003c00000 */
[----:B------:R0:W1:Y:S02]  /*2bf40*/  SHFL.IDX P6, R14, R13, R12, R11 ;  /* 0x0000000c0d0e7389 */ /* 0x00006400000c000b */
[----:B01----:R-:W-:Y:S01]  /*2bf50*/  ENDCOLLECTIVE ;  /* 0x000000000000791b */ /* 0x003fe20003800000 */
.L_x_915:
[----:B------:R-:W-:-:S05]  /*2bf60*/  @!P3 IADD3 R5, P4, R9, R5, RZ ;  /* 0x000000050905b210 */ /* 0x000fca0007f9e0ff */
[----:B------:R-:W-:-:S04]  /*2bf70*/  @!P3 IMAD.X R6, RZ, RZ, R6, P4 ;  /* 0x000000ffff06b224 */ /* 0x000fc800020e0606 */
[----:B------:R-:W-:Y:S02]  /*2bf80*/  @!P3 IMAD.MOV.U32 R7, RZ, RZ, R6 ;  /* 0x000000ffff07b224 */ /* 0x000fe400078e0006 */
[----:B------:R-:W-:Y:S02]  /*2bf90*/  @!P3 IMAD.MOV.U32 R6, RZ, RZ, R5 ;  /* 0x000000ffff06b224 */ /* 0x000fe400078e0005 */
[----:B------:R-:W-:Y:S02]  /*2bfa0*/  IMAD.MOV.U32 R13, RZ, RZ, R4 ;  /* 0x000000ffff0d7224 */ /* 0x000fe400078e0004 */
[----:B------:R-:W-:Y:S01]  /*2bfb0*/  VIADD R5, R0, 0x40 ;  /* 0x0000004000057836 */ /* 0x000fe20000000000 */
[----:B------:R-:W-:Y:S01]  /*2bfc0*/  @!PT LDS RZ, [RZ] ;  /* 0x00000000fffff984 */ /* 0x000fe20000000800 */
[----:B------:R-:W-:Y:S01]  /*2bfd0*/  @!PT LDS RZ, [RZ] ;  /* 0x00000000fffff984 */ /* 0x000fe20000000800 */
[----:B------:R-:W-:Y:S01]  /*2bfe0*/  @!PT LDS RZ, [RZ] ;  /* 0x00000000fffff984 */ /* 0x000fe20000000800 */
[----:B------:R-:W-:Y:S04]  /*2bff0*/  @!P3 LDGSTS.E.BYPASS.LTC128B.128 [R8+0x1ea00], desc[UR54][R6.64], !P0 ;  /* 0x1ea000000608bfae */ /* 0x000fe8000c101d76 */
[----:B------:R-:W-:Y:S04]  /*2c000*/  @!P3 LDGSTS.E.BYPASS.LTC128B.128 [R8+0x20a00], desc[UR54][R6.64+0x40], !P1 ;  /* 0x20a000400608bfae */ /* 0x000fe8000c901d76 */
[----:B------:R0:W-:Y:S01]  /*2c010*/  @!P3 LDGSTS.E.BYPASS.LTC128B.128 [R8+0x22a00], desc[UR54][R6.64+0x80], !P2 ;  /* 0x22a000800608bfae */ /* 0x0001e2000d101d76 */
[----:B------:R-:W-:Y:S01]  /*2c020*/  ISETP.GE.AND P3, PT, R5, R2, PT ;  /* 0x000000020500720c */ /* 0x000fe20003f66270 */
[----:B0-----:R-:W-:-:S12]  /*2c030*/  IMAD.MOV.U32 R6, RZ, RZ, R14 ;  /* 0x000000ffff067224 */ /* 0x001fd800078e000e */
[----:B------:R-:W-:Y:S05]  /*2c040*/  WARPSYNC.COLLECTIVE R15, `(.L_x_916) ;  /* 0x000000000f087348 */ /* 0x000fea0003c00000 */
[----:B------:R0:W1:Y:S02]  /*2c050*/  SHFL.IDX P6, R14, R13, R12, R11 ;  /* 0x0000000c0d0e7389 */ /* 0x00006400000c000b */
[----:B01----:R-:W-:Y:S01]  /*2c060*/  ENDCOLLECTIVE ;  /* 0x000000000000791b */ /* 0x003fe20003800000 */
.L_x_916:
[----:B------:R-:W-:Y:S02]  /*2c070*/  IMAD.MOV.U32 R13, RZ, RZ, R3 ;  /* 0x000000ffff0d7224 */ /* 0x000fe400078e0003 */
[----:B------:R-:W-:Y:S02]  /*2c080*/  IMAD.MOV.U32 R12, RZ, RZ, 0x3 ;  /* 0x00000003ff0c7424 */ /* 0x000fe400078e00ff */
[----:B------:R-:W-:-:S07]  /*2c090*/  IMAD.MOV.U32 R5, RZ, RZ, R14 ;  /* 0x000000ffff057224 */ /* 0x000fce00078e000e */
[----:B------:R-:W-:Y:S05]  /*2c0a0*/  WARPSYNC.COLLECTIVE R15, `(.L_x_917) ;  /* 0x000000000f087348 */ /* 0x000fea0003c00000 */
[----:B------:R0:W1:Y:S02]  /*2c0b0*/  SHFL.IDX P6, R14, R13, R12, R11 ;  /* 0x0000000c0d0e7389 */ /* 0x00006400000c000b */
[----:B01----:R-:W-:Y:S01]  /*2c0c0*/  ENDCOLLECTIVE ;  /* 0x000000000000791b */ /* 0x003fe20003800000 */
.L_x_917:
[----:B------:R-:W-:-:S04]  /*2c0d0*/  @!P3 IADD3 R5, P4, R9, R5, RZ ;  /* 0x000000050905b210 */ /* 0x000fc80007f9e0ff */
[----:B------:R-:W-:-:S05]  /*2c0e0*/  @!P3 IADD3.X R6, RZ, R6, RZ, P4, !PT ;  /* 0x00000006ff06b210 */ /* 0x000fca00027fe4ff */
[----:B------:R-:W-:Y:S02]  /*2c0f0*/  @!P3 IMAD.MOV.U32 R7, RZ, RZ, R6 ;  /* 0x000000ffff07b224 */ /* 0x000fe400078e0006 */
[----:B------:R-:W-:Y:S02]  /*2c100*/  IMAD.MOV.U32 R13, RZ, RZ, R4 ;  /* 0x000000ffff0d7224 */ /* 0x000fe400078e0004 */
[----:B------:R-:W-:-:S05]  /*2c110*/  @!P3 IMAD.MOV.U32 R6, RZ, RZ, R5 ;  /* 0x000000ffff06b224 */ /* 0x000fca00078e0005 */
[----:B------:R-:W-:Y:S01]  /*2c120*/  @!PT LDS RZ, [RZ] ;  /* 0x00000000fffff984 */ /* 0x000fe20000000800 */
[----:B------:R-:W-:Y:S01]  /*2c130*/  @!PT LDS RZ, [RZ] ;  /* 0x00000000fffff984 */ /* 0x000fe20000000800 */
[----:B------:R-:W-:Y:S01]  /*2c140*/  @!PT LDS RZ, [RZ] ;  /* 0x00000000fffff984 */ /* 0x000fe20000000800 */
[----:B------:R0:W-:Y:S01]  /*2c150*/  @!P3 LDGSTS.E.BYPASS.LTC128B.128 [R8+0x1f200], desc[UR54][R6.64], !P0 ;  /* 0x1f2000000608bfae */ /* 0x0001e2000c101d76 */
[----:B------:R-:W-:-:S03]  /*2c160*/  MOV R5, R14 ;  /* 0x0000000e00057202 */ /* 0x000fc60000000f00 */
[----:B------:R0:W-:Y:S04]  /*2c170*/  @!P3 LDGSTS.E.BYPASS.LTC128B.128 [R8+0x21200], desc[UR54][R6.64+0x40], !P1 ;  /* 0x212000400608bfae */ /* 0x0001e8000c901d76 */
[----:B0-----:R-:W-:Y:S05]  /*2c180*/  WARPSYNC.COLLECTIVE R15, `(.L_x_918) ;  /* 0x000000000f087348 */ /* 0x001fea0003c00000 */
[----:B------:R1:W2:Y:S02]  /*2c190*/  SHFL.IDX P6, R14, R13, R12, R11 ;  /* 0x0000000c0d0e7389 */ /* 0x0002a400000c000b */
[----:B012---:R-:W-:Y:S01]  /*2c1a0*/  ENDCOLLECTIVE ;  /* 0x000000000000791b */ /* 0x007fe20003800000 */
.L_x_918:
[----:B------:R-:W-:Y:S01]  /*2c1b0*/  @!PT LDS RZ, [RZ] ;  /* 0x00000000fffff984 */ /* 0x000fe20000000800 */
[----:B------:R-:W-:Y:S01]  /*2c1c0*/  @!PT LDS RZ, [RZ] ;  /* 0x00000000fffff984 */ /* 0x000fe20000000800 */
[----:B------:R-:W-:Y:S01]  /*2c1d0*/  @!PT LDS RZ, [RZ] ;  /* 0x00000000fffff984 */ /* 0x000fe20000000800 */
[----:B------:R0:W-:Y:S01]  /*2c1e0*/  @!P3 LDGSTS.E.BYPASS.LTC128B.128 [R8+0x23200], desc[UR54][R6.64+0x80], !P2 ;  /* 0x232000800608bfae */ /* 0x0001e2000d101d76 */
[----:B------:R-:W-:Y:S01]  /*2c1f0*/  IMAD.MOV.U32 R3, RZ, RZ, R14 ;  /* 0x000000ffff037224 */ /* 0x000fe200078e000e */
[----:B------:R-:W-:Y:S06]  /*2c200*/  BRA `(.L_x_919) ;  /* 0xffffffa0009c7947 */ /* 0x000fec000383ffff */
.L_x_746:
[----:B-1----:R-:W3:Y:S02]  /*2c210*/  LDL R2, [R1+0x4] ;  /* 0x0000040001027983 */ /* 0x002ee40000100800 */
[----:B---3--:R1:W3:Y:S02]  /*2c220*/  SYNCS.PHASECHK.TRANS64.TRYWAIT P0, [R2+URZ+0x33420], R0 ;  /* 0x03342000020075a7 */ /* 0x0082e4000800017f */
[----:B---3--:R-:W-:Y:S05]  /*2c230*/  @!P0 NANOSLEEP.SYNCS 0x989680 ;  /* 0x009896800000895d */ /* 0x008fea0003900000 */
[----:B------:R-:W3:Y:S02]  /*2c240*/  @!P0 SYNCS.PHASECHK.TRANS64 P0, [R2+URZ+0x33420], R0 ;  /* 0x03342000020085a7 */ /* 0x000ee4000800007f */
[----:B---3--:R-:W-:Y:S05]  /*2c250*/  @!P0 BRA `(.L_x_746) ;  /* 0xfffffffc00ec8947 */ /* 0x008fea000383ffff */
[----:B------:R-:W-:Y:S05]  /*2c260*/  BRA `(.L_x_920) ;  /* 0xffffffa400107947 */ /* 0x000fea000383ffff */
.L_x_752:
[----:B--2---:R2:W3:Y:S02]  /*2c270*/  SYNCS.PHASECHK.TRANS64.TRYWAIT P0, [R6+URZ+0x33480], R5 ;  /* 0x03348005060075a7 */ /* 0x0044e4000800017f */
[----:B---3--:R-:W-:Y:S05]  /*2c280*/  @!P0 NANOSLEEP.SYNCS 0x989680 ;  /* 0x009896800000895d */ /* 0x008fea0003900000 */
[----:B------:R-:W3:Y:S02]  /*2c290*/  @!P0 SYNCS.PHASECHK.TRANS64 P0, [R6+URZ+0x33480], R5 ;  /* 0x03348005060085a7 */ /* 0x000ee4000800007f */
[----:B---3--:R-:W-:Y:S05]  /*2c2a0*/  @!P0 BRA `(.L_x_752) ;  /* 0xfffffffc00f08947 */ /* 0x008fea000383ffff */
[----:B------:R-:W-:Y:S05]  /*2c2b0*/  BRA `(.L_x_921) ;  /* 0xffffffa400d47947 */ /* 0x000fea000383ffff */
.L_x_759:
[----:B-1----:R1:W3:Y:S02]  /*2c2c0*/  SYNCS.PHASECHK.TRANS64.TRYWAIT P0, [R6+URZ+0x33440], R5 ;  /* 0x03344005060075a7 */ /* 0x0022e4000800017f */
[----:B---3--:R-:W-:Y:S05]  /*2c2d0*/  @!P0 NANOSLEEP.SYNCS 0x989680 ;  /* 0x009896800000895d */ /* 0x008fea0003900000 */
[----:B------:R-:W3:Y:S02]  /*2c2e0*/  @!P0 SYNCS.PHASECHK.TRANS64 P0, [R6+URZ+0x33440], R5 ;  /* 0x03344005060085a7 */ /* 0x000ee4000800007f */
[----:B---3--:R-:W-:Y:S05]  /*2c2f0*/  @!P0 BRA `(.L_x_759) ;  /* 0xfffffffc00f08947 */ /* 0x008fea000383ffff */
[----:B------:R-:W-:Y:S05]  /*2c300*/  BRA `(.L_x_922) ;  /* 0xffffffa800e47947 */ /* 0x000fea000383ffff */
.L_x_767:
[----:B--2---:R2:W3:Y:S02]  /*2c310*/  SYNCS.PHASECHK.TRANS64.TRYWAIT P0, [R3+URZ+0x33470], R4 ;  /* 0x03347004030075a7 */ /* 0x0044e4000800017f */
[----:B---3--:R-:W-:Y:S05]  /*2c320*/  @!P0 NANOSLEEP.SYNCS 0x989680 ;  /* 0x009896800000895d */ /* 0x008fea0003900000 */
[----:B------:R-:W3:Y:S02]  /*2c330*/  @!P0 SYNCS.PHASECHK.TRANS64 P0, [R3+URZ+0x33470], R4 ;  /* 0x03347004030085a7 */ /* 0x000ee4000800007f */
[----:B---3--:R-:W-:Y:S05]  /*2c340*/  @!P0 BRA `(.L_x_767) ;  /* 0xfffffffc00f08947 */ /* 0x008fea000383ffff */
[----:B------:R-:W-:Y:S05]  /*2c350*/  BRA `(.L_x_923) ;  /* 0xffffffb000087947 */ /* 0x000fea000383ffff */
.L_x_769:
[----:B-1----:R1:W2:Y:S02]  /*2c360*/  SYNCS.PHASECHK.TRANS64.TRYWAIT P0, [R3+URZ+0x33460], R4 ;  /* 0x03346004030075a7 */ /* 0x0022a4000800017f */
[----:B--2---:R-:W-:Y:S05]  /*2c370*/  @!P0 NANOSLEEP.SYNCS 0x989680 ;  /* 0x009896800000895d */ /* 0x004fea0003900000 */
[----:B------:R-:W2:Y:S02]  /*2c380*/  @!P0 SYNCS.PHASECHK.TRANS64 P0, [R3+URZ+0x33460], R4 ;  /* 0x03346004030085a7 */ /* 0x000ea4000800007f */
[----:B--2---:R-:W-:Y:S05]  /*2c390*/  @!P0 BRA `(.L_x_769) ;  /* 0xfffffffc00f08947 */ /* 0x004fea000383ffff */
[----:B------:R-:W-:Y:S05]  /*2c3a0*/  BRA `(.L_x_924) ;  /* 0xffffffb000107947 */ /* 0x000fea000383ffff */
.L_x_776:
[----:B-1----:R1:W3:Y:S02]  /*2c3b0*/  SYNCS.PHASECHK.TRANS64.TRYWAIT P1, [R3+URZ+0x33470], R0 ;  /* 0x03347000030075a7 */ /* 0x0022e4000802017f */
[----:B---3--:R-:W-:Y:S05]  /*2c3c0*/  @!P1 NANOSLEEP.SYNCS 0x989680 ;  /* 0x009896800000995d */ /* 0x008fea0003900000 */
[----:B------:R-:W3:Y:S02]  /*2c3d0*/  @!P1 SYNCS.PHASECHK.TRANS64 P1, [R3+URZ+0x33470], R0 ;  /* 0x03347000030095a7 */ /* 0x000ee4000802007f */
[----:B---3--:R-:W-:Y:S05]  /*2c3e0*/  @!P1 BRA `(.L_x_776) ;  /* 0xfffffffc00f09947 */ /* 0x008fea000383ffff */
[----:B------:R-:W-:Y:S05]  /*2c3f0*/  BRA `(.L_x_925) ;  /* 0xffffffb8005c7947 */ /* 0x000fea000383ffff */
.L_x_778:
[----:B-1----:R1:W3:Y:S02]  /*2c400*/  SYNCS.PHASECHK.TRANS64.TRYWAIT P1, [R3+URZ+0x33460], R0 ;  /* 0x03346000030075a7 */ /* 0x0022e4000802017f */
[----:B---3--:R-:W-:Y:S05]  /*2c410*/  @!P1 NANOSLEEP.SYNCS 0x989680 ;  /* 0x009896800000995d */ /* 0x008fea0003900000 */
[----:B------:R-:W3:Y:S02]  /*2c420*/  @!P1 SYNCS.PHASECHK.TRANS64 P1, [R3+URZ+0x33460], R0 ;  /* 0x03346000030095a7 */ /* 0x000ee4000802007f */
[----:B---3--:R-:W-:Y:S05]  /*2c430*/  @!P1 BRA `(.L_x_778) ;  /* 0xfffffffc00f09947 */ /* 0x008fea000383ffff */
[----:B------:R-:W-:Y:S05]  /*2c440*/  BRA `(.L_x_926) ;  /* 0xffffffb800647947 */ /* 0x000fea000383ffff */
.L_x_782:
[----:B------:R-:W-:Y:S01]  /*2c450*/  BSSY B0, `(.L_x_927) ;  /* 0x0000008000007945 */ /* 0x000fe20003800000 */
[----:B------:R-:W-:Y:S01]  /*2c460*/  IMAD.MOV.U32 R13, RZ, RZ, R16 ;  /* 0x000000ffff0d7224 */ /* 0x000fe200078e0010 */
[----:B------:R-:W-:Y:S01]  /*2c470*/  MOV R11, 0x1f ;  /* 0x0000001f000b7802 */ /* 0x000fe20000000f00 */
[----:B------:R-:W-:Y:S02]  /*2c480*/  IMAD.MOV.U32 R12, RZ, RZ, RZ ;  /* 0x000000ffff0c7224 */ /* 0x000fe400078e00ff */
[----:B------:R-:W-:-:S07]  /*2c490*/  IMAD.MOV.U32 R15, RZ, RZ, -0x1 ;  /* 0xffffffffff0f7424 */ /* 0x000fce00078e00ff */
[----:B0-----:R-:W-:Y:S05]  /*2c4a0*/  WARPSYNC.COLLECTIVE R15, `(.L_x_928) ;  /* 0x000000000f087348 */ /* 0x001fea0003c00000 */
[----:B------:R1:W2:Y:S02]  /*2c4b0*/  SHFL.IDX P6, R14, R13, R12, R11 ;  /* 0x0000000c0d0e7389 */ /* 0x0002a400000c000b */
[----:B012---:R-:W-:Y:S01]  /*2c4c0*/  ENDCOLLECTIVE ;  /* 0x000000000000791b */ /* 0x007fe20003800000 */
.L_x_928:
[----:B------:R-:W-:Y:S05]  /*2c4d0*/  BSYNC B0 ;  /* 0x0000000000007941 */ /* 0x000fea0003800000 */
.L_x_927:
[----:B------:R-:W-:Y:S01]  /*2c4e0*/  IMAD.MOV.U32 R13, RZ, RZ, R16 ;  /* 0x000000ffff0d7224 */ /* 0x000fe200078e0010 */
[----:B------:R-:W-:Y:S01]  /*2c4f0*/  MOV R11, 0x1f ;  /* 0x0000001f000b7802 */ /* 0x000fe20000000f00 */
[----:B------:R-:W-:Y:S02]  /*2c500*/  IMAD.MOV.U32 R12, RZ, RZ, 0x1 ;  /* 0x00000001ff0c7424 */ /* 0x000fe400078e00ff */
[----:B------:R-:W-:Y:S02]  /*2c510*/  IMAD.MOV.U32 R15, RZ, RZ, -0x1 ;  /* 0xffffffffff0f7424 */ /* 0x000fe400078e00ff */
[----:B------:R-:W-:Y:S02]  /*2c520*/  IMAD.IADD R5, R19, 0x1, R7 ;  /* 0x0000000113057824 */ /* 0x000fe400078e0207 */
[----:B------:R-:W-:-:S07]  /*2c530*/  IMAD.MOV.U32 R0, RZ, RZ, R14 ;  /* 0x000000ffff007224 */ /* 0x000fce00078e000e */
[----:B------:R-:W-:Y:S05]  /*2c540*/  WARPSYNC.COLLECTIVE R15, `(.L_x_929) ;  /* 0x000000000f087348 */ /* 0x000fea0003c00000 */
[----:B------:R0:W1:Y:S02]  /*2c550*/  SHFL.IDX P6, R14, R13, R12, R11 ;  /* 0x0000000c0d0e7389 */ /* 0x00006400000c000b */
[----:B01----:R-:W-:Y:S01]  /*2c560*/  ENDCOLLECTIVE ;  /* 0x000000000000791b */ /* 0x003fe20003800000 */
.L_x_929:
[----:B------:R-:W-:Y:S02]  /*2c570*/  ULDC UR4, c[0x0][0xc3c] ;  /* 0x00030f0000047ab9 */ /* 0x000fe40000000800 */
[----:B------:R-:W-:-:S13]  /*2c580*/  ISETP.GE.OR P1, PT, R5, UR4, !P0 ;  /* 0x0000000405007c0c */ /* 0x000fda000c726670 */
[----:B------:R-:W0:Y:S01]  /*2c590*/  @!P1 LDC.64 R2, c[0x0][0xc80] ;  /* 0x00032000ff029b82 */ /* 0x000e220000000a00 */
[----:B------:R-:W-:Y:S02]  /*2c5a0*/  IMAD.MOV.U32 R11, RZ, RZ, RZ ;  /* 0x000000ffff0b7224 */ /* 0x000fe400078e00ff */
[----:B------:R-:W-:Y:S02]  /*2c5b0*/  IMAD.MOV.U32 R4, RZ, RZ, R14 ;  /* 0x000000ffff047224 */ /* 0x000fe400078e000e */
[----:B0-----:R-:W-:-:S06]  /*2c5c0*/  @!P1 IMAD.WIDE R2, R5, 0x4, R2 ;  /* 0x0000000405029825 */ /* 0x001fcc00078e0202 */
[----:B------:R0:W2:Y:S01]  /*2c5d0*/  @!P1 LDG.E R3, desc[UR54][R2.64] ;  /* 0x0000003602039981 */ /* 0x0000a2000c1e1900 */
[C---:B------:R-:W-:Y:S02]  /*2c5e0*/  ISETP.GE.U32.AND P2, PT, R7.reuse, 0x2, PT ;  /* 0x000000020700780c */ /* 0x040fe40003f46070 */
[C---:B------:R-:W-:Y:S02]  /*2c5f0*/  ISETP.GE.U32.AND P3, PT, R7.reuse, 0x4, PT ;  /* 0x000000040700780c */ /* 0x040fe40003f66070 */
[C---:B------:R-:W-:Y:S02]  /*2c600*/  ISETP.GE.U32.AND P4, PT, R7.reuse, 0x8, PT ;  /* 0x000000080700780c */ /* 0x040fe40003f86070 */
[C---:B------:R-:W-:Y:S01]  /*2c610*/  ISETP.GE.U32.AND P5, PT, R7.reuse, 0x10, PT ;  /* 0x000000100700780c */ /* 0x040fe20003fa6070 */
[----:B0-----:R-:W-:Y:S01]  /*2c620*/  IMAD.MOV.U32 R2, RZ, RZ, RZ ;  /* 0x000000ffff027224 */ /* 0x001fe200078e00ff */
[----:B--2---:R-:W-:Y:S02]  /*2c630*/  @!P1 MOV R2, R3 ;  /* 0x0000000300029202 */ /* 0x004fe40000000f00 */
[----:B------:R-:W-:-:S03]  /*2c640*/  ISETP.NE.AND P1, PT, R7, RZ, PT ;  /* 0x000000ff0700720c */ /* 0x000fc60003f25270 */
[----:B------:R-:W-:-:S10]  /*2c650*/  IMAD.MOV.U32 R13, RZ, RZ, R2 ;  /* 0x000000ffff0d7224 */ /* 0x000fd400078e0002 */
[----:B------:R-:W-:Y:S05]  /*2c660*/  WARPSYNC.COLLECTIVE R15, `(.L_x_930) ;  /* 0x000000000f087348 */ /* 0x000fea0003c00000 */
[----:B------:R0:W1:Y:S02]  /*2c670*/  SHFL.UP P6, R14, R13, R12, R11 ;  /* 0x0400000c0d0e7389 */ /* 0x00006400000c000b */
[----:B01----:R-:W-:Y:S01]  /*2c680*/  ENDCOLLECTIVE ;  /* 0x000000000000791b */ /* 0x003fe20003800000 */
.L_x_930:
[----:B------:R-:W-:Y:S02]  /*2c690*/  IMAD.MOV.U32 R12, RZ, RZ, 0x2 ;  /* 0x00000002ff0c7424 */ /* 0x000fe400078e00ff */
[----:B------:R-:W-:-:S05]  /*2c6a0*/  IMAD.MOV.U32 R3, RZ, RZ, R14 ;  /* 0x000000ffff037224 */ /* 0x000fca00078e000e */
[----:B------:R-:W-:-:S05]  /*2c6b0*/  SEL R3, R3, RZ, P1 ;  /* 0x000000ff03037207 */ /* 0x000fca0000800000 */
[----:B------:R-:W-:-:S05]  /*2c6c0*/  IMAD.IADD R3, R2, 0x1, R3 ;  /* 0x0000000102037824 */ /* 0x000fca00078e0203 */
[----:B------:R-:W-:-:S07]  /*2c6d0*/  MOV R13, R3 ;  /* 0x00000003000d7202 */ /* 0x000fce0000000f00 */
[----:B------:R-:W-:Y:S05]  /*2c6e0*/  WARPSYNC.COLLECTIVE R15, `(.L_x_931) ;  /* 0x000000000f087348 */ /* 0x000fea0003c00000 */
[----:B------:R0:W1:Y:S02]  /*2c6f0*/  SHFL.UP P6, R14, R13, R12, R11 ;  /* 0x0400000c0d0e7389 */ /* 0x00006400000c000b */
[----:B01----:R-:W-:Y:S01]  /*2c700*/  ENDCOLLECTIVE ;  /* 0x000000000000791b */ /* 0x003fe20003800000 */
.L_x_931:
[----:B------:R-:W-:Y:S01]  /*2c710*/  MOV R12, 0x4 ;  /* 0x00000004000c7802 */ /* 0x000fe20000000f00 */
[----:B------:R-:W-:-:S05]  /*2c720*/  IMAD.MOV.U32 R5, RZ, RZ, R14 ;  /* 0x000000ffff057224 */ /* 0x000fca00078e000e */
[----:B------:R-:W-:-:S05]  /*2c730*/  SEL R5, R5, RZ, P2 ;  /* 0x000000ff05057207 */ /* 0x000fca0001000000 */
[----:B------:R-:W-:-:S04]  /*2c740*/  IMAD.IADD R3, R3, 0x1, R5 ;  /* 0x0000000103037824 */ /* 0x000fc800078e0205 */
[----:B------:R-:W-:-:S07]  /*2c750*/  IMAD.MOV.U32 R13, RZ, RZ, R3 ;  /* 0x000000ffff0d7224 */ /* 0x000fce00078e0003 */
[----:B------:R-:W-:Y:S05]  /*2c760*/  WARPSYNC.COLLECTIVE R15, `(.L_x_932) ;  /* 0x000000000f087348 */ /* 0x000fea0003c00000 */
[----:B------:R0:W1:Y:S02]  /*2c770*/  SHFL.UP P6, R14, R13, R12, R11 ;  /* 0x0400000c0d0e7389 */ /* 0x00006400000c000b */
[----:B01----:R-:W-:Y:S01]  /*2c780*/  ENDCOLLECTIVE ;  /* 0x000000000000791b */ /* 0x003fe20003800000 */
.L_x_932:
[----:B------:R-:W-:Y:S02]  /*2c790*/  IMAD.MOV.U32 R12, RZ, RZ, 0x8 ;  /* 0x00000008ff0c7424 */ /* 0x000fe400078e00ff */
[----:B------:R-:W-:-:S05]  /*2c7a0*/  IMAD.MOV.U32 R5, RZ, RZ, R14 ;  /* 0x000000ffff057224 */ /* 0x000fca00078e000e */
[----:B------:R-:W-:-:S05]  /*2c7b0*/  SEL R5, R5, RZ, P3 ;  /* 0x000000ff05057207 */ /* 0x000fca0001800000 */
[----:B------:R-:W-:-:S04]  /*2c7c0*/  IMAD.IADD R3, R3, 0x1, R5 ;  /* 0x0000000103037824 */ /* 0x000fc800078e0205 */
[----:B------:R-:W-:-:S07]  /*2c7d0*/  IMAD.MOV.U32 R13, RZ, RZ, R3 ;  /* 0x000000ffff0d7224 */ /* 0x000fce00078e0003 */
[----:B------:R-:W-:Y:S05]  /*2c7e0*/  WARPSYNC.COLLECTIVE R15, `(.L_x_933) ;  /* 0x000000000f087348 */ /* 0x000fea0003c00000 */
[----:B------:R0:W1:Y:S02]  /*2c7f0*/  SHFL.UP P6, R14, R13, R12, R11 ;  /* 0x0400000c0d0e7389 */ /* 0x00006400000c000b */
[----:B01----:R-:W-:Y:S01]  /*2c800*/  ENDCOLLECTIVE ;  /* 0x000000000000791b */ /* 0x003fe20003800000 */
.L_x_933:
[----:B------:R-:W-:Y:S01]  /*2c810*/  IMAD.MOV.U32 R12, RZ, RZ, 0x10 ;  /* 0x00000010ff0c7424 */ /* 0x000fe200078e00ff */
[----:B------:R-:W-:-:S04]  /*2c820*/  MOV R5, R14 ;  /* 0x0000000e00057202 */ /* 0x000fc80000000f00 */
[----:B------:R-:W-:-:S05]  /*2c830*/  SEL R5, R5, RZ, P4 ;  /* 0x000000ff05057207 */ /* 0x000fca0002000000 */
[----:B------:R-:W-:-:S04]  /*2c840*/  IMAD.IADD R3, R3, 0x1, R5 ;  /* 0x0000000103037824 */ /* 0x000fc800078e0205 */
[----:B------:R-:W-:-:S07]  /*2c850*/  IMAD.MOV.U32 R13, RZ, RZ, R3 ;  /* 0x000000ffff0d7224 */ /* 0x000fce00078e0003 */
[----:B------:R-:W-:Y:S05]  /*2c860*/  WARPSYNC.COLLECTIVE R15, `(.L_x_934) ;  /* 0x000000000f087348 */ /* 0x000fea0003c00000 */
[----:B------:R0:W1:Y:S02]  /*2c870*/  SHFL.UP P6, R14, R13, R12, R11 ;  /* 0x0400000c0d0e7389 */ /* 0x00006400000c000b */
[----:B01----:R-:W-:Y:S01]  /*2c880*/  ENDCOLLECTIVE ;  /* 0x000000000000791b */ /* 0x003fe20003800000 */
.L_x_934:
[----:B------:R-:W-:Y:S02]  /*2c890*/  IMAD.MOV.U32 R12, RZ, RZ, 0x1f ;  /* 0x0000001fff0c7424 */ /* 0x000fe400078e00ff */
[----:B------:R-:W-:Y:S02]  /*2c8a0*/  IMAD.MOV.U32 R11, RZ, RZ, 0x1f ;  /* 0x0000001fff0b7424 */ /* 0x000fe400078e00ff */
[----:B------:R-:W-:-:S05]  /*2c8b0*/  IMAD.MOV.U32 R5, RZ, RZ, R14 ;  /* 0x000000ffff057224 */ /* 0x000fca00078e000e */
[----:B------:R-:W-:-:S04]  /*2c8c0*/  SEL R5, R5, RZ, P5 ;  /* 0x000000ff05057207 */ /* 0x000fc80002800000 */
[----:B------:R-:W-:-:S05]  /*2c8d0*/  IADD3 R5, R3, R5, RZ ;  /* 0x0000000503057210 */ /* 0x000fca0007ffe0ff */
[----:B------:R-:W-:-:S07]  /*2c8e0*/  IMAD.MOV.U32 R13, RZ, RZ, R5 ;  /* 0x000000ffff0d7224 */ /* 0x000fce00078e0005 */
[----:B------:R-:W-:Y:S05]  /*2c8f0*/  WARPSYNC.COLLECTIVE R15, `(.L_x_935) ;  /* 0x000000000f087348 */ /* 0x000fea0003c00000 */
[----:B------:R0:W1:Y:S02]  /*2c900*/  SHFL.IDX P6, R14, R13, R12, R11 ;  /* 0x0000000c0d0e7389 */ /* 0x00006400000c000b */
[----:B01----:R-:W-:Y:S01]  /*2c910*/  ENDCOLLECTIVE ;  /* 0x000000000000791b */ /* 0x003fe20003800000 */
.L_x_935:
[----:B------:R-:W-:Y:S01]  /*2c920*/  IMAD.MOV.U32 R6, RZ, RZ, R14 ;  /* 0x000000ffff067224 */ /* 0x000fe200078e000e */
[----:B------:R-:W-:Y:S06]  /*2c930*/  BRA `(.L_x_936) ;  /* 0xffffffbc00d07947 */ /* 0x000fec000383ffff */
.L_x_787:
[----:B------:R-:W-:Y:S01]  /*2c940*/  BSSY B0, `(.L_x_937) ;  /* 0x0000008000007945 */ /* 0x000fe20003800000 */
[----:B-----5:R-:W-:Y:S01]  /*2c950*/  MOV R13, R2 ;  /* 0x00000002000d7202 */ /* 0x020fe20000000f00 */
[----:B------:R-:W-:Y:S02]  /*2c960*/  IMAD.MOV.U32 R12, RZ, RZ, 0x1 ;  /* 0x00000001ff0c7424 */ /* 0x000fe400078e00ff */
[----:B------:R-:W-:Y:S02]  /*2c970*/  IMAD.MOV.U32 R11, RZ, RZ, RZ ;  /* 0x000000ffff0b7224 */ /* 0x000fe400078e00ff */
[----:B------:R-:W-:-:S07]  /*2c980*/  IMAD.MOV.U32 R15, RZ, RZ, -0x1 ;  /* 0xffffffffff0f7424 */ /* 0x000fce00078e00ff */
[----:B01----:R-:W-:Y:S05]  /*2c990*/  WARPSYNC.COLLECTIVE R15, `(.L_x_938) ;  /* 0x000000000f087348 */ /* 0x003fea0003c00000 */
[----:B------:R2:W3:Y:S02]  /*2c9a0*/  SHFL.UP P6, R14, R13, R12, R11 ;  /* 0x0400000c0d0e7389 */ /* 0x0004e400000c000b */
[----:B0123--:R-:W-:Y:S01]  /*2c9b0*/  ENDCOLLECTIVE ;  /* 0x000000000000791b */ /* 0x00ffe20003800000 */
.L_x_938:
[----:B------:R-:W-:Y:S05]  /*2c9c0*/  BSYNC B0 ;  /* 0x0000000000007941 */ /* 0x000fea0003800000 */
.L_x_937:
[----:B------:R-:W-:Y:S02]  /*2c9d0*/  IMAD.MOV.U32 R3, RZ, RZ, R14 ;  /* 0x000000ffff037224 */ /* 0x000fe400078e000e */
[----:B------:R-:W-:Y:S02]  /*2c9e0*/  IMAD.MOV.U32 R12, RZ, RZ, 0x2 ;  /* 0x00000002ff0c7424 */ /* 0x000fe400078e00ff */
[----:B------:R-:W-:Y:S01]  /*2c9f0*/  IMAD.MOV.U32 R11, RZ, RZ, RZ ;  /* 0x000000ffff0b7224 */ /* 0x000fe200078e00ff */
[----:B------:R-:W-:Y:S01]  /*2ca00*/  SEL R3, R3, RZ, P1 ;  /* 0x000000ff03037207 */ /* 0x000fe20000800000 */
[----:B------:R-:W-:-:S03]  /*2ca10*/  IMAD.MOV.U32 R15, RZ, RZ, -0x1 ;  /* 0xffffffffff0f7424 */ /* 0x000fc600078e00ff */
[----:B------:R-:W-:-:S05]  /*2ca20*/  IADD3 R3, R2, R3, RZ ;  /* 0x0000000302037210 */ /* 0x000fca0007ffe0ff */
[----:B------:R-:W-:-:S07]  /*2ca30*/  IMAD.MOV.U32 R13, RZ, RZ, R3 ;  /* 0x000000ffff0d7224 */ /* 0x000fce00078e0003 */
[----:B------:R-:W-:Y:S05]  /*2ca40*/  WARPSYNC.COLLECTIVE R15, `(.L_x_939) ;  /* 0x000000000f087348 */ /* 0x000fea0003c00000 */
[----:B------:R0:W1:Y:S02]  /*2ca50*/  SHFL.UP P6, R14, R13, R12, R11 ;  /* 0x0400000c0d0e7389 */ /* 0x00006400000c000b */
[----:B01----:R-:W-:Y:S01]  /*2ca60*/  ENDCOLLECTIVE ;  /* 0x000000000000791b */ /* 0x003fe20003800000 */
.L_x_939:
        /* <DEDUP_REMOVED lines=8> */
.L_x_940:
[----:B------:R-:W-:Y:S02]  /*2caf0*/  IMAD.MOV.U32 R12, RZ, RZ, 0x8 ;  /* 0x00000008ff0c7424 */ /* 0x000fe400078e00ff */
[----:B------:R-:W-:-:S05]  /*2cb00*/  IMAD.MOV.U32 R5, RZ, RZ, R14 ;  /* 0x000000ffff057224 */ /* 0x000fca00078e000e */
[----:B------:R-:W-:-:S04]  /*2cb10*/  SEL R5, R5, RZ, P3 ;  /* 0x000000ff05057207 */ /* 0x000fc80001800000 */
[----:B------:R-:W-:-:S05]  /*2cb20*/  IADD3 R3, R3, R5, RZ ;  /* 0x0000000503037210 */ /* 0x000fca0007ffe0ff */
[----:B------:R-:W-:-:S07]  /*2cb30*/  IMAD.MOV.U32 R13, RZ, RZ, R3 ;  /* 0x000000ffff0d7224 */ /* 0x000fce00078e0003 */
[----:B------:R-:W-:Y:S05]  /*2cb40*/  WARPSYNC.COLLECTIVE R15, `(.L_x_941) ;  /* 0x000000000f087348 */ /* 0x000fea0003c00000 */
[----:B------:R0:W1:Y:S02]  /*2cb50*/  SHFL.UP P6, R14, R13, R12, R11 ;  /* 0x0400000c0d0e7389 */ /* 0x00006400000c000b */
[----:B01----:R-:W-:Y:S01]  /*2cb60*/  ENDCOLLECTIVE ;  /* 0x000000000000791b */ /* 0x003fe20003800000 */
.L_x_941:
        /* <DEDUP_REMOVED lines=8> */
.L_x_942:
[----:B------:R-:W-:Y:S01]  /*2cbf0*/  MOV R12, 0x1f ;  /* 0x0000001f000c7802 */ /* 0x000fe20000000f00 */
[----:B------:R-:W-:Y:S02]  /*2cc00*/  IMAD.MOV.U32 R11, RZ, RZ, 0x1f ;  /* 0x0000001fff0b7424 */ /* 0x000fe400078e00ff */
[----:B------:R-:W-:-:S05]  /*2cc10*/  IMAD.MOV.U32 R5, RZ, RZ, R14 ;  /* 0x000000ffff057224 */ /* 0x000fca00078e000e */
[----:B------:R-:W-:-:S05]  /*2cc20*/  SEL R5, R5, RZ, P5 ;  /* 0x000000ff05057207 */ /* 0x000fca0002800000 */
[----:B------:R-:W-:-:S04]  /*2cc30*/  IMAD.IADD R5, R3, 0x1, R5 ;  /* 0x0000000103057824 */ /* 0x000fc800078e0205 */
[----:B------:R-:W-:-:S07]  /*2cc40*/  IMAD.MOV.U32 R13, RZ, RZ, R5 ;  /* 0x000000ffff0d7224 */ /* 0x000fce00078e0005 */
[----:B------:R-:W-:Y:S05]  /*2cc50*/  WARPSYNC.COLLECTIVE R15, `(.L_x_943) ;  /* 0x000000000f087348 */ /* 0x000fea0003c00000 */
[----:B------:R0:W1:Y:S02]  /*2cc60*/  SHFL.IDX P6, R14, R13, R12, R11 ;  /* 0x0000000c0d0e7389 */ /* 0x00006400000c000b */
[----:B01----:R-:W-:Y:S01]  /*2cc70*/  ENDCOLLECTIVE ;  /* 0x000000000000791b */ /* 0x003fe20003800000 */
.L_x_943:
[----:B------:R-:W-:Y:S01]  /*2cc80*/  IMAD.MOV.U32 R6, RZ, RZ, R14 ;  /* 0x000000ffff067224 */ /* 0x000fe200078e000e */
[----:B------:R-:W-:Y:S06]  /*2cc90*/  BRA `(.L_x_944) ;  /* 0xffffffbc00947947 */ /* 0x000fec000383ffff */
.L_x_789:
[----:B------:R-:W-:Y:S01]  /*2cca0*/  BSSY B0, `(.L_x_945) ;  /* 0x0000006000007945 */ /* 0x000fe20003800000 */
[----:B------:R-:W-:Y:S01]  /*2ccb0*/  PLOP3.LUT P6, PT, P6, PT, PT, 0x8, 0x0 ;  /* 0x000000000000781c */ /* 0x000fe200037ce170 */
[----:B------:R-:W-:-:S12]  /*2ccc0*/  IMAD.MOV.U32 R15, RZ, RZ, -0x1 ;  /* 0xffffffffff0f7424 */ /* 0x000fd800078e00ff */
[----:B01----:R-:W-:Y:S05]  /*2ccd0*/  WARPSYNC.COLLECTIVE R15, `(.L_x_946) ;  /* 0x000000000f087348 */ /* 0x003fea0003c00000 */
[----:B------:R-:W-:Y:S01]  /*2cce0*/  VOTE.ANY R14, PT, P6 ;  /* 0x00000000000e7806 */ /* 0x000fe200030e0100 */
[----:B01----:R-:W-:Y:S06]  /*2ccf0*/  ENDCOLLECTIVE ;  /* 0x000000000000791b */ /* 0x003fec0003800000 */
.L_x_946:
[----:B------:R-:W-:Y:S05]  /*2cd00*/  BSYNC B0 ;  /* 0x0000000000007941 */ /* 0x000fea0003800000 */
.L_x_945:
[----:B------:R-:W-:Y:S01]  /*2cd10*/  IMAD.MOV.U32 R3, RZ, RZ, R14 ;  /* 0x000000ffff037224 */ /* 0x000fe200078e000e */
[----:B------:R-:W-:Y:S01]  /*2cd20*/  MOV R13, R2 ;  /* 0x00000002000d7202 */ /* 0x000fe20000000f00 */
[----:B------:R-:W-:Y:S02]  /*2cd30*/  IMAD.MOV.U32 R11, RZ, RZ, 0x1f ;  /* 0x0000001fff0b7424 */ /* 0x000fe400078e00ff */
[----:B------:R-:W0:Y:S01]  /*2cd40*/  POPC R4, R3 ;  /* 0x0000000300047309 */ /* 0x000e220000000000 */
[----:B------:R-:W-:Y:S02]  /*2cd50*/  IMAD.MOV.U32 R15, RZ, RZ, -0x1 ;  /* 0xffffffffff0f7424 */ /* 0x000fe400078e00ff */
[----:B0-----:R-:W-:-:S07]  /*2cd60*/  IMAD.MOV.U32 R12, RZ, RZ, R4 ;  /* 0x000000ffff0c7224 */ /* 0x001fce00078e0004 */
[----:B------:R-:W-:Y:S05]  /*2cd70*/  WARPSYNC.COLLECTIVE R15, `(.L_x_947) ;  /* 0x000000000f087348 */ /* 0x000fea0003c00000 */
[----:B------:R0:W1:Y:S02]  /*2cd80*/  SHFL.IDX P6, R14, R13, R12, R11 ;  /* 0x0000000c0d0e7389 */ /* 0x00006400000c000b */
[----:B01----:R-:W-:Y:S01]  /*2cd90*/  ENDCOLLECTIVE ;  /* 0x000000000000791b */ /* 0x003fe20003800000 */
.L_x_947:
[----:B------:R-:W-:Y:S01]  /*2cda0*/  IMAD.MOV.U32 R17, RZ, RZ, R14 ;  /* 0x000000ffff117224 */ /* 0x000fe200078e000e */
[----:B------:R-:W-:Y:S06]  /*2cdb0*/  BRA `(.L_x_948) ;  /* 0xffffffbc00847947 */ /* 0x000fec000383ffff */
.L_x_791:
[----:B------:R-:W-:Y:S01]  /*2cdc0*/  BSSY B0, `(.L_x_949) ;  /* 0x0000007000007945 */ /* 0x000fe20003800000 */
[----:B------:R-:W-:Y:S01]  /*2cdd0*/  MOV R13, R5 ;  /* 0x00000005000d7202 */ /* 0x000fe20000000f00 */
[----:B------:R-:W-:Y:S02]  /*2cde0*/  IMAD.MOV.U32 R11, RZ, RZ, 0x1f ;  /* 0x0000001fff0b7424 */ /* 0x000fe400078e00ff */
[----:B------:R-:W-:-:S07]  /*2cdf0*/  IMAD.MOV.U32 R15, RZ, RZ, -0x1 ;  /* 0xffffffffff0f7424 */ /* 0x000fce00078e00ff */
[----:B01-3--:R-:W-:Y:S05]  /*2ce00*/  WARPSYNC.COLLECTIVE R15, `(.L_x_950) ;  /* 0x000000000f087348 */ /* 0x00bfea0003c00000 */
[----:B------:R2:W4:Y:S02]  /*2ce10*/  SHFL.IDX P6, R14, R13, R12, R11 ;  /* 0x0000000c0d0e7389 */ /* 0x00052400000c000b */
[----:B01234-:R-:W-:Y:S01]  /*2ce20*/  ENDCOLLECTIVE ;  /* 0x000000000000791b */ /* 0x01ffe20003800000 */
.L_x_950:
[----:B------:R-:W-:Y:S05]  /*2ce30*/  BSYNC B0 ;  /* 0x0000000000007941 */ /* 0x000fea0003800000 */
.L_x_949:
[----:B------:R-:W-:Y:S01]  /*2ce40*/  IMAD.MOV.U32 R2, RZ, RZ, R14 ;  /* 0x000000ffff027224 */ /* 0x000fe200078e000e */
[----:B------:R-:W-:Y:S06]  /*2ce50*/  BRA `(.L_x_790) ;  /* 0xffffffbc00787947 */ /* 0x000fec000383ffff */
.L_x_795:
[----:B0-----:R0:W1:Y:S02]  /*2ce60*/  SYNCS.PHASECHK.TRANS64.TRYWAIT P0, [R0+URZ+0x33420], R3 ;  /* 0x03342003000075a7 */ /* 0x001064000800017f */
[----:B-1----:R-:W-:Y:S05]  /*2ce70*/  @!P0 NANOSLEEP.SYNCS 0x989680 ;  /* 0x009896800000895d */ /* 0x002fea0003900000 */
[----:B------:R-:W1:Y:S02]  /*2ce80*/  @!P0 SYNCS.PHASECHK.TRANS64 P0, [R0+URZ+0x33420], R3 ;  /* 0x03342003000085a7 */ /* 0x000e64000800007f */
[----:B-1----:R-:W-:Y:S05]  /*2ce90*/  @!P0 BRA `(.L_x_795) ;  /* 0xfffffffc00f08947 */ /* 0x002fea000383ffff */
[----:B------:R-:W-:Y:S05]  /*2cea0*/  BRA `(.L_x_951) ;  /* 0xffffffc0006c7947 */ /* 0x000fea000383ffff */
.L_x_796:
[----:B------:R-:W1:Y:S01]  /*2ceb0*/  S2R R2, SR_TID.X ;  /* 0x0000000000027919 */ /* 0x000e620000002100 */
[----:B------:R-:W-:Y:S01]  /*2cec0*/  BSSY B0, `(.L_x_952) ;  /* 0x000000a000007945 */ /* 0x000fe20003800000 */
[----:B------:R-:W-:Y:S01]  /*2ced0*/  MOV R12, RZ ;  /* 0x000000ff000c7202 */ /* 0x000fe20000000f00 */
        /* <DEDUP_REMOVED lines=8> */
.L_x_953:
[----:B------:R-:W-:Y:S05]  /*2cf60*/  BSYNC B0 ;  /* 0x0000000000007941 */ /* 0x000fea0003800000 */
.L_x_952:
[----:B------:R-:W-:Y:S05]  /*2cf70*/  BRA `(.L_x_954) ;  /* 0xffffffc000547947 */ /* 0x000fea000383ffff */
.L_x_797:
[----:B------:R-:W-:Y:S01]  /*2cf80*/  BSSY B0, `(.L_x_955) ;  /* 0x0000006000007945 */ /* 0x000fe20003800000 */
[----:B------:R-:W-:-:S07]  /*2cf90*/  IMAD.MOV.U32 R15, RZ, RZ, -0x1 ;  /* 0xffffffffff0f7424 */ /* 0x000fce00078e00ff */
[----:B01----:R-:W-:Y:S05]  /*2cfa0*/  WARPSYNC.COLLECTIVE R15, `(.L_x_956) ;  /* 0x000000000f0c7348 */ /* 0x003fea0003c00000 */
[----:B------:R-:W-:Y:S02]  /*2cfb0*/  ELECT P6, UR62, PT ;  /* 0x00000000003e782f */ /* 0x000fe400038c0000 */
[----:B------:R-:W-:Y:S01]  /*2cfc0*/  MOV R14, UR62 ;  /* 0x0000003e000e7c02 */ /* 0x000fe20008000f00 */
[----:B01----:R-:W-:Y:S10]  /*2cfd0*/  ENDCOLLECTIVE ;  /* 0x000000000000791b */ /* 0x003ff40003800000 */
.L_x_956:
[----:B------:R-:W-:Y:S05]  /*2cfe0*/  BSYNC B0 ;  /* 0x0000000000007941 */ /* 0x000fea0003800000 */
.L_x_955:
[----:B------:R-:W-:Y:S05]  /*2cff0*/  BRA `(.L_x_957) ;  /* 0xffffffc000487947 */ /* 0x000fea000383ffff */
.L_x_799:
[----:B0-----:R0:W1:Y:S02]  /*2d000*/  SYNCS.PHASECHK.TRANS64.TRYWAIT P1, [R6+URZ], R5 ;  /* 0x00000005060075a7 */ /* 0x001064000802017f */
[----:B-1----:R-:W-:Y:S05]  /*2d010*/  @!P1 NANOSLEEP.SYNCS 0x989680 ;  /* 0x009896800000995d */ /* 0x002fea0003900000 */
[----:B------:R-:W1:Y:S02]  /*2d020*/  @!P1 SYNCS.PHASECHK.TRANS64 P1, [R6+URZ], R5 ;  /* 0x00000005060095a7 */ /* 0x000e64000802007f */
[----:B-1----:R-:W-:Y:S05]  /*2d030*/  @!P1 BRA `(.L_x_799) ;  /* 0xfffffffc00f09947 */ /* 0x002fea000383ffff */
[----:B------:R-:W-:Y:S05]  /*2d040*/  BRA `(.L_x_958) ;  /* 0xffffffc000847947 */ /* 0x000fea000383ffff */
.L_x_800:
[----:B-1----:R1:W2:Y:S02]  /*2d050*/  SYNCS.PHASECHK.TRANS64.TRYWAIT P1, [R7+URZ], R2 ;  /* 0x00000002070075a7 */ /* 0x0022a4000802017f */
[----:B--2---:R-:W-:Y:S05]  /*2d060*/  @!P1 NANOSLEEP.SYNCS 0x989680 ;  /* 0x009896800000995d */ /* 0x004fea0003900000 */
[----:B------:R-:W2:Y:S02]  /*2d070*/  @!P1 SYNCS.PHASECHK.TRANS64 P1, [R7+URZ], R2 ;  /* 0x00000002070095a7 */ /* 0x000ea4000802007f */
[----:B--2---:R-:W-:Y:S05]  /*2d080*/  @!P1 BRA `(.L_x_800) ;  /* 0xfffffffc00f09947 */ /* 0x004fea000383ffff */
[----:B------:R-:W-:Y:S05]  /*2d090*/  BRA `(.L_x_959) ;  /* 0xffffffc000787947 */ /* 0x000fea000383ffff */
.L_x_802:
[----:B--2---:R2:W3:Y:S02]  /*2d0a0*/  SYNCS.PHASECHK.TRANS64.TRYWAIT P1, [R4+URZ+0x33460], R5 ;  /* 0x03346005040075a7 */ /* 0x0044e4000802017f */
[----:B---3--:R-:W-:Y:S05]  /*2d0b0*/  @!P1 NANOSLEEP.SYNCS 0x989680 ;  /* 0x009896800000995d */ /* 0x008fea0003900000 */
[----:B------:R-:W3:Y:S02]  /*2d0c0*/  @!P1 SYNCS.PHASECHK.TRANS64 P1, [R4+URZ+0x33460], R5 ;  /* 0x03346005040095a7 */ /* 0x000ee4000802007f */
[----:B---3--:R-:W-:Y:S05]  /*2d0d0*/  @!P1 BRA `(.L_x_802) ;  /* 0xfffffffc00f09947 */ /* 0x008fea000383ffff */
[----:B------:R-:W-:Y:S05]  /*2d0e0*/  BRA `(.L_x_960) ;  /* 0xffffffc0007c7947 */ /* 0x000fea000383ffff */
.L_x_804:
[----:B---3--:R3:W4:Y:S02]  /*2d0f0*/  SYNCS.PHASECHK.TRANS64.TRYWAIT P1, [R3+URZ+0x33460], R2 ;  /* 0x03346002030075a7 */ /* 0x008724000802017f */
[----:B----4-:R-:W-:Y:S05]  /*2d100*/  @!P1 NANOSLEEP.SYNCS 0x989680 ;  /* 0x009896800000995d */ /* 0x010fea0003900000 */
[----:B------:R-:W4:Y:S02]  /*2d110*/  @!P1 SYNCS.PHASECHK.TRANS64 P1, [R3+URZ+0x33460], R2 ;  /* 0x03346002030095a7 */ /* 0x000f24000802007f */
[----:B----4-:R-:W-:Y:S05]  /*2d120*/  @!P1 BRA `(.L_x_804) ;  /* 0xfffffffc00f09947 */ /* 0x010fea000383ffff */
[----:B------:R-:W-:Y:S05]  /*2d130*/  BRA `(.L_x_961) ;  /* 0xffffffc0007c7947 */ /* 0x000fea000383ffff */
.L_x_806:
[----:B----4-:R4:W0:Y:S02]  /*2d140*/  SYNCS.PHASECHK.TRANS64.TRYWAIT P0, [R4+URZ+0x33480], R5 ;  /* 0x03348005040075a7 */ /* 0x010824000800017f */
[----:B0-----:R-:W-:Y:S05]  /*2d150*/  @!P0 NANOSLEEP.SYNCS 0x989680 ;  /* 0x009896800000895d */ /* 0x001fea0003900000 */
[----:B------:R-:W0:Y:S02]  /*2d160*/  @!P0 SYNCS.PHASECHK.TRANS64 P0, [R4+URZ+0x33480], R5 ;  /* 0x03348005040085a7 */ /* 0x000e24000800007f */
[----:B0-----:R-:W-:Y:S05]  /*2d170*/  @!P0 BRA `(.L_x_806) ;  /* 0xfffffffc00f08947 */ /* 0x001fea000383ffff */
[----:B------:R-:W-:Y:S05]  /*2d180*/  BRA `(.L_x_807) ;  /* 0xffffffc000787947 */ /* 0x000fea000383ffff */
.L_x_962:
        /* <DEDUP_REMOVED lines=15> */
.L_x_2865:


//--------------------- .text._ZN7cutlass13device_kernelIN5flash11enable_sm90INS1_16FlashAttnFwdSm90INS1_25CollectiveMainloopFwdSm90ILi2EN4cute5tupleIJNS5_1CILi1EEES8_S8_EEENS6_IJNS7_ILi128EEENS7_ILi160EEENS7_ILi192EEEEEELi192ENS_12float_e4m3_tEfNS_4arch4Sm90ELb0ELb1ELb0ELb0ELb0ELb0ELb0ELb1ELb1ELb1ELb0ELb0EEENS1_21CollectiveEpilogueFwdINS6_IJSA_SC_SB_EEES9_NS_10bfloat16_tESG_Li256ELb0ELb1ELb0ELb1EEENS1_30DynamicPersistentTileSchedulerILi256ELi128ELb0ELb1ELb1EEEEEEEEEvNT_6ParamsE --------------------------
	.section	.text._ZN7cutlass13device_kernelIN5flash11enable_sm90INS1_16FlashAttnFwdSm90INS1_25CollectiveMainloopFwdSm90ILi2EN4cute5tupleIJNS5_1CILi1EEES8_S8_EEENS6_IJNS7_ILi128EEENS7_ILi160EEENS7_ILi192EEEEEELi192ENS_12float_e4m3_tEfNS_4arch4Sm90ELb0ELb1ELb0ELb0ELb0ELb0ELb0ELb1ELb1ELb1ELb0ELb0EEENS1_21CollectiveEpilogueFwdINS6_IJSA_SC_SB_EEES9_NS_10bfloat16_tESG_Li256ELb0ELb1ELb0ELb1EEENS1_30DynamicPersistentTileSchedulerILi256ELi128ELb0ELb1ELb1EEEEEEEEEvNT_6ParamsE,"ax",@progbits
	.align	128
.text._ZN7cutlass13device_kernelIN5flash11enable_sm90INS1_16FlashAttnFwdSm90INS1_25CollectiveMainloopFwdSm90ILi2EN4cute5tupleIJNS5_1CILi1EEES8_S8_EEENS6_IJNS7_ILi128EEENS7_ILi160EEENS7_ILi192EEEEEELi192ENS_12float_e4m3_tEfNS_4arch4Sm90ELb0ELb1ELb0ELb0ELb0ELb0ELb0ELb1ELb1ELb1ELb0ELb0EEENS1_21CollectiveEpilogueFwdINS6_IJSA_SC_SB_EEES9_NS_10bfloat16_tESG_Li256ELb0ELb1ELb0ELb1EEENS1_30DynamicPersistentTileSchedulerILi256ELi128ELb0ELb1ELb1EEEEEEEEEvNT_6ParamsE:
        .type           _ZN7cutlass13device_kernelIN5flash11enable_sm90INS1_16FlashAttnFwdSm90INS1_25CollectiveMainloopFwdSm90ILi2EN4cute5tupleIJNS5_1CILi1EEES8_S8_EEENS6_IJNS7_ILi128EEENS7_ILi160EEENS7_ILi192EEEEEELi192ENS_12float_e4m3_tEfNS_4arch4Sm90ELb0ELb1ELb0ELb0ELb0ELb0ELb0ELb1ELb1ELb1ELb0ELb0EEENS1_21CollectiveEpilogueFwdINS6_IJSA_SC_SB_EEES9_NS_10bfloat16_tESG_Li256ELb0ELb1ELb0ELb1EEENS1_30DynamicPersistentTileSchedulerILi256ELi128ELb0ELb1ELb1EEEEEEEEEvNT_6ParamsE,@function
        .size           _ZN7cutlass13device_kernelIN5flash11enable_sm90INS1_16FlashAttnFwdSm90INS1_25CollectiveMainloopFwdSm90ILi2EN4cute5tupleIJNS5_1CILi1EEES8_S8_EEENS6_IJNS7_ILi128EEENS7_ILi160EEENS7_ILi192EEEEEELi192ENS_12float_e4m3_tEfNS_4arch4Sm90ELb0ELb1ELb0ELb0ELb0ELb0ELb0ELb1ELb1ELb1ELb0ELb0EEENS1_21CollectiveEpilogueFwdINS6_IJSA_SC_SB_EEES9_NS_10bfloat16_tESG_Li256ELb0ELb1ELb0ELb1EEENS1_30DynamicPersistentTileSchedulerILi256ELi128ELb0ELb1ELb1EEEEEEEEEvNT_6ParamsE,(.L_x_2866 - _ZN7cutlass13device_kernelIN5flash11enable_sm90INS1_16FlashAttnFwdSm90INS1_25CollectiveMainloopFwdSm90ILi2EN4cute5tupleIJNS5_1CILi1EEES8_S8_EEENS6_IJNS7_ILi128EEENS7_ILi160EEENS7_ILi192EEEEEELi192ENS_12float_e4m3_tEfNS_4arch4Sm90ELb0ELb1ELb0ELb0ELb0ELb0ELb0ELb1ELb1ELb1ELb0ELb0EEENS1_21CollectiveEpilogueFwdINS6_IJSA_SC_SB_EEES9_NS_10bfloat16_tESG_Li256ELb0ELb1ELb0ELb1EEENS1_30DynamicPersistentTileSchedulerILi256ELi128ELb0ELb1ELb1EEEEEEEEEvNT_6ParamsE)
        .other          _ZN7cutlass13device_kernelIN5flash11enable_sm90INS1_16FlashAttnFwdSm90INS1_25CollectiveMainloopFwdSm90ILi2EN4cute5tupleIJNS5_1CILi1EEES8_S8_EEENS6_IJNS7_ILi128EEENS7_ILi160EEENS7_ILi192EEEEEELi192ENS_12float_e4m3_tEfNS_4arch4Sm90ELb0ELb1ELb0ELb0ELb0ELb0ELb0ELb1ELb1ELb1ELb0ELb0EEENS1_21CollectiveEpilogueFwdINS6_IJSA_SC_SB_EEES9_NS_10bfloat16_tESG_Li256ELb0ELb1ELb0ELb1EEENS1_30DynamicPersistentTileSchedulerILi256ELi128ELb0ELb1ELb1EEEEEEEEEvNT_6ParamsE,@"STO_CUDA_ENTRY STV_DEFAULT"
_ZN7cutlass13device_kernelIN5flash11enable_sm90INS1_16FlashAttnFwdSm90INS1_25CollectiveMainloopFwdSm90ILi2EN4cute5tupleIJNS5_1CILi1EEES8_S8_EEENS6_IJNS7_ILi128EEENS7_ILi160EEENS7_ILi192EEEEEELi192ENS_12float_e4m3_tEfNS_4arch4Sm90ELb0ELb1ELb0ELb0ELb0ELb0ELb0ELb1ELb1ELb1ELb0ELb0EEENS1_21CollectiveEpilogueFwdINS6_IJSA_SC_SB_EEES9_NS_10bfloat16_tESG_Li256ELb0ELb1ELb0ELb1EEENS1_30DynamicPersistentTileSchedulerILi256ELi128ELb0ELb1ELb1EEEEEEEEEvNT_6ParamsE:
        /* <DEDUP_REMOVED lines=18> */
.L_x_964:
[----:B------:R-:W-:Y:S05]  /*0120*/  BSYNC B0 ;  /* 0x0000000000007941 */ /* 0x000fea0003800000 */
.L_x_963:
        /* <DEDUP_REMOVED lines=41> */
.L_x_965:
        /* <DEDUP_REMOVED lines=22> */
.L_x_966:
        /* <DEDUP_REMOVED lines=18> */
.L_x_967:
        /* <DEDUP_REMOVED lines=22> */
.L_x_968:
        /* <DEDUP_REMOVED lines=22> */
.L_x_969:
[----:B------:R-:W-:Y:S01]  /*0900*/  PLOP3.LUT P0, PT, PT, PT, UP0, 0x80, 0x0 ;  /* 0x000000000000781c */ /* 0x000fe20003f0f008 */
[----:B------:R-:W-:Y:S01]  /*0910*/  UMOV UR38, 0x1 ;  /* 0x0000000100267882 */ /* 0x000fe20000000000 */
[----:B------:R-:W-:Y:S01]  /*0920*/  NOP ;  /* 0x0000000000007918 */ /* 0x000fe20000000000 */
[----:B------:R-:W-:Y:S01]  /*0930*/  USEL UR38, UR38, 0x2, !UP0 ;  /* 0x0000000226267887 */ /* 0x000fe2000c000000 */
[----:B------:R-:W-:Y:S01]  /*0940*/  ULDC.64 UR50, c[0x0][0x208] ;  /* 0x0000820000327ab9 */ /* 0x000fe20000000a00 */
[----:B012-4-:R-:W-:Y:S08]  /*0950*/  BAR.SYNC.DEFER_BLOCKING 0x0 ;  /* 0x0000000000007b1d */ /* 0x017ff00000010000 */
[----:B------:R-:W-:Y:S05]  /*0960*/  @!P0 BRA `(.L_x_970) ;  /* 0x0000015800f08947 */ /* 0x000fea0003800000 */
.L_x_971:
[----:B------:R-:W-:-:S08]  /*0970*/  NOP ;  /* 0x0000000000007918 */ /* 0x000fd00000000000 */
[----:B------:R-:W0:Y:S02]  /*0980*/  USETMAXREG.TRY_ALLOC.CTAPOOL UP0, 0xf0 ;  /* 0x000000f0000079c8 */ /* 0x000e240008000600 */
[----:B0-----:R-:W-:-:S13]  /*0990*/  PLOP3.LUT P0, PT, PT, PT, UP0, 0x80, 0x0 ;  /* 0x000000000000781c */ /* 0x001fda0003f0f008 */
[----:B------:R-:W-:Y:S05]  /*09a0*/  @!P0 BRA `(.L_x_971) ;  /* 0xfffffffc00f08947 */ /* 0x000fea000383ffff */
[----:B------:R-:W0:Y:S01]  /*09b0*/  S2R R2, SR_TID.X ;  /* 0x0000000000027919 */ /* 0x000e220000002100 */
[----:B------:R-:W1:Y:S08]  /*09c0*/  S2UR UR4, SR_CTAID.X ;  /* 0x00000000000479c3 */ /* 0x000e700000002500 */
[----:B------:R-:W-:Y:S08]  /*09d0*/  BAR.ARV 0x4, 0x180 ;  /* 0x0106000000007b1d */ /* 0x000ff00000002000 */
        /* <DEDUP_REMOVED lines=9> */
[----:B------:R-:W-:Y:S01]  /*0a70*/  UMOV UR46, URZ ;  /* 0x0000003f002e7c82 */ /* 0x000fe20008000000 */
[----:B------:R-:W-:Y:S02]  /*0a80*/  UMOV UR45, URZ ;  /* 0x0000003f002d7c82 */ /* 0x000fe40008000000 */
[----:B------:R-:W-:Y:S01]  /*0a90*/  SHF.R.S32.HI R3, RZ, 0x1f, R224 ;  /* 0x0000001fff037819 */ /* 0x000fe200000114e0 */
[----:B------:R-:W-:-:S03]  /*0aa0*/  UMOV UR49, URZ ;  /* 0x0000003f00317c82 */ /* 0x000fc60008000000 */
[CC--:B------:R-:W-:Y:S02]  /*0ab0*/  LEA.HI R0, R3.reuse, R224.reuse, RZ, 0x7 ;  /* 0x000000e003007211 */ /* 0x0c0fe400078f38ff */
[CC--:B------:R-:W-:Y:S02]  /*0ac0*/  LEA.HI R4, R3.reuse, R224.reuse, RZ, 0x5 ;  /* 0x000000e003047211 */ /* 0x0c0fe400078f28ff */
[----:B------:R-:W-:Y:S02]  /*0ad0*/  LOP3.LUT R221, R0, 0xffffff80, RZ, 0xc0, !PT ;  /* 0xffffff8000dd7812 */ /* 0x000fe400078ec0ff */
[----:B------:R-:W-:Y:S01]  /*0ae0*/  LEA.HI R2, R3, R224, RZ, 0x4 ;  /* 0x000000e003027211 */ /* 0x000fe200078f20ff */
[----:B------:R-:W-:Y:S02]  /*0af0*/  IMAD.SHL.U32 R4, R4, 0x20, RZ ;  /* 0x0000002004047824 */ /* 0x000fe400078e00ff */
[----:B------:R-:W-:Y:S01]  /*0b00*/  IMAD.IADD R221, R224, 0x1, -R221 ;  /* 0x00000001e0dd7824 */ /* 0x000fe200078e0add */
[----:B------:R-:W-:-:S02]  /*0b10*/  LOP3.LUT R5, R2, 0x3fffff0, RZ, 0xc0, !PT ;  /* 0x03fffff002057812 */ /* 0x000fc400078ec0ff */
[----:B------:R-:W-:Y:S02]  /*0b20*/  LOP3.LUT R4, R4, 0xfffffc00, RZ, 0xc0, !PT ;  /* 0xfffffc0004047812 */ /* 0x000fe400078ec0ff */
[----:B------:R-:W-:Y:S01]  /*0b30*/  SHF.R.S32.HI R6, RZ, 0x1f, R221 ;  /* 0x0000001fff067819 */ /* 0x000fe200000114dd */
[----:B------:R-:W-:Y:S01]  /*0b40*/  IMAD.IADD R5, R224, 0x1, -R5 ;  /* 0x00000001e0057824 */ /* 0x000fe200078e0a05 */
[----:B------:R-:W-:Y:S02]  /*0b50*/  SHF.R.S32.HI R7, RZ, 0x4, R2 ;  /* 0x00000004ff077819 */ /* 0x000fe40000011402 */
[----:B------:R-:W-:Y:S01]  /*0b60*/  LEA.HI R8, R6, R221, RZ, 0x2 ;  /* 0x000000dd06087211 */ /* 0x000fe200078f10ff */
[----:B------:R-:W-:Y:S01]  /*0b70*/  IMAD R223, R5, 0x40, R4 ;  /* 0x0000004005df7824 */ /* 0x000fe200078e0204 */
[----:B------:R-:W-:Y:S02]  /*0b80*/  LEA.HI R5, R3, R224, RZ, 0x2 ;  /* 0x000000e003057211 */ /* 0x000fe400078f10ff */
[----:B------:R-:W-:-:S02]  /*0b90*/  SHF.R.S32.HI R4, RZ, 0x2, R8 ;  /* 0x00000002ff047819 */ /* 0x000fc40000011408 */
[----:B------:R-:W-:Y:S02]  /*0ba0*/  SHF.R.S32.HI R9, RZ, 0x1f, R8 ;  /* 0x0000001fff097819 */ /* 0x000fe40000011408 */
[----:B------:R-:W-:Y:S02]  /*0bb0*/  LEA.HI R2, R2, R7, RZ, 0x1 ;  /* 0x0000000702027211 */ /* 0x000fe400078f08ff */
[----:B------:R-:W-:Y:S02]  /*0bc0*/  LOP3.LUT R11, R5, 0xfffffffc, RZ, 0xc0, !PT ;  /* 0xfffffffc050b7812 */ /* 0x000fe400078ec0ff */
[----:B------:R-:W-:Y:S02]  /*0bd0*/  SHF.R.S32.HI R5, RZ, 0x7, R0 ;  /* 0x00000007ff057819 */ /* 0x000fe40000011400 */
[----:B------:R-:W-:Y:S01]  /*0be0*/  LEA.HI R9, R9, R4, RZ, 0x3 ;  /* 0x0000000409097211 */ /* 0x000fe200078f18ff */
[----:B------:R-:W-:Y:S01]  /*0bf0*/  IMAD.IADD R11, R224, 0x1, -R11 ;  /* 0x00000001e00b7824 */ /* 0x000fe200078e0a0b */
[----:B------:R-:W-:-:S02]  /*0c00*/  LOP3.LUT R2, R2, 0x1ffffffe, RZ, 0xc0, !PT ;  /* 0x1ffffffe02027812 */ /* 0x000fc400078ec0ff */
[----:B------:R-:W-:Y:S02]  /*0c10*/  LEA.HI R0, R0, R5, RZ, 0x1 ;  /* 0x0000000500007211 */ /* 0x000fe400078f08ff */
[----:B------:R-:W-:Y:S01]  /*0c20*/  LOP3.LUT R9, R9, 0xfffffff8, RZ, 0xc0, !PT ;  /* 0xfffffff809097812 */ /* 0x000fe200078ec0ff */
[----:B------:R-:W-:Y:S01]  /*0c30*/  IMAD.IADD R2, R7, 0x1, -R2 ;  /* 0x0000000107027824 */ /* 0x000fe200078e0a02 */
[----:B------:R-:W-:Y:S02]  /*0c40*/  LEA.HI R6, R6, R221, RZ, 0x5 ;  /* 0x000000dd06067211 */ /* 0x000fe400078f28ff */
[----:B------:R-:W-:Y:S01]  /*0c50*/  LEA.HI R7, R11, R11, RZ, 0x1 ;  /* 0x0000000b0b077211 */ /* 0x000fe200078f08ff */
[----:B------:R-:W-:Y:S01]  /*0c60*/  IMAD.IADD R9, R4, 0x1, -R9 ;  /* 0x0000000104097824 */ /* 0x000fe200078e0a09 */
[----:B------:R-:W-:Y:S01]  /*0c70*/  LOP3.LUT R0, R0, 0x3fffffe, RZ, 0xc0, !PT ;  /* 0x03fffffe00007812 */ /* 0x000fe200078ec0ff */
[----:B------:R-:W-:Y:S01]  /*0c80*/  IMAD R223, R2, 0x8, R223 ;  /* 0x0000000802df7824 */ /* 0x000fe200078e02df */
[----:B------:R-:W-:-:S02]  /*0c90*/  SHF.R.S32.HI R6, RZ, 0x5, R6 ;  /* 0x00000005ff067819 */ /* 0x000fc40000011406 */
[----:B------:R-:W-:Y:S01]  /*0ca0*/  LOP3.LUT R4, R7, 0x1ffffffe, RZ, 0xc0, !PT ;  /* 0x1ffffffe07047812 */ /* 0x000fe200078ec0ff */
[----:B------:R-:W-:Y:S01]  /*0cb0*/  IMAD.IADD R0, R5, 0x1, -R0 ;  /* 0x0000000105007824 */ /* 0x000fe200078e0a00 */
[----:B------:R-:W-:Y:S01]  /*0cc0*/  LEA.HI R3, R3, R224, RZ, 0x3 ;  /* 0x000000e003037211 */ /* 0x000fe200078f18ff */
[----:B------:R-:W-:Y:S01]  /*0cd0*/  IMAD R9, R6, 0x10, R9 ;  /* 0x0000001006097824 */ /* 0x000fe200078e0209 */
[----:B------:R-:W-:Y:S01]  /*0ce0*/  LOP3.LUT R18, R8, 0x7ffffffc, RZ, 0xc0, !PT ;  /* 0x7ffffffc08127812 */ /* 0x000fe200078ec0ff */
[----:B------:R-:W-:Y:S01]  /*0cf0*/  IMAD.IADD R19, R11, 0x1, -R4 ;  /* 0x000000010b137824 */ /* 0x000fe200078e0a04 */
[----:B------:R-:W-:Y:S01]  /*0d00*/  LOP3.LUT R5, R3, 0xfffffff8, RZ, 0xc0, !PT ;  /* 0xfffffff803057812 */ /* 0x000fe200078ec0ff */
[----:B------:R-:W-:Y:S01]  /*0d10*/  IMAD R222, R0, 0x40, R9 ;  /* 0x0000004000de7824 */ /* 0x000fe200078e0209 */
[----:B------:R-:W-:Y:S01]  /*0d20*/  SHF.R.S32.HI R220, RZ, 0x3, R3 ;  /* 0x00000003ffdc7819 */ /* 0x000fe20000011403 */
[----:B------:R-:W-:Y:S02]  /*0d30*/  IMAD.IADD R18, R221, 0x1, -R18 ;  /* 0x00000001dd127824 */ /* 0x000fe400078e0a12 */
[----:B------:R-:W-:-:S02]  /*0d40*/  IMAD.IADD R22, R224, 0x1, -R5 ;  /* 0x00000001e0167824 */ /* 0x000fc400078e0a05 */
[----:B------:R-:W-:-:S07]  /*0d50*/  IMAD R19, R19, 0x8, R222 ;  /* 0x0000000813137824 */ /* 0x000fce00078e02de */
.L_x_1072:
[----:B------:R-:W-:Y:S01]  /*0d60*/  ULDC UR5, c[0x0][0xc60] ;  /* 0x0003180000057ab9 */ /* 0x000fe20000000800 */
[----:B------:R-:W-:Y:S01]  /*0d70*/  UMOV UR9, UR4 ;  /* 0x0000000400097c82 */ /* 0x000fe20008000000 */
[----:B------:R-:W-:-:S11]  /*0d80*/  UISETP.NE.AND UP0, UPT, UR5, 0x1, UPT ;  /* 0x000000010500788c */ /* 0x000fd6000bf05270 */
[----:B------:R-:W-:Y:S01]  /*0d90*/  @UP0 ULDC UR6, c[0x0][0xc64] ;  /* 0x0003190000060ab9 */ /* 0x000fe20000000800 */
[----:B------:R-:W-:Y:S01]  /*0da0*/  @UP0 ULDC UR8, c[0x0][0xc68] ;  /* 0x00031a0000080ab9 */ /* 0x000fe20000000800 */
[----:B------:R-:W-:-:S04]  /*0db0*/  UIMAD.WIDE.U32 UR6, UR4, UR6, URZ ;  /* 0x00000006040672a5 */ /* 0x000fc8000f8e003f */
[----:B------:R-:W-:-:S03]  /*0dc0*/  @UP0 USHF.R.U32.HI UR9, URZ, UR8, UR7 ;  /* 0x000000083f090299 */ /* 0x000fc60008011607 */
[----:B------:R-:W-:Y:S02]  /*0dd0*/  ULDC UR6, c[0x0][0xc78] ;  /* 0x00031e0000067ab9 */ /* 0x000fe40000000800 */
[----:B------:R-:W-:Y:S02]  /*0de0*/  UISETP.GE.AND UP0, UPT, UR9, UR6, UPT ;  /* 0x000000060900728c */ /* 0x000fe4000bf06270 */
[----:B------:R-:W-:-:S04]  /*0df0*/  UIADD3 UR6, -UR9, URZ, URZ ;  /* 0x0000003f09067290 */ /* 0x000fc8000fffe13f */
[----:B------:R-:W-:Y:S01]  /*0e00*/  PLOP3.LUT P0, PT, PT, PT, UP0, 0x80, 0x0 ;  /* 0x000000000000781c */ /* 0x000fe20003f0f008 */
[----:B------:R-:W-:-:S12]  /*0e10*/  UIMAD UR7, UR5, UR6, UR4 ;  /* 0x00000006050772a4 */ /* 0x000fd8000f8e0204 */
[----:B012345:R-:W-:Y:S05]  /*0e20*/  @!P0 BRA `(.L_x_972) ;  /* 0x0000000000208947 */ /* 0x03ffea0003800000 */
[----:B------:R-:W-:Y:S01]  /*0e30*/  ULDC UR6, c[0x0][0xc6c] ;  /* 0x00031b0000067ab9 */ /* 0x000fe20000000800 */
[----:B------:R-:W-:Y:S01]  /*0e40*/  UMOV UR8, UR7 ;  /* 0x0000000700087c82 */ /* 0x000fe20008000000 */
[----:B------:R-:W-:-:S11]  /*0e50*/  UISETP.NE.AND UP0, UPT, UR6, 0x1, UPT ;  /* 0x000000010600788c */ /* 0x000fd6000bf05270 */
[----:B------:R-:W-:Y:S02]  /*0e60*/  @UP0 ULDC.64 UR10, c[0x0][0xc70] ;  /* 0x00031c00000a0ab9 */ /* 0x000fe40000000a00 */
[----:B------:R-:W-:-:S04]  /*0e70*/  UIMAD.WIDE.U32 UR4, UR7, UR10, URZ ;  /* 0x0000000a070472a5 */ /* 0x000fc8000f8e003f */
[----:B------:R-:W-:-:S04]  /*0e80*/  @UP0 USHF.R.U32.HI UR8, URZ, UR11, UR5 ;  /* 0x0000000b3f080299 */ /* 0x000fc80008011605 */
[----:B------:R-:W-:Y:S01]  /*0e90*/  UIMAD UR4, UR8, UR6, URZ ;  /* 0x00000006080472a4 */ /* 0x000fe2000f8e023f */
[----:B------:R-:W-:Y:S11]  /*0ea0*/  BRA `(.L_x_973) ;  /* 0x00000000001c7947 */ /* 0x000ff60003800000 */
.L_x_972:
[----:B------:R-:W-:Y:S01]  /*0eb0*/  ULDC UR6, c[0x0][0xc54] ;  /* 0x0003150000067ab9 */ /* 0x000fe20000000800 */
[----:B------:R-:W-:Y:S01]  /*0ec0*/  UMOV UR8, UR7 ;  /* 0x0000000700087c82 */ /* 0x000fe20008000000 */
[----:B------:R-:W-:-:S11]  /*0ed0*/  UISETP.NE.AND UP0, UPT, UR6, 0x1, UPT ;  /* 0x000000010600788c */ /* 0x000fd6000bf05270 */
[----:B------:R-:W-:Y:S02]  /*0ee0*/  @UP0 ULDC.64 UR10, c[0x0][0xc58] ;  /* 0x00031600000a0ab9 */ /* 0x000fe40000000a00 */
[----:B------:R-:W-:-:S04]  /*0ef0*/  UIMAD.WIDE.U32 UR4, UR7, UR10, URZ ;  /* 0x0000000a070472a5 */ /* 0x000fc8000f8e003f */
[----:B------:R-:W-:-:S04]  /*0f00*/  @UP0 USHF.R.U32.HI UR8, URZ, UR11, UR5 ;  /* 0x0000000b3f080299 */ /* 0x000fc80008011605 */
[----:B------:R-:W-:-:S12]  /*0f10*/  UIMAD UR4, UR8, UR6, URZ ;  /* 0x00000006080472a4 */ /* 0x000fd8000f8e023f */
.L_x_973:
[----:B------:R-:W-:Y:S01]  /*0f20*/  ULDC UR42, c[0x0][0xc48] ;  /* 0x00031200002a7ab9 */ /* 0x000fe20000000800 */
[----:B------:R-:W-:Y:S01]  /*0f30*/  UIADD3 UR6, UR7, -UR4, URZ ;  /* 0x8000000407067290 */ /* 0x000fe2000fffe03f */
[----:B------:R-:W-:Y:S01]  /*0f40*/  IMAD.MOV.U32 R3, RZ, RZ, 0x3f800000 ;  /* 0x3f800000ff037424 */ /* 0x000fe200078e00ff */
[----:B------:R-:W-:Y:S01]  /*0f50*/  UISETP.NE.AND UP2, UPT, UR42, 0x1, UPT ;  /* 0x000000012a00788c */ /* 0x000fe2000bf45270 */
[----:B------:R-:W-:Y:S01]  /*0f60*/  IMAD.MOV.U32 R0, RZ, RZ, 0x3f800000 ;  /* 0x3f800000ff007424 */ /* 0x000fe200078e00ff */
[----:B------:R-:W-:Y:S01]  /*0f70*/  ULDC.64 UR4, c[0x0][0x990] ;  /* 0x0002640000047ab9 */ /* 0x000fe20000000a00 */
[----:B------:R-:W-:Y:S01]  /*0f80*/  ULDC UR18, c[0x0][0xc54] ;  /* 0x0003150000127ab9 */ /* 0x000fe20000000800 */
[----:B------:R-:W-:Y:S01]  /*0f90*/  UISETP.NE.U32.AND UP0, UPT, UR4, URZ, UPT ;  /* 0x0000003f0400728c */ /* 0x000fe2000bf05070 */
[----:B------:R-:W0:Y:S01]  /*0fa0*/  LDC R8, c[0x0][0x448] ;  /* 0x00011200ff087b82 */ /* 0x000e220000000800 */
[----:B------:R-:W-:Y:S02]  /*0fb0*/  UIMAD UR18, UR9, UR18, UR6 ;  /* 0x00000012091272a4 */ /* 0x000fe4000f8e0206 */
[----:B------:R-:W-:Y:S01]  /*0fc0*/  UISETP.NE.AND.EX UP0, UPT, UR5, URZ, UPT, UP0 ;  /* 0x0000003f0500728c */ /* 0x000fe2000bf05300 */
[----:B------:R-:W-:-:S02]  /*0fd0*/  ULDC.64 UR6, c[0x0][0x998] ;  /* 0x0002660000067ab9 */ /* 0x000fc40000000a00 */
[----:B------:R-:W-:Y:S01]  /*0fe0*/  @UP2 ULDC UR10, c[0x0][0xc4c] ;  /* 0x00031300000a2ab9 */ /* 0x000fe20000000800 */
[----:B------:R-:W-:Y:S01]  /*0ff0*/  UISETP.NE.U32.AND UP1, UPT, UR6, URZ, UPT ;  /* 0x0000003f0600728c */ /* 0x000fe2000bf25070 */
[----:B------:R-:W1:Y:S01]  /*1000*/  LDC.64 R12, c[0x0][0x9e0] ;  /* 0x00027800ff0c7b82 */ /* 0x000e620000000a00 */
[----:B------:R-:W-:Y:S01]  /*1010*/  UIMAD.WIDE.U32 UR10, UR18, UR10, URZ ;  /* 0x0000000a120a72a5 */ /* 0x000fe2000f8e003f */
[----:B------:R-:W-:Y:S01]  /*1020*/  PLOP3.LUT P0, PT, PT, PT, UP0, 0x80, 0x0 ;  /* 0x000000000000781c */ /* 0x000fe20003f0f008 */
[----:B------:R-:W-:Y:S01]  /*1030*/  @UP2 ULDC UR9, c[0x0][0xc50] ;  /* 0x0003140000092ab9 */ /* 0x000fe20000000800 */
[----:B------:R-:W-:Y:S01]  /*1040*/  UISETP.NE.AND.EX UP1, UPT, UR7, URZ, UPT, UP1 ;  /* 0x0000003f0700728c */ /* 0x000fe2000bf25310 */
[----:B------:R-:W-:Y:S01]  /*1050*/  UMOV UR44, UR18 ;  /* 0x00000012002c7c82 */ /* 0x000fe20008000000 */
[----:B------:R-:W-:Y:S02]  /*1060*/  @UP2 USHF.R.U32.HI UR44, URZ, UR9, UR11 ;  /* 0x000000093f2c2299 */ /* 0x000fe4000801160b */
[----:B------:R-:W2:Y:S01]  /*1070*/  LDC R105, c[0x0][0x288] ;  /* 0x0000a200ff697b82 */ /* 0x000ea20000000800 */
[----:B------:R-:W-:Y:S01]  /*1080*/  @UP0 ULDC.64 UR10, c[0x0][0x9a8] ;  /* 0x00026a00000a0ab9 */ /* 0x000fe20000000a00 */
[----:B------:R-:W-:Y:S01]  /*1090*/  @UP0 USHF.R.S32.HI UR9, URZ, 0x1f, UR44 ;  /* 0x0000001f3f090899 */ /* 0x000fe2000801142c */
[----:B------:R-:W-:Y:S01]  /*10a0*/  PLOP3.LUT P1, PT, PT, PT, UP1, 0x80, 0x0 ;  /* 0x000000000000781c */ /* 0x000fe20003f2f018 */
[----:B------:R-:W-:-:S02]  /*10b0*/  @UP0 UIMAD.WIDE.U32 UR12, UR44, UR10, URZ ;  /* 0x0000000a2c0c02a5 */ /* 0x000fc4000f8e003f */
[----:B------:R-:W-:Y:S02]  /*10c0*/  @UP0 UIMAD UR9, UR9, UR10, URZ ;  /* 0x0000000a090902a4 */ /* 0x000fe4000f8e023f */
[----:B------:R-:W3:Y:S01]  /*10d0*/  LDC R9, c[0x0][0x2f0] ;  /* 0x0000bc00ff097b82 */ /* 0x000ee20000000800 */
[----:B------:R-:W-:Y:S02]  /*10e0*/  @UP1 USHF.R.S32.HI UR10, URZ, 0x1f, UR44 ;  /* 0x0000001f3f0a1899 */ /* 0x000fe4000801142c */
[----:B------:R-:W-:Y:S01]  /*10f0*/  UIADD3 UR15, -UR44, URZ, URZ ;  /* 0x0000003f2c0f7290 */ /* 0x000fe2000fffe13f */
[----:B------:R-:W-:Y:S01]  /*1100*/  @UP1 ULDC.64 UR16, c[0x0][0x9b8] ;  /* 0x00026e0000101ab9 */ /* 0x000fe20000000a00 */
[----:B------:R-:W-:Y:S02]  /*1110*/  @UP0 UIMAD UR14, UR44, UR11, UR9 ;  /* 0x0000000b2c0e02a4 */ /* 0x000fe4000f8e0209 */
[----:B------:R-:W-:Y:S02]  /*1120*/  @UP1 UIMAD UR9, UR10, UR16, URZ ;  /* 0x000000100a0912a4 */ /* 0x000fe4000f8e023f */
[----:B------:R-:W-:-:S02]  /*1130*/  UIMAD UR42, UR42, UR15, UR18 ;  /* 0x0000000f2a2a72a4 */ /* 0x000fc4000f8e0212 */
[----:B------:R-:W-:Y:S02]  /*1140*/  @UP1 UIMAD UR15, UR44, UR17, UR9 ;  /* 0x000000112c0f12a4 */ /* 0x000fe4000f8e0209 */
[----:B------:R-:W-:Y:S02]  /*1150*/  @UP0 USHF.R.S32.HI UR9, URZ, 0x1f, UR42 ;  /* 0x0000001f3f090899 */ /* 0x000fe4000801142a */
[----:B------:R-:W-:Y:S02]  /*1160*/  @UP1 UIMAD.WIDE.U32 UR10, UR44, UR16, URZ ;  /* 0x000000102c0a12a5 */ /* 0x000fe4000f8e003f */
[----:B------:R-:W-:Y:S01]  /*1170*/  @UP1 USHF.R.S32.HI UR20, URZ, 0x1f, UR42 ;  /* 0x0000001f3f141899 */ /* 0x000fe2000801142a */
[----:B------:R-:W-:Y:S01]  /*1180*/  @UP0 ULDC.64 UR16, c[0x0][0x9b0] ;  /* 0x00026c0000100ab9 */ /* 0x000fe20000000a00 */
[----:B------:R-:W-:Y:S01]  /*1190*/  @UP1 ULDC.64 UR18, c[0x0][0x9c0] ;  /* 0x0002700000121ab9 */ /* 0x000fe20000000a00 */
[----:B------:R-:W-:Y:S02]  /*11a0*/  @UP0 UIADD3 UR13, UR13, UR14, URZ ;  /* 0x0000000e0d0d0290 */ /* 0x000fe4000fffe03f */
[----:B------:R-:W-:-:S02]  /*11b0*/  @UP0 UIMAD UR9, UR9, UR16, URZ ;  /* 0x00000010090902a4 */ /* 0x000fc4000f8e023f */
[----:B------:R-:W-:Y:S02]  /*11c0*/  @UP1 UIADD3 UR11, UR11, UR15, URZ ;  /* 0x0000000f0b0b1290 */ /* 0x000fe4000fffe03f */
[----:B------:R-:W-:Y:S02]  /*11d0*/  @UP1 UIMAD UR14, UR20, UR18, URZ ;  /* 0x00000012140e12a4 */ /* 0x000fe4000f8e023f */
        /* <DEDUP_REMOVED lines=12> */
[----:B------:R-:W-:Y:S01]  /*12a0*/  ULOP3.LUT UR8, UR8, 0x1ffffff, URZ, 0x3c, !UPT ;  /* 0x01ffffff08087892 */ /* 0x000fe2000f8e3c3f */
[----:B------:R-:W-:Y:S01]  /*12b0*/  IMAD.U32 R5, RZ, RZ, UR5 ;  /* 0x00000005ff057e24 */ /* 0x000fe2000f8e00ff */
[----:B------:R-:W-:Y:S01]  /*12c0*/  ULDC UR4, c[0x0][0xc3c] ;  /* 0x00030f0000047ab9 */ /* 0x000fe20000000800 */
[----:B------:R-:W-:Y:S01]  /*12d0*/  IMAD.U32 R7, RZ, RZ, UR7 ;  /* 0x00000007ff077e24 */ /* 0x000fe2000f8e00ff */
[----:B------:R-:W-:Y:S02]  /*12e0*/  ULDC UR5, c[0x0][0x988] ;  /* 0x0002620000057ab9 */ /* 0x000fe40000000800 */
[----:B------:R2:W4:Y:S01]  /*12f0*/  @P0 LDG.E R3, desc[UR50][R4.64] ;  /* 0x0000003204030981 */ /* 0x000522000c1e1900 */
[----:B------:R-:W-:Y:S01]  /*1300*/  UIADD3 UR4, UR8, UR4, URZ ;  /* 0x0000000408047290 */ /* 0x000fe2000fffe03f */
[----:B------:R-:W-:Y:S02]  /*1310*/  ULDC.64 UR6, c[0x0][0x418] ;  /* 0x0001060000067ab9 */ /* 0x000fe40000000a00 */
[----:B------:R-:W4:Y:S01]  /*1320*/  @P1 LDG.E R0, desc[UR50][R6.64] ;  /* 0x0000003206001981 */ /* 0x000f22000c1e1900 */
[----:B0-----:R-:W-:Y:S01]  /*1330*/  ISETP.NE.AND P1, PT, R8, 0x1, PT ;  /* 0x000000010800780c */ /* 0x001fe20003f25270 */
[----:B------:R-:W-:Y:S01]  /*1340*/  USHF.L.U32 UR36, UR4, 0x7, URZ ;  /* 0x0000000704247899 */ /* 0x000fe2000800063f */
[----:B------:R-:W0:Y:S01]  /*1350*/  LDC R8, c[0x0][0x424] ;  /* 0x00010900ff087b82 */ /* 0x000e220000000800 */
[----:B------:R-:W-:-:S02]  /*1360*/  ISETP.NE.U32.AND P0, PT, RZ, UR6, PT ;  /* 0x00000006ff007c0c */ /* 0x000fc4000bf05070 */
[----:B------:R-:W-:Y:S01]  /*1370*/  UIADD3 UR4, UR36, 0x7f, URZ ;  /* 0x0000007f24047890 */ /* 0x000fe2000fffe03f */
[----:B-1----:R-:W-:Y:S02]  /*1380*/  ISETP.GE.AND P2, PT, R13, 0x1, PT ;  /* 0x000000010d00780c */ /* 0x002fe40003f46270 */
[----:B------:R-:W-:Y:S02]  /*1390*/  ISETP.NE.AND.EX P0, PT, RZ, UR7, PT, P0 ;  /* 0x00000007ff007c0c */ /* 0x000fe4000bf05300 */
[----:B--2---:R-:W-:-:S03]  /*13a0*/  IADD3 R5, -R105, 0x1, RZ ;  /* 0x0000000169057810 */ /* 0x004fc60007ffe1ff */
[----:B------:R-:W1:Y:S08]  /*13b0*/  @P1 LDC R10, c[0x0][0x44c] ;  /* 0x00011300ff0a1b82 */ /* 0x000e700000000800 */
[----:B------:R-:W2:Y:S01]  /*13c0*/  @P1 LDC R11, c[0x0][0x450] ;  /* 0x00011400ff0b1b82 */ /* 0x000ea20000000800 */
[----:B-1----:R-:W-:-:S04]  /*13d0*/  @P1 IMAD.HI.U32 R4, R10, UR4, RZ ;  /* 0x000000040a041c27 */ /* 0x002fc8000f8e00ff */
[----:B----4-:R-:W-:Y:S01]  /*13e0*/  FMUL.FTZ R0, R3, R0 ;  /* 0x0000000003007220 */ /* 0x010fe20000410000 */
[----:B------:R-:W-:Y:S01]  /*13f0*/  IMAD.U32 R3, RZ, RZ, UR4 ;  /* 0x00000004ff037e24 */ /* 0x000fe2000f8e00ff */
[----:B--2---:R-:W-:Y:S02]  /*1400*/  @P1 SHF.R.U32.HI R3, RZ, R11, R4 ;  /* 0x0000000bff031219 */ /* 0x004fe40000011604 */
[----:B------:R-:W-:Y:S01]  /*1410*/  FMUL.FTZ R6, R0, UR5 ;  /* 0x0000000500067c20 */ /* 0x000fe20008410000 */
[----:B0-----:R-:W-:-:S04]  /*1420*/  SEL R0, R8, 0x1, P0 ;  /* 0x0000000108007807 */ /* 0x001fc80000000000 */
[----:B------:R-:W-:Y:S01]  /*1430*/  R2UR UR37, R6 ;  /* 0x00000000062572ca */ /* 0x000fe200000e0000 */
[CC--:B---3--:R-:W-:Y:S02]  /*1440*/  IMAD R6, R0.reuse, R9.reuse, R5 ;  /* 0x0000000900067224 */ /* 0x0c8fe400078e0205 */
[----:B------:R-:W-:Y:S02]  /*1450*/  IMAD R17, R0, R9, RZ ;  /* 0x0000000900117224 */ /* 0x000fe400078e02ff */
[----:B------:R-:W-:-:S04]  /*1460*/  IMAD.IADD R5, R6, 0x1, R3 ;  /* 0x0000000106057824 */ /* 0x000fc800078e0203 */
[----:B------:R-:W-:Y:S01]  /*1470*/  IMAD.IADD R3, R5, 0x1, R12 ;  /* 0x0000000105037824 */ /* 0x000fe200078e020c */
[----:B------:R-:W-:Y:S06]  /*1480*/  @!P2 BRA `(.L_x_974) ;  /* 0x000000000040a947 */ /* 0x000fec0003800000 */
[C---:B------:R-:W-:Y:S01]  /*1490*/  ISETP.GT.AND P0, PT, R5.reuse, RZ, PT ;  /* 0x000000ff0500720c */ /* 0x040fe20003f04270 */
[----:B------:R-:W-:-:S12]  /*14a0*/  VIADD R4, R5, 0xffffffff ;  /* 0xffffffff05047836 */ /* 0x000fd80000000000 */
[----:B------:R-:W-:Y:S05]  /*14b0*/  @P0 BRA `(.L_x_975) ;  /* 0x00000000001c0947 */ /* 0x000fea0003800000 */
[----:B------:R-:W-:Y:S01]  /*14c0*/  ISETP.NE.AND P0, PT, R13, 0x1, PT ;  /* 0x000000010d00780c */ /* 0x000fe20003f05270 */
[----:B------:R-:W-:-:S12]  /*14d0*/  IMAD.MOV R5, RZ, RZ, -R5 ;  /* 0x000000ffff057224 */ /* 0x000fd800078e0a05 */
[----:B------:R-:W0:Y:S02]  /*14e0*/  @P0 LDC.64 R6, c[0x0][0x9e8] ;  /* 0x00027a00ff060b82 */ /* 0x000e240000000a00 */
[----:B0-----:R-:W-:-:S05]  /*14f0*/  @P0 IMAD.HI.U32 R4, R5, R6, RZ ;  /* 0x0000000605040227 */ /* 0x001fca00078e00ff */
[----:B------:R-:W-:-:S04]  /*1500*/  @P0 SHF.R.U32.HI R5, RZ, R7, R4 ;  /* 0x00000007ff050219 */ /* 0x000fc80000011604 */
[----:B------:R-:W-:Y:S01]  /*1510*/  LOP3.LUT R4, RZ, R5, RZ, 0x33, !PT ;  /* 0x00000005ff047212 */ /* 0x000fe200078e33ff */
[----:B------:R-:W-:Y:S06]  /*1520*/  BRA `(.L_x_976) ;  /* 0x0000000000107947 */ /* 0x000fec0003800000 */
.L_x_975:
[----:B------:R-:W-:-:S13]  /*1530*/  ISETP.NE.AND P0, PT, R13, 0x1, PT ;  /* 0x000000010d00780c */ /* 0x000fda0003f05270 */
[----:B------:R-:W0:Y:S02]  /*1540*/  @P0 LDC.64 R6, c[0x0][0x9e8] ;  /* 0x00027a00ff060b82 */ /* 0x000e240000000a00 */
[----:B0-----:R-:W-:-:S05]  /*1550*/  @P0 IMAD.HI.U32 R6, R4, R6, RZ ;  /* 0x0000000604060227 */ /* 0x001fca00078e00ff */
[----:B------:R-:W-:-:S07]  /*1560*/  @P0 SHF.R.U32.HI R4, RZ, R7, R6 ;  /* 0x00000007ff040219 */ /* 0x000fce0000011606 */
.L_x_976:
[----:B------:R-:W-:-:S05]  /*1570*/  IMAD R4, R4, R13, R13 ;  /* 0x0000000d04047224 */ /* 0x000fca00078e020d */
[----:B------:R-:W-:-:S07]  /*1580*/  VIMNMX R3, R3, R4, PT ;  /* 0x0000000403037248 */ /* 0x000fce0003fe0100 */
.L_x_974:
[----:B------:R-:W0:Y:S01]  /*1590*/  @P1 LDC R5, c[0x0][0x44c] ;  /* 0x00011300ff051b82 */ /* 0x000e220000000800 */
[----:B------:R-:W-:Y:S01]  /*15a0*/  IMAD.U32 R4, RZ, RZ, UR36 ;  /* 0x00000024ff047e24 */ /* 0x000fe2000f8e00ff */
[----:B------:R-:W-:Y:S01]  /*15b0*/  ULDC UR4, c[0x0][0x9dc] ;  /* 0x0002770000047ab9 */ /* 0x000fe20000000800 */
[CC--:B------:R-:W-:Y:S02]  /*15c0*/  IMAD R105, R0.reuse, R9.reuse, -R105 ;  /* 0x0000000900697224 */ /* 0x0c0fe400078e0a69 */
[----:B------:R-:W-:Y:S02]  /*15d0*/  VIADD R3, R3, 0x9f ;  /* 0x0000009f03037836 */ /* 0x000fe40000000000 */
[----:B------:R-:W-:Y:S01]  /*15e0*/  IMAD R0, R0, R9, 0x9f ;  /* 0x0000009f00007424 */ /* 0x000fe200078e0209 */
[----:B------:R-:W1:Y:S03]  /*15f0*/  @P1 LDC R6, c[0x0][0x450] ;  /* 0x00011400ff061b82 */ /* 0x000e660000000800 */
[----:B------:R-:W-:-:S04]  /*1600*/  IMAD.HI R0, R0, 0x66666667, RZ ;  /* 0x6666666700007827 */ /* 0x000fc800078e02ff */
[----:B0-----:R-:W-:-:S05]  /*1610*/  @P1 IMAD.HI.U32 R5, R5, UR36, RZ ;  /* 0x0000002405051c27 */ /* 0x001fca000f8e00ff */
[----:B-1----:R-:W-:-:S05]  /*1620*/  @P1 SHF.R.U32.HI R4, RZ, R6, R5 ;  /* 0x00000006ff041219 */ /* 0x002fca0000011605 */
[----:B------:R-:W-:Y:S02]  /*1630*/  IMAD.IADD R6, R105, 0x1, R4 ;  /* 0x0000000169067824 */ /* 0x000fe400078e0204 */
[----:B------:R-:W-:Y:S01]  /*1640*/  IMAD.HI R4, R3, 0x66666667, RZ ;  /* 0x6666666703047827 */ /* 0x000fe200078e02ff */
[----:B------:R-:W-:-:S03]  /*1650*/  SHF.R.U32.HI R3, RZ, 0x1f, R0 ;  /* 0x0000001fff037819 */ /* 0x000fc60000011600 */
[----:B------:R-:W-:Y:S01]  /*1660*/  VIADD R7, R6, -UR4 ;  /* 0x8000000406077c36 */ /* 0x000fe20008000000 */
[----:B------:R-:W-:Y:S02]  /*1670*/  SHF.R.U32.HI R5, RZ, 0x1f, R4 ;  /* 0x0000001fff057819 */ /* 0x000fe40000011604 */
[----:B------:R-:W-:Y:S02]  /*1680*/  LEA.HI.SX32 R3, R0, R3, 0x1a ;  /* 0x0000000300037211 */ /* 0x000fe400078fd2ff */
[----:B------:R-:W-:Y:S02]  /*1690*/  LEA.HI.SX32 R104, R4, R5, 0x1a ;  /* 0x0000000504687211 */ /* 0x000fe400078fd2ff */
[----:B------:R-:W-:Y:S02]  /*16a0*/  R2UR UR4, R7 ;  /* 0x00000000070472ca */ /* 0x000fe400000e0000 */
[----:B------:R-:W-:Y:S01]  /*16b0*/  VIMNMX R104, R3, R104, PT ;  /* 0x0000006803687248 */ /* 0x000fe20003fe0100 */
[----:B------:R-:W-:-:S12]  /*16c0*/  @!P2 BRA `(.L_x_977) ;  /* 0x000000000044a947 */ /* 0x000fd80003800000 */
[----:B------:R-:W-:-:S13]  /*16d0*/  ISETP.GT.AND P0, PT, R6, -0x1, PT ;  /* 0xffffffff0600780c */ /* 0x000fda0003f04270 */
[----:B------:R-:W-:Y:S05]  /*16e0*/  @P0 BRA `(.L_x_978) ;  /* 0x00000000001c0947 */ /* 0x000fea0003800000 */
[----:B------:R-:W-:Y:S02]  /*16f0*/  ISETP.NE.AND P0, PT, R13, 0x1, PT ;  /* 0x000000010d00780c */ /* 0x000fe40003f05270 */
[----:B------:R-:W-:-:S11]  /*1700*/  LOP3.LUT R3, RZ, R6, RZ, 0x33, !PT ;  /* 0x00000006ff037212 */ /* 0x000fd600078e33ff */
[----:B------:R-:W0:Y:S02]  /*1710*/  @P0 LDC.64 R4, c[0x0][0x9e8] ;  /* 0x00027a00ff040b82 */ /* 0x000e240000000a00 */
[----:B0-----:R-:W-:-:S05]  /*1720*/  @P0 IMAD.HI.U32 R0, R3, R4, RZ ;  /* 0x0000000403000227 */ /* 0x001fca00078e00ff */
[----:B------:R-:W-:-:S04]  /*1730*/  @P0 SHF.R.U32.HI R3, RZ, R5, R0 ;  /* 0x00000005ff030219 */ /* 0x000fc80000011600 */
[----:B------:R-:W-:Y:S01]  /*1740*/  LOP3.LUT R6, RZ, R3, RZ, 0x33, !PT ;  /* 0x00000003ff067212 */ /* 0x000fe200078e33ff */
[----:B------:R-:W-:Y:S06]  /*1750*/  BRA `(.L_x_979) ;  /* 0x0000000000107947 */ /* 0x000fec0003800000 */
.L_x_978:
[----:B------:R-:W-:-:S13]  /*1760*/  ISETP.NE.AND P0, PT, R13, 0x1, PT ;  /* 0x000000010d00780c */ /* 0x000fda0003f05270 */
[----:B------:R-:W0:Y:S02]  /*1770*/  @P0 LDC.64 R4, c[0x0][0x9e8] ;  /* 0x00027a00ff040b82 */ /* 0x000e240000000a00 */
[----:B0-----:R-:W-:-:S05]  /*1780*/  @P0 IMAD.HI.U32 R0, R6, R4, RZ ;  /* 0x0000000406000227 */ /* 0x001fca00078e00ff */
[----:B------:R-:W-:-:S07]  /*1790*/  @P0 SHF.R.U32.HI R6, RZ, R5, R0 ;  /* 0x00000005ff060219 */ /* 0x000fce0000011600 */
.L_x_979:
[----:B------:R-:W-:-:S05]  /*17a0*/  IMAD R6, R6, R13, RZ ;  /* 0x0000000d06067224 */ /* 0x000fca00078e02ff */
[----:B------:R-:W-:-:S13]  /*17b0*/  R2UR UR5, R6 ;  /* 0x00000000060572ca */ /* 0x000fda00000e0000 */
[----:B------:R-:W-:-:S04]  /*17c0*/  UISETP.LT.AND UP0, UPT, UR4, UR5, UPT ;  /* 0x000000050400728c */ /* 0x000fc8000bf01270 */
[----:B------:R-:W-:-:S12]  /*17d0*/  USEL UR4, UR4, UR5, !UP0 ;  /* 0x0000000504047287 */ /* 0x000fd8000c000000 */
.L_x_977:
[----:B------:R-:W-:Y:S01]  /*17e0*/  UIMAD.WIDE UR4, UR4, 0x66666667, URZ ;  /* 0x66666667040478a5 */ /* 0x000fe2000f8e023f */
[----:B------:R-:W-:Y:S02]  /*17f0*/  PLOP3.LUT P0, PT, PT, PT, PT, 0x80, 0x0 ;  /* 0x000000000000781c */ /* 0x000fe40003f0f070 */
[----:B------:R-:W-:Y:S02]  /*1800*/  CS2R R4, SRZ ;  /* 0x0000000000047805 */ /* 0x000fe4000001ff00 */
[----:B------:R-:W-:Y:S01]  /*1810*/  CS2R R118, SRZ ;  /* 0x0000000000767805 */ /* 0x000fe2000001ff00 */
[----:B------:R-:W-:Y:S01]  /*1820*/  USHF.R.U32.HI UR4, URZ, 0x1f, UR5 ;  /* 0x0000001f3f047899 */ /* 0x000fe20008011605 */
[----:B------:R-:W-:Y:S02]  /*1830*/  CS2R R6, SRZ ;  /* 0x0000000000067805 */ /* 0x000fe4000001ff00 */
[----:B------:R-:W-:Y:S02]  /*1840*/  CS2R R116, SRZ ;  /* 0x0000000000747805 */ /* 0x000fe4000001ff00 */
[----:B------:R-:W-:Y:S01]  /*1850*/  CS2R R8, SRZ ;  /* 0x0000000000087805 */ /* 0x000fe2000001ff00 */
[----:B------:R-:W-:Y:S01]  /*1860*/  ULEA.HI.SX32 UR4, UR5, UR4, 0x1a ;  /* 0x0000000405047291 */ /* 0x000fe2000f8fd23f */
[----:B------:R-:W-:-:S02]  /*1870*/  CS2R R110, SRZ ;  /* 0x00000000006e7805 */ /* 0x000fc4000001ff00 */
[----:B------:R-:W-:Y:S02]  /*1880*/  CS2R R10, SRZ ;  /* 0x00000000000a7805 */ /* 0x000fe4000001ff00 */
[----:B------:R-:W-:Y:S01]  /*1890*/  CS2R R108, SRZ ;  /* 0x00000000006c7805 */ /* 0x000fe2000001ff00 */
[----:B------:R-:W-:Y:S01]  /*18a0*/  UISETP.LT.AND UP0, UPT, URZ, UR4, UPT ;  /* 0x000000043f00728c */ /* 0x000fe2000bf01270 */
[----:B------:R-:W-:Y:S02]  /*18b0*/  CS2R R12, SRZ ;  /* 0x00000000000c7805 */ /* 0x000fe4000001ff00 */
[----:B------:R-:W-:Y:S02]  /*18c0*/  CS2R R102, SRZ ;  /* 0x0000000000667805 */ /* 0x000fe4000001ff00 */
[----:B------:R-:W-:Y:S01]  /*18d0*/  CS2R R14, SRZ ;  /* 0x00000000000e7805 */ /* 0x000fe2000001ff00 */
[----:B------:R-:W-:Y:S01]  /*18e0*/  USEL UR39, URZ, UR4, !UP0 ;  /* 0x000000043f277287 */ /* 0x000fe2000c000000 */
[----:B------:R-:W-:-:S02]  /*18f0*/  CS2R R100, SRZ ;  /* 0x0000000000647805 */ /* 0x000fc4000001ff00 */
[----:B------:R-:W-:Y:S02]  /*1900*/  CS2R R20, SRZ ;  /* 0x0000000000147805 */ /* 0x000fe4000001ff00 */
[----:B------:R-:W-:Y:S02]  /*1910*/  CS2R R94, SRZ ;  /* 0x00000000005e7805 */ /* 0x000fe4000001ff00 */
[----:B------:R-:W-:Y:S02]  /*1920*/  CS2R R24, SRZ ;  /* 0x0000000000187805 */ /* 0x000fe4000001ff00 */
[----:B------:R-:W-:Y:S02]  /*1930*/  CS2R R92, SRZ ;  /* 0x00000000005c7805 */ /* 0x000fe4000001ff00 */
[----:B------:R-:W-:Y:S02]  /*1940*/  ISETP.GT.AND P1, PT, R104, UR39, PT ;  /* 0x0000002768007c0c */ /* 0x000fe4000bf24270 */
        /* <DEDUP_REMOVED lines=33> */
[----:B------:R-:W-:Y:S06]  /*1b60*/  @!P1 BRA `(.L_x_980) ;  /* 0x0000011c002c9947 */ /* 0x000fec0003800000 */
[----:B------:R-:W-:Y:S01]  /*1b70*/  SHF.R.S32.HI R3, RZ, 0x1f, R224 ;  /* 0x0000001fff037819 */ /* 0x000fe200000114e0 */
[----:B------:R-:W0:Y:S01]  /*1b80*/  S2UR UR40, SR_CgaCtaId ;  /* 0x00000000002879c3 */ /* 0x000e220000008800 */
[----:B------:R-:W-:Y:S02]  /*1b90*/  UMOV UR41, 0x400 ;  /* 0x0000040000297882 */ /* 0x000fe40000000000 */
[----:B------:R-:W-:-:S04]  /*1ba0*/  LEA.HI R3, R3, R224, RZ, 0x7 ;  /* 0x000000e003037211 */ /* 0x000fc800078f38ff */
[----:B------:R-:W-:-:S06]  /*1bb0*/  SHF.R.S32.HI R3, RZ, 0x7, R3 ;  /* 0x00000007ff037819 */ /* 0x000fcc0000011403 */
[----:B------:R-:W1:Y:S01]  /*1bc0*/  SHFL.IDX PT, R3, R3, RZ, 0x1f ;  /* 0x00001fff03037589 */ /* 0x000e6200000e0000 */
[----:B0-----:R-:W-:-:S04]  /*1bd0*/  ULEA UR41, UR40, UR41, 0x18 ;  /* 0x0000002928297291 */ /* 0x001fc8000f8ec03f */
[----:B------:R-:W-:-:S04]  /*1be0*/  UIADD3 UR5, UR41, 0x1e200, URZ ;  /* 0x0001e20029057890 */ /* 0x000fc8000fffe03f */
[----:B------:R-:W-:Y:S01]  /*1bf0*/  ULOP3.LUT UP0, URZ, UR5, 0x9f, URZ, 0xc0, !UPT ;  /* 0x0000009f053f7892 */ /* 0x000fe2000f80c03f */
[----:B-1----:R-:W-:-:S05]  /*1c00*/  R2UR UR43, R3 ;  /* 0x00000000032b72ca */ /* 0x002fca00000e0000 */
[----:B------:R-:W-:-:S08]  /*1c10*/  PLOP3.LUT P0, PT, PT, PT, UP0, 0x80, 0x0 ;  /* 0x000000000000781c */ /* 0x000fd00003f0f008 */
[----:B------:R-:W-:-:S04]  /*1c20*/  ULEA.HI UR4, UR43, UR43, URZ, 0x1 ;  /* 0x0000002b2b047291 */ /* 0x000fc8000f8f083f */
        /* <DEDUP_REMOVED lines=22> */
.L_x_981:
[----:B------:R-:W-:Y:S01]  /*1d90*/  ULEA.HI UR4, UR46, UR46, URZ, 0x1 ;  /* 0x0000002e2e047291 */ /* 0x000fe2000f8f083f */
[----:B------:R-:W-:-:S03]  /*1da0*/  IMAD.U32 R3, RZ, RZ, UR47 ;  /* 0x0000002fff037e24 */ /* 0x000fc6000f8e00ff */
[----:B------:R-:W-:Y:S02]  /*1db0*/  ULOP3.LUT UR4, UR4, 0xfffffffe, URZ, 0xc0, !UPT ;  /* 0xfffffffe04047892 */ /* 0x000fe4000f8ec03f */
[----:B------:R-:W-:Y:S02]  /*1dc0*/  ISETP.NE.AND P0, PT, R3, 0x3, PT ;  /* 0x000000030300780c */ /* 0x000fe40003f05270 */
[----:B------:R-:W-:-:S06]  /*1dd0*/  UIADD3 UR4, UR46, -UR4, URZ ;  /* 0x800000042e047290 */ /* 0x000fcc000fffe03f */
[----:B------:R-:W-:-:S05]  /*1de0*/  IMAD.U32 R0, RZ, RZ, UR4 ;  /* 0x00000004ff007e24 */ /* 0x000fca000f8e00ff */
[----:B------:R-:W-:-:S04]  /*1df0*/  SHF.L.U32 R0, R0, 0x1f, RZ ;  /* 0x0000001f00007819 */ /* 0x000fc800000006ff */
[----:B------:R-:W0:Y:S02]  /*1e00*/  SYNCS.PHASECHK.TRANS64.TRYWAIT P1, [UR41+0x33400], R0 ;  /* 0x03340000ff0075a7 */ /* 0x000e240008020169 */
[----:B0-----:R-:W-:Y:S05]  /*1e10*/  @!P1 BRA `(.L_x_982) ;  /* 0x0000018c00e89947 */ /* 0x001fea0003800000 */
.L_x_1161:
[----:B------:R-:W-:Y:S05]  /*1e20*/  @!P0 BRA `(.L_x_983) ;  /* 0x0000000000048947 */ /* 0x000fea0003800000 */
[----:B------:R-:W-:Y:S01]  /*1e30*/  BPT.TRAP 0x1 ;  /* 0x000000040000795c */ /* 0x000fe20000300000 */
.L_x_983:
[----:B0-----:R-:W-:Y:S02]  /*1e40*/  IMAD.U32 R3, RZ, RZ, UR49 ;  /* 0x00000031ff037e24 */ /* 0x001fe4000f8e00ff */
[----:B------:R-:W-:-:S03]  /*1e50*/  IMAD.U32 R0, RZ, RZ, UR45 ;  /* 0x0000002dff007e24 */ /* 0x000fc6000f8e00ff */
[----:B------:R-:W-:Y:S02]  /*1e60*/  LEA R3, R3, UR41, 0x3 ;  /* 0x0000002903037c11 */ /* 0x000fe4000f8e18ff */
[----:B------:R-:W-:-:S04]  /*1e70*/  SHF.L.U32 R0, R0, 0x1f, RZ ;  /* 0x0000001f00007819 */ /* 0x000fc800000006ff */
[----:B------:R0:W1:Y:S01]  /*1e80*/  SYNCS.PHASECHK.TRANS64.TRYWAIT P1, [R3+URZ+0x33430], R0 ;  /* 0x03343000030075a7 */ /* 0x000062000802017f */
[----:B------:R-:W-:Y:S05]  /*1e90*/  @!P0 BRA `(.L_x_984) ;  /* 0x0000000000048947 */ /* 0x000fea0003800000 */
[----:B------:R-:W-:Y:S01]  /*1ea0*/  BPT.TRAP 0x1 ;  /* 0x000000040000795c */ /* 0x000fe20000300000 */
.L_x_984:
[----:B------:R-:W2:Y:S01]  /*1eb0*/  S2R R4, SR_TID.X ;  /* 0x0000000000047919 */ /* 0x000ea20000002100 */
[----:B------:R-:W-:Y:S02]  /*1ec0*/  LOP3.LUT R2, R2, 0xfffffff7, RZ, 0xc0, !PT ;  /* 0xfffffff702027812 */ /* 0x000fe400078ec0ff */
[----:B--2---:R-:W-:-:S13]  /*1ed0*/  LOP3.LUT P2, RZ, R4, 0x7f, RZ, 0xc0, !PT ;  /* 0x0000007f04ff7812 */ /* 0x004fda000784c0ff */
[----:B------:R-:W-:Y:S01]  /*1ee0*/  @P2 LOP3.LUT R2, R2, 0x8, RZ, 0xfc, !PT ;  /* 0x0000000802022812 */ /* 0x000fe200078efcff */
[----:B-1----:R-:W-:Y:S06]  /*1ef0*/  @P1 BRA `(.L_x_985) ;  /* 0x0000000000081947 */ /* 0x002fec0003800000 */
[----:B------:R-:W1:Y:S02]  /*1f00*/  SYNCS.PHASECHK.TRANS64.TRYWAIT P1, [R3+URZ+0x33430], R0 ;  /* 0x03343000030075a7 */ /* 0x000e64000802017f */
[----:B-1----:R-:W-:Y:S05]  /*1f10*/  @!P1 BRA `(.L_x_986) ;  /* 0x0000018c00c09947 */ /* 0x002fea0003800000 */
.L_x_985:
[----:B------:R-:W-:Y:S05]  /*1f20*/  WARPSYNC.ALL ;  /* 0x0000000000007948 */ /* 0x000fea0003800000 */
[----:B------:R-:W-:Y:S01]  /*1f30*/  UIADD3 UR4, UR41, 0x24200, URZ ;  /* 0x0002420029047890 */ /* 0x000fe2000fffe03f */
[----:B------:R-:W-:Y:S01]  /*1f40*/  WARPGROUP.ARRIVE ;  /* 0x00000000000079c5 */ /* 0x000fe20000000000 */
[----:B------:R-:W-:-:S05]  /*1f50*/  ULOP3.LUT UR20, UR52, 0x10000, URZ, 0xfc, !UPT ;  /* 0x0001000034147892 */ /* 0x000fca000f8efc3f */
[----:B------:R-:W2:Y:S01]  /*1f60*/  S2R R6, SR_TID.X ;  /* 0x0000000000067919 */ /* 0x000ea20000002100 */
[----:B------:R-:W-:Y:S01]  /*1f70*/  USHF.R.U32.HI UR4, URZ, 0x4, UR4 ;  /* 0x000000043f047899 */ /* 0x000fe20008011604 */
[----:B01----:R-:W-:Y:S01]  /*1f80*/  VIADD R0, R19, UR36 ;  /* 0x0000002413007c36 */ /* 0x003fe20008000000 */
[----:B------:R-:W-:Y:S01]  /*1f90*/  UMOV UR25, 0x80000020 ;  /* 0x8000002000197882 */ /* 0x000fe20000000000 */
[----:B------:R-:W-:Y:S01]  /*1fa0*/  UMOV UR27, 0x80000020 ;  /* 0x80000020001b7882 */ /* 0x000fe20000000000 */
[----:B------:R-:W-:Y:S01]  /*1fb0*/  ULOP3.LUT UR4, UR4, 0x3fff, URZ, 0xc0, !UPT ;  /* 0x00003fff04047892 */ /* 0x000fe2000f8ec03f */
[----:B------:R-:W0:Y:S01]  /*1fc0*/  LDC R7, c[0x0][0x288] ;  /* 0x0000a200ff077b82 */ /* 0x000e220000000800 */
[----:B------:R-:W-:Y:S01]  /*1fd0*/  UMOV UR24, UR20 ;  /* 0x0000001400187c82 */ /* 0x000fe20008000000 */
[----:B------:R-:W-:Y:S01]  /*1fe0*/  UMOV UR7, 0x80000020 ;  /* 0x8000002000077882 */ /* 0x000fe20000000000 */
[----:B------:R-:W-:Y:S01]  /*1ff0*/  ULOP3.LUT UR48, UR4, 0x10000, URZ, 0xfc, !UPT ;  /* 0x0001000004307892 */ /* 0x000fe2000f8efc3f */
[----:B------:R-:W-:Y:S01]  /*2000*/  IMAD.MOV.U32 R5, RZ, RZ, R0 ;  /* 0x000000ffff057224 */ /* 0x000fe200078e0000 */
[----:B------:R-:W-:Y:S01]  /*2010*/  UMOV UR11, 0x80000020 ;  /* 0x80000020000b7882 */ /* 0x000fe20000000000 */
[----:B------:R-:W-:Y:S01]  /*2020*/  UIADD3 UR12, UR20, 0x202, URZ ;  /* 0x00000202140c7890 */ /* 0x000fe2000fffe03f */
[----:B------:R-:W-:Y:S01]  /*2030*/  IMAD.MOV.U32 R9, RZ, RZ, -0xa0 ;  /* 0xffffff60ff097424 */ /* 0x000fe200078e00ff */
[----:B------:R-:W-:Y:S01]  /*2040*/  UIMAD UR28, UR49, 0x780, UR48 ;  /* 0x00000780311c78a4 */ /* 0x000fe2000f8e0230 */
[----:B------:R-:W-:Y:S01]  /*2050*/  UMOV UR13, 0x80000020 ;  /* 0x80000020000d7882 */ /* 0x000fe20000000000 */
[----:B------:R-:W-:-:S02]  /*2060*/  UMOV UR15, 0x80000020 ;  /* 0x80000020000f7882 */ /* 0x000fc40000000000 */
[----:B------:R-:W-:Y:S01]  /*2070*/  UIADD3 UR4, UR28, 0x80, URZ ;  /* 0x000000801c047890 */ /* 0x000fe2000fffe03f */
[----:B------:R-:W-:Y:S01]  /*2080*/  IMAD R9, R104, R9, 0xa1 ;  /* 0x000000a168097424 */ /* 0x000fe200078e0209 */
[----:B------:R-:W-:Y:S02]  /*2090*/  UIADD3 UR5, UR28, 0x100, URZ ;  /* 0x000001001c057890 */ /* 0x000fe4000fffe03f */
[----:B------:R-:W-:Y:S01]  /*20a0*/  UMOV UR26, UR28 ;  /* 0x0000001c001a7c82 */ /* 0x000fe20008000000 */
[----:B------:R-:W-:Y:S01]  /*20b0*/  UIADD3 UR6, UR28, 0x2, URZ ;  /* 0x000000021c067890 */ /* 0x000fe2000fffe03f */
[----:B------:R-:W-:Y:S01]  /*20c0*/  QGMMA.64x32x32.F32.E4M3.E4M3 R88, gdesc[UR24], RZ, !UPT, gsb0 ;  /* 0x00600000185879f3 */ /* 0x000fe2000c0008ff */
[----:B------:R-:W-:Y:S01]  /*20d0*/  UMOV UR26, UR4 ;  /* 0x00000004001a7c82 */ /* 0x000fe20008000000 */
[----:B------:R-:W-:Y:S01]  /*20e0*/  UMOV UR27, 0x80000020 ;  /* 0x80000020001b7882 */ /* 0x000fe20000000000 */
[----:B------:R-:W-:Y:S02]  /*20f0*/  UIADD3 UR4, UR28, 0x180, URZ ;  /* 0x000001801c047890 */ /* 0x000fe4000fffe03f */
[----:B------:R-:W-:-:S02]  /*2100*/  UIADD3 UR8, UR28, 0x82, URZ ;  /* 0x000000821c087890 */ /* 0x000fc4000fffe03f */
[----:B------:R-:W-:Y:S01]  /*2110*/  UIADD3 UR9, UR28, 0x102, URZ ;  /* 0x000001021c097890 */ /* 0x000fe2000fffe03f */
[----:B--2---:R-:W-:Y:S01]  /*2120*/  LOP3.LUT P3, RZ, R6, 0x7f, RZ, 0xc0, !PT ;  /* 0x0000007f06ff7812 */ /* 0x004fe2000786c0ff */
[----:B------:R-:W-:Y:S02]  /*2130*/  UIADD3 UR10, UR28, 0x280, URZ ;  /* 0x000002801c0a7890 */ /* 0x000fe4000fffe03f */
[----:B------:R-:W-:Y:S02]  /*2140*/  UIADD3 UR14, UR28, 0x282, URZ ;  /* 0x000002821c0e7890 */ /* 0x000fe4000fffe03f */
[----:B------:R-:W-:Y:S02]  /*2150*/  UIADD3 UR16, UR20, 0x400, URZ ;  /* 0x0000040014107890 */ /* 0x000fe4000fffe03f */
[----:B------:R-:W-:Y:S01]  /*2160*/  UIADD3 UR18, UR28, 0x500, URZ ;  /* 0x000005001c127890 */ /* 0x000fe2000fffe03f */
[----:B------:R-:W-:Y:S01]  /*2170*/  UMOV UR17, 0x80000020 ;  /* 0x8000002000117882 */ /* 0x000fe20000000000 */
[----:B------:R-:W-:Y:S01]  /*2180*/  UMOV UR19, 0x80000020 ;  /* 0x8000002000137882 */ /* 0x000fe20000000000 */
[----:B------:R-:W-:Y:S01]  /*2190*/  UIADD3 UR22, UR28, 0x502, URZ ;  /* 0x000005021c167890 */ /* 0x000fe2000fffe03f */
[----:B------:R-:W-:Y:S01]  /*21a0*/  UMOV UR21, 0x80000020 ;  /* 0x8000002000157882 */ /* 0x000fe20000000000 */
[----:B------:R-:W-:Y:S01]  /*21b0*/  UMOV UR23, 0x80000020 ;  /* 0x8000002000177882 */ /* 0x000fe20000000000 */
[----:B------:R-:W-:Y:S01]  /*21c0*/  ULDC UR53, c[0x0][0x9dc] ;  /* 0x0002770000357ab9 */ /* 0x000fe20000000800 */
[----:B------:R-:W-:-:S02]  /*21d0*/  WARPGROUP.DEPBAR.LE gsb0, 0x0 ;  /* 0x00008000000079c5 */ /* 0x000fc40000010000 */
[----:B------:R-:W-:-:S06]  /*21e0*/  WARPGROUP.ARRIVE ;  /* 0x00000000000079c5 */ /* 0x000fcc0000000000 */
[----:B------:R-:W-:Y:S01]  /*21f0*/  QGMMA.64x32x32.F32.E4M3.E4M3 R72, gdesc[UR24], RZ, !UPT, gsb0 ;  /* 0x00600000184879f3 */ /* 0x000fe2000c0008ff */
[----:B------:R-:W-:Y:S01]  /*2200*/  UMOV UR26, UR5 ;  /* 0x00000005001a7c82 */ /* 0x000fe20008000000 */
[----:B------:R-:W-:Y:S01]  /*2210*/  UMOV UR27, 0x80000020 ;  /* 0x80000020001b7882 */ /* 0x000fe20000000000 */
[----:B------:R-:W-:Y:S01]  /*2220*/  UIADD3 UR5, UR28, 0x200, URZ ;  /* 0x000002001c057890 */ /* 0x000fe2000fffe03f */
        /* <DEDUP_REMOVED lines=11> */
[----:B------:R-:W-:Y:S01]  /*22e0*/  UMOV UR5, 0x80000020 ;  /* 0x8000002000057882 */ /* 0x000fe20000000000 */
        /* <DEDUP_REMOVED lines=20> */
[----:B------:R-:W-:Y:S02]  /*2430*/  UIADD3 UR8, UR20, 0x200, URZ ;  /* 0x0000020014087890 */ /* 0x000fe4000fffe03f */
[----:B------:R-:W-:Y:S01]  /*2440*/  UIADD3 UR20, UR20, 0x402, URZ ;  /* 0x0000040214147890 */ /* 0x000fe2000fffe03f */
[----:B------:R-:W-:Y:S02]  /*2450*/  WARPGROUP.DEPBAR.LE gsb0, 0x0 ;  /* 0x00008000000079c5 */ /* 0x000fe40000010000 */
[----:B------:R-:W-:-:S06]  /*2460*/  WARPGROUP.ARRIVE ;  /* 0x00000000000079c5 */ /* 0x000fcc0000000000 */
[----:B------:R-:W-:Y:S01]  /*2470*/  QGMMA.64x32x32.F32.E4M3.E4M3 R40, gdesc[UR4], R40, gsb0 ;  /* 0x00600000042879f3 */ /* 0x000fe20008000828 */
[----:B------:R-:W-:Y:S01]  /*2480*/  UMOV UR6, UR9 ;  /* 0x0000000900067c82 */ /* 0x000fe20008000000 */
[----:B------:R-:W-:Y:S01]  /*2490*/  UMOV UR7, 0x80000020 ;  /* 0x8000002000077882 */ /* 0x000fe20000000000 */
[----:B------:R-:W-:Y:S01]  /*24a0*/  UMOV UR9, 0x80000020 ;  /* 0x8000002000097882 */ /* 0x000fe20000000000 */
        /* <DEDUP_REMOVED lines=32> */
[----:B------:R-:W-:Y:S02]  /*26b0*/  ULDC UR10, c[0x0][0x448] ;  /* 0x00011200000a7ab9 */ /* 0x000fe40000000800 */
[----:B------:R-:W-:Y:S02]  /*26c0*/  UISETP.NE.AND UP0, UPT, UR10, 0x1, UPT ;  /* 0x000000010a00788c */ /* 0x000fe4000bf05270 */
[----:B------:R-:W-:-:S04]  /*26d0*/  ULOP3.LUT UR10, URZ, UR53, URZ, 0x33, !UPT ;  /* 0x000000353f0a7292 */ /* 0x000fc8000f8e333f */
[----:B------:R-:W-:Y:S02]  /*26e0*/  PLOP3.LUT P1, PT, PT, PT, UP0, 0x80, 0x0 ;  /* 0x000000000000781c */ /* 0x000fe40003f2f008 */
[----:B------:R-:W-:Y:S01]  /*26f0*/  PLOP3.LUT P2, PT, PT, PT, UP0, 0x80, 0x0 ;  /* 0x000000000000781c */ /* 0x000fe20003f4f008 */
        /* <DEDUP_REMOVED lines=71> */
[----:B------:R-:W-:Y:S02]  /*2b70*/  @UP0 ULDC UR6, c[0x0][0x44c] ;  /* 0x0001130000060ab9 */ /* 0x000fe40000000800 */
[----:B------:R-:W-:Y:S01]  /*2b80*/  @P1 IMAD.HI.U32 R4, R0, UR6, RZ ;  /* 0x0000000600041c27 */ /* 0x000fe2000f8e00ff */
[----:B------:R-:W-:-:S03]  /*2b90*/  @UP0 ULDC UR6, c[0x0][0x450] ;  /* 0x0001140000060ab9 */ /* 0x000fc60000000800 */
[----:B------:R-:W-:Y:S01]  /*2ba0*/  @!P3 VIADD R0, R3, 0x33440 ;  /* 0x000334400300b836 */ /* 0x000fe20000000000 */
[----:B------:R-:W-:Y:S01]  /*2bb0*/  @P2 SHF.R.U32.HI R5, RZ, UR6, R4 ;  /* 0x00000006ff052c19 */ /* 0x000fe20008011604 */
[----:B------:R-:W-:Y:S01]  /*2bc0*/  ULDC.64 UR6, c[0x0][0x9e0] ;  /* 0x0002780000067ab9 */ /* 0x000fe20000000a00 */
[----:B------:R-:W-:Y:S01]  /*2bd0*/  IMAD R4, R18, -0x2, R9 ;  /* 0xfffffffe12047824 */ /* 0x000fe200078e0209 */
[----:B------:R-:W-:Y:S01]  /*2be0*/  UISETP.GE.AND UP1, UPT, UR7, 0x1, UPT ;  /* 0x000000010700788c */ /* 0x000fe2000bf26270 */
[----:B------:R-:W-:Y:S01]  /*2bf0*/  @!P3 PRMT R0, RZ, 0x654, R0 ;  /* 0x00000654ff00b816 */ /* 0x000fe20000000000 */
[----:B------:R-:W1:Y:S01]  /*2c00*/  SHFL.IDX PT, R12, R5, RZ, 0x1c1f ;  /* 0x001c1fff050c7589 */ /* 0x000e6200000e0000 */
[----:B------:R-:W-:Y:S02]  /*2c10*/  VIADD R9, R9, 0xffffffff ;  /* 0xffffffff09097836 */ /* 0x000fe40000000000 */
[----:B------:R-:W-:Y:S01]  /*2c20*/  VIADD R10, R4, 0xffffffff ;  /* 0xffffffff040a7836 */ /* 0x000fe20000000000 */
[----:B------:R-:W-:Y:S01]  /*2c30*/  PLOP3.LUT P1, PT, PT, PT, UP1, 0x40, 0x0 ;  /* 0x000000000000781c */ /* 0x000fe20003f2e818 */
[----:B------:R-:W-:-:S02]  /*2c40*/  WARPGROUP.DEPBAR.LE gsb0, 0x0 ;  /* 0x00008000000079c5 */ /* 0x000fc40000010000 */
        /* <DEDUP_REMOVED lines=8> */
[----:B------:R2:W-:Y:S02]  /*2cd0*/  @!P3 SYNCS.ARRIVE.TRANS64.RED.A1T0 RZ, [R0+URZ], RZ ;  /* 0x000000ff00ffb9a7 */ /* 0x0005e4000810043f */
[----:B--2---:R-:W-:-:S04]  /*2ce0*/  IMAD R0, R104, -0xa0, R17 ;  /* 0xffffff6068007824 */ /* 0x004fc800078e0211 */
[----:B------:R-:W-:Y:S01]  /*2cf0*/  VIADD R3, R0, 0xa0 ;  /* 0x000000a000037836 */ /* 0x000fe20000000000 */
[----:B0-----:R-:W-:-:S03]  /*2d00*/  IADD3 R0, R4, -R7, R17 ;  /* 0x8000000704007210 */ /* 0x001fc60007ffe011 */
[----:B------:R-:W-:Y:S02]  /*2d10*/  IMAD R6, R18, -0x2, R3 ;  /* 0xfffffffe12067824 */ /* 0x000fe400078e0203 */
[C---:B------:R-:W-:Y:S02]  /*2d20*/  VIADD R11, R0.reuse, UR6 ;  /* 0x00000006000b7c36 */ /* 0x040fe40008000000 */
[----:B------:R-:W-:-:S03]  /*2d30*/  VIADD R8, R0, UR10 ;  /* 0x0000000a00087c36 */ /* 0x000fc60008000000 */
[----:B-1----:R-:W-:Y:S01]  /*2d40*/  VIADDMNMX R0, R12, R11, R6, PT ;  /* 0x0000000b0c007246 */ /* 0x002fe20003800106 */
[----:B------:R-:W-:Y:S01]  /*2d50*/  IMAD.IADD R3, R8, 0x1, R12 ;  /* 0x0000000108037824 */ /* 0x000fe200078e020c */
[----:B------:R-:W-:Y:S06]  /*2d60*/  @P1 BRA `(.L_x_987) ;  /* 0x0000000000541947 */ /* 0x000fec0003800000 */
[----:B------:R-:W-:Y:S01]  /*2d70*/  IADD3 R4, R17, -R7, R12 ;  /* 0x8000000711047210 */ /* 0x000fe20007ffe00c */
[----:B------:R-:W-:Y:S03]  /*2d80*/  BSSY B0, `(.L_x_988) ;  /* 0x0000010000007945 */ /* 0x000fe60003800000 */
[----:B------:R-:W-:-:S13]  /*2d90*/  ISETP.GT.AND P1, PT, R4, -0x1, PT ;  /* 0xffffffff0400780c */ /* 0x000fda0003f24270 */
[----:B------:R-:W-:Y:S05]  /*2da0*/  @P1 BRA `(.L_x_989) ;  /* 0x0000000000201947 */ /* 0x000fea0003800000 */
[----:B------:R-:W-:Y:S01]  /*2db0*/  UISETP.NE.AND UP2, UPT, UR7, 0x1, UPT ;  /* 0x000000010700788c */ /* 0x000fe2000bf45270 */
[----:B------:R-:W-:-:S05]  /*2dc0*/  LOP3.LUT R4, RZ, R4, RZ, 0x33, !PT ;  /* 0x00000004ff047212 */ /* 0x000fca00078e33ff */
[----:B------:R-:W-:-:S05]  /*2dd0*/  PLOP3.LUT P1, PT, PT, PT, UP2, 0x80, 0x0 ;  /* 0x000000000000781c */ /* 0x000fca0003f2f028 */
[----:B------:R-:W-:-:S08]  /*2de0*/  @UP2 ULDC.64 UR10, c[0x0][0x9e8] ;  /* 0x00027a00000a2ab9 */ /* 0x000fd00000000a00 */
[----:B------:R-:W-:-:S05]  /*2df0*/  @P1 IMAD.HI.U32 R12, R4, UR10, RZ ;  /* 0x0000000a040c1c27 */ /* 0x000fca000f8e00ff */
[----:B------:R-:W-:-:S04]  /*2e00*/  @P1 SHF.R.U32.HI R4, RZ, UR11, R12 ;  /* 0x0000000bff041c19 */ /* 0x000fc8000801160c */
[----:B------:R-:W-:Y:S01]  /*2e10*/  LOP3.LUT R4, RZ, R4, RZ, 0x33, !PT ;  /* 0x00000004ff047212 */ /* 0x000fe200078e33ff */
[----:B------:R-:W-:Y:S06]  /*2e20*/  BRA `(.L_x_990) ;  /* 0x0000000000147947 */ /* 0x000fec0003800000 */
.L_x_989:
[----:B------:R-:W-:-:S06]  /*2e30*/  UISETP.NE.AND UP2, UPT, UR7, 0x1, UPT ;  /* 0x000000010700788c */ /* 0x000fcc000bf45270 */
[----:B------:R-:W-:-:S05]  /*2e40*/  PLOP3.LUT P1, PT, PT, PT, UP2, 0x80, 0x0 ;  /* 0x000000000000781c */ /* 0x000fca0003f2f028 */
[----:B------:R-:W-:-:S08]  /*2e50*/  @UP2 ULDC.64 UR10, c[0x0][0x9e8] ;  /* 0x00027a00000a2ab9 */ /* 0x000fd00000000a00 */
[----:B------:R-:W-:-:S05]  /*2e60*/  @P1 IMAD.HI.U32 R12, R4, UR10, RZ ;  /* 0x0000000a040c1c27 */ /* 0x000fca000f8e00ff */
[----:B------:R-:W-:-:S07]  /*2e70*/  @P1 SHF.R.U32.HI R4, RZ, UR11, R12 ;  /* 0x0000000bff041c19 */ /* 0x000fce000801160c */
.L_x_990:
[----:B------:R-:W-:Y:S05]  /*2e80*/  BSYNC B0 ;  /* 0x0000000000007941 */ /* 0x000fea0003800000 */
.L_x_988:
[----:B------:R-:W-:-:S05]  /*2e90*/  IMAD R4, R4, UR7, R10 ;  /* 0x0000000704047c24 */ /* 0x000fca000f8e020a */
[----:B------:R-:W-:Y:S02]  /*2ea0*/  VIMNMX R3, R3, R4, !PT ;  /* 0x0000000403037248 */ /* 0x000fe40007fe0100 */
[----:B------:R-:W-:-:S07]  /*2eb0*/  VIADDMNMX R0, R4, UR7, R0, PT ;  /* 0x0000000704007c46 */ /* 0x000fce000b800100 */
.L_x_987:
[C---:B------:R-:W-:Y:S01]  /*2ec0*/  ISETP.GE.AND P1, PT, R9.reuse, 0x2, PT ;  /* 0x000000020900780c */ /* 0x040fe20003f26270 */
[----:B------:R-:W0:Y:S01]  /*2ed0*/  SHFL.IDX PT, R12, R5, 0x1, 0x1c1f ;  /* 0x003c1f00050c7f89 */ /* 0x000e2200000e0000 */
[----:B------:R-:W-:Y:S02]  /*2ee0*/  ISETP.GE.AND P3, PT, R9, 0xa, PT ;  /* 0x0000000a0900780c */ /* 0x000fe40003f66270 */
[----:B------:R-:W-:Y:S02]  /*2ef0*/  P2R R15, PR, RZ, 0x2 ;  /* 0x00000002ff0f7803 */ /* 0x000fe40000000000 */
[----:B------:R-:W-:Y:S02]  /*2f00*/  ISETP.GT.AND P1, PT, R3, 0x1, !P1 ;  /* 0x000000010300780c */ /* 0x000fe40004f24270 */
[----:B------:R-:W-:Y:S02]  /*2f10*/  ISETP.GE.AND P2, PT, R9, 0x9, PT ;  /* 0x000000090900780c */ /* 0x000fe40003f46270 */
[----:B------:R-:W-:-:S02]  /*2f20*/  ISETP.LT.OR P1, PT, R0, 0x2, P1 ;  /* 0x000000020000780c */ /* 0x000fc40000f21670 */
[----:B------:R-:W-:Y:S02]  /*2f30*/  P2R R20, PR, RZ, 0x4 ;  /* 0x00000004ff147803 */ /* 0x000fe40000000000 */
[----:B------:R-:W-:Y:S02]  /*2f40*/  FSEL R89, R89, -INF , !P1 ;  /* 0xff80000059597808 */ /* 0x000fe40004800000 */
[C---:B------:R-:W-:Y:S02]  /*2f50*/  ISETP.GT.AND P1, PT, R3.reuse, 0x9, !P3 ;  /* 0x000000090300780c */ /* 0x040fe40005f24270 */
[----:B------:R-:W-:Y:S02]  /*2f60*/  P2R R21, PR, RZ, 0x8 ;  /* 0x00000008ff157803 */ /* 0x000fe40000000000 */
[----:B------:R-:W-:Y:S02]  /*2f70*/  ISETP.LT.OR P1, PT, R0, 0xa, P1 ;  /* 0x0000000a0000780c */ /* 0x000fe40000f21670 */
[----:B------:R-:W-:-:S02]  /*2f80*/  ISETP.GT.AND P2, PT, R3, 0x8, !P2 ;  /* 0x000000080300780c */ /* 0x000fc40005744270 */
[----:B------:R-:W-:Y:S01]  /*2f90*/  ISETP.GE.AND P3, PT, R9, 0x11, PT ;  /* 0x000000110900780c */ /* 0x000fe20003f66270 */
[----:B0-----:R-:W-:Y:S01]  /*2fa0*/  IMAD.IADD R4, R8, 0x1, R12 ;  /* 0x0000000108047824 */ /* 0x001fe200078e020c */
[----:B------:R-:W-:Y:S02]  /*2fb0*/  FSEL R93, R93, -INF , !P1 ;  /* 0xff8000005d5d7808 */ /* 0x000fe40004800000 */
[----:B------:R-:W-:Y:S02]  /*2fc0*/  ISETP.LT.OR P2, PT, R0, 0x9, P2 ;  /* 0x000000090000780c */ /* 0x000fe40001741670 */
[----:B------:R-:W-:Y:S02]  /*2fd0*/  ISETP.GT.AND P1, PT, R3, 0x10, !P3 ;  /* 0x000000100300780c */ /* 0x000fe40005f24270 */
[----:B------:R-:W-:Y:S02]  /*2fe0*/  FSEL R92, R92, -INF , !P2 ;  /* 0xff8000005c5c7808 */ /* 0x000fe40005000000 */
[----:B------:R-:W-:-:S02]  /*2ff0*/  ISETP.LT.OR P1, PT, R0, 0x11, P1 ;  /* 0x000000110000780c */ /* 0x000fc40000f21670 */
[----:B------:R-:W-:Y:S02]  /*3000*/  ISETP.GE.AND P2, PT, R9, 0x12, PT ;  /* 0x000000120900780c */ /* 0x000fe40003f46270 */
[----:B------:R-:W-:Y:S02]  /*3010*/  FSEL R96, R96, -INF , !P1 ;  /* 0xff80000060607808 */ /* 0x000fe40004800000 */
[----:B------:R-:W-:Y:S02]  /*3020*/  ISETP.GT.AND P1, PT, R3, 0x11, !P2 ;  /* 0x000000110300780c */ /* 0x000fe40005724270 */
[----:B------:R-:W-:Y:S02]  /*3030*/  P2R R107, PR, RZ, 0x4 ;  /* 0x00000004ff6b7803 */ /* 0x000fe40000000000 */
[----:B------:R-:W-:Y:S02]  /*3040*/  ISETP.LT.OR P1, PT, R0, 0x12, P1 ;  /* 0x000000120000780c */ /* 0x000fe40000f21670 */
[----:B------:R-:W-:-:S02]  /*3050*/  ISETP.GE.AND P2, PT, R9, 0x19, PT ;  /* 0x000000190900780c */ /* 0x000fc40003f46270 */
[----:B------:R-:W-:Y:S02]  /*3060*/  FSEL R97, R97, -INF , !P1 ;  /* 0xff80000061617808 */ /* 0x000fe40004800000 */
[----:B------:R-:W-:Y:S02]  /*3070*/  ISETP.GT.AND P1, PT, R3, 0x18, !P2 ;  /* 0x000000180300780c */ /* 0x000fe40005724270 */
[----:B------:R-:W-:Y:S02]  /*3080*/  P2R R108, PR, RZ, 0x4 ;  /* 0x00000004ff6c7803 */ /* 0x000fe40000000000 */
[----:B------:R-:W-:Y:S02]  /*3090*/  ISETP.LT.OR P1, PT, R0, 0x19, P1 ;  /* 0x000000190000780c */ /* 0x000fe40000f21670 */
[----:B------:R-:W-:Y:S02]  /*30a0*/  ISETP.GE.AND P2, PT, R9, 0x1a, PT ;  /* 0x0000001a0900780c */ /* 0x000fe40003f46270 */
[----:B------:R-:W-:-:S02]  /*30b0*/  FSEL R100, R100, -INF , !P1 ;  /* 0xff80000064647808 */ /* 0x000fc40004800000 */
[----:B------:R-:W-:Y:S02]  /*30c0*/  ISETP.GT.AND P1, PT, R3, 0x19, !P2 ;  /* 0x000000190300780c */ /* 0x000fe40005724270 */
[----:B------:R-:W-:Y:S02]  /*30d0*/  P2R R109, PR, RZ, 0x4 ;  /* 0x00000004ff6d7803 */ /* 0x000fe40000000000 */
[----:B------:R-:W-:Y:S02]  /*30e0*/  ISETP.LT.OR P1, PT, R0, 0x1a, P1 ;  /* 0x0000001a0000780c */ /* 0x000fe40000f21670 */
[----:B------:R-:W-:Y:S02]  /*30f0*/  P2R R106, PR, RZ, 0x8 ;  /* 0x00000008ff6a7803 */ /* 0x000fe40000000000 */
[----:B------:R-:W-:Y:S02]  /*3100*/  FSEL R101, R101, -INF , !P1 ;  /* 0xff80000065657808 */ /* 0x000fe40004800000 */
[----:B------:R-:W-:-:S02]  /*3110*/  ISETP.GE.AND P1, PT, R9, 0x21, PT ;  /* 0x000000210900780c */ /* 0x000fc40003f26270 */
[----:B------:R-:W-:Y:S02]  /*3120*/  ISETP.GE.AND P3, PT, R9, 0x22, PT ;  /* 0x000000220900780c */ /* 0x000fe40003f66270 */
[----:B------:R-:W-:Y:S02]  /*3130*/  ISETP.GT.AND P2, PT, R3, 0x20, !P1 ;  /* 0x000000200300780c */ /* 0x000fe40004f44270 */
[----:B------:R-:W-:Y:S02]  /*3140*/  P2R R110, PR, RZ, 0x8 ;  /* 0x00000008ff6e7803 */ /* 0x000fe40000000000 */
[----:B------:R-:W-:Y:S02]  /*3150*/  ISETP.LT.OR P2, PT, R0, 0x21, P2 ;  /* 0x000000210000780c */ /* 0x000fe40001741670 */
[----:B------:R-:W-:Y:S02]  /*3160*/  ISETP.GE.AND P4, PT, R9, 0x31, PT ;  /* 0x000000310900780c */ /* 0x000fe40003f86270 */
[----:B------:R-:W-:-:S02]  /*3170*/  FSEL R72, R72, -INF , !P2 ;  /* 0xff80000048487808 */ /* 0x000fc40005000000 */
[----:B------:R-:W-:Y:S02]  /*3180*/  ISETP.GT.AND P2, PT, R3, 0x21, !P3 ;  /* 0x000000210300780c */ /* 0x000fe40005f44270 */
[----:B------:R-:W-:Y:S02]  /*3190*/  ISETP.GE.AND P3, PT, R9, 0x29, PT ;  /* 0x000000290900780c */ /* 0x000fe40003f66270 */
[----:B------:R-:W-:Y:S02]  /*31a0*/  ISETP.LT.OR P2, PT, R0, 0x22, P2 ;  /* 0x000000220000780c */ /* 0x000fe40001741670 */
[----:B------:R-:W-:Y:S02]  /*31b0*/  P2R R111, PR, RZ, 0x8 ;  /* 0x00000008ff6f7803 */ /* 0x000fe40000000000 */
[----:B------:R-:W-:Y:S02]  /*31c0*/  FSEL R73, R73, -INF , !P2 ;  /* 0xff80000049497808 */ /* 0x000fe40005000000 */
[----:B------:R-:W-:-:S02]  /*31d0*/  ISETP.GT.AND P2, PT, R3, 0x28, !P3 ;  /* 0x000000280300780c */ /* 0x000fc40005f44270 */
[----:B------:R-:W-:Y:S02]  /*31e0*/  P2R R112, PR, RZ, 0x10 ;  /* 0x00000010ff707803 */ /* 0x000fe40000000000 */
[----:B------:R-:W-:-:S04]  /*31f0*/  ISETP.LT.OR P2, PT, R0, 0x29, P2 ;  /* 0x000000290000780c */ /* 0x000fc80001741670 */
[----:B------:R-:W-:Y:S02]  /*3200*/  FSEL R76, R76, -INF , !P2 ;  /* 0xff8000004c4c7808 */ /* 0x000fe40005000000 */
[----:B------:R-:W-:-:S04]  /*3210*/  ISETP.GE.AND P2, PT, R9, 0x2a, PT ;  /* 0x0000002a0900780c */ /* 0x000fc80003f46270 */
[----:B------:R-:W-:-:S04]  /*3220*/  ISETP.GT.AND P3, PT, R3, 0x29, !P2 ;  /* 0x000000290300780c */ /* 0x000fc80005764270 */
[----:B------:R-:W-:-:S04]  /*3230*/  ISETP.LT.OR P3, PT, R0, 0x2a, P3 ;  /* 0x0000002a0000780c */ /* 0x000fc80001f61670 */
[----:B------:R-:W-:Y:S02]  /*3240*/  FSEL R77, R77, -INF , !P3 ;  /* 0xff8000004d4d7808 */ /* 0x000fe40005800000 */
[----:B------:R-:W-:Y:S02]  /*3250*/  ISETP.GT.AND P3, PT, R3, 0x30, !P4 ;  /* 0x000000300300780c */ /* 0x000fe40006764270 */
[----:B------:R-:W-:Y:S02]  /*3260*/  ISETP.GE.AND P4, PT, R9, 0x32, PT ;  /* 0x000000320900780c */ /* 0x000fe40003f86270 */
[----:B------:R-:W-:Y:S02]  /*3270*/  ISETP.LT.OR P3, PT, R0, 0x31, P3 ;  /* 0x000000310000780c */ /* 0x000fe40001f61670 */
[----:B------:R-:W-:Y:S02]  /*3280*/  P2R R113, PR, RZ, 0x10 ;  /* 0x00000010ff717803 */ /* 0x000fe40000000000 */
[----:B------:R-:W-:-:S02]  /*3290*/  FSEL R80, R80, -INF , !P3 ;  /* 0xff80000050507808 */ /* 0x000fc40005800000 */
[----:B------:R-:W-:Y:S02]  /*32a0*/  ISETP.GT.AND P3, PT, R3, 0x31, !P4 ;  /* 0x000000310300780c */ /* 0x000fe40006764270 */
[----:B------:R-:W-:Y:S02]  /*32b0*/  ISETP.GE.AND P4, PT, R9, 0x39, PT ;  /* 0x000000390900780c */ /* 0x000fe40003f86270 */
[----:B------:R-:W-:Y:S02]  /*32c0*/  ISETP.LT.OR P3, PT, R0, 0x32, P3 ;  /* 0x000000320000780c */ /* 0x000fe40001f61670 */
[----:B------:R-:W-:Y:S02]  /*32d0*/  P2R R114, PR, RZ, 0x10 ;  /* 0x00000010ff727803 */ /* 0x000fe40000000000 */
[----:B------:R-:W-:Y:S02]  /*32e0*/  FSEL R81, R81, -INF , !P3 ;  /* 0xff80000051517808 */ /* 0x000fe40005800000 */
[----:B------:R-:W-:-:S02]  /*32f0*/  ISETP.GT.AND P3, PT, R3, 0x38, !P4 ;  /* 0x000000380300780c */ /* 0x000fc40006764270 */
[----:B------:R-:W-:Y:S02]  /*3300*/  ISETP.GE.AND P4, PT, R9, 0x3a, PT ;  /* 0x0000003a0900780c */ /* 0x000fe40003f86270 */
[----:B------:R-:W-:Y:S02]  /*3310*/  ISETP.LT.OR P3, PT, R0, 0x39, P3 ;  /* 0x000000390000780c */ /* 0x000fe40001f61670 */
[----:B------:R-:W-:Y:S02]  /*3320*/  P2R R115, PR, RZ, 0x10 ;  /* 0x00000010ff737803 */ /* 0x000fe40000000000 */
[----:B------:R-:W-:Y:S02]  /*3330*/  FSEL R84, R84, -INF , !P3 ;  /* 0xff80000054547808 */ /* 0x000fe40005800000 */
[----:B------:R-:W-:Y:S02]  /*3340*/  ISETP.GT.AND P3, PT, R3, 0x39, !P4 ;  /* 0x000000390300780c */ /* 0x000fe40006764270 */
[----:B------:R-:W-:-:S02]  /*3350*/  ISETP.GE.AND P4, PT, R9, 0x41, PT ;  /* 0x000000410900780c */ /* 0x000fc40003f86270 */
[C---:B------:R-:W-:Y:S02]  /*3360*/  ISETP.LT.OR P3, PT, R0.reuse, 0x3a, P3 ;  /* 0x0000003a0000780c */ /* 0x040fe40001f61670 */
[----:B------:R-:W-:Y:S02]  /*3370*/  P2R R116, PR, RZ, 0x10 ;  /* 0x00000010ff747803 */ /* 0x000fe40000000000 */
[----:B------:R-:W-:Y:S02]  /*3380*/  FSEL R85, R85, -INF , !P3 ;  /* 0xff80000055557808 */ /* 0x000fe40005800000 */
[----:B------:R-:W-:Y:S02]  /*3390*/  ISETP.GT.AND P3, PT, R3, 0x40, !P4 ;  /* 0x000000400300780c */ /* 0x000fe40006764270 */
[----:B------:R-:W-:Y:S02]  /*33a0*/  ISETP.GE.AND P4, PT, R9, 0x42, PT ;  /* 0x000000420900780c */ /* 0x000fe40003f86270 */
[----:B------:R-:W-:-:S02]  /*33b0*/  ISETP.LT.OR P3, PT, R0, 0x41, P3 ;  /* 0x000000410000780c */ /* 0x000fc40001f61670 */
[----:B------:R-:W-:Y:S02]  /*33c0*/  P2R R117, PR, RZ, 0x10 ;  /* 0x00000010ff757803 */ /* 0x000fe40000000000 */
[----:B------:R-:W-:Y:S02]  /*33d0*/  FSEL R56, R56, -INF , !P3 ;  /* 0xff80000038387808 */ /* 0x000fe40005800000 */
[----:B------:R-:W-:Y:S02]  /*33e0*/  ISETP.GT.AND P3, PT, R3, 0x41, !P4 ;  /* 0x000000410300780c */ /* 0x000fe40006764270 */
[----:B------:R-:W-:Y:S02]  /*33f0*/  ISETP.GE.AND P4, PT, R9, 0x49, PT ;  /* 0x000000490900780c */ /* 0x000fe40003f86270 */
[----:B------:R-:W-:Y:S02]  /*3400*/  ISETP.LT.OR P3, PT, R0, 0x42, P3 ;  /* 0x000000420000780c */ /* 0x000fe40001f61670 */
[----:B------:R-:W-:-:S02]  /*3410*/  P2R R118, PR, RZ, 0x10 ;  /* 0x00000010ff767803 */ /* 0x000fc40000000000 */
        /* <DEDUP_REMOVED lines=86> */
[----:B------:R-:W-:-:S04]  /*3980*/  ISETP.GT.AND P3, PT, R3, 0x89, !P4 ;  /* 0x000000890300780c */ /* 0x000fc80006764270 */
[----:B------:R-:W-:-:S04]  /*3990*/  ISETP.LT.OR P3, PT, R0, 0x8a, P3 ;  /* 0x0000008a0000780c */ /* 0x000fc80001f61670 */
[----:B------:R-:W-:Y:S02]  /*39a0*/  FSEL R29, R29, -INF , !P3 ;  /* 0xff8000001d1d7808 */ /* 0x000fe40005800000 */
[----:B------:R-:W-:-:S04]  /*39b0*/  ISETP.GE.AND P3, PT, R9, 0x91, PT ;  /* 0x000000910900780c */ /* 0x000fc80003f66270 */
        /* <DEDUP_REMOVED lines=12> */
[----:B------:R-:W-:Y:S02]  /*3a80*/  P2R R14, PR, RZ, 0x40 ;  /* 0x00000040ff0e7803 */ /* 0x000fe40000000000 */
[----:B------:R-:W-:-:S04]  /*3a90*/  ISETP.GT.AND P6, PT, R3, RZ, !P6 ;  /* 0x000000ff0300720c */ /* 0x000fc800077c4270 */
[----:B------:R-:W-:-:S04]  /*3aa0*/  ISETP.LT.OR P6, PT, R0, 0x1, P6 ;  /* 0x000000010000780c */ /* 0x000fc800037c1670 */
[----:B------:R-:W-:Y:S02]  /*3ab0*/  FSEL R13, R88, -INF , !P6 ;  /* 0xff800000580d7808 */ /* 0x000fe40007000000 */
[----:B------:R-:W-:-:S04]  /*3ac0*/  ISETP.GE.AND P6, PT, R9, 0x9a, PT ;  /* 0x0000009a0900780c */ /* 0x000fc80003fc6270 */
[----:B------:R-:W-:Y:S02]  /*3ad0*/  P2R R9, PR, RZ, 0x40 ;  /* 0x00000040ff097803 */ /* 0x000fe40000000000 */
[----:B------:R-:W-:-:S04]  /*3ae0*/  ISETP.GT.AND P6, PT, R3, 0x99, !P6 ;  /* 0x000000990300780c */ /* 0x000fc800077c4270 */
[----:B------:R-:W-:Y:S02]  /*3af0*/  ISETP.LT.OR P6, PT, R0, 0x9a, P6 ;  /* 0x0000009a0000780c */ /* 0x000fe400037c1670 */
[----:B------:R-:W-:Y:S02]  /*3b00*/  VIADDMNMX R0, R12, R11, R6, PT ;  /* 0x0000000b0c007246 */ /* 0x000fe40003800106 */
[----:B------:R-:W-:Y:S02]  /*3b10*/  FSEL R37, R37, -INF , !P6 ;  /* 0xff80000025257808 */ /* 0x000fe40007000000 */
[----:B------:R-:W-:-:S13]  /*3b20*/  PLOP3.LUT P6, PT, PT, PT, UP1, 0x40, 0x0 ;  /* 0x000000000000781c */ /* 0x000fda0003fce818 */
[----:B------:R-:W-:Y:S05]  /*3b30*/  @P6 BRA `(.L_x_991) ;  /* 0x00000000005c6947 */ /* 0x000fea0003800000 */
        /* <DEDUP_REMOVED lines=8> */
[----:B------:R-:W-:Y:S01]  /*3bc0*/  @P6 IMAD.HI.U32 R5, R3, UR10, RZ ;  /* 0x0000000a03056c27 */ /* 0x000fe2000f8e00ff */
[----:B------:R-:W-:-:S13]  /*3bd0*/  PLOP3.LUT P6, PT, PT, PT, UP2, 0x80, 0x0 ;  /* 0x000000000000781c */ /* 0x000fda0003fcf028 */
[----:B------:R-:W-:-:S04]  /*3be0*/  @P6 SHF.R.U32.HI R3, RZ, UR11, R5 ;  /* 0x0000000bff036c19 */ /* 0x000fc80008011605 */
[----:B------:R-:W-:Y:S01]  /*3bf0*/  LOP3.LUT R3, RZ, R3, RZ, 0x33, !PT ;  /* 0x00000003ff037212 */ /* 0x000fe200078e33ff */
[----:B------:R-:W-:Y:S06]  /*3c00*/  BRA `(.L_x_994) ;  /* 0x0000000000187947 */ /* 0x000fec0003800000 */
.L_x_993:
[----:B------:R-:W-:-:S06]  /*3c10*/  UISETP.NE.AND UP2, UPT, UR7, 0x1, UPT ;  /* 0x000000010700788c */ /* 0x000fcc000bf45270 */
[----:B------:R-:W-:-:S05]  /*3c20*/  PLOP3.LUT P6, PT, PT, PT, UP2, 0x80, 0x0 ;  /* 0x000000000000781c */ /* 0x000fca0003fcf028 */
[----:B------:R-:W-:-:S08]  /*3c30*/  @UP2 ULDC.64 UR10, c[0x0][0x9e8] ;  /* 0x00027a00000a2ab9 */ /* 0x000fd00000000a00 */
[----:B------:R-:W-:Y:S01]  /*3c40*/  @P6 IMAD.HI.U32 R5, R3, UR10, RZ ;  /* 0x0000000a03056c27 */ /* 0x000fe2000f8e00ff */
[----:B------:R-:W-:-:S13]  /*3c50*/  PLOP3.LUT P6, PT, PT, PT, UP2, 0x80, 0x0 ;  /* 0x000000000000781c */ /* 0x000fda0003fcf028 */
[----:B------:R-:W-:-:S07]  /*3c60*/  @P6 SHF.R.U32.HI R3, RZ, UR11, R5 ;  /* 0x0000000bff036c19 */ /* 0x000fce0008011605 */
.L_x_994:
[----:B------:R-:W-:Y:S05]  /*3c70*/  BSYNC B0 ;  /* 0x0000000000007941 */ /* 0x000fea0003800000 */
.L_x_992:
[----:B------:R-:W-:-:S05]  /*3c80*/  IMAD R3, R3, UR7, R10 ;  /* 0x0000000703037c24 */ /* 0x000fca000f8e020a */
[----:B------:R-:W-:Y:S02]  /*3c90*/  VIMNMX R4, R4, R3, !PT ;  /* 0x0000000304047248 */ /* 0x000fe40007fe0100 */
[----:B------:R-:W-:-:S07]  /*3ca0*/  VIADDMNMX R0, R3, UR7, R0, PT ;  /* 0x0000000703007c46 */ /* 0x000fce000b800100 */
.L_x_991:
[C---:B------:R-:W-:Y:S01]  /*3cb0*/  ISETP.GT.AND P1, PT, R4.reuse, 0x20, !P1 ;  /* 0x000000200400780c */ /* 0x040fe20004f24270 */
[----:B------:R-:W-:Y:S01]  /*3cc0*/  IMAD.U32 R10, RZ, RZ, UR37 ;  /* 0x00000025ff0a7e24 */ /* 0x000fe2000f8e00ff */
[----:B------:R-:W-:Y:S01]  /*3cd0*/  ISETP.GT.AND P2, PT, R4, 0x29, !P2 ;  /* 0x000000290400780c */ /* 0x000fe20005744270 */
[----:B------:R-:W-:Y:S01]  /*3ce0*/  @UP0 ULDC UR10, c[0x0][0x44c] ;  /* 0x00011300000a0ab9 */ /* 0x000fe20000000800 */
[C---:B------:R-:W-:Y:S01]  /*3cf0*/  ISETP.LT.OR P1, PT, R0.reuse, 0x21, P1 ;  /* 0x000000210000780c */ /* 0x040fe20000f21670 */
[----:B------:R-:W-:Y:S01]  /*3d00*/  UIMAD.WIDE.U32 UR10, UR36, UR10, URZ ;  /* 0x0000000a240a72a5 */ /* 0x000fe2000f8e003f */
[----:B------:R-:W-:Y:S01]  /*3d10*/  ISETP.LT.OR P2, PT, R0, 0x2a, P2 ;  /* 0x0000002a0000780c */ /* 0x000fe20001741670 */
[----:B------:R-:W-:Y:S01]  /*3d20*/  @UP0 ULDC UR18, c[0x0][0x450] ;  /* 0x0001140000120ab9 */ /* 0x000fe20000000800 */
[----:B------:R-:W-:Y:S01]  /*3d30*/  FSEL R74, R74, -INF , !P1 ;  /* 0xff8000004a4a7808 */ /* 0x000fe20004800000 */
[----:B------:R-:W-:Y:S01]  /*3d40*/  UMOV UR14, UR36 ;  /* 0x00000024000e7c82 */ /* 0x000fe20008000000 */
[----:B------:R-:W-:Y:S01]  /*3d50*/  ISETP.NE.AND P1, PT, R110, RZ, PT ;  /* 0x000000ff6e00720c */ /* 0x000fe20003f25270 */
[----:B------:R-:W-:Y:S01]  /*3d60*/  @UP0 USHF.R.U32.HI UR14, URZ, UR18, UR11 ;  /* 0x000000123f0e0299 */ /* 0x000fe2000801160b */
[----:B------:R-:W-:-:S02]  /*3d70*/  FSEL R79, R79, -INF , !P2 ;  /* 0xff8000004f4f7808 */ /* 0x000fc40005000000 */
[----:B------:R-:W-:Y:S02]  /*3d80*/  ISETP.GT.AND P1, PT, R4, 0x21, !P1 ;  /* 0x000000210400780c */ /* 0x000fe40004f24270 */
[----:B------:R-:W-:Y:S02]  /*3d90*/  ISETP.NE.AND P2, PT, R118, RZ, PT ;  /* 0x000000ff7600720c */ /* 0x000fe40003f45270 */
[----:B------:R-:W-:Y:S02]  /*3da0*/  ISETP.LT.OR P1, PT, R0, 0x22, P1 ;  /* 0x000000220000780c */ /* 0x000fe40000f21670 */
[----:B------:R-:W-:Y:S02]  /*3db0*/  ISETP.NE.AND P6, PT, R119, RZ, PT ;  /* 0x000000ff7700720c */ /* 0x000fe40003fc5270 */
[----:B------:R-:W-:Y:S02]  /*3dc0*/  FSEL R75, R75, -INF , !P1 ;  /* 0xff8000004b4b7808 */ /* 0x000fe40004800000 */
[----:B------:R-:W-:-:S02]  /*3dd0*/  ISETP.NE.AND P1, PT, R111, RZ, PT ;  /* 0x000000ff6f00720c */ /* 0x000fc40003f25270 */
[----:B------:R-:W-:Y:S02]  /*3de0*/  FMNMX.FTZ R3, R13, R89, !PT ;  /* 0x000000590d037209 */ /* 0x000fe40007810000 */
[----:B------:R-:W-:Y:S02]  /*3df0*/  ISETP.GT.AND P1, PT, R4, 0x28, !P1 ;  /* 0x000000280400780c */ /* 0x000fe40004f24270 */
[----:B------:R-:W-:Y:S02]  /*3e00*/  FMNMX.FTZ R6, R92, R3, !PT ;  /* 0x000000035c067209 */ /* 0x000fe40007810000 */
[----:B------:R-:W-:Y:S02]  /*3e10*/  ISETP.LT.OR P1, PT, R0, 0x29, P1 ;  /* 0x000000290000780c */ /* 0x000fe40000f21670 */
[----:B------:R-:W-:Y:S02]  /*3e20*/  FMNMX.FTZ R3, R93, R6, !PT ;  /* 0x000000065d037209 */ /* 0x000fe40007810000 */
[----:B------:R-:W-:-:S02]  /*3e30*/  FSEL R78, R78, -INF , !P1 ;  /* 0xff8000004e4e7808 */ /* 0x000fc40004800000 */
[----:B------:R-:W-:Y:S02]  /*3e40*/  ISETP.NE.AND P1, PT, R112, RZ, PT ;  /* 0x000000ff7000720c */ /* 0x000fe40003f25270 */
[----:B------:R-:W-:Y:S02]  /*3e50*/  FMNMX.FTZ R6, R96, R3, !PT ;  /* 0x0000000360067209 */ /* 0x000fe40007810000 */
[----:B------:R-:W-:Y:S02]  /*3e60*/  ISETP.GT.AND P1, PT, R4, 0x30, !P1 ;  /* 0x000000300400780c */ /* 0x000fe40004f24270 */
[----:B------:R-:W-:Y:S02]  /*3e70*/  FMNMX.FTZ R3, R97, R6, !PT ;  /* 0x0000000661037209 */ /* 0x000fe40007810000 */
[----:B------:R-:W-:Y:S02]  /*3e80*/  ISETP.LT.OR P1, PT, R0, 0x31, P1 ;  /* 0x000000310000780c */ /* 0x000fe40000f21670 */
[----:B------:R-:W-:-:S02]  /*3e90*/  FMNMX.FTZ R6, R100, R3, !PT ;  /* 0x0000000364067209 */ /* 0x000fc40007810000 */
[----:B------:R-:W-:Y:S02]  /*3ea0*/  FSEL R82, R82, -INF , !P1 ;  /* 0xff80000052527808 */ /* 0x000fe40004800000 */
[----:B------:R-:W-:Y:S02]  /*3eb0*/  ISETP.NE.AND P1, PT, R113, RZ, PT ;  /* 0x000000ff7100720c */ /* 0x000fe40003f25270 */
[----:B------:R-:W-:Y:S02]  /*3ec0*/  FMNMX.FTZ R3, R101, R6, !PT ;  /* 0x0000000665037209 */ /* 0x000fe40007810000 */
[----:B------:R-:W-:Y:S02]  /*3ed0*/  ISETP.GT.AND P1, PT, R4, 0x31, !P1 ;  /* 0x000000310400780c */ /* 0x000fe40004f24270 */
[----:B------:R-:W-:Y:S02]  /*3ee0*/  FMNMX.FTZ R6, R72, R3, !PT ;  /* 0x0000000348067209 */ /* 0x000fe40007810000 */
[----:B------:R-:W-:-:S02]  /*3ef0*/  ISETP.LT.OR P1, PT, R0, 0x32, P1 ;  /* 0x000000320000780c */ /* 0x000fc40000f21670 */
[----:B------:R-:W-:Y:S02]  /*3f00*/  FMNMX.FTZ R3, R73, R6, !PT ;  /* 0x0000000649037209 */ /* 0x000fe40007810000 */
[----:B------:R-:W-:Y:S02]  /*3f10*/  FSEL R83, R83, -INF , !P1 ;  /* 0xff80000053537808 */ /* 0x000fe40004800000 */
[----:B------:R-:W-:Y:S02]  /*3f20*/  ISETP.NE.AND P1, PT, R114, RZ, PT ;  /* 0x000000ff7200720c */ /* 0x000fe40003f25270 */
[----:B------:R-:W-:Y:S02]  /*3f30*/  FMNMX.FTZ R6, R76, R3, !PT ;  /* 0x000000034c067209 */ /* 0x000fe40007810000 */
[----:B------:R-:W-:Y:S02]  /*3f40*/  ISETP.GT.AND P1, PT, R4, 0x38, !P1 ;  /* 0x000000380400780c */ /* 0x000fe40004f24270 */
[----:B------:R-:W-:-:S02]  /*3f50*/  FMNMX.FTZ R3, R77, R6, !PT ;  /* 0x000000064d037209 */ /* 0x000fc40007810000 */
[----:B------:R-:W-:Y:S02]  /*3f60*/  ISETP.LT.OR P1, PT, R0, 0x39, P1 ;  /* 0x000000390000780c */ /* 0x000fe40000f21670 */
[----:B------:R-:W-:Y:S02]  /*3f70*/  FMNMX.FTZ R6, R80, R3, !PT ;  /* 0x0000000350067209 */ /* 0x000fe40007810000 */
[----:B------:R-:W-:Y:S02]  /*3f80*/  FSEL R86, R86, -INF , !P1 ;  /* 0xff80000056567808 */ /* 0x000fe40004800000 */
[----:B------:R-:W-:Y:S02]  /*3f90*/  ISETP.NE.AND P1, PT, R115, RZ, PT ;  /* 0x000000ff7300720c */ /* 0x000fe40003f25270 */
[----:B------:R-:W-:Y:S02]  /*3fa0*/  FMNMX.FTZ R3, R81, R6, !PT ;  /* 0x0000000651037209 */ /* 0x000fe40007810000 */
[----:B------:R-:W-:-:S02]  /*3fb0*/  ISETP.GT.AND P1, PT, R4, 0x39, !P1 ;  /* 0x000000390400780c */ /* 0x000fc40004f24270 */
[----:B------:R-:W-:Y:S02]  /*3fc0*/  FMNMX.FTZ R6, R84, R3, !PT ;  /* 0x0000000354067209 */ /* 0x000fe40007810000 */
[----:B------:R-:W-:Y:S02]  /*3fd0*/  ISETP.LT.OR P1, PT, R0, 0x3a, P1 ;  /* 0x0000003a0000780c */ /* 0x000fe40000f21670 */
[----:B------:R-:W-:Y:S02]  /*3fe0*/  FMNMX.FTZ R3, R85, R6, !PT ;  /* 0x0000000655037209 */ /* 0x000fe40007810000 */
[----:B------:R-:W-:Y:S02]  /*3ff0*/  FSEL R87, R87, -INF , !P1 ;  /* 0xff80000057577808 */ /* 0x000fe40004800000 */
[----:B------:R-:W-:Y:S02]  /*4000*/  ISETP.NE.AND P1, PT, R116, RZ, PT ;  /* 0x000000ff7400720c */ /* 0x000fe40003f25270 */
[----:B------:R-:W-:-:S02]  /*4010*/  FMNMX.FTZ R6, R56, R3, !PT ;  /* 0x0000000338067209 */ /* 0x000fc40007810000 */
[----:B------:R-:W-:Y:S02]  /*4020*/  ISETP.GT.AND P1, PT, R4, 0x40, !P1 ;  /* 0x000000400400780c */ /* 0x000fe40004f24270 */
[----:B------:R-:W-:Y:S02]  /*4030*/  FMNMX.FTZ R3, R57, R6, !PT ;  /* 0x0000000639037209 */ /* 0x000fe40007810000 */
[----:B------:R-:W-:Y:S02]  /*4040*/  ISETP.LT.OR P1, PT, R0, 0x41, P1 ;  /* 0x000000410000780c */ /* 0x000fe40000f21670 */
[----:B------:R-:W-:Y:S02]  /*4050*/  FMNMX.FTZ R6, R60, R3, !PT ;  /* 0x000000033c067209 */ /* 0x000fe40007810000 */
        /* <DEDUP_REMOVED lines=8> */
[----:B------:R-:W-:Y:S02]  /*40e0*/  ISETP.GT.AND P1, PT, R4, 0x48, !P2 ;  /* 0x000000480400780c */ /* 0x000fe40005724270 */
[----:B------:R-:W-:Y:S02]  /*40f0*/  ISETP.NE.AND P2, PT, R129, RZ, PT ;  /* 0x000000ff8100720c */ /* 0x000fe40003f45270 */
[----:B------:R-:W-:Y:S02]  /*4100*/  ISETP.LT.OR P1, PT, R0, 0x49, P1 ;  /* 0x000000490000780c */ /* 0x000fe40000f21670 */
[----:B------:R-:W-:Y:S02]  /*4110*/  FMNMX.FTZ R6, R68, R3, !PT ;  /* 0x0000000344067209 */ /* 0x000fe40007810000 */
[----:B------:R-:W-:Y:S02]  /*4120*/  FSEL R62, R62, -INF , !P1 ;  /* 0xff8000003e3e7808 */ /* 0x000fe40004800000 */
[----:B------:R-:W-:-:S02]  /*4130*/  ISETP.GT.AND P1, PT, R4, 0x49, !P6 ;  /* 0x000000490400780c */ /* 0x000fc40007724270 */
[----:B------:R-:W-:Y:S02]  /*4140*/  ISETP.NE.AND P6, PT, R130, RZ, PT ;  /* 0x000000ff8200720c */ /* 0x000fe40003fc5270 */
        /* <DEDUP_REMOVED lines=41> */
[----:B------:R-:W-:Y:S01]  /*43e0*/  ISETP.GT.AND P3, PT, R4, 0x90, !P3 ;  /* 0x000000900400780c */ /* 0x000fe20005f64270 */
[----:B------:R-:W0:Y:S01]  /*43f0*/  SHFL.BFLY PT, R3, R6, 0x2, 0x1f ;  /* 0x0c401f0006037f89 */ /* 0x000e2200000e0000 */
[----:B------:R-:W-:Y:S02]  /*4400*/  ISETP.LT.OR P1, PT, R0, 0x62, P1 ;  /* 0x000000620000780c */ /* 0x000fe40000f21670 */
[----:B------:R-:W-:Y:S02]  /*4410*/  ISETP.GT.AND P4, PT, R4, 0x91, !P4 ;  /* 0x000000910400780c */ /* 0x000fe40006784270 */
[----:B------:R-:W-:Y:S02]  /*4420*/  FSEL R43, R43, -INF , !P1 ;  /* 0xff8000002b2b7808 */ /* 0x000fe40004800000 */
[----:B------:R-:W-:Y:S02]  /*4430*/  ISETP.NE.AND P1, PT, R126, RZ, PT ;  /* 0x000000ff7e00720c */ /* 0x000fe40003f25270 */
[----:B------:R-:W-:-:S02]  /*4440*/  ISETP.LT.OR P3, PT, R0, 0x91, P3 ;  /* 0x000000910000780c */ /* 0x000fc40001f61670 */
[C---:B------:R-:W-:Y:S02]  /*4450*/  ISETP.GT.AND P1, PT, R4.reuse, 0x68, !P1 ;  /* 0x000000680400780c */ /* 0x040fe40004f24270 */
[----:B------:R-:W-:Y:S02]  /*4460*/  ISETP.GT.AND P5, PT, R4, 0x98, !P5 ;  /* 0x000000980400780c */ /* 0x000fe40006fa4270 */
[C---:B------:R-:W-:Y:S02]  /*4470*/  ISETP.LT.OR P1, PT, R0.reuse, 0x69, P1 ;  /* 0x000000690000780c */ /* 0x040fe40000f21670 */
[----:B------:R-:W-:Y:S02]  /*4480*/  ISETP.LT.OR P4, PT, R0, 0x92, P4 ;  /* 0x000000920000780c */ /* 0x000fe40002781670 */
[----:B------:R-:W-:Y:S02]  /*4490*/  FSEL R46, R46, -INF , !P1 ;  /* 0xff8000002e2e7808 */ /* 0x000fe40004800000 */
[----:B------:R-:W-:-:S02]  /*44a0*/  ISETP.NE.AND P1, PT, R127, RZ, PT ;  /* 0x000000ff7f00720c */ /* 0x000fc40003f25270 */
[----:B------:R-:W-:Y:S02]  /*44b0*/  FSEL R34, R34, -INF , !P3 ;  /* 0xff80000022227808 */ /* 0x000fe40005800000 */
[----:B------:R-:W-:Y:S02]  /*44c0*/  ISETP.GT.AND P1, PT, R4, 0x69, !P1 ;  /* 0x000000690400780c */ /* 0x000fe40004f24270 */
[----:B0-----:R-:W-:Y:S02]  /*44d0*/  FMNMX.FTZ R8, R6, R3, !PT ;  /* 0x0000000306087209 */ /* 0x001fe40007810000 */
[C---:B------:R-:W-:Y:S02]  /*44e0*/  ISETP.LT.OR P1, PT, R0.reuse, 0x6a, P1 ;  /* 0x0000006a0000780c */ /* 0x040fe40000f21670 */
[----:B------:R-:W-:Y:S01]  /*44f0*/  ISETP.LT.OR P5, PT, R0, 0x99, P5 ;  /* 0x000000990000780c */ /* 0x000fe20002fa1670 */
[----:B------:R-:W0:Y:S01]  /*4500*/  SHFL.BFLY PT, R3, R8, 0x1, 0x1f ;  /* 0x0c201f0008037f89 */ /* 0x000e2200000e0000 */
[----:B------:R-:W-:-:S02]  /*4510*/  FSEL R47, R47, -INF , !P1 ;  /* 0xff8000002f2f7808 */ /* 0x000fc40004800000 */
[----:B------:R-:W-:Y:S02]  /*4520*/  ISETP.NE.AND P1, PT, R128, RZ, PT ;  /* 0x000000ff8000720c */ /* 0x000fe40003f25270 */
[----:B------:R-:W-:Y:S02]  /*4530*/  FSEL R35, R35, -INF , !P4 ;  /* 0xff80000023237808 */ /* 0x000fe40006000000 */
[----:B------:R-:W-:Y:S02]  /*4540*/  ISETP.GT.AND P1, PT, R4, 0x70, !P1 ;  /* 0x000000700400780c */ /* 0x000fe40004f24270 */
[----:B------:R-:W-:Y:S02]  /*4550*/  R2UR UR15, R105 ;  /* 0x00000000690f72ca */ /* 0x000fe400000e0000 */
[----:B------:R-:W-:-:S04]  /*4560*/  ISETP.LT.OR P1, PT, R0, 0x71, P1 ;  /* 0x000000710000780c */ /* 0x000fc80000f21670 */
[----:B------:R-:W-:Y:S02]  /*4570*/  FSEL R50, R50, -INF , !P1 ;  /* 0xff80000032327808 */ /* 0x000fe40004800000 */
[----:B------:R-:W-:Y:S02]  /*4580*/  ISETP.GT.AND P1, PT, R4, 0x71, !P2 ;  /* 0x000000710400780c */ /* 0x000fe40005724270 */
[----:B------:R-:W-:Y:S02]  /*4590*/  ISETP.NE.AND P2, PT, R132, RZ, PT ;  /* 0x000000ff8400720c */ /* 0x000fe40003f45270 */
[----:B------:R-:W-:Y:S01]  /*45a0*/  ISETP.LT.OR P1, PT, R0, 0x72, P1 ;  /* 0x000000720000780c */ /* 0x000fe20000f21670 */
[----:B------:R-:W-:Y:S01]  /*45b0*/  UIADD3 UR10, UR15, UR14, URZ ;  /* 0x0000000e0f0a7290 */ /* 0x000fe2000fffe03f */
[----:B0-----:R-:W-:Y:S02]  /*45c0*/  FMNMX.FTZ R3, R8, R3, !PT ;  /* 0x0000000308037209 */ /* 0x001fe40007810000 */
[----:B------:R-:W-:Y:S01]  /*45d0*/  FSEL R51, R51, -INF , !P1 ;  /* 0xff80000033337808 */ /* 0x000fe20004800000 */
[----:B------:R-:W-:Y:S01]  /*45e0*/  UIADD3 UR6, UR10, UR6, URZ ;  /* 0x000000060a067290 */ /* 0x000fe2000fffe03f */
[----:B------:R-:W-:Y:S01]  /*45f0*/  ISETP.GT.AND P1, PT, R4, 0x78, !P6 ;  /* 0x000000780400780c */ /* 0x000fe20007724270 */
[----:B------:R-:W-:-:S01]  /*4600*/  FFMA.FTZ R5, R3, R10, -8 ;  /* 0xc100000003057423 */ /* 0x000fc2000001000a */
[----:B------:R-:W-:-:S02]  /*4610*/  ISETP.NE.AND P6, PT, R133, RZ, PT ;  /* 0x000000ff8500720c */ /* 0x000fc40003fc5270 */
[----:B------:R-:W-:-:S04]  /*4620*/  ISETP.LT.OR P1, PT, R0, 0x79, P1 ;  /* 0x000000790000780c */ /* 0x000fc80000f21670 */
[----:B------:R-:W-:Y:S02]  /*4630*/  FSEL R54, R54, -INF , !P1 ;  /* 0xff80000036367808 */ /* 0x000fe40004800000 */
[----:B------:R-:W-:-:S04]  /*4640*/  ISETP.NE.AND P1, PT, R131, RZ, PT ;  /* 0x000000ff8300720c */ /* 0x000fc80003f25270 */
[----:B------:R-:W-:-:S04]  /*4650*/  ISETP.GT.AND P1, PT, R4, 0x79, !P1 ;  /* 0x000000790400780c */ /* 0x000fc80004f24270 */
        /* <DEDUP_REMOVED lines=31> */
[----:B------:R-:W-:-:S04]  /*4850*/  ISETP.GT.AND P1, PT, R4, RZ, !P1 ;  /* 0x000000ff0400720c */ /* 0x000fc80004f24270 */
[----:B------:R-:W-:-:S04]  /*4860*/  ISETP.LT.OR P1, PT, R0, 0x1, P1 ;  /* 0x000000010000780c */ /* 0x000fc80000f21670 */
[----:B------:R-:W-:Y:S02]  /*4870*/  FSEL R90, R90, -INF , !P1 ;  /* 0xff8000005a5a7808 */ /* 0x000fe40004800000 */
[----:B------:R-:W-:Y:S02]  /*4880*/  ISETP.GT.AND P1, PT, R4, 0x80, !P2 ;  /* 0x000000800400780c */ /* 0x000fe40005724270 */
[----:B------:R-:W-:Y:S02]  /*4890*/  FMNMX.FTZ R15, R90, R91, !PT ;  /* 0x0000005b5a0f7209 */ /* 0x000fe40007810000 */
[----:B------:R-:W-:Y:S02]  /*48a0*/  ISETP.LT.OR P1, PT, R0, 0x81, P1 ;  /* 0x000000810000780c */ /* 0x000fe40000f21670 */
[----:B------:R-:W-:Y:S02]  /*48b0*/  FMNMX.FTZ R20, R94, R15, !PT ;  /* 0x0000000f5e147209 */ /* 0x000fe40007810000 */
[----:B------:R-:W-:-:S02]  /*48c0*/  FSEL R26, R26, -INF , !P1 ;  /* 0xff8000001a1a7808 */ /* 0x000fc40004800000 */
[----:B------:R-:W-:Y:S02]  /*48d0*/  ISETP.GT.AND P1, PT, R4, 0x81, !P6 ;  /* 0x000000810400780c */ /* 0x000fe40007724270 */
[----:B------:R-:W-:Y:S02]  /*48e0*/  FMNMX.FTZ R15, R95, R20, !PT ;  /* 0x000000145f0f7209 */ /* 0x000fe40007810000 */
[----:B------:R-:W-:Y:S02]  /*48f0*/  ISETP.LT.OR P1, PT, R0, 0x82, P1 ;  /* 0x000000820000780c */ /* 0x000fe40000f21670 */
[----:B------:R-:W-:Y:S02]  /*4900*/  FMNMX.FTZ R20, R98, R15, !PT ;  /* 0x0000000f62147209 */ /* 0x000fe40007810000 */
[----:B------:R-:W-:Y:S02]  /*4910*/  FSEL R27, R27, -INF , !P1 ;  /* 0xff8000001b1b7808 */ /* 0x000fe40004800000 */
[----:B------:R-:W-:-:S02]  /*4920*/  FSETP.NEU.FTZ.AND P1, PT, R3, -INF , PT ;  /* 0xff8000000300780b */ /* 0x000fc40003f3d000 */
[----:B------:R-:W-:Y:S02]  /*4930*/  FMNMX.FTZ R21, R99, R20, !PT ;  /* 0x0000001463157209 */ /* 0x000fe40007810000 */
[----:B------:R-:W-:Y:S02]  /*4940*/  FSEL R88, R5, RZ, P1 ;  /* 0x000000ff05587208 */ /* 0x000fe40000800000 */
[----:B------:R-:W-:Y:S02]  /*4950*/  ISETP.NE.AND P6, PT, R134, RZ, PT ;  /* 0x000000ff8600720c */ /* 0x000fe40003fc5270 */
[----:B------:R-:W-:Y:S01]  /*4960*/  ISETP.NE.AND P2, PT, R135, RZ, PT ;  /* 0x000000ff8700720c */ /* 0x000fe20003f45270 */
        /* <DEDUP_REMOVED lines=11> */
[----:B------:R-:W-:Y:S01]  /*4a20*/  ISETP.GT.AND P1, PT, R4, 0x88, !P6 ;  /* 0x000000880400780c */ /* 0x000fe20007724270 */
[--C-:B------:R-:W-:Y:S01]  /*4a30*/  FFMA.FTZ R5, R13, UR37, -R88.reuse ;  /* 0x000000250d057c23 */ /* 0x100fe20008010858 */
[----:B------:R-:W-:Y:S01]  /*4a40*/  FMNMX.FTZ R73, R75, R72, !PT ;  /* 0x000000484b497209 */ /* 0x000fe20007810000 */
[--C-:B------:R-:W-:Y:S01]  /*4a50*/  FFMA.FTZ R72, R80, UR37, -R88.reuse ;  /* 0x0000002550487c23 */ /* 0x100fe20008010858 */
[----:B------:R-:W-:Y:S01]  /*4a60*/  ISETP.LT.OR P1, PT, R0, 0x89, P1 ;  /* 0x000000890000780c */ /* 0x000fe20000f21670 */
[----:B------:R-:W-:Y:S01]  /*4a70*/  MUFU.EX2 R6, R6 ;  /* 0x0000000600067308 */ /* 0x000fe20000000800 */
[----:B------:R-:W-:Y:S01]  /*4a80*/  FMNMX.FTZ R76, R78, R73, !PT ;  /* 0x000000494e4c7209 */ /* 0x000fe20007810000 */
[--C-:B0-----:R-:W-:Y:S01]  /*4a90*/  FFMA.FTZ R89, R81, UR37, -R88.reuse ;  /* 0x0000002551597c23 */ /* 0x101fe20008010858 */
[----:B------:R-:W-:Y:S01]  /*4aa0*/  FSEL R30, R30, -INF , !P1 ;  /* 0xff8000001e1e7808 */ /* 0x000fe20004800000 */
[--C-:B------:R-:W-:Y:S01]  /*4ab0*/  FFMA.FTZ R10, R96, UR37, -R88.reuse ;  /* 0x00000025600a7c23 */ /* 0x100fe20008010858 */
[----:B------:R-:W-:Y:S01]  /*4ac0*/  FMNMX.FTZ R73, R79, R76, !PT ;  /* 0x0000004c4f497209 */ /* 0x000fe20007810000 */
[--C-:B------:R-:W-:Y:S01]  /*4ad0*/  FFMA.FTZ R11, R97, UR37, -R88.reuse ;  /* 0x00000025610b7c23 */ /* 0x100fe20008010858 */
[----:B------:R-:W-:Y:S01]  /*4ae0*/  ISETP.GT.AND P1, PT, R4, 0x89, !P2 ;  /* 0x000000890400780c */ /* 0x000fe20005724270 */
[----:B------:R-:W0:Y:S01]  /*4af0*/  MUFU.EX2 R5, R5 ;  /* 0x0000000500057308 */ /* 0x000e220000000800 */
[----:B------:R-:W-:Y:S01]  /*4b00*/  FMNMX.FTZ R76, R82, R73, !PT ;  /* 0x00000049524c7209 */ /* 0x000fe20007810000 */
[--C-:B------:R-:W-:Y:S01]  /*4b10*/  FFMA.FTZ R12, R100, UR37, -R88.reuse ;  /* 0x00000025640c7c23 */ /* 0x100fe20008010858 */
[----:B------:R-:W-:Y:S01]  /*4b20*/  ISETP.LT.OR P1, PT, R0, 0x8a, P1 ;  /* 0x0000008a0000780c */ /* 0x000fe20000f21670 */
[--C-:B------:R-:W-:Y:S01]  /*4b30*/  FFMA.FTZ R13, R101, UR37, -R88.reuse ;  /* 0x00000025650d7c23 */ /* 0x100fe20008010858 */
[----:B------:R-:W-:Y:S01]  /*4b40*/  FMNMX.FTZ R77, R83, R76, !PT ;  /* 0x0000004c534d7209 */ /* 0x000fe20007810000 */
[--C-:B------:R-:W-:Y:S01]  /*4b50*/  FFMA.FTZ R76, R84, UR37, -R88.reuse ;  /* 0x00000025544c7c23 */ /* 0x100fe20008010858 */
[----:B------:R-:W-:-:S01]  /*4b60*/  FFMA.FTZ R84, R61, UR37, -R88 ;  /* 0x000000253d547c23 */ /* 0x000fc20008010858 */
[----:B------:R-:W-:Y:S01]  /*4b70*/  ISETP.NE.AND P6, PT, R9, RZ, PT ;  /* 0x000000ff0900720c */ /* 0x000fe20003fc5270 */
[----:B------:R-:W-:-:S01]  /*4b80*/  FFMA.FTZ R9, R93, UR37, -R88 ;  /* 0x000000255d097c23 */ /* 0x000fc20008010858 */
[----:B------:R-:W-:Y:S01]  /*4b90*/  FMNMX.FTZ R80, R86, R77, !PT ;  /* 0x0000004d56507209 */ /* 0x000fe20007810000 */
[----:B------:R-:W1:Y:S01]  /*4ba0*/  MUFU.EX2 R8, R8 ;  /* 0x0000000800087308 */ /* 0x000e620000000800 */
[----:B------:R-:W-:Y:S01]  /*4bb0*/  ISETP.GT.AND P2, PT, R4, 0x99, !P6 ;  /* 0x000000990400780c */ /* 0x000fe20007744270 */
[--C-:B------:R-:W-:Y:S01]  /*4bc0*/  FFMA.FTZ R56, R56, UR37, -R88.reuse ;  /* 0x0000002538387c23 */ /* 0x100fe20008010858 */
[----:B------:R-:W-:Y:S01]  /*4bd0*/  FMNMX.FTZ R77, R87, R80, !PT ;  /* 0x00000050574d7209 */ /* 0x000fe20007810000 */
[--C-:B------:R-:W-:Y:S01]  /*4be0*/  FFMA.FTZ R57, R57, UR37, -R88.reuse ;  /* 0x0000002539397c23 */ /* 0x100fe20008010858 */
[----:B------:R-:W-:Y:S01]  /*4bf0*/  ISETP.LT.OR P2, PT, R0, 0x9a, P2 ;  /* 0x0000009a0000780c */ /* 0x000fe20001741670 */
[--C-:B------:R-:W-:Y:S01]  /*4c00*/  FFMA.FTZ R60, R60, UR37, -R88.reuse ;  /* 0x000000253c3c7c23 */ /* 0x100fe20008010858 */
[----:B------:R-:W-:Y:S01]  /*4c10*/  FMNMX.FTZ R80, R58, R77, !PT ;  /* 0x0000004d3a507209 */ /* 0x000fe20007810000 */
[----:B------:R-:W2:Y:S01]  /*4c20*/  MUFU.EX2 R9, R9 ;  /* 0x0000000900097308 */ /* 0x000ea20000000800 */
[----:B------:R-:W-:-:S01]  /*4c30*/  FFMA.FTZ R64, R64, UR37, -R88 ;  /* 0x0000002540407c23 */ /* 0x000fc20008010858 */
[--C-:B------:R-:W-:Y:S01]  /*4c40*/  FFMA.FTZ R65, R65, UR37, -R88.reuse ;  /* 0x0000002541417c23 */ /* 0x100fe20008010858 */
[----:B------:R-:W-:Y:S01]  /*4c50*/  FMNMX.FTZ R81, R59, R80, !PT ;  /* 0x000000503b517209 */ /* 0x000fe20007810000 */
[--C-:B------:R-:W-:Y:S01]  /*4c60*/  FFMA.FTZ R24, R24, UR37, -R88.reuse ;  /* 0x0000002518187c23 */ /* 0x100fe20008010858 */
[----:B------:R-:W-:-:S01]  /*4c70*/  FFMA.FTZ R25, R25, UR37, -R88 ;  /* 0x0000002519197c23 */ /* 0x000fc20008010858 */
[--C-:B------:R-:W-:Y:S01]  /*4c80*/  FFMA.FTZ R28, R28, UR37, -R88.reuse ;  /* 0x000000251c1c7c23 */ /* 0x100fe20008010858 */
[----:B------:R-:W-:Y:S01]  /*4c90*/  FMNMX.FTZ R80, R62, R81, !PT ;  /* 0x000000513e507209 */ /* 0x000fe20007810000 */
[----:B------:R-:W-:Y:S01]  /*4ca0*/  MUFU.EX2 R77, R85 ;  /* 0x00000055004d7308 */ /* 0x000fe20000000800 */
[----:B------:R-:W-:-:S01]  /*4cb0*/  FFMA.FTZ R29, R29, UR37, -R88 ;  /* 0x000000251d1d7c23 */ /* 0x000fc20008010858 */
[--C-:B------:R-:W-:Y:S01]  /*4cc0*/  FFMA.FTZ R32, R32, UR37, -R88.reuse ;  /* 0x0000002520207c23 */ /* 0x100fe20008010858 */
[----:B------:R-:W-:Y:S01]  /*4cd0*/  FMNMX.FTZ R81, R63, R80, !PT ;  /* 0x000000503f517209 */ /* 0x000fe20007810000 */
[--C-:B------:R-:W-:Y:S01]  /*4ce0*/  FFMA.FTZ R33, R33, UR37, -R88.reuse ;  /* 0x0000002521217c23 */ /* 0x100fe20008010858 */
[----:B------:R-:W-:-:S01]  /*4cf0*/  FFMA.FTZ R36, R36, UR37, -R88 ;  /* 0x0000002524247c23 */ /* 0x000fc20008010858 */
[----:B------:R-:W-:Y:S01]  /*4d00*/  FFMA.FTZ R37, R37, UR37, -R88 ;  /* 0x0000002525257c23 */ /* 0x000fe20008010858 */
[----:B------:R-:W-:Y:S01]  /*4d10*/  FMNMX.FTZ R80, R66, R81, !PT ;  /* 0x0000005142507209 */ /* 0x000fe20007810000 */
[----:B------:R-:W3:Y:S03]  /*4d20*/  MUFU.EX2 R10, R10 ;  /* 0x0000000a000a7308 */ /* 0x000ee60000000800 */
[----:B------:R-:W-:-:S04]  /*4d30*/  FMNMX.FTZ R81, R67, R80, !PT ;  /* 0x0000005043517209 */ /* 0x000fc80007810000 */
[----:B------:R-:W-:Y:S01]  /*4d40*/  FMNMX.FTZ R80, R70, R81, !PT ;  /* 0x0000005146507209 */ /* 0x000fe20007810000 */
[----:B------:R-:W-:Y:S03]  /*4d50*/  MUFU.EX2 R73, R89 ;  /* 0x0000005900497308 */ /* 0x000fe60000000800 */
[----:B------:R-:W-:-:S04]  /*4d60*/  FMNMX.FTZ R81, R71, R80, !PT ;  /* 0x0000005047517209 */ /* 0x000fc80007810000 */
[----:B------:R-:W-:Y:S01]  /*4d70*/  FMNMX.FTZ R80, R42, R81, !PT ;  /* 0x000000512a507209 */ /* 0x000fe20007810000 */
[----:B------:R-:W4:Y:S03]  /*4d80*/  MUFU.EX2 R11, R11 ;  /* 0x0000000b000b7308 */ /* 0x000f260000000800 */
[----:B------:R-:W-:-:S04]  /*4d90*/  FMNMX.FTZ R61, R43, R80, !PT ;  /* 0x000000502b3d7209 */ /* 0x000fc80007810000 */
[----:B------:R-:W-:Y:S01]  /*4da0*/  FMNMX.FTZ R80, R46, R61, !PT ;  /* 0x0000003d2e507209 */ /* 0x000fe20007810000 */
[----:B------:R5:W-:Y:S03]  /*4db0*/  MUFU.EX2 R81, R84 ;  /* 0x0000005400517308 */ /* 0x000be60000000800 */
[----:B------:R-:W-:-:S04]  /*4dc0*/  FMNMX.FTZ R61, R47, R80, !PT ;  /* 0x000000502f3d7209 */ /* 0x000fc80007810000 */
[----:B------:R-:W-:Y:S01]  /*4dd0*/  FMNMX.FTZ R80, R50, R61, !PT ;  /* 0x0000003d32507209 */ /* 0x000fe20007810000 */
[----:B------:R-:W4:Y:S01]  /*4de0*/  MUFU.EX2 R12, R12 ;  /* 0x0000000c000c7308 */ /* 0x000f220000000800 */
[----:B-----5:R-:W-:-:S02]  /*4df0*/  FFMA.FTZ R84, R69, UR37, -R88 ;  /* 0x0000002545547c23 */ /* 0x020fc40008010858 */
[----:B------:R-:W-:Y:S01]  /*4e00*/  FMNMX.FTZ R61, R51, R80, !PT ;  /* 0x00000050333d7209 */ /* 0x000fe20007810000 */
[----:B------:R-:W-:-:S03]  /*4e10*/  FFMA.FTZ R80, R68, UR37, -R88 ;  /* 0x0000002544507c23 */ /* 0x000fc60008010858 */
[----:B------:R-:W-:Y:S01]  /*4e20*/  FMNMX.FTZ R68, R54, R61, !PT ;  /* 0x0000003d36447209 */ /* 0x000fe20007810000 */
[----:B------:R5:W-:Y:S03]  /*4e30*/  MUFU.EX2 R4, R84 ;  /* 0x0000005400047308 */ /* 0x000be60000000800 */
[----:B------:R-:W-:-:S04]  /*4e40*/  FMNMX.FTZ R85, R55, R68, !PT ;  /* 0x0000004437557209 */ /* 0x000fc80007810000 */
[----:B------:R-:W-:Y:S01]  /*4e50*/  FMNMX.FTZ R68, R26, R85, !PT ;  /* 0x000000551a447209 */ /* 0x000fe20007810000 */
[----:B------:R0:W-:Y:S01]  /*4e60*/  MUFU.EX2 R61, R80 ;  /* 0x00000050003d7308 */ /* 0x0001e20000000800 */
[----:B-----5:R-:W-:-:S01]  /*4e70*/  FFMA.FTZ R84, R41, UR37, -R88 ;  /* 0x0000002529547c23 */ /* 0x020fc20008010858 */
[----:B------:R-:W-:Y:S01]  /*4e80*/  FSEL R41, R39, -INF , !P2 ;  /* 0xff80000027297808 */ /* 0x000fe20005000000 */
[----:B------:R-:W-:-:S01]  /*4e90*/  FFMA.FTZ R39, R44, UR37, -R88 ;  /* 0x000000252c277c23 */ /* 0x000fc20008010858 */
[----:B------:R-:W-:Y:S01]  /*4ea0*/  FMNMX.FTZ R69, R27, R68, !PT ;  /* 0x000000441b457209 */ /* 0x000fe20007810000 */
[----:B------:R-:W-:-:S01]  /*4eb0*/  FFMA.FTZ R44, R45, UR37, -R88 ;  /* 0x000000252d2c7c23 */ /* 0x000fc20008010858 */
        /* <DEDUP_REMOVED lines=8> */
[----:B------:R-:W-:Y:S01]  /*4f40*/  FFMA.FTZ R52, R53, UR37, -R88 ;  /* 0x0000002535347c23 */ /* 0x000fe20008010858 */
[----:B------:R-:W-:Y:S01]  /*4f50*/  IMAD.U32 R53, RZ, RZ, UR37 ;  /* 0x00000025ff357e24 */ /* 0x000fe2000f8e00ff */
[----:B0-----:R-:W-:Y:S01]  /*4f60*/  FMNMX.FTZ R80, R34, R69, !PT ;  /* 0x0000004522507209 */ /* 0x001fe20007810000 */
[----:B------:R-:W0:Y:S03]  /*4f70*/  MUFU.EX2 R13, R13 ;  /* 0x0000000d000d7308 */ /* 0x000e260000000800 */
[----:B------:R-:W-:-:S04]  /*4f80*/  FMNMX.FTZ R69, R35, R80, !PT ;  /* 0x0000005023457209 */ /* 0x000fc80007810000 */
[----:B------:R-:W-:Y:S01]  /*4f90*/  FMNMX.FTZ R0, R40, R69, !PT ;  /* 0x0000004528007209 */ /* 0x000fe20007810000 */
[----:B------:R-:W5:Y:S03]  /*4fa0*/  MUFU.EX2 R14, R14 ;  /* 0x0000000e000e7308 */ /* 0x000f660000000800 */
[----:B------:R-:W-:-:S05]  /*4fb0*/  FMNMX.FTZ R0, R41, R0, !PT ;  /* 0x0000000029007209 */ /* 0x000fca0007810000 */
[----:B------:R-:W1:Y:S01]  /*4fc0*/  SHFL.BFLY PT, R69, R0, 0x2, 0x1f ;  /* 0x0c401f0000457f89 */ /* 0x000e6200000e0000 */
[----:B------:R3:W-:Y:S08]  /*4fd0*/  MUFU.EX2 R38, R84 ;  /* 0x0000005400267308 */ /* 0x0007f00000000800 */
[----:B------:R-:W-:Y:S08]  /*4fe0*/  MUFU.EX2 R20, R20 ;  /* 0x0000001400147308 */ /* 0x000ff00000000800 */
[----:B------:R-:W-:Y:S01]  /*4ff0*/  MUFU.EX2 R21, R92 ;  /* 0x0000005c00157308 */ /* 0x000fe20000000800 */
[----:B-1----:R-:W-:-:S07]  /*5000*/  FMNMX.FTZ R69, R0, R69, !PT ;  /* 0x0000004500457209 */ /* 0x002fce0007810000 */
[----:B------:R-:W-:Y:S01]  /*5010*/  MUFU.EX2 R72, R72 ;  /* 0x0000004800487308 */ /* 0x000fe20000000800 */
[----:B------:R-:W1:Y:S07]  /*5020*/  SHFL.BFLY PT, R0, R69, 0x1, 0x1f ;  /* 0x0c201f0045007f89 */ /* 0x000e6e00000e0000 */
[----:B------:R-:W-:Y:S08]  /*5030*/  MUFU.EX2 R76, R76 ;  /* 0x0000004c004c7308 */ /* 0x000ff00000000800 */
[----:B------:R-:W-:Y:S08]  /*5040*/  MUFU.EX2 R56, R56 ;  /* 0x0000003800387308 */ /* 0x000ff00000000800 */
[----:B------:R-:W-:Y:S01]  /*5050*/  MUFU.EX2 R57, R57 ;  /* 0x0000003900397308 */ /* 0x000fe20000000800 */
[----:B-1----:R-:W-:-:S04]  /*5060*/  FMNMX.FTZ R0, R69, R0, !PT ;  /* 0x0000000045007209 */ /* 0x002fc80007810000 */
[C---:B------:R-:W-:Y:S01]  /*5070*/  FSETP.NEU.FTZ.AND P1, PT, R0.reuse, -INF , PT ;  /* 0xff8000000000780b */ /* 0x040fe20003f3d000 */
[----:B------:R-:W-:-:S02]  /*5080*/  FFMA.FTZ R53, R0, R53, -8 ;  /* 0xc100000000357423 */ /* 0x000fc40000010035 */
[----:B------:R-:W-:Y:S03]  /*5090*/  MUFU.EX2 R60, R60 ;  /* 0x0000003c003c7308 */ /* 0x000fe60000000800 */
[----:B------:R-:W-:Y:S02]  /*50a0*/  FSEL R85, R53, RZ, P1 ;  /* 0x000000ff35557208 */ /* 0x000fe40000800000 */
[----:B------:R-:W-:-:S03]  /*50b0*/  PLOP3.LUT P1, PT, PT, PT, UP1, 0x40, 0x0 ;  /* 0x000000000000781c */ /* 0x000fc60003f2e818 */
[----:B------:R-:W-:Y:S01]  /*50c0*/  MUFU.EX2 R64, R64 ;  /* 0x0000004000407308 */ /* 0x000fe20000000800 */
[----:B------:R-:W-:-:S01]  /*50d0*/  FFMA.FTZ R89, R79, UR37, -R85 ;  /* 0x000000254f597c23 */ /* 0x000fc20008010855 */
[--C-:B------:R-:W-:Y:S01]  /*50e0*/  FFMA.FTZ R53, R90, UR37, -R85.reuse ;  /* 0x000000255a357c23 */ /* 0x100fe20008010855 */
[----:B------:R-:W-:-:S01]  /*50f0*/  FFMA.FTZ R80, R91, UR37, -R85 ;  /* 0x000000255b507c23 */ /* 0x000fc20008010855 */
[----:B------:R-:W-:Y:S01]  /*5100*/  FFMA.FTZ R79, R83, UR37, -R85 ;  /* 0x00000025534f7c23 */ /* 0x000fe20008010855 */
[----:B------:R-:W-:-:S01]  /*5110*/  FADD.FTZ R83, R5, R6 ;  /* 0x0000000605537221 */ /* 0x000fc20000010000 */
[--C-:B------:R-:W-:Y:S01]  /*5120*/  FFMA.FTZ R88, R78, UR37, -R85.reuse ;  /* 0x000000254e587c23 */ /* 0x100fe20008010855 */
[----:B------:R-:W-:-:S01]  /*5130*/  FFMA.FTZ R94, R94, UR37, -R85 ;  /* 0x000000255e5e7c23 */ /* 0x000fc20008010855 */
[----:B------:R-:W-:Y:S01]  /*5140*/  FFMA.FTZ R78, R82, UR37, -R85 ;  /* 0x00000025524e7c23 */ /* 0x000fe20008010855 */
[----:B------:R-:W-:-:S01]  /*5150*/  FADD.FTZ R82, R8, R83 ;  /* 0x0000005308527221 */ /* 0x000fc20000010000 */
[----:B------:R-:W-:Y:S01]  /*5160*/  MUFU.EX2 R53, R53 ;  /* 0x0000003500357308 */ /* 0x000fe20000000800 */
[----:B------:R-:W-:-:S01]  /*5170*/  FFMA.FTZ R95, R95, UR37, -R85 ;  /* 0x000000255f5f7c23 */ /* 0x000fc20008010855 */
[----:B------:R-:W-:Y:S01]  /*5180*/  FFMA.FTZ R69, R98, UR37, -R85 ;  /* 0x0000002562457c23 */ /* 0x000fe20008010855 */
[----:B--2---:R-:W-:-:S01]  /*5190*/  FADD.FTZ R83, R9, R82 ;  /* 0x0000005209537221 */ /* 0x004fc20000010000 */
[--C-:B---3--:R-:W-:Y:S01]  /*51a0*/  FFMA.FTZ R84, R99, UR37, -R85.reuse ;  /* 0x0000002563547c23 */ /* 0x108fe20008010855 */
[----:B------:R-:W-:-:S01]  /*51b0*/  FFMA.FTZ R102, R102, UR37, -R85 ;  /* 0x0000002566667c23 */ /* 0x000fc20008010855 */
[----:B------:R-:W-:Y:S01]  /*51c0*/  FFMA.FTZ R103, R103, UR37, -R85 ;  /* 0x0000002567677c23 */ /* 0x000fe20008010855 */
[----:B------:R-:W-:-:S01]  /*51d0*/  FADD.FTZ R82, R10, R83 ;  /* 0x000000530a527221 */ /* 0x000fc20000010000 */
[----:B------:R-:W1:Y:S01]  /*51e0*/  MUFU.EX2 R80, R80 ;  /* 0x0000005000507308 */ /* 0x000e620000000800 */
[----:B------:R-:W-:-:S01]  /*51f0*/  FFMA.FTZ R74, R74, UR37, -R85 ;  /* 0x000000254a4a7c23 */ /* 0x000fc20008010855 */
[----:B------:R-:W-:Y:S01]  /*5200*/  FFMA.FTZ R75, R75, UR37, -R85 ;  /* 0x000000254b4b7c23 */ /* 0x000fe20008010855 */
[----:B----4-:R-:W-:-:S01]  /*5210*/  FADD.FTZ R83, R11, R82 ;  /* 0x000000520b537221 */ /* 0x010fc20000010000 */
[--C-:B------:R-:W-:Y:S01]  /*5220*/  FFMA.FTZ R86, R86, UR37, -R85.reuse ;  /* 0x0000002556567c23 */ /* 0x100fe20008010855 */
[----:B------:R-:W-:-:S01]  /*5230*/  FFMA.FTZ R87, R87, UR37, -R85 ;  /* 0x0000002557577c23 */ /* 0x000fc20008010855 */
[----:B------:R-:W-:Y:S01]  /*5240*/  FFMA.FTZ R58, R58, UR37, -R85 ;  /* 0x000000253a3a7c23 */ /* 0x000fe20008010855 */
[----:B------:R-:W-:-:S01]  /*5250*/  FADD.FTZ R82, R12, R83 ;  /* 0x000000530c527221 */ /* 0x000fc20000010000 */
[----:B------:R-:W2:Y:S01]  /*5260*/  MUFU.EX2 R94, R94 ;  /* 0x0000005e005e7308 */ /* 0x000ea20000000800 */
[----:B------:R-:W-:-:S01]  /*5270*/  FFMA.FTZ R59, R59, UR37, -R85 ;  /* 0x000000253b3b7c23 */ /* 0x000fc20008010855 */
[----:B------:R-:W-:Y:S01]  /*5280*/  FFMA.FTZ R62, R62, UR37, -R85 ;  /* 0x000000253e3e7c23 */ /* 0x000fe20008010855 */
[----:B0-----:R-:W-:-:S01]  /*5290*/  FADD.FTZ R91, R13, R82 ;  /* 0x000000520d5b7221 */ /* 0x001fc20000010000 */
[--C-:B------:R-:W-:Y:S01]  /*52a0*/  FFMA.FTZ R63, R63, UR37, -R85.reuse ;  /* 0x000000253f3f7c23 */ /* 0x100fe20008010855 */
[----:B------:R-:W-:-:S01]  /*52b0*/  FFMA.FTZ R66, R66, UR37, -R85 ;  /* 0x0000002542427c23 */ /* 0x000fc20008010855 */
[----:B------:R-:W-:Y:S01]  /*52c0*/  FFMA.FTZ R67, R67, UR37, -R85 ;  /* 0x0000002543437c23 */ /* 0x000fe20008010855 */
[----:B-----5:R-:W-:-:S01]  /*52d0*/  FADD.FTZ R90, R14, R91 ;  /* 0x0000005b0e5a7221 */ /* 0x020fc20000010000 */
[----:B------:R-:W0:Y:S01]  /*52e0*/  MUFU.EX2 R95, R95 ;  /* 0x0000005f005f7308 */ /* 0x000e220000000800 */
        /* <DEDUP_REMOVED lines=10> */
[----:B------:R-:W-:Y:S01]  /*5390*/  F2FP.SATFINITE.E4M3.F32.PACK_AB_MERGE_C R90, R9, R8, RZ ;  /* 0x00000008095a723e */ /* 0x000fe200048070ff */
[--C-:B------:R-:W-:Y:S01]  /*53a0*/  FFMA.FTZ R50, R50, UR37, -R85.reuse ;  /* 0x0000002532327c23 */ /* 0x100fe20008010855 */
[----:B------:R-:W-:-:S01]  /*53b0*/  FFMA.FTZ R51, R51, UR37, -R85 ;  /* 0x0000002533337c23 */ /* 0x000fc20008010855 */
[----:B------:R-:W-:Y:S01]  /*53c0*/  FADD.FTZ R8, R20, R83 ;  /* 0x0000005314087221 */ /* 0x000fe20000010000 */
[----:B------:R-:W-:Y:S01]  /*53d0*/  F2FP.SATFINITE.E4M3.F32.PACK_AB_MERGE_C R216, R6, R5, R90 ;  /* 0x0000000506d8723e */ /* 0x000fe2000480705a */
[----:B------:R-:W2:Y:S01]  /*53e0*/  MUFU.EX2 R84, R84 ;  /* 0x0000005400547308 */ /* 0x000ea20000000800 */
[----:B0-----:R-:W-:-:S01]  /*53f0*/  FADD.FTZ R82, R95, R82 ;  /* 0x000000525f527221 */ /* 0x001fc20000010000 */
[--C-:B------:R-:W-:Y:S01]  /*5400*/  FFMA.FTZ R54, R54, UR37, -R85.reuse ;  /* 0x0000002536367c23 */ /* 0x100fe20008010855 */
[----:B------:R-:W-:-:S01]  /*5410*/  FFMA.FTZ R55, R55, UR37, -R85 ;  /* 0x0000002537377c23 */ /* 0x000fc20008010855 */
[--C-:B------:R-:W-:Y:S01]  /*5420*/  FFMA.FTZ R26, R26, UR37, -R85.reuse ;  /* 0x000000251a1a7c23 */ /* 0x100fe20008010855 */
[----:B------:R-:W-:-:S01]  /*5430*/  FFMA.FTZ R27, R27, UR37, -R85 ;  /* 0x000000251b1b7c23 */ /* 0x000fc20008010855 */
[--C-:B------:R-:W-:Y:S01]  /*5440*/  FFMA.FTZ R30, R30, UR37, -R85.reuse ;  /* 0x000000251e1e7c23 */ /* 0x100fe20008010855 */
[----:B------:R-:W-:-:S01]  /*5450*/  FFMA.FTZ R68, R68, UR37, -R85 ;  /* 0x0000002544447c23 */ /* 0x000fc20008010855 */
[----:B------:R-:W0:Y:S01]  /*5460*/  MUFU.EX2 R102, R102 ;  /* 0x0000006600667308 */ /* 0x000e220000000800 */
[----:B-1----:R-:W-:-:S01]  /*5470*/  FADD.FTZ R9, R69, R82 ;  /* 0x0000005245097221 */ /* 0x002fc20000010000 */
[----:B------:R-:W-:Y:S01]  /*5480*/  F2FP.SATFINITE.E4M3.F32.PACK_AB_MERGE_C R82, R13, R12, RZ ;  /* 0x0000000c0d52723e */ /* 0x000fe200048070ff */
[----:B------:R-:W-:-:S01]  /*5490*/  FADD.FTZ R13, R21, R8 ;  /* 0x00000008150d7221 */ /* 0x000fc20000010000 */
[--C-:B------:R-:W-:Y:S01]  /*54a0*/  FFMA.FTZ R34, R34, UR37, -R85.reuse ;  /* 0x0000002522227c23 */ /* 0x100fe20008010855 */
[----:B------:R-:W-:-:S01]  /*54b0*/  FFMA.FTZ R35, R35, UR37, -R85 ;  /* 0x0000002523237c23 */ /* 0x000fc20008010855 */
[----:B------:R-:W-:Y:S01]  /*54c0*/  FFMA.FTZ R40, R40, UR37, -R85 ;  /* 0x0000002528287c23 */ /* 0x000fe20008010855 */
[----:B------:R-:W-:-:S01]  /*54d0*/  FADD.FTZ R12, R72, R13 ;  /* 0x0000000d480c7221 */ /* 0x000fc20000010000 */
[----:B------:R-:W1:Y:S01]  /*54e0*/  MUFU.EX2 R103, R103 ;  /* 0x0000006700677308 */ /* 0x000e620000000800 */
[----:B--2---:R-:W-:-:S01]  /*54f0*/  FADD.FTZ R9, R84, R9 ;  /* 0x0000000954097221 */ /* 0x004fc20000010000 */
[----:B------:R-:W-:Y:S01]  /*5500*/  FFMA.FTZ R41, R41, UR37, -R85 ;  /* 0x0000002529297c23 */ /* 0x000fe20008010855 */
[----:B------:R-:W-:-:S02]  /*5510*/  F2FP.SATFINITE.E4M3.F32.PACK_AB_MERGE_C R20, R21, R20, RZ ;  /* 0x000000141514723e */ /* 0x000fc400048070ff */
[----:B------:R-:W-:Y:S02]  /*5520*/  F2FP.SATFINITE.E4M3.F32.PACK_AB_MERGE_C R94, R95, R94, RZ ;  /* 0x0000005e5f5e723e */ /* 0x000fe400048070ff */
[----:B------:R-:W-:Y:S01]  /*5530*/  F2FP.SATFINITE.E4M3.F32.PACK_AB_MERGE_C R218, R11, R10, R82 ;  /* 0x0000000a0bda723e */ /* 0x000fe20004807052 */
[----:B------:R-:W2:Y:S01]  /*5540*/  MUFU.EX2 R74, R74 ;  /* 0x0000004a004a7308 */ /* 0x000ea20000000800 */
[----:B0-----:R-:W-:-:S01]  /*5550*/  FADD.FTZ R8, R102, R9 ;  /* 0x0000000966087221 */ /* 0x001fc20000010000 */
[----:B------:R-:W-:Y:S01]  /*5560*/  FADD.FTZ R9, R73, R12 ;  /* 0x0000000c49097221 */ /* 0x000fe20000010000 */
[----:B------:R-:W-:Y:S02]  /*5570*/  F2FP.SATFINITE.E4M3.F32.PACK_AB_MERGE_C R212, R15, R14, R20 ;  /* 0x0000000e0fd4723e */ /* 0x000fe40004807014 */
[----:B------:R-:W-:-:S03]  /*5580*/  F2FP.SATFINITE.E4M3.F32.PACK_AB_MERGE_C R217, R80, R53, R94 ;  /* 0x0000003550d9723e */ /* 0x000fc6000480705e */
[----:B------:R-:W0:Y:S01]  /*5590*/  MUFU.EX2 R75, R75 ;  /* 0x0000004b004b7308 */ /* 0x000e220000000800 */
[----:B-1----:R-:W-:-:S01]  /*55a0*/  FADD.FTZ R5, R103, R8 ;  /* 0x0000000867057221 */ /* 0x002fc20000010000 */
[----:B------:R-:W-:Y:S01]  /*55b0*/  FADD.FTZ R8, R76, R9 ;  /* 0x000000094c087221 */ /* 0x000fe20000010000 */
[----:B------:R-:W-:Y:S02]  /*55c0*/  F2FP.SATFINITE.E4M3.F32.PACK_AB_MERGE_C R76, R77, R76, RZ ;  /* 0x0000004c4d4c723e */ /* 0x000fe400048070ff */
[----:B------:R-:W-:Y:S01]  /*55d0*/  F2FP.SATFINITE.E4M3.F32.PACK_AB_MERGE_C R102, R103, R102, RZ ;  /* 0x000000666766723e */ /* 0x000fe200048070ff */
[----:B------:R-:W-:-:S01]  /*55e0*/  FADD.FTZ R77, R77, R8 ;  /* 0x000000084d4d7221 */ /* 0x000fc20000010000 */
[----:B------:R-:W-:Y:S01]  /*55f0*/  F2FP.SATFINITE.E4M3.F32.PACK_AB_MERGE_C R214, R73, R72, R76 ;  /* 0x0000004849d6723e */ /* 0x000fe2000480704c */
[----:B------:R-:W1:Y:S01]  /*5600*/  MUFU.EX2 R88, R88 ;  /* 0x0000005800587308 */ /* 0x000e620000000800 */
[----:B--2---:R-:W-:-:S01]  /*5610*/  FADD.FTZ R6, R74, R5 ;  /* 0x000000054a067221 */ /* 0x004fc20000010000 */
[----:B------:R-:W-:Y:S01]  /*5620*/  FADD.FTZ R8, R56, R77 ;  /* 0x0000004d38087221 */ /* 0x000fe20000010000 */
[----:B------:R-:W-:-:S03]  /*5630*/  F2FP.SATFINITE.E4M3.F32.PACK_AB_MERGE_C R219, R84, R69, R102 ;  /* 0x0000004554db723e */ /* 0x000fc60004807066 */
[----:B------:R-:W-:Y:S01]  /*5640*/  FADD.FTZ R9, R57, R8 ;  /* 0x0000000839097221 */ /* 0x000fe20000010000 */
[----:B------:R-:W-:Y:S01]  /*5650*/  F2FP.SATFINITE.E4M3.F32.PACK_AB_MERGE_C R8, R81, R60, RZ ;  /* 0x0000003c5108723e */ /* 0x000fe200048070ff */
[----:B------:R-:W2:Y:S01]  /*5660*/  MUFU.EX2 R89, R89 ;  /* 0x0000005900597308 */ /* 0x000ea20000000800 */
[----:B0-----:R-:W-:-:S01]  /*5670*/  FADD.FTZ R5, R75, R6 ;  /* 0x000000064b057221 */ /* 0x001fc20000010000 */
[----:B------:R-:W-:Y:S01]  /*5680*/  FADD.FTZ R60, R60, R9 ;  /* 0x000000093c3c7221 */ /* 0x000fe20000010000 */
[----:B------:R-:W-:Y:S02]  /*5690*/  F2FP.SATFINITE.E4M3.F32.PACK_AB_MERGE_C R208, R57, R56, R8 ;  /* 0x0000003839d0723e */ /* 0x000fe40004807008 */
[----:B------:R-:W-:Y:S01]  /*56a0*/  F2FP.SATFINITE.E4M3.F32.PACK_AB_MERGE_C R9, R4, R61, RZ ;  /* 0x0000003d0409723e */ /* 0x000fe200048070ff */
[----:B------:R-:W-:-:S02]  /*56b0*/  FADD.FTZ R81, R81, R60 ;  /* 0x0000003c51517221 */ /* 0x000fc40000010000 */
[----:B------:R-:W0:Y:S01]  /*56c0*/  MUFU.EX2 R78, R78 ;  /* 0x0000004e004e7308 */ /* 0x000e220000000800 */
[----:B-1----:R-:W-:-:S01]  /*56d0*/  FADD.FTZ R6, R88, R5 ;  /* 0x0000000558067221 */ /* 0x002fc20000010000 */
[----:B------:R-:W-:-:S06]  /*56e0*/  FADD.FTZ R8, R64, R81 ;  /* 0x0000005140087221 */ /* 0x000fcc0000010000 */
[----:B------:R-:W1:Y:S01]  /*56f0*/  MUFU.EX2 R79, R79 ;  /* 0x0000004f004f7308 */ /* 0x000e620000000800 */
[----:B--2---:R-:W-:-:S01]  /*5700*/  FADD.FTZ R5, R89, R6 ;  /* 0x0000000659057221 */ /* 0x004fc20000010000 */
[----:B------:R-:W-:-:S04]  /*5710*/  F2FP.SATFINITE.E4M3.F32.PACK_AB_MERGE_C R88, R89, R88, RZ ;  /* 0x000000585958723e */ /* 0x000fc800048070ff */
[----:B------:R-:W-:Y:S02]  /*5720*/  F2FP.SATFINITE.E4M3.F32.PACK_AB_MERGE_C R213, R75, R74, R88 ;  /* 0x0000004a4bd5723e */ /* 0x000fe40004807058 */
        /* <DEDUP_REMOVED lines=8> */
[----:B------:R-:W-:-:S04]  /*57b0*/  F2FP.SATFINITE.E4M3.F32.PACK_AB_MERGE_C R86, R87, R86, RZ ;  /* 0x000000565756723e */ /* 0x000fc800048070ff */
[----:B------:R-:W-:Y:S02]  /*57c0*/  F2FP.SATFINITE.E4M3.F32.PACK_AB_MERGE_C R215, R79, R78, R86 ;  /* 0x0000004e4fd7723e */ /* 0x000fe40004807056 */
[----:B------:R-:W0:Y:S01]  /*57d0*/  MUFU.EX2 R62, R62 ;  /* 0x0000003e003e7308 */ /* 0x000e220000000800 */
[----:B-1----:R-:W-:-:S07]  /*57e0*/  FADD.FTZ R6, R58, R5 ;  /* 0x000000053a067221 */ /* 0x002fce0000010000 */
[----:B------:R-:W1:Y:S01]  /*57f0*/  MUFU.EX2 R65, R65 ;  /* 0x0000004100417308 */ /* 0x000e620000000800 */
[----:B--2---:R-:W-:-:S07]  /*5800*/  FADD.FTZ R5, R59, R6 ;  /* 0x000000063b057221 */ /* 0x004fce0000010000 */
[----:B------:R-:W2:Y:S01]  /*5810*/  MUFU.EX2 R63, R63 ;  /* 0x0000003f003f7308 */ /* 0x000ea20000000800 */
[----:B0-----:R-:W-:-:S07]  /*5820*/  FADD.FTZ R6, R62, R5 ;  /* 0x000000053e067221 */ /* 0x001fce0000010000 */
[----:B------:R-:W0:Y:S01]  /*5830*/  MUFU.EX2 R66, R66 ;  /* 0x0000004200427308 */ /* 0x000e220000000800 */
[----:B-1----:R-:W-:-:S01]  /*5840*/  FADD.FTZ R8, R65, R8 ;  /* 0x0000000841087221 */ /* 0x002fc20000010000 */
[----:B------:R-:W-:-:S03]  /*5850*/  F2FP.SATFINITE.E4M3.F32.PACK_AB_MERGE_C R210, R65, R64, R9 ;  /* 0x0000004041d2723e */ /* 0x000fc60004807009 */
[----:B------:R-:W-:-:S03]  /*5860*/  FADD.FTZ R61, R61, R8 ;  /* 0x000000083d3d7221 */ /* 0x000fc60000010000 */
[----:B------:R-:W-:Y:S01]  /*5870*/  MUFU.EX2 R39, R39 ;  /* 0x0000002700277308 */ /* 0x000fe20000000800 */
[----:B--2---:R-:W-:-:S01]  /*5880*/  FADD.FTZ R5, R63, R6 ;  /* 0x000000063f057221 */ /* 0x004fc20000010000 */
[----:B------:R-:W-:Y:S01]  /*5890*/  FADD.FTZ R4, R4, R61 ;  /* 0x0000003d04047221 */ /* 0x000fe20000010000 */
[----:B------:R-:W-:-:S04]  /*58a0*/  F2FP.SATFINITE.E4M3.F32.PACK_AB_MERGE_C R62, R63, R62, RZ ;  /* 0x0000003e3f3e723e */ /* 0x000fc800048070ff */
[----:B------:R-:W-:Y:S01]  /*58b0*/  F2FP.SATFINITE.E4M3.F32.PACK_AB_MERGE_C R209, R59, R58, R62 ;  /* 0x0000003a3bd1723e */ /* 0x000fe2000480703e */
[----:B------:R-:W1:Y:S01]  /*58c0*/  MUFU.EX2 R44, R44 ;  /* 0x0000002c002c7308 */ /* 0x000e620000000800 */
[----:B0-----:R-:W-:-:S07]  /*58d0*/  FADD.FTZ R6, R66, R5 ;  /* 0x0000000542067221 */ /* 0x001fce0000010000 */
[----:B------:R-:W0:Y:S08]  /*58e0*/  MUFU.EX2 R67, R67 ;  /* 0x0000004300437308 */ /* 0x000e300000000800 */
[----:B------:R-:W2:Y:S01]  /*58f0*/  MUFU.EX2 R31, R31 ;  /* 0x0000001f001f7308 */ /* 0x000ea20000000800 */
[----:B-1----:R-:W-:-:S07]  /*5900*/  F2FP.SATFINITE.E4M3.F32.PACK_AB_MERGE_C R8, R44, R39, RZ ;  /* 0x000000272c08723e */ /* 0x002fce00048070ff */
[----:B------:R-:W1:Y:S01]  /*5910*/  MUFU.EX2 R70, R70 ;  /* 0x0000004600467308 */ /* 0x000e620000000800 */
[----:B0-----:R-:W-:-:S07]  /*5920*/  FADD.FTZ R5, R67, R6 ;  /* 0x0000000643057221 */ /* 0x001fce0000010000 */
[----:B------:R-:W0:Y:S01]  /*5930*/  MUFU.EX2 R71, R71 ;  /* 0x0000004700477308 */ /* 0x000e220000000800 */
[----:B--2---:R-:W-:Y:S01]  /*5940*/  F2FP.SATFINITE.E4M3.F32.PACK_AB_MERGE_C R204, R38, R31, R8 ;  /* 0x0000001f26cc723e */ /* 0x004fe20004807008 */
[----:B------:R-:W-:-:S04]  /*5950*/  FADD.FTZ R31, R31, R4 ;  /* 0x000000041f1f7221 */ /* 0x000fc80000010000 */
[----:B------:R-:W-:Y:S02]  /*5960*/  FADD.FTZ R38, R38, R31 ;  /* 0x0000001f26267221 */ /* 0x000fe40000010000 */
[----:B------:R-:W2:Y:S01]  /*5970*/  MUFU.EX2 R42, R42 ;  /* 0x0000002a002a7308 */ /* 0x000ea20000000800 */
[----:B-1----:R-:W-:-:S01]  /*5980*/  FADD.FTZ R4, R70, R5 ;  /* 0x0000000546047221 */ /* 0x002fc20000010000 */
[----:B------:R-:W-:-:S04]  /*5990*/  FADD.FTZ R39, R39, R38 ;  /* 0x0000002627277221 */ /* 0x000fc80000010000 */
[----:B------:R-:W-:Y:S02]  /*59a0*/  FADD.FTZ R44, R44, R39 ;  /* 0x000000272c2c7221 */ /* 0x000fe40000010000 */
[----:B------:R-:W1:Y:S01]  /*59b0*/  MUFU.EX2 R43, R43 ;  /* 0x0000002b002b7308 */ /* 0x000e620000000800 */
[----:B0-----:R-:W-:-:S01]  /*59c0*/  FADD.FTZ R5, R71, R4 ;  /* 0x0000000447057221 */ /* 0x001fc20000010000 */
[----:B------:R-:W-:-:S04]  /*59d0*/  F2FP.SATFINITE.E4M3.F32.PACK_AB_MERGE_C R70, R71, R70, RZ ;  /* 0x000000464746723e */ /* 0x000fc800048070ff */
[----:B------:R-:W-:Y:S02]  /*59e0*/  F2FP.SATFINITE.E4M3.F32.PACK_AB_MERGE_C R211, R67, R66, R70 ;  /* 0x0000004243d3723e */ /* 0x000fe40004807046 */
[----:B------:R-:W0:Y:S01]  /*59f0*/  MUFU.EX2 R46, R46 ;  /* 0x0000002e002e7308 */ /* 0x000e220000000800 */
[----:B--2---:R-:W-:-:S07]  /*5a00*/  FADD.FTZ R4, R42, R5 ;  /* 0x000000052a047221 */ /* 0x004fce0000010000 */
[----:B------:R-:W-:Y:S01]  /*5a10*/  MUFU.EX2 R49, R49 ;  /* 0x0000003100317308 */ /* 0x000fe20000000800 */
[----:B-1----:R-:W-:-:S07]  /*5a20*/  FADD.FTZ R9, R43, R4 ;  /* 0x000000042b097221 */ /* 0x002fce0000010000 */
[----:B------:R-:W1:Y:S01]  /*5a30*/  MUFU.EX2 R52, R52 ;  /* 0x0000003400347308 */ /* 0x000e620000000800 */
[----:B0-----:R-:W-:-:S07]  /*5a40*/  FADD.FTZ R4, R46, R9 ;  /* 0x000000092e047221 */ /* 0x001fce0000010000 */
[----:B------:R-:W0:Y:S08]  /*5a50*/  MUFU.EX2 R47, R47 ;  /* 0x0000002f002f7308 */ /* 0x000e300000000800 */
[----:B------:R-:W-:Y:S01]  /*5a60*/  MUFU.EX2 R45, R45 ;  /* 0x0000002d002d7308 */ /* 0x000fe20000000800 */
[----:B-1----:R-:W-:-:S07]  /*5a70*/  F2FP.SATFINITE.E4M3.F32.PACK_AB_MERGE_C R6, R52, R49, RZ ;  /* 0x000000313406723e */ /* 0x002fce00048070ff */
[----:B------:R-:W1:Y:S01]  /*5a80*/  MUFU.EX2 R48, R48 ;  /* 0x0000003000307308 */ /* 0x000e620000000800 */
[C---:B0-----:R-:W-:Y:S01]  /*5a90*/  F2FP.SATFINITE.E4M3.F32.PACK_AB_MERGE_C R46, R47.reuse, R46, RZ ;  /* 0x0000002e2f2e723e */ /* 0x041fe200048070ff */
[----:B------:R-:W-:-:S03]  /*5aa0*/  FADD.FTZ R47, R47, R4 ;  /* 0x000000042f2f7221 */ /* 0x000fc60000010000 */
[----:B------:R-:W-:-:S03]  /*5ab0*/  F2FP.SATFINITE.E4M3.F32.PACK_AB_MERGE_C R205, R43, R42, R46 ;  /* 0x0000002a2bcd723e */ /* 0x000fc6000480702e */
[----:B------:R-:W0:Y:S08]  /*5ac0*/  MUFU.EX2 R50, R50 ;  /* 0x0000003200327308 */ /* 0x000e300000000800 */
[----:B------:R-:W2:Y:S01]  /*5ad0*/  MUFU.EX2 R51, R51 ;  /* 0x0000003300337308 */ /* 0x000ea20000000800 */
[----:B-1----:R-:W-:Y:S01]  /*5ae0*/  F2FP.SATFINITE.E4M3.F32.PACK_AB_MERGE_C R206, R48, R45, R6 ;  /* 0x0000002d30ce723e */ /* 0x002fe20004807006 */
[----:B------:R-:W-:-:S04]  /*5af0*/  FADD.FTZ R45, R45, R44 ;  /* 0x0000002c2d2d7221 */ /* 0x000fc80000010000 */
[----:B------:R-:W-:Y:S02]  /*5b00*/  FADD.FTZ R48, R48, R45 ;  /* 0x0000002d30307221 */ /* 0x000fe40000010000 */
[----:B------:R-:W1:Y:S01]  /*5b10*/  MUFU.EX2 R54, R54 ;  /* 0x0000003600367308 */ /* 0x000e620000000800 */
[----:B0-----:R-:W-:-:S01]  /*5b20*/  FADD.FTZ R4, R50, R47 ;  /* 0x0000002f32047221 */ /* 0x001fc20000010000 */
[----:B------:R-:W-:-:S04]  /*5b30*/  FADD.FTZ R49, R49, R48 ;  /* 0x0000003031317221 */ /* 0x000fc80000010000 */
[----:B------:R-:W-:Y:S02]  /*5b40*/  FADD.FTZ R49, R52, R49 ;  /* 0x0000003134317221 */ /* 0x000fe40000010000 */
[----:B------:R-:W-:Y:S01]  /*5b50*/  MUFU.EX2 R28, R28 ;  /* 0x0000001c001c7308 */ /* 0x000fe20000000800 */
[----:B--2---:R-:W-:-:S07]  /*5b60*/  FADD.FTZ R9, R51, R4 ;  /* 0x0000000433097221 */ /* 0x004fce0000010000 */
[----:B------:R-:W0:Y:S01]  /*5b70*/  MUFU.EX2 R29, R29 ;  /* 0x0000001d001d7308 */ /* 0x000e220000000800 */
[----:B-1----:R-:W-:-:S07]  /*5b80*/  FADD.FTZ R4, R54, R9 ;  /* 0x0000000936047221 */ /* 0x002fce0000010000 */
[----:B------:R-:W1:Y:S08]  /*5b90*/  MUFU.EX2 R55, R55 ;  /* 0x0000003700377308 */ /* 0x000e700000000800 */
[----:B------:R-:W-:Y:S01]  /*5ba0*/  MUFU.EX2 R24, R24 ;  /* 0x0000001800187308 */ /* 0x000fe20000000800 */
[----:B0-----:R-:W-:-:S07]  /*5bb0*/  F2FP.SATFINITE.E4M3.F32.PACK_AB_MERGE_C R6, R29, R28, RZ ;  /* 0x0000001c1d06723e */ /* 0x001fce00048070ff */
[----:B------:R-:W0:Y:S01]  /*5bc0*/  MUFU.EX2 R25, R25 ;  /* 0x0000001900197308 */ /* 0x000e220000000800 */
[C---:B-1----:R-:W-:Y:S01]  /*5bd0*/  F2FP.SATFINITE.E4M3.F32.PACK_AB_MERGE_C R54, R55.reuse, R54, RZ ;  /* 0x000000363736723e */ /* 0x042fe200048070ff */
[----:B------:R-:W-:-:S03]  /*5be0*/  FADD.FTZ R55, R55, R4 ;  /* 0x0000000437377221 */ /* 0x000fc60000010000 */
[----:B------:R-:W-:-:S03]  /*5bf0*/  F2FP.SATFINITE.E4M3.F32.PACK_AB_MERGE_C R207, R51, R50, R54 ;  /* 0x0000003233cf723e */ /* 0x000fc60004807036 */
[----:B------:R-:W1:Y:S08]  /*5c00*/  MUFU.EX2 R26, R26 ;  /* 0x0000001a001a7308 */ /* 0x000e700000000800 */
[----:B------:R-:W2:Y:S01]  /*5c10*/  MUFU.EX2 R27, R27 ;  /* 0x0000001b001b7308 */ /* 0x000ea20000000800 */
[----:B0-----:R-:W-:Y:S01]  /*5c20*/  F2FP.SATFINITE.E4M3.F32.PACK_AB_MERGE_C R200, R25, R24, R6 ;  /* 0x0000001819c8723e */ /* 0x001fe20004807006 */
[----:B------:R-:W-:-:S04]  /*5c30*/  FADD.FTZ R24, R24, R49 ;  /* 0x0000003118187221 */ /* 0x000fc80000010000 */
[----:B------:R-:W-:Y:S02]  /*5c40*/  FADD.FTZ R25, R25, R24 ;  /* 0x0000001819197221 */ /* 0x000fe40000010000 */
[----:B------:R-:W0:Y:S01]  /*5c50*/  MUFU.EX2 R30, R30 ;  /* 0x0000001e001e7308 */ /* 0x000e220000000800 */
[----:B-1----:R-:W-:-:S01]  /*5c60*/  FADD.FTZ R4, R26, R55 ;  /* 0x000000371a047221 */ /* 0x002fc20000010000 */
[----:B------:R-:W-:-:S04]  /*5c70*/  FADD.FTZ R28, R28, R25 ;  /* 0x000000191c1c7221 */ /* 0x000fc80000010000 */
[----:B------:R-:W-:Y:S02]  /*5c80*/  FADD.FTZ R29, R29, R28 ;  /* 0x0000001c1d1d7221 */ /* 0x000fe40000010000 */
[----:B------:R-:W-:Y:S01]  /*5c90*/  MUFU.EX2 R36, R36 ;  /* 0x0000002400247308 */ /* 0x000fe20000000800 */
[----:B--2---:R-:W-:-:S07]  /*5ca0*/  FADD.FTZ R9, R27, R4 ;  /* 0x000000041b097221 */ /* 0x004fce0000010000 */
        /* <DEDUP_REMOVED lines=14> */
[----:B------:R-:W-:Y:S01]  /*5d90*/  MUFU.EX2 R40, R40 ;  /* 0x0000002800287308 */ /* 0x000fe20000000800 */
[----:B0-----:R-:W-:-:S01]  /*5da0*/  FADD.FTZ R4, R34, R5 ;  /* 0x0000000522047221 */ /* 0x001fc20000010000 */
[----:B------:R-:W-:-:S04]  /*5db0*/  FADD.FTZ R6, R36, R33 ;  /* 0x0000002124067221 */ /* 0x000fc80000010000 */
[----:B------:R-:W-:Y:S02]  /*5dc0*/  FADD.FTZ R6, R37, R6 ;  /* 0x0000000625067221 */ /* 0x000fe40000010000 */
[----:B------:R-:W0:Y:S01]  /*5dd0*/  MUFU.EX2 R41, R41 ;  /* 0x0000002900297308 */ /* 0x000e220000000800 */
[----:B--2---:R-:W-:-:S01]  /*5de0*/  FADD.FTZ R5, R35, R4 ;  /* 0x0000000423057221 */ /* 0x004fc20000010000 */
[----:B0-----:R-:W-:-:S03]  /*5df0*/  F2FP.SATFINITE.E4M3.F32.PACK_AB_MERGE_C R4, R41, R40, RZ ;  /* 0x000000282904723e */ /* 0x001fc600048070ff */
[----:B------:R-:W-:Y:S01]  /*5e00*/  FADD.FTZ R40, R40, R5 ;  /* 0x0000000528287221 */ /* 0x000fe20000010000 */
[----:B------:R-:W-:-:S03]  /*5e10*/  F2FP.SATFINITE.E4M3.F32.PACK_AB_MERGE_C R203, R35, R34, R4 ;  /* 0x0000002223cb723e */ /* 0x000fc60004807004 */
[----:B------:R-:W-:Y:S01]  /*5e20*/  FADD.FTZ R5, R41, R40 ;  /* 0x0000002829057221 */ /* 0x000fe20000010000 */
[----:B------:R-:W-:Y:S01]  /*5e30*/  VIADD R4, R104, 0xfffffffe ;  /* 0xfffffffe68047836 */ /* 0x000fe20000000000 */
[----:B------:R-:W-:Y:S06]  /*5e40*/  @P1 BRA `(.L_x_995) ;  /* 0x0000000000441947 */ /* 0x000fec0003800000 */
[----:B------:R-:W-:Y:S01]  /*5e50*/  ISETP.LT.AND P1, PT, RZ, UR10, PT ;  /* 0x0000000aff007c0c */ /* 0x000fe2000bf21270 */
[----:B------:R-:W-:-:S12]  /*5e60*/  UIADD3 UR14, UR10, -0x1, URZ ;  /* 0xffffffff0a0e7890 */ /* 0x000fd8000fffe03f */
[----:B------:R-:W-:Y:S05]  /*5e70*/  @P1 BRA `(.L_x_996) ;  /* 0x00000000001c1947 */ /* 0x000fea0003800000 */
[----:B------:R-:W-:Y:S02]  /*5e80*/  UISETP.NE.AND UP2, UPT, UR7, 0x1, UPT ;  /* 0x000000010700788c */ /* 0x000fe4000bf45270 */
[----:B------:R-:W-:-:S09]  /*5e90*/  UIADD3 UR14, -UR10, URZ, URZ ;  /* 0x0000003f0a0e7290 */ /* 0x000fd2000fffe13f */
[----:B------:R-:W-:Y:S02]  /*5ea0*/  @UP2 ULDC.64 UR18, c[0x0][0x9e8] ;  /* 0x00027a0000122ab9 */ /* 0x000fe40000000a00 */
[----:B------:R-:W-:-:S04]  /*5eb0*/  UIMAD.WIDE.U32 UR10, UR14, UR18, URZ ;  /* 0x000000120e0a72a5 */ /* 0x000fc8000f8e003f */
[----:B------:R-:W-:-:S04]  /*5ec0*/  @UP2 USHF.R.U32.HI UR14, URZ, UR19, UR11 ;  /* 0x000000133f0e2299 */ /* 0x000fc8000801160b */
[----:B------:R-:W-:Y:S01]  /*5ed0*/  ULOP3.LUT UR14, URZ, UR14, URZ, 0x33, !UPT ;  /* 0x0000000e3f0e7292 */ /* 0x000fe2000f8e333f */
[----:B------:R-:W-:Y:S11]  /*5ee0*/  BRA `(.L_x_997) ;  /* 0x0000000000107947 */ /* 0x000ff60003800000 */
.L_x_996:
[----:B------:R-:W-:-:S11]  /*5ef0*/  UISETP.NE.AND UP2, UPT, UR7, 0x1, UPT ;  /* 0x000000010700788c */ /* 0x000fd6000bf45270 */
[----:B------:R-:W-:Y:S02]  /*5f00*/  @UP2 ULDC.64 UR18, c[0x0][0x9e8] ;  /* 0x00027a0000122ab9 */ /* 0x000fe40000000a00 */
[----:B------:R-:W-:-:S04]  /*5f10*/  UIMAD.WIDE.U32 UR10, UR14, UR18, URZ ;  /* 0x000000120e0a72a5 */ /* 0x000fc8000f8e003f */
[----:B------:R-:W-:-:S12]  /*5f20*/  @UP2 USHF.R.U32.HI UR14, URZ, UR19, UR11 ;  /* 0x000000133f0e2299 */ /* 0x000fd8000801160b */
.L_x_997:
[----:B------:R-:W-:-:S04]  /*5f30*/  UIMAD UR7, UR14, UR7, UR7 ;  /* 0x000000070e0772a4 */ /* 0x000fc8000f8e0207 */
[----:B------:R-:W-:-:S04]  /*5f40*/  UISETP.LT.AND UP2, UPT, UR6, UR7, UPT ;  /* 0x000000070600728c */ /* 0x000fc8000bf41270 */
[----:B------:R-:W-:-:S12]  /*5f50*/  USEL UR6, UR6, UR7, UP2 ;  /* 0x0000000706067287 */ /* 0x000fd80009000000 */
.L_x_995:
[----:B------:R-:W-:Y:S01]  /*5f60*/  UIMAD.WIDE UR6, UR6, 0x66666667, URZ ;  /* 0x66666667060678a5 */ /* 0x000fe2000f8e023f */
[----:B------:R-:W-:Y:S02]  /*5f70*/  CS2R R118, SRZ ;  /* 0x0000000000767805 */ /* 0x000fe4000001ff00 */
        /* <DEDUP_REMOVED lines=10> */
[----:B------:R-:W-:Y:S01]  /*6020*/  UISETP.LT.AND UP2, UPT, UR39, UR6, UPT ;  /* 0x000000062700728c */ /* 0x000fe2000bf41270 */
[----:B------:R-:W-:Y:S02]  /*6030*/  CS2R R100, SRZ ;  /* 0x0000000000647805 */ /* 0x000fe4000001ff00 */
[----:B------:R-:W-:Y:S02]  /*6040*/  CS2R R98, SRZ ;  /* 0x0000000000627805 */ /* 0x000fe4000001ff00 */
[----:B------:R-:W-:Y:S01]  /*6050*/  CS2R R96, SRZ ;  /* 0x0000000000607805 */ /* 0x000fe2000001ff00 */
[----:B------:R-:W-:Y:S01]  /*6060*/  USEL UR57, UR39, UR6, !UP2 ;  /* 0x0000000627397287 */ /* 0x000fe2000d000000 */
[----:B------:R-:W-:-:S02]  /*6070*/  CS2R R94, SRZ ;  /* 0x00000000005e7805 */ /* 0x000fc4000001ff00 */
[----:B------:R-:W-:Y:S02]  /*6080*/  CS2R R92, SRZ ;  /* 0x00000000005c7805 */ /* 0x000fe4000001ff00 */
[----:B------:R-:W-:Y:S02]  /*6090*/  CS2R R90, SRZ ;  /* 0x00000000005a7805 */ /* 0x000fe4000001ff00 */
[----:B------:R-:W-:Y:S02]  /*60a0*/  CS2R R88, SRZ ;  /* 0x0000000000587805 */ /* 0x000fe4000001ff00 */
[----:B------:R-:W-:Y:S02]  /*60b0*/  CS2R R86, SRZ ;  /* 0x0000000000567805 */ /* 0x000fe4000001ff00 */
[----:B------:R-:W-:Y:S02]  /*60c0*/  ISETP.GE.AND P1, PT, R4, UR57, PT ;  /* 0x0000003904007c0c */ /* 0x000fe4000bf26270 */
        /* <DEDUP_REMOVED lines=31> */
[----:B------:R-:W-:Y:S06]  /*62c0*/  @!P1 BRA `(.L_x_998) ;  /* 0x0000004800d89947 */ /* 0x000fec0003800000 */
[----:B------:R-:W-:Y:S01]  /*62d0*/  IMAD.MOV.U32 R119, RZ, RZ, RZ ;  /* 0x000000ffff777224 */ /* 0x000fe200078e00ff */
[----:B------:R-:W-:Y:S01]  /*62e0*/  ULDC UR52, c[0x0][0x9e4] ;  /* 0x0002790000347ab9 */ /* 0x000fe20000000800 */
[----:B------:R-:W-:Y:S01]  /*62f0*/  ULDC UR53, c[0x0][0x9dc] ;  /* 0x0002770000357ab9 */ /* 0x000fe20000000800 */
[----:B------:R-:W-:-:S05]  /*6300*/  ULDC UR54, c[0x0][0x9e0] ;  /* 0x0002780000367ab9 */ /* 0x000fca0000000800 */
.L_x_1016:
[----:B------:R-:W-:Y:S01]  /*6310*/  UIADD3 UR56, UR49, 0x1, URZ ;  /* 0x0000000131387890 */ /* 0x000fe2000fffe03f */
[----:B------:R-:W-:-:S03]  /*6320*/  ISETP.NE.AND P2, PT, RZ, UR43, PT ;  /* 0x0000002bff007c0c */ /* 0x000fc6000bf45270 */
[----:B------:R-:W-:-:S04]  /*6330*/  UISETP.NE.AND UP2, UPT, UR56, 0x2, UPT ;  /* 0x000000023800788c */ /* 0x000fc8000bf45270 */
[----:B------:R-:W-:Y:S02]  /*6340*/  USEL UR55, URZ, 0x1, UP2 ;  /* 0x000000013f377887 */ /* 0x000fe40009000000 */
[----:B------:R-:W-:Y:S02]  /*6350*/  USEL UR56, UR56, URZ, UP2 ;  /* 0x0000003f38387287 */ /* 0x000fe40009000000 */
[----:B------:R-:W-:Y:S02]  /*6360*/  ULOP3.LUT UR55, UR45, UR55, URZ, 0x3c, !UPT ;  /* 0x000000372d377292 */ /* 0x000fe4000f8e3c3f */
[----:B------:R-:W-:Y:S10]  /*6370*/  @P2 BRA `(.L_x_999) ;  /* 0x00000000002c2947 */ /* 0x000ff40003800000 */
[----:B------:R-:W-:Y:S05]  /*6380*/  @!P0 BRA `(.L_x_1000) ;  /* 0x0000000000048947 */ /* 0x000fea0003800000 */
[----:B------:R-:W-:Y:S01]  /*6390*/  BPT.TRAP 0x1 ;  /* 0x000000040000795c */ /* 0x000fe20000300000 */
.L_x_1000:
[----:B------:R-:W-:Y:S01]  /*63a0*/  ULEA UR6, UR56, UR41, 0x3 ;  /* 0x0000002938067291 */ /* 0x000fe2000f8e183f */
[----:B------:R-:W-:-:S05]  /*63b0*/  IMAD.U32 R7, RZ, RZ, UR55 ;  /* 0x00000037ff077e24 */ /* 0x000fca000f8e00ff */
[----:B------:R-:W-:-:S04]  /*63c0*/  SHF.L.U32 R7, R7, 0x1f, RZ ;  /* 0x0000001f07077819 */ /* 0x000fc800000006ff */
[----:B------:R0:W1:Y:S01]  /*63d0*/  SYNCS.PHASECHK.TRANS64.TRYWAIT P1, [UR6+0x33430], R7 ;  /* 0x03343007ff0075a7 */ /* 0x0000620008020146 */
[----:B------:R-:W-:Y:S05]  /*63e0*/  @!P0 BRA `(.L_x_1001) ;  /* 0x0000000000048947 */ /* 0x000fea0003800000 */
[----:B------:R-:W-:Y:S01]  /*63f0*/  BPT.TRAP 0x1 ;  /* 0x000000040000795c */ /* 0x000fe20000300000 */
.L_x_1001:
[----:B-1----:R-:W-:Y:S05]  /*6400*/  @P1 BRA `(.L_x_999) ;  /* 0x0000000000081947 */ /* 0x002fea0003800000 */
[----:B------:R-:W1:Y:S02]  /*6410*/  SYNCS.PHASECHK.TRANS64.TRYWAIT P1, [UR6+0x33430], R7 ;  /* 0x03343007ff0075a7 */ /* 0x000e640008020146 */
[----:B-1----:R-:W-:Y:S05]  /*6420*/  @!P1 BRA `(.L_x_1002) ;  /* 0x0000014800909947 */ /* 0x002fea0003800000 */
.L_x_999:
[----:B01----:R-:W-:Y:S01]  /*6430*/  VIADD R7, R23, 0x8 ;  /* 0x0000000817077836 */ /* 0x003fe20000000000 */
[----:B------:R-:W-:Y:S01]  /*6440*/  UIMAD UR58, UR56, 0x780, UR48 ;  /* 0x00000780383a78a4 */ /* 0x000fe2000f8e0230 */
[----:B------:R-:W-:Y:S01]  /*6450*/  UMOV UR27, 0x80000020 ;  /* 0x80000020001b7882 */ /* 0x000fe20000000000 */
[----:B------:R-:W-:Y:S02]  /*6460*/  UMOV UR28, UR24 ;  /* 0x00000018001c7c82 */ /* 0x000fe40008000000 */
[----:B------:R0:W-:Y:S01]  /*6470*/  BAR.SYNC.DEFER_BLOCKING R7, 0x100 ;  /* 0x000400070000751d */ /* 0x0001e20000010000 */
[----:B------:R-:W-:Y:S02]  /*6480*/  UIADD3 UR30, UR58, 0x80, URZ ;  /* 0x000000803a1e7890 */ /* 0x000fe4000fffe03f */
[----:B------:R-:W-:Y:S02]  /*6490*/  UIADD3 UR34, UR58, 0x100, URZ ;  /* 0x000001003a227890 */ /* 0x000fe4000fffe03f */
[----:B------:R-:W-:-:S02]  /*64a0*/  UIADD3 UR6, UR58, 0x200, URZ ;  /* 0x000002003a067890 */ /* 0x000fc4000fffe03f */
[----:B------:R-:W-:Y:S01]  /*64b0*/  UMOV UR26, UR58 ;  /* 0x0000003a001a7c82 */ /* 0x000fe20008000000 */
[----:B------:R-:W-:Y:S01]  /*64c0*/  UMOV UR29, UR25 ;  /* 0x00000019001d7c82 */ /* 0x000fe20008000000 */
[----:B------:R-:W-:Y:S01]  /*64d0*/  UMOV UR31, 0x80000020 ;  /* 0x80000020001f7882 */ /* 0x000fe20000000000 */
[----:B------:R-:W-:Y:S01]  /*64e0*/  UMOV UR32, UR24 ;  /* 0x0000001800207c82 */ /* 0x000fe20008000000 */
[----:B------:R-:W-:Y:S01]  /*64f0*/  UMOV UR33, UR25 ;  /* 0x0000001900217c82 */ /* 0x000fe20008000000 */
[----:B------:R-:W-:Y:S01]  /*6500*/  UMOV UR35, 0x80000020 ;  /* 0x8000002000237882 */ /* 0x000fe20000000000 */
[----:B------:R-:W-:Y:S01]  /*6510*/  UMOV UR7, 0x80000020 ;  /* 0x8000002000077882 */ /* 0x000fe20000000000 */
[----:B------:R-:W-:Y:S01]  /*6520*/  UIADD3 UR10, UR58, 0x202, URZ ;  /* 0x000002023a0a7890 */ /* 0x000fe2000fffe03f */
[----:B------:R-:W-:Y:S01]  /*6530*/  UMOV UR11, 0x80000020 ;  /* 0x80000020000b7882 */ /* 0x000fe20000000000 */
[----:B------:R-:W-:Y:S01]  /*6540*/  UIADD3 UR14, UR58, 0x282, URZ ;  /* 0x000002823a0e7890 */ /* 0x000fe2000fffe03f */
[----:B------:R-:W-:Y:S01]  /*6550*/  UMOV UR15, 0x80000020 ;  /* 0x80000020000f7882 */ /* 0x000fe20000000000 */
[----:B------:R-:W-:Y:S01]  /*6560*/  UIADD3 UR18, UR58, 0x500, URZ ;  /* 0x000005003a127890 */ /* 0x000fe2000fffe03f */
[----:B------:R-:W-:Y:S01]  /*6570*/  UMOV UR19, 0x80000020 ;  /* 0x8000002000137882 */ /* 0x000fe20000000000 */
[----:B------:R-:W-:Y:S01]  /*6580*/  UIADD3 UR22, UR58, 0x502, URZ ;  /* 0x000005023a167890 */ /* 0x000fe2000fffe03f */
[----:B------:R-:W-:Y:S01]  /*6590*/  WARPGROUP.ARRIVE ;  /* 0x00000000000079c5 */ /* 0x000fe20000000000 */
[----:B------:R-:W-:-:S05]  /*65a0*/  UMOV UR23, 0x80000020 ;  /* 0x8000002000177882 */ /* 0x000fca0000000000 */
        /* <DEDUP_REMOVED lines=162> */
.L_x_1004:
[----:B------:R-:W-:Y:S01]  /*6fd0*/  ULEA UR6, UR49, UR41, 0x3 ;  /* 0x0000002931067291 */ /* 0x000fe2000f8e183f */
[----:B------:R-:W-:-:S05]  /*6fe0*/  IMAD.U32 R7, RZ, RZ, UR45 ;  /* 0x0000002dff077e24 */ /* 0x000fca000f8e00ff */
[----:B------:R-:W-:-:S04]  /*6ff0*/  SHF.L.U32 R7, R7, 0x1f, RZ ;  /* 0x0000001f07077819 */ /* 0x000fc800000006ff */
[----:B------:R0:W1:Y:S01]  /*7000*/  SYNCS.PHASECHK.TRANS64.TRYWAIT P1, [UR6+0x33450], R7 ;  /* 0x03345007ff0075a7 */ /* 0x0000620008020146 */
[----:B------:R-:W-:Y:S05]  /*7010*/  @!P0 BRA `(.L_x_1005) ;  /* 0x0000000000048947 */ /* 0x000fea0003800000 */
[----:B------:R-:W-:Y:S01]  /*7020*/  BPT.TRAP 0x1 ;  /* 0x000000040000795c */ /* 0x000fe20000300000 */
.L_x_1005:
[----:B-1----:R-:W-:Y:S05]  /*7030*/  @P1 BRA `(.L_x_1003) ;  /* 0x0000000000081947 */ /* 0x002fea0003800000 */
[----:B------:R-:W1:Y:S02]  /*7040*/  SYNCS.PHASECHK.TRANS64.TRYWAIT P1, [UR6+0x33450], R7 ;  /* 0x03345007ff0075a7 */ /* 0x000e640008020146 */
[----:B-1----:R-:W-:Y:S05]  /*7050*/  @!P1 BRA `(.L_x_1006) ;  /* 0x0000013c009c9947 */ /* 0x002fea0003800000 */
.L_x_1003:
[----:B------:R-:W-:Y:S01]  /*7060*/  UIADD3 UR6, UR41, 0x200, URZ ;  /* 0x0000020029067890 */ /* 0x000fe2000fffe03f */
[----:B------:R-:W-:Y:S01]  /*7070*/  WARPGROUP.ARRIVE ;  /* 0x00000000000079c5 */ /* 0x000fe20000000000 */
[----:B------:R-:W-:-:S05]  /*7080*/  UMOV UR7, 0xc0000010 ;  /* 0xc000001000077882 */ /* 0x000fca0000000000 */
[----:B-1----:R-:W1:Y:S01]  /*7090*/  S2R R8, SR_TID.X ;  /* 0x0000000000087919 */ /* 0x002e620000002100 */
[----:B------:R-:W-:Y:S01]  /*70a0*/  USHF.R.U32.HI UR6, URZ, 0x4, UR6 ;  /* 0x000000043f067899 */ /* 0x000fe20008011606 */
[----:B------:R-:W-:Y:S01]  /*70b0*/  PLOP3.LUT P1, PT, PT, PT, UP0, 0x80, 0x0 ;  /* 0x000000000000781c */ /* 0x000fe20003f2f008 */
[----:B------:R-:W-:Y:S01]  /*70c0*/  VIADD R13, R19, UR36 ;  /* 0x00000024130d7c36 */ /* 0x000fe20008000000 */
[----:B------:R-:W-:Y:S01]  /*70d0*/  PLOP3.LUT P2, PT, PT, PT, UP0, 0x80, 0x0 ;  /* 0x000000000000781c */ /* 0x000fe20003f4f008 */
[----:B------:R-:W-:Y:S01]  /*70e0*/  ULOP3.LUT UR6, UR6, 0x3fff, URZ, 0xc0, !UPT ;  /* 0x00003fff06067892 */ /* 0x000fe2000f8ec03f */
[----:B0-----:R-:W0:Y:S01]  /*70f0*/  LDC R7, c[0x0][0x288] ;  /* 0x0000a200ff077b82 */ /* 0x001e220000000800 */
[----:B------:R-:W-:Y:S02]  /*7100*/  IMAD R14, R4, -0xa0, RZ ;  /* 0xffffff60040e7824 */ /* 0x000fe400078e02ff */
[----:B------:R-:W-:Y:S01]  /*7110*/  ULOP3.LUT UR6, UR6, 0x10000, URZ, 0xfc, !UPT ;  /* 0x0001000006067892 */ /* 0x000fe2000f8efc3f */
[----:B------:R-:W-:-:S02]  /*7120*/  IMAD.U32 R9, RZ, RZ, UR56 ;  /* 0x00000038ff097e24 */ /* 0x000fc4000f8e00ff */
[----:B------:R-:W-:Y:S01]  /*7130*/  VIADD R11, R14, 0x1 ;  /* 0x000000010e0b7836 */ /* 0x000fe20000000000 */
[----:B------:R-:W-:-:S03]  /*7140*/  UIMAD UR10, UR49, 0x780, UR6 ;  /* 0x00000780310a78a4 */ /* 0x000fc6000f8e0206 */
[----:B------:R-:W-:-:S04]  /*7150*/  IMAD R10, R18, -0x2, R11 ;  /* 0xfffffffe120a7824 */ /* 0x000fc800078e020b */
[----:B------:R-:W-:Y:S02]  /*7160*/  UMOV UR6, UR10 ;  /* 0x0000000a00067c82 */ /* 0x000fe40008000000 */
[----:B------:R-:W-:Y:S01]  /*7170*/  QGMMA.64x192x32.F32.E4M3.E4M3 R24, R216, gdesc[UR4], R24, gsb0 ;  /* 0x02e00004d8187df3 */ /* 0x000fe20008000818 */
[----:B------:R-:W-:Y:S01]  /*7180*/  UIADD3 UR6, UR10, 0x180, URZ ;  /* 0x000001800a067890 */ /* 0x000fe2000fffe03f */
[----:B------:R-:W-:Y:S01]  /*7190*/  UMOV UR7, 0xc0000010 ;  /* 0xc000001000077882 */ /* 0x000fe20000000000 */
[C---:B0-----:R-:W-:Y:S01]  /*71a0*/  IADD3 R11, R10.reuse, -R7, R17 ;  /* 0x800000070a0b7210 */ /* 0x041fe20007ffe011 */
[----:B------:R-:W-:Y:S01]  /*71b0*/  VIADD R10, R10, 0xffffffff ;  /* 0xffffffff0a0a7836 */ /* 0x000fe20000000000 */
[----:B-1----:R-:W-:-:S03]  /*71c0*/  LOP3.LUT P3, RZ, R8, 0x7f, RZ, 0xc0, !PT ;  /* 0x0000007f08ff7812 */ /* 0x002fc6000786c0ff */
[----:B------:R-:W-:-:S10]  /*71d0*/  VIADD R12, R11, UR54 ;  /* 0x000000360b0c7c36 */ /* 0x000fd40008000000 */
[----:B------:R-:W-:-:S05]  /*71e0*/  @!P3 LEA R9, R9, UR41, 0x3 ;  /* 0x000000290909bc11 */ /* 0x000fca000f8e18ff */
[----:B------:R-:W-:-:S05]  /*71f0*/  @!P3 VIADD R9, R9, 0x33440 ;  /* 0x000334400909b836 */ /* 0x000fca0000000000 */
[----:B------:R-:W-:Y:S01]  /*7200*/  @!P3 PRMT R9, RZ, 0x654, R9 ;  /* 0x00000654ff09b816 */ /* 0x000fe20000000009 */
[----:B------:R-:W-:Y:S02]  /*7210*/  WARPGROUP.DEPBAR.LE gsb0, 0x0 ;  /* 0x00008000000079c5 */ /* 0x000fe40000010000 */
[----:B------:R-:W-:-:S06]  /*7220*/  WARPGROUP.ARRIVE ;  /* 0x00000000000079c5 */ /* 0x000fcc0000000000 */
        /* <DEDUP_REMOVED lines=16> */
[----:B------:R-:W-:Y:S01]  /*7330*/  @UP0 ULDC UR6, c[0x0][0x44c] ;  /* 0x0001130000060ab9 */ /* 0x000fe20000000800 */
[----:B------:R-:W-:Y:S01]  /*7340*/  @UP0 ULDC UR7, c[0x0][0x450] ;  /* 0x0001140000070ab9 */ /* 0x000fe20000000800 */
[----:B------:R-:W-:Y:S01]  /*7350*/  @P1 IMAD.HI.U32 R8, R13, UR6, RZ ;  /* 0x000000060d081c27 */ /* 0x000fe2000f8e00ff */
[----:B------:R-:W-:Y:S01]  /*7360*/  PLOP3.LUT P1, PT, PT, PT, UP1, 0x40, 0x0 ;  /* 0x000000000000781c */ /* 0x000fe20003f2e818 */
[----:B------:R-:W-:-:S03]  /*7370*/  ULOP3.LUT UR6, URZ, UR53, URZ, 0x33, !UPT ;  /* 0x000000353f067292 */ /* 0x000fc6000f8e333f */
[----:B------:R-:W-:Y:S02]  /*7380*/  @P2 SHF.R.U32.HI R13, RZ, UR7, R8 ;  /* 0x00000007ff0d2c19 */ /* 0x000fe40008011608 */
[----:B------:R-:W-:Y:S01]  /*7390*/  IADD3 R8, -R23, 0xb, RZ ;  /* 0x0000000b17087810 */ /* 0x000fe20007ffe1ff */
[----:B------:R-:W-:Y:S02]  /*73a0*/  VIADD R11, R11, UR6 ;  /* 0x000000060b0b7c36 */ /* 0x000fe40008000000 */
[----:B------:R-:W0:Y:S01]  /*73b0*/  SHFL.IDX PT, R20, R13, RZ, 0x1c1f ;  /* 0x001c1fff0d147589 */ /* 0x000e2200000e0000 */
[----:B------:R-:W-:Y:S02]  /*73c0*/  WARPGROUP.DEPBAR.LE gsb0, 0x0 ;  /* 0x00008000000079c5 */ /* 0x000fe40000010000 */
[----:B------:R0:W-:Y:S06]  /*73d0*/  BAR.ARV R8, 0x100 ;  /* 0x000400080000751d */ /* 0x0001ec0000002000 */
[----:B------:R1:W-:Y:S01]  /*73e0*/  @!P3 SYNCS.ARRIVE.TRANS64.RED.A1T0 RZ, [R9+URZ], RZ ;  /* 0x000000ff09ffb9a7 */ /* 0x0003e2000810043f */
[----:B0-----:R-:W-:-:S02]  /*73f0*/  IMAD.IADD R8, R11, 0x1, R20 ;  /* 0x000000010b087824 */ /* 0x001fc400078e0214 */
[----:B-1----:R-:W-:Y:S01]  /*7400*/  IMAD.IADD R9, R12, 0x1, R20 ;  /* 0x000000010c097824 */ /* 0x002fe200078e0214 */
[----:B------:R-:W-:Y:S06]  /*7410*/  @P1 BRA `(.L_x_1007) ;  /* 0x0000000000541947 */ /* 0x000fec0003800000 */
[----:B------:R-:W-:Y:S01]  /*7420*/  IADD3 R15, R17, -R7, R20 ;  /* 0x80000007110f7210 */ /* 0x000fe20007ffe014 */
[----:B------:R-:W-:Y:S03]  /*7430*/  BSSY B0, `(.L_x_1008) ;  /* 0x0000010000007945 */ /* 0x000fe60003800000 */
[----:B------:R-:W-:-:S13]  /*7440*/  ISETP.GT.AND P1, PT, R15, -0x1, PT ;  /* 0xffffffff0f00780c */ /* 0x000fda0003f24270 */
[----:B------:R-:W-:Y:S05]  /*7450*/  @P1 BRA `(.L_x_1009) ;  /* 0x0000000000201947 */ /* 0x000fea0003800000 */
[----:B------:R-:W-:Y:S01]  /*7460*/  IMAD.U32 R200, RZ, RZ, UR52 ;  /* 0x00000034ffc87e24 */ /* 0x000fe2000f8e00ff */
[----:B------:R-:W-:-:S04]  /*7470*/  LOP3.LUT R15, RZ, R15, RZ, 0x33, !PT ;  /* 0x0000000fff0f7212 */ /* 0x000fc800078e33ff */
[----:B------:R-:W-:-:S13]  /*7480*/  ISETP.NE.AND P1, PT, R200, 0x1, PT ;  /* 0x00000001c800780c */ /* 0x000fda0003f25270 */
[----:B------:R-:W0:Y:S02]  /*7490*/  @P1 LDC.64 R20, c[0x0][0x9e8] ;  /* 0x00027a00ff141b82 */ /* 0x000e240000000a00 */
[----:B0-----:R-:W-:-:S05]  /*74a0*/  @P1 IMAD.HI.U32 R20, R15, R20, RZ ;  /* 0x000000140f141227 */ /* 0x001fca00078e00ff */
[----:B------:R-:W-:-:S04]  /*74b0*/  @P1 SHF.R.U32.HI R15, RZ, R21, R20 ;  /* 0x00000015ff0f1219 */ /* 0x000fc80000011614 */
[----:B------:R-:W-:Y:S01]  /*74c0*/  LOP3.LUT R15, RZ, R15, RZ, 0x33, !PT ;  /* 0x0000000fff0f7212 */ /* 0x000fe200078e33ff */
[----:B------:R-:W-:Y:S06]  /*74d0*/  BRA `(.L_x_1010) ;  /* 0x0000000000147947 */ /* 0x000fec0003800000 */
.L_x_1009:
[----:B------:R-:W-:-:S05]  /*74e0*/  IMAD.U32 R200, RZ, RZ, UR52 ;  /* 0x00000034ffc87e24 */ /* 0x000fca000f8e00ff */
[----:B------:R-:W-:-:S13]  /*74f0*/  ISETP.NE.AND P1, PT, R200, 0x1, PT ;  /* 0x00000001c800780c */ /* 0x000fda0003f25270 */
[----:B------:R-:W0:Y:S02]  /*7500*/  @P1 LDC.64 R20, c[0x0][0x9e8] ;  /* 0x00027a00ff141b82 */ /* 0x000e240000000a00 */
[----:B0-----:R-:W-:-:S05]  /*7510*/  @P1 IMAD.HI.U32 R20, R15, R20, RZ ;  /* 0x000000140f141227 */ /* 0x001fca00078e00ff */
[----:B------:R-:W-:-:S07]  /*7520*/  @P1 SHF.R.U32.HI R15, RZ, R21, R20 ;  /* 0x00000015ff0f1219 */ /* 0x000fce0000011614 */
.L_x_1010:
[----:B------:R-:W-:Y:S05]  /*7530*/  BSYNC B0 ;  /* 0x0000000000007941 */ /* 0x000fea0003800000 */
.L_x_1008:
[----:B------:R-:W-:-:S05]  /*7540*/  IMAD R15, R15, R200, R10 ;  /* 0x000000c80f0f7224 */ /* 0x000fca00078e020a */
[----:B------:R-:W-:Y:S02]  /*7550*/  VIADDMNMX R9, R15, R200, R9, PT ;  /* 0x000000c80f097246 */ /* 0x000fe40003800109 */
[----:B------:R-:W-:-:S07]  /*7560*/  VIMNMX R8, R8, R15, !PT ;  /* 0x0000000f08087248 */ /* 0x000fce0007fe0100 */
.L_x_1007:
[C---:B------:R-:W-:Y:S02]  /*7570*/  ISETP.GE.AND P1, PT, R14.reuse, 0x2, PT ;  /* 0x000000020e00780c */ /* 0x040fe40003f26270 */
[----:B------:R-:W-:Y:S02]  /*7580*/  ISETP.GE.AND P2, PT, R14, 0x9, PT ;  /* 0x000000090e00780c */ /* 0x000fe40003f46270 */
[----:B------:R-:W-:Y:S02]  /*7590*/  LOP3.LUT R16, R16, 0xefffffff, RZ, 0xc0, !PT ;  /* 0xefffffff10107812 */ /* 0x000fe400078ec0ff */
[----:B------:R-:W-:Y:S02]  /*75a0*/  ISETP.GE.AND P3, PT, R14, 0xa, PT ;  /* 0x0000000a0e00780c */ /* 0x000fe40003f66270 */
[----:B------:R-:W-:-:S05]  /*75b0*/  LOP3.LUT R2, R2, 0xfffffffe, RZ, 0xc0, !PT ;  /* 0xfffffffe02027812 */ /* 0x000fca00078ec0ff */
[----:B------:R-:W-:Y:S02]  /*75c0*/  @P1 LOP3.LUT R16, R16, 0x10000000, RZ, 0xfc, !PT ;  /* 0x1000000010101812 */ /* 0x000fe400078efcff */
[----:B------:R-:W-:Y:S02]  /*75d0*/  ISETP.GT.AND P1, PT, R8, 0x1, !P1 ;  /* 0x000000010800780c */ /* 0x000fe40004f24270 */
[----:B------:R-:W-:Y:S02]  /*75e0*/  LOP3.LUT R16, R16, 0xdfffffff, RZ, 0xc0, !PT ;  /* 0xdfffffff10107812 */ /* 0x000fe400078ec0ff */
[----:B------:R-:W-:Y:S02]  /*75f0*/  ISETP.LT.OR P1, PT, R9, 0x2, P1 ;  /* 0x000000020900780c */ /* 0x000fe40000f21670 */
[----:B------:R-:W-:Y:S02]  /*7600*/  @P2 LOP3.LUT R16, R16, 0x20000000, RZ, 0xfc, !PT ;  /* 0x2000000010102812 */ /* 0x000fe400078efcff */
[----:B------:R-:W-:-:S02]  /*7610*/  ISETP.GT.AND P2, PT, R8, 0x8, !P2 ;  /* 0x000000080800780c */ /* 0x000fc40005744270 */
[----:B------:R-:W-:Y:S02]  /*7620*/  FSEL R185, R185, -INF , !P1 ;  /* 0xff800000b9b97808 */ /* 0x000fe40004800000 */
[----:B------:R-:W-:Y:S02]  /*7630*/  LOP3.LUT R16, R16, 0xbfffffff, RZ, 0xc0, !PT ;  /* 0xbfffffff10107812 */ /* 0x000fe400078ec0ff */
[----:B------:R-:W-:Y:S02]  /*7640*/  ISETP.GT.AND P1, PT, R8, 0x9, !P3 ;  /* 0x000000090800780c */ /* 0x000fe40005f24270 */
[C---:B------:R-:W-:Y:S02]  /*7650*/  ISETP.LT.OR P2, PT, R9.reuse, 0x9, P2 ;  /* 0x000000090900780c */ /* 0x040fe40001741670 */
[----:B------:R-:W-:Y:S02]  /*7660*/  @P3 LOP3.LUT R16, R16, 0x40000000, RZ, 0xfc, !PT ;  /* 0x4000000010103812 */ /* 0x000fe400078efcff */
[----:B------:R-:W-:-:S02]  /*7670*/  ISETP.LT.OR P1, PT, R9, 0xa, P1 ;  /* 0x0000000a0900780c */ /* 0x000fc40000f21670 */
[----:B------:R-:W-:Y:S02]  /*7680*/  FSEL R188, R188, -INF , !P2 ;  /* 0xff800000bcbc7808 */ /* 0x000fe40005000000 */
[C---:B------:R-:W-:Y:S02]  /*7690*/  ISETP.GE.AND P3, PT, R14.reuse, 0x11, PT ;  /* 0x000000110e00780c */ /* 0x040fe40003f66270 */
[----:B------:R-:W-:Y:S02]  /*76a0*/  ISETP.GE.AND P2, PT, R14, 0x12, PT ;  /* 0x000000120e00780c */ /* 0x000fe40003f46270 */
[----:B------:R-:W-:Y:S02]  /*76b0*/  FSEL R189, R189, -INF , !P1 ;  /* 0xff800000bdbd7808 */ /* 0x000fe40004800000 */
[----:B------:R-:W-:Y:S02]  /*76c0*/  ISETP.GT.AND P1, PT, R8, 0x10, !P3 ;  /* 0x000000100800780c */ /* 0x000fe40005f24270 */
[----:B------:R-:W-:-:S02]  /*76d0*/  LOP3.LUT R16, R16, 0x7fffffff, RZ, 0xc0, !PT ;  /* 0x7fffffff10107812 */ /* 0x000fc400078ec0ff */
[----:B------:R-:W-:-:S03]  /*76e0*/  ISETP.LT.OR P1, PT, R9, 0x11, P1 ;  /* 0x000000110900780c */ /* 0x000fc60000f21670 */
[----:B------:R-:W-:Y:S02]  /*76f0*/  @P3 LOP3.LUT R16, R16, 0x80000000, RZ, 0xfc, !PT ;  /* 0x8000000010103812 */ /* 0x000fe400078efcff */
[----:B------:R-:W-:Y:S02]  /*7700*/  FSEL R192, R192, -INF , !P1 ;  /* 0xff800000c0c07808 */ /* 0x000fe40004800000 */
[----:B------:R-:W-:Y:S02]  /*7710*/  @P2 LOP3.LUT R2, R2, 0x1, RZ, 0xfc, !PT ;  /* 0x0000000102022812 */ /* 0x000fe400078efcff */
[----:B------:R-:W-:Y:S02]  /*7720*/  ISETP.GT.AND P1, PT, R8, 0x11, !P2 ;  /* 0x000000110800780c */ /* 0x000fe40005724270 */
[----:B------:R-:W-:Y:S02]  /*7730*/  ISETP.GE.AND P2, PT, R14, 0x19, PT ;  /* 0x000000190e00780c */ /* 0x000fe40003f46270 */
[----:B------:R-:W-:-:S02]  /*7740*/  ISETP.LT.OR P1, PT, R9, 0x12, P1 ;  /* 0x000000120900780c */ /* 0x000fc40000f21670 */
[----:B------:R-:W-:Y:S02]  /*7750*/  LOP3.LUT R2, R2, 0xfffffffb, RZ, 0xc0, !PT ;  /* 0xfffffffb02027812 */ /* 0x000fe400078ec0ff */
[----:B------:R-:W-:Y:S02]  /*7760*/  FSEL R193, R193, -INF , !P1 ;  /* 0xff800000c1c17808 */ /* 0x000fe40004800000 */
[----:B------:R-:W-:Y:S02]  /*7770*/  ISETP.GT.AND P1, PT, R8, 0x18, !P2 ;  /* 0x000000180800780c */ /* 0x000fe40005724270 */
[----:B------:R-:W-:Y:S02]  /*7780*/  ISETP.GE.AND P3, PT, R14, 0x22, PT ;  /* 0x000000220e00780c */ /* 0x000fe40003f66270 */
[----:B------:R-:W-:Y:S02]  /*7790*/  ISETP.LT.OR P1, PT, R9, 0x19, P1 ;  /* 0x000000190900780c */ /* 0x000fe40000f21670 */
[----:B------:R-:W-:-:S02]  /*77a0*/  @P2 LOP3.LUT R2, R2, 0x4, RZ, 0xfc, !PT ;  /* 0x0000000402022812 */ /* 0x000fc400078efcff */
[----:B------:R-:W-:Y:S02]  /*77b0*/  ISETP.GE.AND P2, PT, R14, 0x1a, PT ;  /* 0x0000001a0e00780c */ /* 0x000fe40003f46270 */
[----:B------:R-:W-:Y:S02]  /*77c0*/  FSEL R196, R196, -INF , !P1 ;  /* 0xff800000c4c47808 */ /* 0x000fe40004800000 */
[----:B------:R-:W-:Y:S02]  /*77d0*/  ISETP.GT.AND P1, PT, R8, 0x19, !P2 ;  /* 0x000000190800780c */ /* 0x000fe40005724270 */
[----:B------:R-:W-:Y:S02]  /*77e0*/  LOP3.LUT R2, R2, 0xfffffffd, RZ, 0xc0, !PT ;  /* 0xfffffffd02027812 */ /* 0x000fe400078ec0ff */
[----:B------:R-:W-:Y:S02]  /*77f0*/  ISETP.LT.OR P1, PT, R9, 0x1a, P1 ;  /* 0x0000001a0900780c */ /* 0x000fe40000f21670 */
[----:B------:R-:W-:-:S02]  /*7800*/  LOP3.LUT R16, R16, 0xfffffffd, RZ, 0xc0, !PT ;  /* 0xfffffffd10107812 */ /* 0x000fc400078ec0ff */
[----:B------:R-:W-:Y:S02]  /*7810*/  FSEL R197, R197, -INF , !P1 ;  /* 0xff800000c5c57808 */ /* 0x000fe40004800000 */
[----:B------:R-:W-:Y:S02]  /*7820*/  ISETP.GE.AND P1, PT, R14, 0x21, PT ;  /* 0x000000210e00780c */ /* 0x000fe40003f26270 */
[----:B------:R-:W-:Y:S02]  /*7830*/  @P2 LOP3.LUT R2, R2, 0x2, RZ, 0xfc, !PT ;  /* 0x0000000202022812 */ /* 0x000fe400078efcff */
[----:B------:R-:W-:Y:S02]  /*7840*/  ISETP.GT.AND P2, PT, R8, 0x20, !P1 ;  /* 0x000000200800780c */ /* 0x000fe40004f44270 */
[----:B------:R-:W-:Y:S02]  /*7850*/  @P3 LOP3.LUT R16, R16, 0x2, RZ, 0xfc, !PT ;  /* 0x0000000210103812 */ /* 0x000fe400078efcff */
[----:B------:R-:W-:-:S02]  /*7860*/  ISETP.LT.OR P2, PT, R9, 0x21, P2 ;  /* 0x000000210900780c */ /* 0x000fc40001741670 */
[----:B------:R-:W-:Y:S02]  /*7870*/  LOP3.LUT R16, R16, 0xfffffffb, RZ, 0xc0, !PT ;  /* 0xfffffffb10107812 */ /* 0x000fe400078ec0ff */
[----:B------:R-:W-:Y:S02]  /*7880*/  FSEL R168, R168, -INF , !P2 ;  /* 0xff800000a8a87808 */ /* 0x000fe40005000000 */
[----:B------:R-:W-:Y:S02]  /*7890*/  ISETP.GT.AND P2, PT, R8, 0x21, !P3 ;  /* 0x000000210800780c */ /* 0x000fe40005f44270 */
[----:B------:R-:W-:Y:S02]  /*78a0*/  ISETP.GE.AND P3, PT, R14, 0x29, PT ;  /* 0x000000290e00780c */ /* 0x000fe40003f66270 */
[----:B------:R-:W-:-:S04]  /*78b0*/  ISETP.LT.OR P2, PT, R9, 0x22, P2 ;  /* 0x000000220900780c */ /* 0x000fc80001741670 */
[----:B------:R-:W-:Y:S02]  /*78c0*/  FSEL R169, R169, -INF , !P2 ;  /* 0xff800000a9a97808 */ /* 0x000fe40005000000 */
[----:B------:R-:W-:-:S04]  /*78d0*/  ISETP.GT.AND P2, PT, R8, 0x28, !P3 ;  /* 0x000000280800780c */ /* 0x000fc80005f44270 */
[----:B------:R-:W-:Y:S02]  /*78e0*/  ISETP.LT.OR P2, PT, R9, 0x29, P2 ;  /* 0x000000290900780c */ /* 0x000fe40001741670 */
[----:B------:R-:W-:Y:S02]  /*78f0*/  @P3 LOP3.LUT R16, R16, 0x4, RZ, 0xfc, !PT ;  /* 0x0000000410103812 */ /* 0x000fe400078efcff */
[----:B------:R-:W-:Y:S02]  /*7900*/  ISETP.GE.AND P3, PT, R14, 0x2a, PT ;  /* 0x0000002a0e00780c */ /* 0x000fe40003f66270 */
[----:B------:R-:W-:Y:S02]  /*7910*/  LOP3.LUT R16, R16, 0xfffffff7, RZ, 0xc0, !PT ;  /* 0xfffffff710107812 */ /* 0x000fe400078ec0ff */
[----:B------:R-:W-:Y:S02]  /*7920*/  FSEL R172, R172, -INF , !P2 ;  /* 0xff800000acac7808 */ /* 0x000fe40005000000 */
[----:B------:R-:W-:-:S04]  /*7930*/  ISETP.GT.AND P2, PT, R8, 0x29, !P3 ;  /* 0x000000290800780c */ /* 0x000fc80005f44270 */
[----:B------:R-:W-:-:S03]  /*7940*/  ISETP.LT.OR P2, PT, R9, 0x2a, P2 ;  /* 0x0000002a0900780c */ /* 0x000fc60001741670 */
        /* <DEDUP_REMOVED lines=128> */
[----:B------:R-:W-:Y:S02]  /*8150*/  FSEL R120, R120, -INF , !P2 ;  /* 0xff80000078787808 */ /* 0x000fe40005000000 */
[----:B------:R-:W-:Y:S02]  /*8160*/  LOP3.LUT R16, R16, 0xfdffffff, RZ, 0xc0, !PT ;  /* 0xfdffffff10107812 */ /* 0x000fe400078ec0ff */
[----:B------:R-:W-:-:S04]  /*8170*/  ISETP.GT.AND P2, PT, R8, 0x81, !P3 ;  /* 0x000000810800780c */ /* 0x000fc80005f44270 */
[----:B------:R-:W-:-:S03]  /*8180*/  ISETP.LT.OR P2, PT, R9, 0x82, P2 ;  /* 0x000000820900780c */ /* 0x000fc60001741670 */
[----:B------:R-:W-:Y:S02]  /*8190*/  @P3 LOP3.LUT R16, R16, 0x2000000, RZ, 0xfc, !PT ;  /* 0x0200000010103812 */ /* 0x000fe400078efcff */
[----:B------:R-:W-:Y:S02]  /*81a0*/  ISETP.GE.AND P3, PT, R14, 0x89, PT ;  /* 0x000000890e00780c */ /* 0x000fe40003f66270 */
[----:B------:R-:W-:Y:S02]  /*81b0*/  FSEL R121, R121, -INF , !P2 ;  /* 0xff80000079797808 */ /* 0x000fe40005000000 */
[----:B------:R-:W-:Y:S02]  /*81c0*/  ISETP.GT.AND P2, PT, R8, 0x88, !P3 ;  /* 0x000000880800780c */ /* 0x000fe40005f44270 */
[----:B------:R-:W-:Y:S02]  /*81d0*/  LOP3.LUT R16, R16, 0xfeffffff, RZ, 0xc0, !PT ;  /* 0xfeffffff10107812 */ /* 0x000fe400078ec0ff */
[----:B------:R-:W-:-:S04]  /*81e0*/  ISETP.LT.OR P2, PT, R9, 0x89, P2 ;  /* 0x000000890900780c */ /* 0x000fc80001741670 */
[----:B------:R-:W-:Y:S02]  /*81f0*/  FSEL R124, R124, -INF , !P2 ;  /* 0xff8000007c7c7808 */ /* 0x000fe40005000000 */
[----:B------:R-:W-:Y:S02]  /*8200*/  ISETP.GE.AND P2, PT, R14, 0x8a, PT ;  /* 0x0000008a0e00780c */ /* 0x000fe40003f46270 */
[----:B------:R-:W-:Y:S02]  /*8210*/  @P3 LOP3.LUT R16, R16, 0x1000000, RZ, 0xfc, !PT ;  /* 0x0100000010103812 */ /* 0x000fe400078efcff */
[----:B------:R-:W-:Y:S02]  /*8220*/  ISETP.GT.AND P3, PT, R8, 0x89, !P2 ;  /* 0x000000890800780c */ /* 0x000fe40005764270 */
[----:B------:R-:W-:Y:S02]  /*8230*/  LOP3.LUT R16, R16, 0xfffffffe, RZ, 0xc0, !PT ;  /* 0xfffffffe10107812 */ /* 0x000fe400078ec0ff */
        /* <DEDUP_REMOVED lines=14> */
[----:B------:R-:W-:-:S13]  /*8320*/  ISETP.GE.AND P6, PT, R14, 0x1, PT ;  /* 0x000000010e00780c */ /* 0x000fda0003fc6270 */
[----:B------:R-:W-:Y:S02]  /*8330*/  @P6 LOP3.LUT R16, R16, 0x1, RZ, 0xfc, !PT ;  /* 0x0000000110106812 */ /* 0x000fe400078efcff */
[----:B------:R-:W-:Y:S02]  /*8340*/  ISETP.GT.AND P6, PT, R8, RZ, !P6 ;  /* 0x000000ff0800720c */ /* 0x000fe400077c4270 */
[----:B------:R-:W-:Y:S02]  /*8350*/  LOP3.LUT R16, R16, 0xf7ffffff, RZ, 0xc0, !PT ;  /* 0xf7ffffff10107812 */ /* 0x000fe400078ec0ff */
[----:B------:R-:W-:-:S04]  /*8360*/  ISETP.LT.OR P6, PT, R9, 0x1, P6 ;  /* 0x000000010900780c */ /* 0x000fc800037c1670 */
[----:B------:R-:W-:Y:S02]  /*8370*/  FSEL R184, R184, -INF , !P6 ;  /* 0xff800000b8b87808 */ /* 0x000fe40007000000 */
[----:B------:R-:W-:-:S13]  /*8380*/  ISETP.GE.AND P6, PT, R14, 0x9a, PT ;  /* 0x0000009a0e00780c */ /* 0x000fda0003fc6270 */
[----:B------:R-:W-:Y:S02]  /*8390*/  @P6 LOP3.LUT R16, R16, 0x8000000, RZ, 0xfc, !PT ;  /* 0x0800000010106812 */ /* 0x000fe400078efcff */
[----:B------:R-:W-:Y:S02]  /*83a0*/  ISETP.GT.AND P6, PT, R8, 0x99, !P6 ;  /* 0x000000990800780c */ /* 0x000fe400077c4270 */
[----:B------:R-:W0:Y:S02]  /*83b0*/  SHFL.IDX PT, R8, R13, 0x1, 0x1c1f ;  /* 0x003c1f000d087f89 */ /* 0x000e2400000e0000 */
[----:B------:R-:W-:-:S04]  /*83c0*/  ISETP.LT.OR P6, PT, R9, 0x9a, P6 ;  /* 0x0000009a0900780c */ /* 0x000fc800037c1670 */
[----:B------:R-:W-:Y:S02]  /*83d0*/  FSEL R133, R133, -INF , !P6 ;  /* 0xff80000085857808 */ /* 0x000fe40007000000 */
[----:B------:R-:W-:Y:S01]  /*83e0*/  PLOP3.LUT P6, PT, PT, PT, UP1, 0x40, 0x0 ;  /* 0x000000000000781c */ /* 0x000fe20003fce818 */
[--C-:B0-----:R-:W-:Y:S02]  /*83f0*/  IMAD.IADD R12, R12, 0x1, R8.reuse ;  /* 0x000000010c0c7824 */ /* 0x101fe400078e0208 */
[----:B------:R-:W-:-:S10]  /*8400*/  IMAD.IADD R11, R11, 0x1, R8 ;  /* 0x000000010b0b7824 */ /* 0x000fd400078e0208 */
[----:B------:R-:W-:Y:S05]  /*8410*/  @P6 BRA `(.L_x_1011) ;  /* 0x0000000000546947 */ /* 0x000fea0003800000 */
        /* <DEDUP_REMOVED lines=12> */
.L_x_1013:
[----:B------:R-:W-:-:S05]  /*84e0*/  IMAD.U32 R15, RZ, RZ, UR52 ;  /* 0x00000034ff0f7e24 */ /* 0x000fca000f8e00ff */
[----:B------:R-:W-:-:S13]  /*84f0*/  ISETP.NE.AND P6, PT, R15, 0x1, PT ;  /* 0x000000010f00780c */ /* 0x000fda0003fc5270 */
[----:B------:R-:W0:Y:S02]  /*8500*/  @P6 LDC.64 R8, c[0x0][0x9e8] ;  /* 0x00027a00ff086b82 */ /* 0x000e240000000a00 */
[----:B0-----:R-:W-:-:S05]  /*8510*/  @P6 IMAD.HI.U32 R8, R13, R8, RZ ;  /* 0x000000080d086227 */ /* 0x001fca00078e00ff */
[----:B------:R-:W-:-:S07]  /*8520*/  @P6 SHF.R.U32.HI R13, RZ, R9, R8 ;  /* 0x00000009ff0d6219 */ /* 0x000fce0000011608 */
.L_x_1014:
[----:B------:R-:W-:Y:S05]  /*8530*/  BSYNC B0 ;  /* 0x0000000000007941 */ /* 0x000fea0003800000 */
.L_x_1012:
[----:B------:R-:W-:-:S05]  /*8540*/  IMAD R10, R13, R15, R10 ;  /* 0x0000000f0d0a7224 */ /* 0x000fca00078e020a */
[----:B------:R-:W-:Y:S02]  /*8550*/  VIADDMNMX R12, R10, R15, R12, PT ;  /* 0x0000000f0a0c7246 */ /* 0x000fe4000380010c */
[----:B------:R-:W-:-:S07]  /*8560*/  VIMNMX R11, R11, R10, !PT ;  /* 0x0000000a0b0b7248 */ /* 0x000fce0007fe0100 */
.L_x_1011:
[----:B------:R-:W-:Y:S01]  /*8570*/  ISETP.GT.AND P1, PT, R11, 0x20, !P1 ;  /* 0x000000200b00780c */ /* 0x000fe20004f24270 */
[----:B------:R-:W-:Y:S01]  /*8580*/  IMAD.U32 R15, RZ, RZ, UR37 ;  /* 0x00000025ff0f7e24 */ /* 0x000fe2000f8e00ff */
[----:B------:R-:W-:Y:S02]  /*8590*/  LOP3.LUT P6, RZ, R16, 0x20000, RZ, 0xc0, !PT ;  /* 0x0002000010ff7812 */ /* 0x000fe400078cc0ff */
[----:B------:R-:W-:Y:S02]  /*85a0*/  ISETP.LT.OR P1, PT, R12, 0x21, P1 ;  /* 0x000000210c00780c */ /* 0x000fe40000f21670 */
[----:B------:R-:W-:Y:S02]  /*85b0*/  FMNMX.FTZ R8, R184, R3, !PT ;  /* 0x00000003b8087209 */ /* 0x000fe40007810000 */
[----:B------:R-:W-:Y:S02]  /*85c0*/  FSEL R170, R170, -INF , !P1 ;  /* 0xff800000aaaa7808 */ /* 0x000fe40004800000 */
[----:B------:R-:W-:-:S02]  /*85d0*/  LOP3.LUT P1, RZ, R16, 0x2, RZ, 0xc0, !PT ;  /* 0x0000000210ff7812 */ /* 0x000fc4000782c0ff */
[----:B------:R-:W-:Y:S02]  /*85e0*/  FMNMX.FTZ R9, R185, R8, !PT ;  /* 0x00000008b9097209 */ /* 0x000fe40007810000 */
[----:B------:R-:W-:Y:S02]  /*85f0*/  ISETP.GT.AND P1, PT, R11, 0x21, !P1 ;  /* 0x000000210b00780c */ /* 0x000fe40004f24270 */
[----:B------:R-:W-:Y:S02]  /*8600*/  FMNMX.FTZ R8, R188, R9, !PT ;  /* 0x00000009bc087209 */ /* 0x000fe40007810000 */
[----:B------:R-:W-:Y:S02]  /*8610*/  ISETP.LT.OR P1, PT, R12, 0x22, P1 ;  /* 0x000000220c00780c */ /* 0x000fe40000f21670 */
[----:B------:R-:W-:Y:S02]  /*8620*/  FMNMX.FTZ R9, R189, R8, !PT ;  /* 0x00000008bd097209 */ /* 0x000fe40007810000 */
[----:B------:R-:W-:-:S02]  /*8630*/  FSEL R171, R171, -INF , !P1 ;  /* 0xff800000abab7808 */ /* 0x000fc40004800000 */
[----:B------:R-:W-:Y:S02]  /*8640*/  LOP3.LUT P1, RZ, R16, 0x4, RZ, 0xc0, !PT ;  /* 0x0000000410ff7812 */ /* 0x000fe4000782c0ff */
[----:B------:R-:W-:Y:S02]  /*8650*/  FMNMX.FTZ R8, R192, R9, !PT ;  /* 0x00000009c0087209 */ /* 0x000fe40007810000 */
[----:B------:R-:W-:Y:S02]  /*8660*/  ISETP.GT.AND P1, PT, R11, 0x28, !P1 ;  /* 0x000000280b00780c */ /* 0x000fe40004f24270 */
[----:B------:R-:W-:Y:S02]  /*8670*/  FMNMX.FTZ R9, R193, R8, !PT ;  /* 0x00000008c1097209 */ /* 0x000fe40007810000 */
[----:B------:R-:W-:Y:S02]  /*8680*/  ISETP.LT.OR P1, PT, R12, 0x29, P1 ;  /* 0x000000290c00780c */ /* 0x000fe40000f21670 */
[----:B------:R-:W-:-:S02]  /*8690*/  FMNMX.FTZ R8, R196, R9, !PT ;  /* 0x00000009c4087209 */ /* 0x000fc40007810000 */
[----:B------:R-:W-:Y:S02]  /*86a0*/  FSEL R174, R174, -INF , !P1 ;  /* 0xff800000aeae7808 */ /* 0x000fe40004800000 */
[----:B------:R-:W-:Y:S02]  /*86b0*/  LOP3.LUT P1, RZ, R16, 0x8, RZ, 0xc0, !PT ;  /* 0x0000000810ff7812 */ /* 0x000fe4000782c0ff */
[----:B------:R-:W-:Y:S02]  /*86c0*/  FMNMX.FTZ R9, R197, R8, !PT ;  /* 0x00000008c5097209 */ /* 0x000fe40007810000 */
[----:B------:R-:W-:Y:S02]  /*86d0*/  ISETP.GT.AND P1, PT, R11, 0x29, !P1 ;  /* 0x000000290b00780c */ /* 0x000fe40004f24270 */
[----:B------:R-:W-:Y:S02]  /*86e0*/  FMNMX.FTZ R8, R168, R9, !PT ;  /* 0x00000009a8087209 */ /* 0x000fe40007810000 */
[----:B------:R-:W-:-:S02]  /*86f0*/  ISETP.LT.OR P1, PT, R12, 0x2a, P1 ;  /* 0x0000002a0c00780c */ /* 0x000fc40000f21670 */
[----:B------:R-:W-:Y:S02]  /*8700*/  FMNMX.FTZ R9, R169, R8, !PT ;  /* 0x00000008a9097209 */ /* 0x000fe40007810000 */
[----:B------:R-:W-:Y:S02]  /*8710*/  FSEL R175, R175, -INF , !P1 ;  /* 0xff800000afaf7808 */ /* 0x000fe40004800000 */
[----:B------:R-:W-:Y:S02]  /*8720*/  LOP3.LUT P1, RZ, R16, 0x10, RZ, 0xc0, !PT ;  /* 0x0000001010ff7812 */ /* 0x000fe4000782c0ff */
[----:B------:R-:W-:Y:S02]  /*8730*/  FMNMX.FTZ R8, R172, R9, !PT ;  /* 0x00000009ac087209 */ /* 0x000fe40007810000 */
[----:B------:R-:W-:Y:S02]  /*8740*/  ISETP.GT.AND P1, PT, R11, 0x30, !P1 ;  /* 0x000000300b00780c */ /* 0x000fe40004f24270 */
[----:B------:R-:W-:-:S02]  /*8750*/  FMNMX.FTZ R9, R173, R8, !PT ;  /* 0x00000008ad097209 */ /* 0x000fc40007810000 */
[----:B------:R-:W-:Y:S02]  /*8760*/  ISETP.LT.OR P1, PT, R12, 0x31, P1 ;  /* 0x000000310c00780c */ /* 0x000fe40000f21670 */
[----:B------:R-:W-:Y:S02]  /*8770*/  FMNMX.FTZ R8, R176, R9, !PT ;  /* 0x00000009b0087209 */ /* 0x000fe40007810000 */
[----:B------:R-:W-:Y:S02]  /*8780*/  FSEL R178, R178, -INF , !P1 ;  /* 0xff800000b2b27808 */ /* 0x000fe40004800000 */
[----:B------:R-:W-:Y:S02]  /*8790*/  LOP3.LUT P1, RZ, R16, 0x800000, RZ, 0xc0, !PT ;  /* 0x0080000010ff7812 */ /* 0x000fe4000782c0ff */
[----:B------:R-:W-:Y:S02]  /*87a0*/  FMNMX.FTZ R9, R177, R8, !PT ;  /* 0x00000008b1097209 */ /* 0x000fe40007810000 */
[----:B------:R-:W-:-:S02]  /*87b0*/  ISETP.GT.AND P1, PT, R11, 0x31, !P1 ;  /* 0x000000310b00780c */ /* 0x000fc40004f24270 */
[----:B------:R-:W-:Y:S02]  /*87c0*/  FMNMX.FTZ R8, R180, R9, !PT ;  /* 0x00000009b4087209 */ /* 0x000fe40007810000 */
[----:B------:R-:W-:Y:S02]  /*87d0*/  ISETP.LT.OR P1, PT, R12, 0x32, P1 ;  /* 0x000000320c00780c */ /* 0x000fe40000f21670 */
[----:B------:R-:W-:Y:S02]  /*87e0*/  FMNMX.FTZ R9, R181, R8, !PT ;  /* 0x00000008b5097209 */ /* 0x000fe40007810000 */
[----:B------:R-:W-:Y:S02]  /*87f0*/  FSEL R179, R179, -INF , !P1 ;  /* 0xff800000b3b37808 */ /* 0x000fe40004800000 */
[----:B------:R-:W-:Y:S02]  /*8800*/  LOP3.LUT P1, RZ, R16, 0x400000, RZ, 0xc0, !PT ;  /* 0x0040000010ff7812 */ /* 0x000fe4000782c0ff */
[----:B------:R-:W-:-:S02]  /*8810*/  FMNMX.FTZ R8, R152, R9, !PT ;  /* 0x0000000998087209 */ /* 0x000fc40007810000 */
[----:B------:R-:W-:Y:S02]  /*8820*/  ISETP.GT.AND P1, PT, R11, 0x38, !P1 ;  /* 0x000000380b00780c */ /* 0x000fe40004f24270 */
[----:B------:R-:W-:Y:S02]  /*8830*/  FMNMX.FTZ R9, R153, R8, !PT ;  /* 0x0000000899097209 */ /* 0x000fe40007810000 */
        /* <DEDUP_REMOVED lines=31> */
[----:B------:R-:W-:Y:S02]  /*8a30*/  ISETP.GT.AND P1, PT, R11, 0x49, !P6 ;  /* 0x000000490b00780c */ /* 0x000fe40007724270 */
[----:B------:R-:W-:Y:S02]  /*8a40*/  LOP3.LUT P6, RZ, R16, 0x40, RZ, 0xc0, !PT ;  /* 0x0000004010ff7812 */ /* 0x000fe400078cc0ff */
        /* <DEDUP_REMOVED lines=22> */
[----:B------:R-:W-:Y:S01]  /*8bb0*/  ISETP.GT.AND P2, PT, R11, 0x89, !P2 ;  /* 0x000000890b00780c */ /* 0x000fe20005744270 */
[----:B------:R-:W0:Y:S01]  /*8bc0*/  SHFL.BFLY PT, R8, R13, 0x2, 0x1f ;  /* 0x0c401f000d087f89 */ /* 0x000e2200000e0000 */
[----:B------:R-:W-:Y:S02]  /*8bd0*/  FSEL R166, R166, -INF , !P1 ;  /* 0xff800000a6a67808 */ /* 0x000fe40004800000 */
[----:B------:R-:W-:-:S02]  /*8be0*/  LOP3.LUT P1, RZ, R16, 0x2000, RZ, 0xc0, !PT ;  /* 0x0000200010ff7812 */ /* 0x000fc4000782c0ff */
[C---:B------:R-:W-:Y:S02]  /*8bf0*/  ISETP.LT.OR P2, PT, R12.reuse, 0x8a, P2 ;  /* 0x0000008a0c00780c */ /* 0x040fe40001741670 */
[C---:B------:R-:W-:Y:S02]  /*8c00*/  ISETP.GT.AND P1, PT, R11.reuse, 0x59, !P1 ;  /* 0x000000590b00780c */ /* 0x040fe40004f24270 */
[----:B------:R-:W-:Y:S02]  /*8c10*/  ISETP.GT.AND P3, PT, R11, 0x90, !P3 ;  /* 0x000000900b00780c */ /* 0x000fe40005f64270 */
[----:B------:R-:W-:Y:S02]  /*8c20*/  ISETP.LT.OR P1, PT, R12, 0x5a, P1 ;  /* 0x0000005a0c00780c */ /* 0x000fe40000f21670 */
[----:B------:R-:W-:Y:S02]  /*8c30*/  FSEL R127, R127, -INF , !P2 ;  /* 0xff8000007f7f7808 */ /* 0x000fe40005000000 */
[----:B------:R-:W-:-:S02]  /*8c40*/  FSEL R167, R167, -INF , !P1 ;  /* 0xff800000a7a77808 */ /* 0x000fc40004800000 */
[----:B------:R-:W-:Y:S02]  /*8c50*/  LOP3.LUT P1, RZ, R16, 0x1000, RZ, 0xc0, !PT ;  /* 0x0000100010ff7812 */ /* 0x000fe4000782c0ff */
[C---:B------:R-:W-:Y:S02]  /*8c60*/  ISETP.GT.AND P4, PT, R11.reuse, 0x91, !P4 ;  /* 0x000000910b00780c */ /* 0x040fe40006784270 */
[----:B------:R-:W-:Y:S02]  /*8c70*/  ISETP.GT.AND P1, PT, R11, 0x60, !P1 ;  /* 0x000000600b00780c */ /* 0x000fe40004f24270 */
[C---:B------:R-:W-:Y:S02]  /*8c80*/  ISETP.LT.OR P3, PT, R12.reuse, 0x91, P3 ;  /* 0x000000910c00780c */ /* 0x040fe40001f61670 */
[----:B------:R-:W-:Y:S02]  /*8c90*/  ISETP.LT.OR P1, PT, R12, 0x61, P1 ;  /* 0x000000610c00780c */ /* 0x000fe40000f21670 */
[----:B0-----:R-:W-:-:S02]  /*8ca0*/  FMNMX.FTZ R14, R13, R8, !PT ;  /* 0x000000080d0e7209 */ /* 0x001fc40007810000 */
[----:B------:R-:W-:Y:S02]  /*8cb0*/  FSEL R138, R138, -INF , !P1 ;  /* 0xff8000008a8a7808 */ /* 0x000fe40004800000 */
[----:B------:R-:W-:Y:S01]  /*8cc0*/  LOP3.LUT P1, RZ, R16, 0x800, RZ, 0xc0, !PT ;  /* 0x0000080010ff7812 */ /* 0x000fe2000782c0ff */
[----:B------:R-:W0:Y:S01]  /*8cd0*/  SHFL.BFLY PT, R9, R14, 0x1, 0x1f ;  /* 0x0c201f000e097f89 */ /* 0x000e2200000e0000 */
[C---:B------:R-:W-:Y:S02]  /*8ce0*/  ISETP.GT.AND P5, PT, R11.reuse, 0x98, !P5 ;  /* 0x000000980b00780c */ /* 0x040fe40006fa4270 */
[----:B------:R-:W-:Y:S02]  /*8cf0*/  ISETP.GT.AND P1, PT, R11, 0x61, !P1 ;  /* 0x000000610b00780c */ /* 0x000fe40004f24270 */
[C---:B------:R-:W-:Y:S02]  /*8d00*/  ISETP.LT.OR P4, PT, R12.reuse, 0x92, P4 ;  /* 0x000000920c00780c */ /* 0x040fe40002781670 */
[----:B------:R-:W-:-:S02]  /*8d10*/  ISETP.LT.OR P1, PT, R12, 0x62, P1 ;  /* 0x000000620c00780c */ /* 0x000fc40000f21670 */
[----:B------:R-:W-:Y:S02]  /*8d20*/  FSEL R130, R130, -INF , !P3 ;  /* 0xff80000082827808 */ /* 0x000fe40005800000 */
[----:B------:R-:W-:Y:S02]  /*8d30*/  FSEL R139, R139, -INF , !P1 ;  /* 0xff8000008b8b7808 */ /* 0x000fe40004800000 */
[----:B------:R-:W-:Y:S02]  /*8d40*/  LOP3.LUT P1, RZ, R16, 0x400, RZ, 0xc0, !PT ;  /* 0x0000040010ff7812 */ /* 0x000fe4000782c0ff */
[----:B------:R-:W-:Y:S02]  /*8d50*/  ISETP.LT.OR P5, PT, R12, 0x99, P5 ;  /* 0x000000990c00780c */ /* 0x000fe40002fa1670 */
[----:B------:R-:W-:Y:S02]  /*8d60*/  ISETP.GT.AND P1, PT, R11, 0x68, !P1 ;  /* 0x000000680b00780c */ /* 0x000fe40004f24270 */
[----:B------:R-:W-:-:S02]  /*8d70*/  FSEL R134, R134, -INF , !P5 ;  /* 0xff80000086867808 */ /* 0x000fc40006800000 */
[----:B------:R-:W-:Y:S02]  /*8d80*/  ISETP.LT.OR P1, PT, R12, 0x69, P1 ;  /* 0x000000690c00780c */ /* 0x000fe40000f21670 */
[----:B0-----:R-:W-:Y:S02]  /*8d90*/  FMNMX.FTZ R8, R14, R9, !PT ;  /* 0x000000090e087209 */ /* 0x001fe40007810000 */
[----:B------:R-:W-:Y:S02]  /*8da0*/  FSEL R142, R142, -INF , !P1 ;  /* 0xff8000008e8e7808 */ /* 0x000fe40004800000 */
[----:B------:R-:W-:Y:S01]  /*8db0*/  LOP3.LUT P1, RZ, R16, 0x200, RZ, 0xc0, !PT ;  /* 0x0000020010ff7812 */ /* 0x000fe2000782c0ff */
[----:B------:R-:W-:-:S03]  /*8dc0*/  FFMA.FTZ R10, R8, R15, -8 ;  /* 0xc1000000080a7423 */ /* 0x000fc6000001000f */
[----:B------:R-:W-:-:S04]  /*8dd0*/  ISETP.GT.AND P1, PT, R11, 0x69, !P1 ;  /* 0x000000690b00780c */ /* 0x000fc80004f24270 */
[----:B------:R-:W-:-:S04]  /*8de0*/  ISETP.LT.OR P1, PT, R12, 0x6a, P1 ;  /* 0x0000006a0c00780c */ /* 0x000fc80000f21670 */
[----:B------:R-:W-:Y:S02]  /*8df0*/  FSEL R143, R143, -INF , !P1 ;  /* 0xff8000008f8f7808 */ /* 0x000fe40004800000 */
[----:B------:R-:W-:-:S04]  /*8e00*/  LOP3.LUT P1, RZ, R16, 0x100, RZ, 0xc0, !PT ;  /* 0x0000010010ff7812 */ /* 0x000fc8000782c0ff */
[----:B------:R-:W-:-:S04]  /*8e10*/  ISETP.GT.AND P1, PT, R11, 0x70, !P1 ;  /* 0x000000700b00780c */ /* 0x000fc80004f24270 */
[----:B------:R-:W-:-:S04]  /*8e20*/  ISETP.LT.OR P1, PT, R12, 0x71, P1 ;  /* 0x000000710c00780c */ /* 0x000fc80000f21670 */
[----:B------:R-:W-:Y:S02]  /*8e30*/  FSEL R146, R146, -INF , !P1 ;  /* 0xff80000092927808 */ /* 0x000fe40004800000 */
[----:B------:R-:W-:-:S04]  /*8e40*/  LOP3.LUT P1, RZ, R16, 0x80, RZ, 0xc0, !PT ;  /* 0x0000008010ff7812 */ /* 0x000fc8000782c0ff */
[----:B------:R-:W-:-:S04]  /*8e50*/  ISETP.GT.AND P1, PT, R11, 0x71, !P1 ;  /* 0x000000710b00780c */ /* 0x000fc80004f24270 */
[----:B------:R-:W-:-:S04]  /*8e60*/  ISETP.LT.OR P1, PT, R12, 0x72, P1 ;  /* 0x000000720c00780c */ /* 0x000fc80000f21670 */
[----:B------:R-:W-:Y:S02]  /*8e70*/  FSEL R147, R147, -INF , !P1 ;  /* 0xff80000093937808 */ /* 0x000fe40004800000 */
[----:B------:R-:W-:Y:S02]  /*8e80*/  ISETP.GT.AND P1, PT, R11, 0x78, !P6 ;  /* 0x000000780b00780c */ /* 0x000fe40007724270 */
[----:B------:R-:W-:Y:S02]  /*8e90*/  LOP3.LUT P6, RZ, R16, 0x1000000, RZ, 0xc0, !PT ;  /* 0x0100000010ff7812 */ /* 0x000fe400078cc0ff */
        /* <DEDUP_REMOVED lines=46> */
[C---:B------:R-:W-:Y:S02]  /*9180*/  ISETP.GT.AND P1, PT, R11.reuse, RZ, !P6 ;  /* 0x000000ff0b00720c */ /* 0x040fe40007724270 */
[----:B------:R-:W-:Y:S02]  /*9190*/  LOP3.LUT P6, RZ, R16, 0x8000000, RZ, 0xc0, !PT ;  /* 0x0800000010ff7812 */ /* 0x000fe400078cc0ff */
[----:B------:R-:W-:Y:S02]  /*91a0*/  ISETP.LT.OR P1, PT, R12, 0x1, P1 ;  /* 0x000000010c00780c */ /* 0x000fe40000f21670 */
[----:B------:R-:W-:Y:S02]  /*91b0*/  ISETP.GT.AND P2, PT, R11, 0x99, !P6 ;  /* 0x000000990b00780c */ /* 0x000fe40007744270 */
[----:B------:R-:W-:-:S02]  /*91c0*/  FSEL R9, R186, -INF , !P1 ;  /* 0xff800000ba097808 */ /* 0x000fc40004800000 */
[----:B------:R-:W-:Y:S02]  /*91d0*/  FSETP.NEU.FTZ.AND P1, PT, R8, -INF , PT ;  /* 0xff8000000800780b */ /* 0x000fe40003f3d000 */
[----:B------:R-:W-:Y:S02]  /*91e0*/  ISETP.LT.OR P2, PT, R12, 0x9a, P2 ;  /* 0x0000009a0c00780c */ /* 0x000fe40001741670 */
[----:B------:R-:W-:Y:S02]  /*91f0*/  FSEL R10, R10, RZ, P1 ;  /* 0x000000ff0a0a7208 */ /* 0x000fe40000800000 */
[----:B------:R-:W-:-:S03]  /*9200*/  FSEL R135, R135, -INF , !P2 ;  /* 0xff80000087877808 */ /* 0x000fc60005000000 */
        /* <DEDUP_REMOVED lines=20> */
[----:B0-----:R-:W-:-:S01]  /*9350*/  FFMA.FTZ R192, R144, UR37, -R10 ;  /* 0x0000002590c07c23 */ /* 0x001fc2000801080a */
        /* <DEDUP_REMOVED lines=30> */
[----:B------:R-:W-:Y:S01]  /*9540*/  FFMA.FTZ R133, R133, UR37, -R10 ;  /* 0x0000002585857c23 */ /* 0x000fe2000801080a */
[----:B------:R-:W-:Y:S01]  /*9550*/  MUFU.EX2 R13, R13 ;  /* 0x0000000d000d7308 */ /* 0x000fe20000000800 */
[----:B------:R-:W-:-:S04]  /*9560*/  FMNMX.FTZ R189, R179, R188, !PT ;  /* 0x000000bcb3bd7209 */ /* 0x000fc80007810000 */
[----:B------:R-:W-:-:S03]  /*9570*/  FMNMX.FTZ R188, R182, R189, !PT ;  /* 0x000000bdb6bc7209 */ /* 0x000fc60007810000 */
        /* <DEDUP_REMOVED lines=29> */
[----:B------:R-:W-:Y:S02]  /*9750*/  FMNMX.FTZ R188, R126, R137, !PT ;  /* 0x000000897ebc7209 */ /* 0x000fe40007810000 */
[----:B------:R-:W-:Y:S01]  /*9760*/  FSEL R137, R131, -INF , !P4 ;  /* 0xff80000083897808 */ /* 0x000fe20006000000 */
[----:B------:R-:W-:Y:S01]  /*9770*/  MUFU.EX2 R173, R173 ;  /* 0x000000ad00ad7308 */ /* 0x000fe20000000800 */
[----:B------:R-:W-:-:S04]  /*9780*/  FMNMX.FTZ R189, R127, R188, !PT ;  /* 0x000000bc7fbd7209 */ /* 0x000fc80007810000 */
[----:B------:R-:W-:-:S03]  /*9790*/  FMNMX.FTZ R140, R130, R189, !PT ;  /* 0x000000bd828c7209 */ /* 0x000fc60007810000 */
[----:B------:R-:W-:Y:S01]  /*97a0*/  MUFU.EX2 R131, R193 ;  /* 0x000000c100837308 */ /* 0x000fe20000000800 */
[----:B------:R-:W-:-:S04]  /*97b0*/  FMNMX.FTZ R141, R137, R140, !PT ;  /* 0x0000008c898d7209 */ /* 0x000fc80007810000 */
[----:B------:R-:W-:Y:S01]  /*97c0*/  FMNMX.FTZ R140, R134, R141, !PT ;  /* 0x0000008d868c7209 */ /* 0x000fe20007810000 */
[----:B------:R-:W-:-:S01]  /*97d0*/  FFMA.FTZ R141, R145, UR37, -R10 ;  /* 0x00000025918d7c23 */ /* 0x000fc2000801080a */
[----:B------:R-:W-:Y:S01]  /*97e0*/  FFMA.FTZ R145, R149, UR37, -R10 ;  /* 0x0000002595917c23 */ /* 0x000fe2000801080a */
[----:B------:R-:W-:Y:S01]  /*97f0*/  IMAD.U32 R149, RZ, RZ, UR37 ;  /* 0x00000025ff957e24 */ /* 0x000fe2000f8e00ff */
[----:B------:R-:W-:Y:S01]  /*9800*/  FMNMX.FTZ R188, R135, R140, !PT ;  /* 0x0000008c87bc7209 */ /* 0x000fe20007810000 */
[----:B------:R-:W-:Y:S04]  /*9810*/  MUFU.EX2 R176, R176 ;  /* 0x000000b000b07308 */ /* 0x000fe80000000800 */
[----:B------:R-:W0:Y:S04]  /*9820*/  SHFL.BFLY PT, R189, R188, 0x2, 0x1f ;  /* 0x0c401f00bcbd7f89 */ /* 0x000e2800000e0000 */
[----:B------:R-:W-:Y:S08]  /*9830*/  MUFU.EX2 R140, R192 ;  /* 0x000000c0008c7308 */ /* 0x000ff00000000800 */
[----:B------:R-:W-:Y:S08]  /*9840*/  MUFU.EX2 R177, R177 ;  /* 0x000000b100b17308 */ /* 0x000ff00000000800 */
[----:B------:R-:W-:Y:S01]  /*9850*/  MUFU.EX2 R180, R180 ;  /* 0x000000b400b47308 */ /* 0x000fe20000000800 */
[----:B0-----:R-:W-:-:S02]  /*9860*/  FMNMX.FTZ R189, R188, R189, !PT ;  /* 0x000000bdbcbd7209 */ /* 0x001fc40007810000 */
[----:B------:R-:W-:-:S05]  /*9870*/  FSEL R188, R8, RZ, P1 ;  /* 0x000000ff08bc7208 */ /* 0x000fca0000800000 */
[----:B------:R-:W-:Y:S01]  /*9880*/  MUFU.EX2 R181, R181 ;  /* 0x000000b500b57308 */ /* 0x000fe20000000800 */
[----:B------:R-:W0:Y:S01]  /*9890*/  SHFL.BFLY PT, R148, R189, 0x1, 0x1f ;  /* 0x0c201f00bd947f89 */ /* 0x000e2200000e0000 */
[----:B------:R-:W-:-:S04]  /*98a0*/  FADD.FTZ R188, -R188, R3 ;  /* 0x00000003bcbc7221 */ /* 0x000fc80000010100 */
[----:B------:R-:W-:Y:S02]  /*98b0*/  FMUL.FTZ R188, R188, UR37 ;  /* 0x00000025bcbc7c20 */ /* 0x000fe40008410000 */
[----:B------:R-:W-:Y:S08]  /*98c0*/  MUFU.EX2 R3, R133 ;  /* 0x0000008500037308 */ /* 0x000ff00000000800 */
[----:B------:R-:W1:Y:S08]  /*98d0*/  MUFU.EX2 R188, R188 ;  /* 0x000000bc00bc7308 */ /* 0x000e700000000800 */
[----:B------:R-:W-:Y:S01]  /*98e0*/  MUFU.EX2 R152, R152 ;  /* 0x0000009800987308 */ /* 0x000fe20000000800 */
[----:B0-----:R-:W-:-:S04]  /*98f0*/  FMNMX.FTZ R10, R189, R148, !PT ;  /* 0x00000094bd0a7209 */ /* 0x001fc80007810000 */
[C---:B------:R-:W-:Y:S01]  /*9900*/  FSETP.NEU.FTZ.AND P1, PT, R10.reuse, -INF , PT ;  /* 0xff8000000a00780b */ /* 0x040fe20003f3d000 */
[----:B------:R-:W-:-:S02]  /*9910*/  FFMA.FTZ R148, R10, R149, -8 ;  /* 0xc10000000a947423 */ /* 0x000fc40000010095 */
[----:B------:R-:W-:Y:S01]  /*9920*/  MUFU.EX2 R153, R153 ;  /* 0x0000009900997308 */ /* 0x000fe20000000800 */
[----:B-1----:R-:W-:-:S02]  /*9930*/  FFMA.FTZ R193, R188, R6, R13 ;  /* 0x00000006bcc17223 */ /* 0x002fc4000001000d */
[----:B------:R-:W-:-:S05]  /*9940*/  FSEL R148, R148, RZ, P1 ;  /* 0x000000ff94947208 */ /* 0x000fca0000800000 */
[--C-:B------:R-:W-:Y:S01]  /*9950*/  FFMA.FTZ R189, R190, UR37, -R148.reuse ;  /* 0x00000025bebd7c23 */ /* 0x100fe20008010894 */
[----:B------:R-:W-:-:S01]  /*9960*/  FFMA.FTZ R192, R9, UR37, -R148 ;  /* 0x0000002509c07c23 */ /* 0x000fc20008010894 */
[--C-:B------:R-:W-:Y:S01]  /*9970*/  FFMA.FTZ R9, R187, UR37, -R148.reuse ;  /* 0x00000025bb097c23 */ /* 0x100fe20008010894 */
[----:B------:R-:W-:-:S01]  /*9980*/  FFMA.FTZ R190, R191, UR37, -R148 ;  /* 0x00000025bfbe7c23 */ /* 0x000fc20008010894 */
[----:B------:R0:W-:Y:S01]  /*9990*/  MUFU.EX2 R133, R189 ;  /* 0x000000bd00857308 */ /* 0x0001e20000000800 */
[----:B------:R-:W-:-:S01]  /*99a0*/  FFMA.FTZ R149, R194, UR37, -R148 ;  /* 0x00000025c2957c23 */ /* 0x000fc20008010894 */
[--C-:B------:R-:W-:Y:S01]  /*99b0*/  FFMA.FTZ R194, R195, UR37, -R148.reuse ;  /* 0x00000025c3c27c23 */ /* 0x100fe20008010894 */
[----:B------:R-:W-:-:S01]  /*99c0*/  FFMA.FTZ R191, R158, UR37, -R148 ;  /* 0x000000259ebf7c23 */ /* 0x000fc20008010894 */
[--C-:B------:R-:W-:Y:S01]  /*99d0*/  FFMA.FTZ R187, R198, UR37, -R148.reuse ;  /* 0x00000025c6bb7c23 */ /* 0x100fe20008010894 */
[----:B------:R-:W-:-:S01]  /*99e0*/  FFMA.FTZ R158, R162, UR37, -R148 ;  /* 0x00000025a29e7c23 */ /* 0x000fc20008010894 */
[----:B------:R-:W-:Y:S01]  /*99f0*/  FFMA.FTZ R162, R166, UR37, -R148 ;  /* 0x00000025a6a27c23 */ /* 0x000fe20008010894 */
[----:B------:R-:W-:-:S01]  /*9a00*/  FADD.FTZ R166, R14, R193 ;  /* 0x000000c10ea67221 */ /* 0x000fc20000010000 */
[----:B------:R-:W-:Y:S01]  /*9a10*/  MUFU.EX2 R192, R192 ;  /* 0x000000c000c07308 */ /* 0x000fe20000000800 */
[----:B0-----:R-:W-:Y:S01]  /*9a20*/  FSEL R189, R10, RZ, P1 ;  /* 0x000000ff0abd7208 */ /* 0x001fe20000800000 */
[--C-:B------:R-:W-:Y:S01]  /*9a30*/  FFMA.FTZ R196, R199, UR37, -R148.reuse ;  /* 0x00000025c7c47c23 */ /* 0x100fe20008010894 */
[----:B------:R-:W-:-:S01]  /*9a40*/  FFMA.FTZ R170, R170, UR37, -R148 ;  /* 0x00000025aaaa7c23 */ /* 0x000fc20008010894 */
[--C-:B------:R-:W-:Y:S01]  /*9a50*/  FFMA.FTZ R171, R171, UR37, -R148.reuse ;  /* 0x00000025abab7c23 */ /* 0x100fe20008010894 */
[----:B------:R-:W-:-:S01]  /*9a60*/  FFMA.FTZ R174, R174, UR37, -R148 ;  /* 0x00000025aeae7c23 */ /* 0x000fc20008010894 */
[----:B------:R-:W-:Y:S01]  /*9a70*/  FADD.FTZ R189, -R189, R0 ;  /* 0x00000000bdbd7221 */ /* 0x000fe20000010100 */
[----:B------:R-:W-:-:S01]  /*9a80*/  FFMA.FTZ R175, R175, UR37, -R148 ;  /* 0x00000025afaf7c23 */ /* 0x000fc20008010894 */
[----:B------:R-:W-:Y:S01]  /*9a90*/  MUFU.EX2 R9, R9 ;  /* 0x0000000900097308 */ /* 0x000fe20000000800 */
[----:B------:R-:W-:-:S01]  /*9aa0*/  FFMA.FTZ R178, R178, UR37, -R148 ;  /* 0x00000025b2b27c23 */ /* 0x000fc20008010894 */
[----:B------:R-:W-:Y:S01]  /*9ab0*/  FMUL.FTZ R189, R189, UR37 ;  /* 0x00000025bdbd7c20 */ /* 0x000fe20008410000 */
        /* <DEDUP_REMOVED lines=22> */
[----:B0-----:R-:W-:-:S01]  /*9c20*/  FFMA.FTZ R6, R189, R5, R192 ;  /* 0x00000005bd067223 */ /* 0x001fc200000100c0 */
[----:B------:R-:W-:Y:S01]  /*9c30*/  FADD.FTZ R5, R15, R166 ;  /* 0x000000a60f057221 */ /* 0x000fe20000010000 */
[----:B------:R-:W-:-:S01]  /*9c40*/  FFMA.FTZ R134, R134, UR37, -R148 ;  /* 0x0000002586867c23 */ /* 0x000fc20008010894 */
[----:B------:R-:W-:Y:S01]  /*9c50*/  FFMA.FTZ R135, R135, UR37, -R148 ;  /* 0x0000002587877c23 */ /* 0x000fe20008010894 */
[----:B------:R-:W-:-:S03]  /*9c60*/  FADD.FTZ R6, R9, R6 ;  /* 0x0000000609067221 */ /* 0x000fc60000010000 */
[----:B------:R-:W0:Y:S08]  /*9c70*/  MUFU.EX2 R194, R194 ;  /* 0x000000c200c27308 */ /* 0x000e300000000800 */
[----:B------:R-:W3:Y:S08]  /*9c80*/  MUFU.EX2 R187, R187 ;  /* 0x000000bb00bb7308 */ /* 0x000ef00000000800 */
[----:B------:R4:W-:Y:S08]  /*9c90*/  MUFU.EX2 R0, R191 ;  /* 0x000000bf00007308 */ /* 0x0009f00000000800 */
[----:B------:R-:W5:Y:S01]  /*9ca0*/  MUFU.EX2 R196, R196 ;  /* 0x000000c400c47308 */ /* 0x000f620000000800 */
[----:B----4-:R-:W-:-:S01]  /*9cb0*/  FADD.FTZ R191, R133, R6 ;  /* 0x0000000685bf7221 */ /* 0x010fc20000010000 */
[----:B------:R-:W-:-:S03]  /*9cc0*/  FADD.FTZ R6, R20, R5 ;  /* 0x0000000514067221 */ /* 0x000fc60000010000 */
[----:B-1----:R-:W-:Y:S01]  /*9cd0*/  FADD.FTZ R166, R190, R191 ;  /* 0x000000bfbea67221 */ /* 0x002fe20000010000 */
[----:B------:R-:W-:-:S02]  /*9ce0*/  FADD.FTZ R5, R21, R6 ;  /* 0x0000000615057221 */ /* 0x000fc40000010000 */
[----:B------:R-:W1:Y:S01]  /*9cf0*/  MUFU.EX2 R170, R170 ;  /* 0x000000aa00aa7308 */ /* 0x000e620000000800 */
[----:B--2---:R-:W-:-:S01]  /*9d00*/  FADD.FTZ R191, R149, R166 ;  /* 0x000000a695bf7221 */ /* 0x004fc20000010000 */
[----:B------:R-:W-:-:S03]  /*9d10*/  FADD.FTZ R6, R184, R5 ;  /* 0x00000005b8067221 */ /* 0x000fc60000010000 */
[----:B0-----:R-:W-:Y:S01]  /*9d20*/  FADD.FTZ R166, R194, R191 ;  /* 0x000000bfc2a67221 */ /* 0x001fe20000010000 */
[----:B------:R-:W-:-:S02]  /*9d30*/  FADD.FTZ R5, R185, R6 ;  /* 0x00000006b9057221 */ /* 0x000fc40000010000 */
[----:B------:R-:W0:Y:S01]  /*9d40*/  MUFU.EX2 R171, R171 ;  /* 0x000000ab00ab7308 */ /* 0x000e220000000800 */
[----:B---3--:R-:W-:-:S01]  /*9d50*/  FADD.FTZ R191, R187, R166 ;  /* 0x000000a6bbbf7221 */ /* 0x008fc20000010000 */
[----:B------:R-:W-:-:S03]  /*9d60*/  FADD.FTZ R5, R186, R5 ;  /* 0x00000005ba057221 */ /* 0x000fc60000010000 */
[----:B-----5:R-:W-:Y:S01]  /*9d70*/  FADD.FTZ R191, R196, R191 ;  /* 0x000000bfc4bf7221 */ /* 0x020fe20000010000 */
[----:B------:R-:W-:-:S02]  /*9d80*/  FADD.FTZ R6, R168, R5 ;  /* 0x00000005a8067221 */ /* 0x000fc40000010000 */
[----:B------:R-:W2:Y:S01]  /*9d90*/  MUFU.EX2 R174, R174 ;  /* 0x000000ae00ae7308 */ /* 0x000ea20000000800 */
[----:B-1----:R-:W-:-:S01]  /*9da0*/  FADD.FTZ R166, R170, R191 ;  /* 0x000000bfaaa67221 */ /* 0x002fc20000010000 */
[----:B------:R-:W-:-:S04]  /*9db0*/  FADD.FTZ R5, R169, R6 ;  /* 0x00000006a9057221 */ /* 0x000fc80000010000 */
[----:B------:R-:W-:Y:S02]  /*9dc0*/  FADD.FTZ R6, R172, R5 ;  /* 0x00000005ac067221 */ /* 0x000fe40000010000 */
[----:B------:R-:W1:Y:S01]  /*9dd0*/  MUFU.EX2 R175, R175 ;  /* 0x000000af00af7308 */ /* 0x000e620000000800 */
[----:B0-----:R-:W-:-:S01]  /*9de0*/  FADD.FTZ R191, R171, R166 ;  /* 0x000000a6abbf7221 */ /* 0x001fc20000010000 */
[----:B------:R-:W-:-:S04]  /*9df0*/  FADD.FTZ R5, R173, R6 ;  /* 0x00000006ad057221 */ /* 0x000fc80000010000 */
[----:B------:R-:W-:Y:S02]  /*9e00*/  FADD.FTZ R6, R176, R5 ;  /* 0x00000005b0067221 */ /* 0x000fe40000010000 */
[----:B------:R-:W0:Y:S01]  /*9e10*/  MUFU.EX2 R178, R178 ;  /* 0x000000b200b27308 */ /* 0x000e220000000800 */
[----:B--2---:R-:W-:-:S01]  /*9e20*/  FADD.FTZ R166, R174, R191 ;  /* 0x000000bfaea67221 */ /* 0x004fc20000010000 */
        /* <DEDUP_REMOVED lines=8> */
[----:B------:R-:W-:-:S06]  /*9eb0*/  FADD.FTZ R5, R153, R6 ;  /* 0x0000000699057221 */ /* 0x000fcc0000010000 */
        /* <DEDUP_REMOVED lines=9> */
[----:B-1----:R-:W-:-:S04]  /*9f50*/  FADD.FTZ R191, R155, R166 ;  /* 0x000000a69bbf7221 */ /* 0x002fc80000010000 */
[----:B------:R-:W-:-:S03]  /*9f60*/  FADD.FTZ R166, R0, R191 ;  /* 0x000000bf00a67221 */ /* 0x000fc60000010000 */
        /* <DEDUP_REMOVED lines=26> */
[----:B0-----:R-:W-:-:S01]  /*a110*/  FADD.FTZ R166, R138, R191 ;  /* 0x000000bf8aa67221 */ /* 0x001fc20000010000 */
[----:B------:R-:W-:Y:S01]  /*a120*/  FFMA.FTZ R191, R127, UR37, -R148 ;  /* 0x000000257fbf7c23 */ /* 0x000fe20008010894 */
[----:B------:R-:W-:-:S05]  /*a130*/  FADD.FTZ R127, R131, R6 ;  /* 0x00000006837f7221 */ /* 0x000fca0000010000 */
[----:B------:R-:W0:Y:S01]  /*a140*/  MUFU.EX2 R12, R12 ;  /* 0x0000000c000c7308 */ /* 0x000e220000000800 */
[----:B--2---:R-:W-:-:S07]  /*a150*/  FADD.FTZ R5, R139, R166 ;  /* 0x000000a68b057221 */ /* 0x004fce0000010000 */
[----:B------:R-:W2:Y:S01]  /*a160*/  MUFU.EX2 R143, R143 ;  /* 0x0000008f008f7308 */ /* 0x000ea20000000800 */
[----:B-1----:R-:W-:-:S07]  /*a170*/  FADD.FTZ R6, R142, R5 ;  /* 0x000000058e067221 */ /* 0x002fce0000010000 */
[----:B------:R-:W1:Y:S01]  /*a180*/  MUFU.EX2 R146, R146 ;  /* 0x0000009200927308 */ /* 0x000e620000000800 */
[----:B0-----:R-:W-:-:S01]  /*a190*/  FADD.FTZ R5, R12, R127 ;  /* 0x0000007f0c057221 */ /* 0x001fc20000010000 */
[----:B------:R-:W-:-:S06]  /*a1a0*/  FFMA.FTZ R127, R130, UR37, -R148 ;  /* 0x00000025827f7c23 */ /* 0x000fcc0008010894 */
[----:B------:R-:W0:Y:S01]  /*a1b0*/  MUFU.EX2 R141, R141 ;  /* 0x0000008d008d7308 */ /* 0x000e220000000800 */
[----:B--2---:R-:W-:-:S01]  /*a1c0*/  FADD.FTZ R193, R143, R6 ;  /* 0x000000068fc17221 */ /* 0x004fc20000010000 */
[----:B------:R-:W-:-:S06]  /*a1d0*/  FADD.FTZ R6, R140, R5 ;  /* 0x000000058c067221 */ /* 0x000fcc0000010000 */
[----:B------:R-:W2:Y:S01]  /*a1e0*/  MUFU.EX2 R147, R147 ;  /* 0x0000009300937308 */ /* 0x000ea20000000800 */
[----:B-1----:R-:W-:-:S07]  /*a1f0*/  FADD.FTZ R130, R146, R193 ;  /* 0x000000c192827221 */ /* 0x002fce0000010000 */
[----:B------:R-:W1:Y:S01]  /*a200*/  MUFU.EX2 R144, R144 ;  /* 0x0000009000907308 */ /* 0x000e620000000800 */
[----:B0-----:R-:W-:-:S07]  /*a210*/  FADD.FTZ R5, R141, R6 ;  /* 0x000000068d057221 */ /* 0x001fce0000010000 */
[----:B------:R-:W0:Y:S01]  /*a220*/  MUFU.EX2 R150, R150 ;  /* 0x0000009600967308 */ /* 0x000e220000000800 */
[----:B--2---:R-:W-:-:S01]  /*a230*/  FADD.FTZ R193, R147, R130 ;  /* 0x0000008293c17221 */ /* 0x004fc20000010000 */
[----:B------:R-:W-:-:S06]  /*a240*/  FFMA.FTZ R130, R137, UR37, -R148 ;  /* 0x0000002589827c23 */ /* 0x000fcc0008010894 */
        /* <DEDUP_REMOVED lines=33> */
[----:B0-----:R-:W-:-:S04]  /*a460*/  FADD.FTZ R6, R132, R137 ;  /* 0x0000008984067221 */ /* 0x001fc80000010000 */
[----:B------:R-:W-:Y:S01]  /*a470*/  FADD.FTZ R6, R3, R6 ;  /* 0x0000000603067221 */ /* 0x000fe20000010000 */
[----:B--2---:R-:W-:-:S04]  /*a480*/  FADD.FTZ R5, R134, R5 ;  /* 0x0000000586057221 */ /* 0x004fc80000010000 */
[----:B-1----:R-:W-:Y:S01]  /*a490*/  FADD.FTZ R5, R135, R5 ;  /* 0x0000000587057221 */ /* 0x002fe20000010000 */
[----:B------:R-:W-:Y:S06]  /*a4a0*/  @!P0 BRA `(.L_x_1015) ;  /* 0x0000000000048947 */ /* 0x000fec0003800000 */
[----:B------:R-:W-:Y:S01]  /*a4b0*/  BPT.TRAP 0x1 ;  /* 0x000000040000795c */ /* 0x000fe20000300000 */
.L_x_1015:
[----:B------:R-:W-:Y:S01]  /*a4c0*/  ULEA UR6, UR49, UR41, 0x3 ;  /* 0x0000002931067291 */ /* 0x000fe2000f8e183f */
[----:B------:R-:W-:Y:S01]  /*a4d0*/  ISETP.GT.AND P1, PT, R4, UR57, PT ;  /* 0x0000003904007c0c */ /* 0x000fe2000bf24270 */
[----:B------:R-:W-:Y:S01]  /*a4e0*/  UMOV UR45, UR55 ;  /* 0x00000037002d7c82 */ /* 0x000fe20008000000 */
[----:B------:R-:W-:Y:S01]  /*a4f0*/  F2FP.SATFINITE.E4M3.F32.PACK_AB_MERGE_C R15, R20, R15, RZ ;  /* 0x0000000f140f723e */ /* 0x000fe200048070ff */
[----:B------:R-:W-:Y:S01]  /*a500*/  UIADD3 UR6, UR6, 0x33460, URZ ;  /* 0x0003346006067890 */ /* 0x000fe2000fffe03f */
[----:B------:R-:W-:Y:S01]  /*a510*/  F2FP.SATFINITE.E4M3.F32.PACK_AB_MERGE_C R0, R159, R0, RZ ;  /* 0x000000009f00723e */ /* 0x000fe200048070ff */
[----:B------:R-:W-:Y:S01]  /*a520*/  UMOV UR49, UR56 ;  /* 0x0000003800317c82 */ /* 0x000fe20008000000 */
[----:B------:R-:W-:Y:S01]  /*a530*/  F2FP.SATFINITE.E4M3.F32.PACK_AB_MERGE_C R3, R3, R132, RZ ;  /* 0x000000840303723e */ /* 0x000fe200048070ff */
[----:B------:R-:W-:Y:S01]  /*a540*/  UPRMT UR6, UR40, 0x654, UR6 ;  /* 0x0000065428067896 */ /* 0x000fe20008000006 */
[----:B------:R-:W-:Y:S01]  /*a550*/  F2FP.SATFINITE.E4M3.F32.PACK_AB_MERGE_C R133, R190, R133, RZ ;  /* 0x00000085be85723e */ /* 0x000fe200048070ff */
[-C--:B------:R-:W-:Y:S01]  /*a560*/  FMUL.FTZ R24, R24, R188.reuse ;  /* 0x000000bc18187220 */ /* 0x080fe20000410000 */
[----:B------:R-:W-:Y:S01]  /*a570*/  F2FP.SATFINITE.E4M3.F32.PACK_AB_MERGE_C R185, R186, R185, RZ ;  /* 0x000000b9bab9723e */ /* 0x000fe200048070ff */
[-C--:B------:R-:W-:Y:S01]  /*a580*/  FMUL.FTZ R25, R25, R188.reuse ;  /* 0x000000bc19197220 */ /* 0x080fe20000410000 */
[----:B------:R-:W-:Y:S01]  /*a590*/  F2FP.SATFINITE.E4M3.F32.PACK_AB_MERGE_C R187, R196, R187, RZ ;  /* 0x000000bbc4bb723e */ /* 0x000fe200048070ff */
[----:B------:R-:W-:Y:S01]  /*a5a0*/  FMUL.FTZ R28, R28, R188 ;  /* 0x000000bc1c1c7220 */ /* 0x000fe20000410000 */
[----:B------:R-:W-:Y:S01]  /*a5b0*/  F2FP.SATFINITE.E4M3.F32.PACK_AB_MERGE_C R172, R173, R172, RZ ;  /* 0x000000acadac723e */ /* 0x000fe200048070ff */
[----:B------:R-:W-:Y:S01]  /*a5c0*/  FMUL.FTZ R29, R29, R188 ;  /* 0x000000bc1d1d7220 */ /* 0x000fe20000410000 */
[----:B------:R-:W-:Y:S01]  /*a5d0*/  F2FP.SATFINITE.E4M3.F32.PACK_AB_MERGE_C R174, R175, R174, RZ ;  /* 0x000000aeafae723e */ /* 0x000fe200048070ff */
[----:B------:R-:W-:Y:S01]  /*a5e0*/  SYNCS.ARRIVE.TRANS64.RED.A1T0 RZ, [UR6], RZ ;  /* 0x000000ffffff79a7 */ /* 0x000fe20008100406 */
[----:B------:R-:W-:Y:S01]  /*a5f0*/  F2FP.SATFINITE.E4M3.F32.PACK_AB_MERGE_C R180, R181, R180, RZ ;  /* 0x000000b4b5b4723e */ /* 0x000fe200048070ff */
[----:B------:R-:W-:Y:S01]  /*a600*/  FMUL.FTZ R32, R32, R188 ;  /* 0x000000bc20207220 */ /* 0x000fe20000410000 */
[----:B------:R-:W-:Y:S01]  /*a610*/  F2FP.SATFINITE.E4M3.F32.PACK_AB_MERGE_C R182, R183, R182, RZ ;  /* 0x000000b6b7b6723e */ /* 0x000fe200048070ff */
[----:B------:R-:W-:Y:S01]  /*a620*/  FMUL.FTZ R33, R33, R188 ;  /* 0x000000bc21217220 */ /* 0x000fe20000410000 */
[----:B------:R-:W-:Y:S01]  /*a630*/  F2FP.SATFINITE.E4M3.F32.PACK_AB_MERGE_C R156, R157, R156, RZ ;  /* 0x0000009c9d9c723e */ /* 0x000fe200048070ff */
[----:B------:R-:W-:Y:S01]  /*a640*/  FMUL.FTZ R36, R36, R188 ;  /* 0x000000bc24247220 */ /* 0x000fe20000410000 */
[----:B------:R-:W-:Y:S01]  /*a650*/  F2FP.SATFINITE.E4M3.F32.PACK_AB_MERGE_C R164, R165, R164, RZ ;  /* 0x000000a4a5a4723e */ /* 0x000fe200048070ff */
[----:B------:R-:W-:Y:S01]  /*a660*/  FMUL.FTZ R37, R37, R188 ;  /* 0x000000bc25257220 */ /* 0x000fe20000410000 */
[----:B------:R-:W-:Y:S01]  /*a670*/  F2FP.SATFINITE.E4M3.F32.PACK_AB_MERGE_C R162, R167, R162, RZ ;  /* 0x000000a2a7a2723e */ /* 0x000fe200048070ff */
[-C--:B------:R-:W-:Y:S01]  /*a680*/  FMUL.FTZ R40, R40, R188.reuse ;  /* 0x000000bc28287220 */ /* 0x080fe20000410000 */
        /* <DEDUP_REMOVED lines=14> */
[----:B------:R-:W-:Y:S01]  /*a770*/  F2FP.SATFINITE.E4M3.F32.PACK_AB_MERGE_C R209, R155, R154, R0 ;  /* 0x0000009a9bd1723e */ /* 0x000fe20004807000 */
[----:B------:R-:W-:Y:S01]  /*a780*/  FMUL.FTZ R56, R56, R188 ;  /* 0x000000bc38387220 */ /* 0x000fe20000410000 */
[----:B------:R-:W-:Y:S01]  /*a790*/  F2FP.SATFINITE.E4M3.F32.PACK_AB_MERGE_C R202, R129, R128, R3 ;  /* 0x0000008081ca723e */ /* 0x000fe20004807003 */
[-C--:B------:R-:W-:Y:S01]  /*a7a0*/  FMUL.FTZ R57, R57, R188.reuse ;  /* 0x000000bc39397220 */ /* 0x080fe20000410000 */
[----:B------:R-:W-:Y:S01]  /*a7b0*/  F2FP.SATFINITE.E4M3.F32.PACK_AB_MERGE_C R216, R14, R13, R15 ;  /* 0x0000000d0ed8723e */ /* 0x000fe2000480700f */
[----:B------:R-:W-:Y:S01]  /*a7c0*/  FMUL.FTZ R60, R60, R188 ;  /* 0x000000bc3c3c7220 */ /* 0x000fe20000410000 */
[----:B------:R-:W-:Y:S01]  /*a7d0*/  F2FP.SATFINITE.E4M3.F32.PACK_AB_MERGE_C R217, R9, R192, R133 ;  /* 0x000000c009d9723e */ /* 0x000fe20004807085 */
[-C--:B------:R-:W-:Y:S01]  /*a7e0*/  FMUL.FTZ R61, R61, R188.reuse ;  /* 0x000000bc3d3d7220 */ /* 0x080fe20000410000 */
[----:B------:R-:W-:Y:S01]  /*a7f0*/  F2FP.SATFINITE.E4M3.F32.PACK_AB_MERGE_C R218, R184, R21, R185 ;  /* 0x00000015b8da723e */ /* 0x000fe200048070b9 */
[-C--:B------:R-:W-:Y:S01]  /*a800*/  FMUL.FTZ R64, R64, R188.reuse ;  /* 0x000000bc40407220 */ /* 0x080fe20000410000 */
        /* <DEDUP_REMOVED lines=42> */
[----:B------:R-:W-:-:S02]  /*aab0*/  VIADD R4, R4, 0xffffffff ;  /* 0xffffffff04047836 */ /* 0x000fc40000000000 */
        /* <DEDUP_REMOVED lines=48> */
[----:B------:R-:W-:-:S02]  /*adc0*/  IMAD.MOV.U32 R0, RZ, RZ, R10 ;  /* 0x000000ffff007224 */ /* 0x000fc400078e000a */
[----:B------:R-:W-:Y:S01]  /*add0*/  IMAD.MOV.U32 R3, RZ, RZ, R8 ;  /* 0x000000ffff037224 */ /* 0x000fe200078e0008 */
[----:B------:R-:W-:Y:S06]  /*ade0*/  @P1 BRA `(.L_x_1016) ;  /* 0xffffffb400481947 */ /* 0x000fec000383ffff */
[----:B------:R-:W-:Y:S01]  /*adf0*/  IMAD.MOV.U32 R0, RZ, RZ, R10 ;  /* 0x000000ffff007224 */ /* 0x000fe200078e000a */
[----:B------:R-:W-:Y:S01]  /*ae00*/  UMOV UR49, UR56 ;  /* 0x0000003800317c82 */ /* 0x000fe20008000000 */
[----:B------:R-:W-:Y:S01]  /*ae10*/  IMAD.MOV.U32 R3, RZ, RZ, R8 ;  /* 0x000000ffff037224 */ /* 0x000fe200078e0008 */
[----:B------:R-:W-:-:S06]  /*ae20*/  UMOV UR45, UR55 ;  /* 0x00000037002d7c82 */ /* 0x000fcc0008000000 */
.L_x_998:
[----:B------:R-:W-:Y:S01]  /*ae30*/  ULDC UR6, c[0x0][0x448] ;  /* 0x0001120000067ab9 */ /* 0x000fe20000000800 */
[----:B------:R-:W-:Y:S01]  /*ae40*/  IADD3 R7, R17, 0x1, -R7 ;  /* 0x0000000111077810 */ /* 0x000fe20007ffe807 */
[----:B------:R-:W-:Y:S01]  /*ae50*/  UISETP.NE.AND UP0, UPT, UR6, 0x1, UPT ;  /* 0x000000010600788c */ /* 0x000fe2000bf05270 */
[----:B------:R-:W-:Y:S02]  /*ae60*/  ULDC UR11, c[0x0][0x9e4] ;  /* 0x00027900000b7ab9 */ /* 0x000fe40000000800 */
[----:B------:R-:W-:Y:S01]  /*ae70*/  R2UR UR14, R7 ;  /* 0x00000000070e72ca */ /* 0x000fe200000e0000 */
[----:B------:R-:W-:Y:S02]  /*ae80*/  UISETP.GE.AND UP1, UPT, UR11, 0x1, UPT ;  /* 0x000000010b00788c */ /* 0x000fe4000bf26270 */
[----:B------:R-:W-:-:S04]  /*ae90*/  UIADD3 UR10, UR36, 0x7f, URZ ;  /* 0x0000007f240a7890 */ /* 0x000fc8000fffe03f */
[----:B------:R-:W-:Y:S01]  /*aea0*/  PLOP3.LUT P1, PT, PT, PT, UP1, 0x40, 0x0 ;  /* 0x000000000000781c */ /* 0x000fe20003f2e818 */
[----:B------:R-:W-:Y:S01]  /*aeb0*/  @UP0 ULDC UR6, c[0x0][0x44c] ;  /* 0x0001130000060ab9 */ /* 0x000fe20000000800 */
[----:B------:R-:W-:Y:S01]  /*aec0*/  @UP0 ULDC UR15, c[0x0][0x450] ;  /* 0x00011400000f0ab9 */ /* 0x000fe20000000800 */
[----:B------:R-:W-:-:S04]  /*aed0*/  UIMAD.WIDE.U32 UR6, UR10, UR6, URZ ;  /* 0x000000060a0672a5 */ /* 0x000fc8000f8e003f */
[----:B------:R-:W-:-:S04]  /*aee0*/  @UP0 USHF.R.U32.HI UR10, URZ, UR15, UR7 ;  /* 0x0000000f3f0a0299 */ /* 0x000fc80008011607 */
[----:B------:R-:W-:-:S04]  /*aef0*/  UIADD3 UR10, UR14, UR10, URZ ;  /* 0x0000000a0e0a7290 */ /* 0x000fc8000fffe03f */
[----:B------:R-:W-:Y:S01]  /*af00*/  UIADD3 UR53, UR10, -UR53, URZ ;  /* 0x800000350a357290 */ /* 0x000fe2000fffe03f */
[----:B------:R-:W-:Y:S11]  /*af10*/  @P1 BRA `(.L_x_1017) ;  /* 0x0000000000441947 */ /* 0x000ff60003800000 */
[----:B------:R-:W-:-:S06]  /*af20*/  UISETP.GT.AND UP2, UPT, UR10, -0x1, UPT ;  /* 0xffffffff0a00788c */ /* 0x000fcc000bf44270 */
[----:B------:R-:W-:-:S13]  /*af30*/  PLOP3.LUT P1, PT, PT, PT, UP2, 0x80, 0x0 ;  /* 0x000000000000781c */ /* 0x000fda0003f2f028 */
[----:B------:R-:W-:Y:S05]  /*af40*/  @P1 BRA `(.L_x_1018) ;  /* 0x00000000001c1947 */ /* 0x000fea0003800000 */
[----:B------:R-:W-:Y:S02]  /*af50*/  UISETP.NE.AND UP2, UPT, UR11, 0x1, UPT ;  /* 0x000000010b00788c */ /* 0x000fe4000bf45270 */
[----:B------:R-:W-:-:S09]  /*af60*/  ULOP3.LUT UR10, URZ, UR10, URZ, 0x33, !UPT ;  /* 0x0000000a3f0a7292 */ /* 0x000fd2000f8e333f */
[----:B------:R-:W-:Y:S02]  /*af70*/  @UP2 ULDC.64 UR14, c[0x0][0x9e8] ;  /* 0x00027a00000e2ab9 */ /* 0x000fe40000000a00 */
[----:B------:R-:W-:-:S04]  /*af80*/  UIMAD.WIDE.U32 UR6, UR10, UR14, URZ ;  /* 0x0000000e0a0672a5 */ /* 0x000fc8000f8e003f */
[----:B------:R-:W-:-:S04]  /*af90*/  @UP2 USHF.R.U32.HI UR10, URZ, UR15, UR7 ;  /* 0x0000000f3f0a2299 */ /* 0x000fc80008011607 */
[----:B------:R-:W-:Y:S01]  /*afa0*/  ULOP3.LUT UR10, URZ, UR10, URZ, 0x33, !UPT ;  /* 0x0000000a3f0a7292 */ /* 0x000fe2000f8e333f */
[----:B------:R-:W-:Y:S11]  /*afb0*/  BRA `(.L_x_1019) ;  /* 0x0000000000107947 */ /* 0x000ff60003800000 */
.L_x_1018:
[----:B------:R-:W-:-:S11]  /*afc0*/  UISETP.NE.AND UP2, UPT, UR11, 0x1, UPT ;  /* 0x000000010b00788c */ /* 0x000fd6000bf45270 */
[----:B------:R-:W-:Y:S02]  /*afd0*/  @UP2 ULDC.64 UR14, c[0x0][0x9e8] ;  /* 0x00027a00000e2ab9 */ /* 0x000fe40000000a00 */
[----:B------:R-:W-:-:S04]  /*afe0*/  UIMAD.WIDE.U32 UR6, UR10, UR14, URZ ;  /* 0x0000000e0a0672a5 */ /* 0x000fc8000f8e003f */
[----:B------:R-:W-:-:S12]  /*aff0*/  @UP2 USHF.R.U32.HI UR10, URZ, UR15, UR7 ;  /* 0x0000000f3f0a2299 */ /* 0x000fd80008011607 */
.L_x_1019:
[----:B------:R-:W-:-:S04]  /*b000*/  UIMAD UR10, UR10, UR11, URZ ;  /* 0x0000000b0a0a72a4 */ /* 0x000fc8000f8e023f */
[----:B------:R-:W-:-:S04]  /*b010*/  UISETP.LT.AND UP2, UPT, UR53, UR10, UPT ;  /* 0x0000000a3500728c */ /* 0x000fc8000bf41270 */
[----:B------:R-:W-:-:S12]  /*b020*/  USEL UR53, UR53, UR10, !UP2 ;  /* 0x0000000a35357287 */ /* 0x000fd8000d000000 */
.L_x_1017:
[----:B------:R-:W-:-:S04]  /*b030*/  UIADD3 UR6, UR53, 0x9f, URZ ;  /* 0x0000009f35067890 */ /* 0x000fc8000fffe03f */
[----:B------:R-:W-:-:S04]  /*b040*/  UIMAD.WIDE UR6, UR6, 0x66666667, URZ ;  /* 0x66666667060678a5 */ /* 0x000fc8000f8e023f */
[----:B------:R-:W-:-:S04]  /*b050*/  USHF.R.U32.HI UR6, URZ, 0x1f, UR7 ;  /* 0x0000001f3f067899 */ /* 0x000fc80008011607 */
[----:B------:R-:W-:-:S04]  /*b060*/  ULEA.HI.SX32 UR6, UR7, UR6, 0x1a ;  /* 0x0000000607067291 */ /* 0x000fc8000f8fd23f */
[----:B------:R-:W-:-:S04]  /*b070*/  UISETP.LT.AND UP2, UPT, UR39, UR6, UPT ;  /* 0x000000062700728c */ /* 0x000fc8000bf41270 */
[----:B------:R-:W-:-:S06]  /*b080*/  USEL UR52, UR39, UR6, !UP2 ;  /* 0x0000000627347287 */ /* 0x000fcc000d000000 */
[----:B------:R-:W-:-:S13]  /*b090*/  ISETP.GE.AND P1, PT, R4, UR52, PT ;  /* 0x0000003404007c0c */ /* 0x000fda000bf26270 */
[----:B------:R-:W-:Y:S05]  /*b0a0*/  @!P1 BRA `(.L_x_1020) ;  /* 0x0000002c00ac9947 */ /* 0x000fea0003800000 */
[----:B------:R-:W-:Y:S01]  /*b0b0*/  IMAD.MOV.U32 R9, RZ, RZ, R0 ;  /* 0x000000ffff097224 */ /* 0x000fe200078e0000 */
[----:B------:R-:W-:Y:S01]  /*b0c0*/  UMOV UR54, UR45 ;  /* 0x0000002d00367c82 */ /* 0x000fe20008000000 */
[----:B------:R-:W-:Y:S01]  /*b0d0*/  IMAD.MOV.U32 R7, RZ, RZ, R3 ;  /* 0x000000ffff077224 */ /* 0x000fe200078e0003 */
[----:B------:R-:W-:-:S06]  /*b0e0*/  UMOV UR53, UR49 ;  /* 0x0000003100357c82 */ /* 0x000fcc0008000000 */
.L_x_1030:
[----:B------:R-:W-:Y:S01]  /*b0f0*/  ISETP.NE.AND P2, PT, RZ, UR43, PT ;  /* 0x0000002bff007c0c */ /* 0x000fe2000bf45270 */
[----:B------:R-:W-:-:S04]  /*b100*/  UISETP.NE.AND UP2, UPT, UR53, 0x1, UPT ;  /* 0x000000013500788c */ /* 0x000fc8000bf45270 */
[----:B------:R-:W-:-:S04]  /*b110*/  USEL UR45, URZ, 0x1, UP2 ;  /* 0x000000013f2d7887 */ /* 0x000fc80009000000 */
[----:B------:R-:W-:-:S04]  /*b120*/  ULOP3.LUT UR45, UR54, UR45, URZ, 0x3c, !UPT ;  /* 0x0000002d362d7292 */ /* 0x000fc8000f8e3c3f */
[----:B------:R-:W-:Y:S08]  /*b130*/  @P2 BRA `(.L_x_1021) ;  /* 0x0000000000382947 */ /* 0x000ff00003800000 */
[----:B------:R-:W-:Y:S05]  /*b140*/  @!P0 BRA `(.L_x_1022) ;  /* 0x0000000000048947 */ /* 0x000fea0003800000 */
[----:B------:R-:W-:Y:S01]  /*b150*/  BPT.TRAP 0x1 ;  /* 0x000000040000795c */ /* 0x000fe20000300000 */
.L_x_1022:
        /* <DEDUP_REMOVED lines=9> */
.L_x_1023:
[----:B-1----:R-:W-:Y:S05]  /*b1f0*/  @P1 BRA `(.L_x_1021) ;  /* 0x0000000000081947 */ /* 0x002fea0003800000 */
[----:B------:R-:W1:Y:S02]  /*b200*/  SYNCS.PHASECHK.TRANS64.TRYWAIT P1, [UR6+0x33430], R0 ;  /* 0x03343000ff0075a7 */ /* 0x000e640008020146 */
[----:B-1----:R-:W-:Y:S05]  /*b210*/  @!P1 BRA `(.L_x_1024) ;  /* 0x000000fc00449947 */ /* 0x002fea0003800000 */
.L_x_1021:
        /* <DEDUP_REMOVED lines=189> */
.L_x_1026:
[----:B------:R-:W-:Y:S01]  /*bdf0*/  ULEA UR6, UR53, UR41, 0x3 ;  /* 0x0000002935067291 */ /* 0x000fe2000f8e183f */
[----:B------:R-:W-:-:S05]  /*be00*/  IMAD.U32 R0, RZ, RZ, UR54 ;  /* 0x00000036ff007e24 */ /* 0x000fca000f8e00ff */
[----:B------:R-:W-:-:S04]  /*be10*/  SHF.L.U32 R0, R0, 0x1f, RZ ;  /* 0x0000001f00007819 */ /* 0x000fc800000006ff */
[----:B------:R0:W1:Y:S01]  /*be20*/  SYNCS.PHASECHK.TRANS64.TRYWAIT P1, [UR6+0x33450], R0 ;  /* 0x03345000ff0075a7 */ /* 0x0000620008020146 */
[----:B------:R-:W-:Y:S05]  /*be30*/  @!P0 BRA `(.L_x_1027) ;  /* 0x0000000000048947 */ /* 0x000fea0003800000 */
[----:B------:R-:W-:Y:S01]  /*be40*/  BPT.TRAP 0x1 ;  /* 0x000000040000795c */ /* 0x000fe20000300000 */
.L_x_1027:
[----:B-1----:R-:W-:Y:S05]  /*be50*/  @P1 BRA `(.L_x_1025) ;  /* 0x0000000000081947 */ /* 0x002fea0003800000 */
[----:B------:R-:W1:Y:S02]  /*be60*/  SYNCS.PHASECHK.TRANS64.TRYWAIT P1, [UR6+0x33450], R0 ;  /* 0x03345000ff0075a7 */ /* 0x000e640008020146 */
[----:B-1----:R-:W-:Y:S05]  /*be70*/  @!P1 BRA `(.L_x_1028) ;  /* 0x000000f000449947 */ /* 0x002fea0003800000 */
.L_x_1025:
        /* <DEDUP_REMOVED lines=102> */
[----:B------:R-:W-:Y:S02]  /*c4e0*/  FADD.FTZ R7, -R3, R7 ;  /* 0x0000000703077221 */ /* 0x000fe40000010100 */
[----:B------:R-:W-:-:S01]  /*c4f0*/  FADD.FTZ R8, -R0, R9 ;  /* 0x0000000900087221 */ /* 0x000fc20000010100 */
[----:B------:R-:W-:Y:S01]  /*c500*/  FFMA.FTZ R9, R3, R10, -8 ;  /* 0xc100000003097423 */ /* 0x000fe2000001000a */
[----:B------:R-:W-:Y:S01]  /*c510*/  FMUL.FTZ R7, R7, UR37 ;  /* 0x0000002507077c20 */ /* 0x000fe20008410000 */
[----:B------:R-:W-:Y:S02]  /*c520*/  WARPGROUP.DEPBAR.LE gsb0, 0x0 ;  /* 0x00008000000079c5 */ /* 0x000fe40000010000 */
[----:B------:R-:W-:Y:S01]  /*c530*/  WARPGROUP.ARRIVE ;  /* 0x00000000000079c5 */ /* 0x000fe20000000000 */
[--C-:B------:R-:W-:Y:S01]  /*c540*/  FFMA.FTZ R11, R185, UR37, -R9.reuse ;  /* 0x00000025b90b7c23 */ /* 0x100fe20008010809 */
[----:B------:R-:W-:Y:S02]  /*c550*/  IMAD.U32 R185, RZ, RZ, UR37 ;  /* 0x00000025ffb97e24 */ /* 0x000fe4000f8e00ff */
        /* <DEDUP_REMOVED lines=42> */
[----:B------:R-:W-:-:S01]  /*c800*/  FFMA.FTZ R133, R0, R185, -8 ;  /* 0xc100000000857423 */ /* 0x000fc200000100b9 */
[----:B------:R-:W-:Y:S01]  /*c810*/  FMUL.FTZ R8, R8, UR37 ;  /* 0x0000002508087c20 */ /* 0x000fe20008410000 */
[----:B------:R-:W-:Y:S02]  /*c820*/  MUFU.EX2 R7, R7 ;  /* 0x0000000700077308 */ /* 0x000fe40000000800 */
[----:B------:R-:W-:-:S01]  /*c830*/  FFMA.FTZ R185, R186, UR37, -R133 ;  /* 0x00000025bab97c23 */ /* 0x000fc20008010885 */
[--C-:B------:R-:W-:Y:S01]  /*c840*/  FFMA.FTZ R184, R187, UR37, -R133.reuse ;  /* 0x00000025bbb87c23 */ /* 0x100fe20008010885 */
[----:B------:R-:W-:-:S01]  /*c850*/  FFMA.FTZ R186, R190, UR37, -R133 ;  /* 0x00000025beba7c23 */ /* 0x000fc20008010885 */
[--C-:B------:R-:W-:Y:S01]  /*c860*/  FFMA.FTZ R187, R191, UR37, -R133.reuse ;  /* 0x00000025bfbb7c23 */ /* 0x100fe20008010885 */
[----:B------:R-:W-:-:S01]  /*c870*/  FFMA.FTZ R188, R194, UR37, -R133 ;  /* 0x00000025c2bc7c23 */ /* 0x000fc20008010885 */
[--C-:B------:R-:W-:Y:S01]  /*c880*/  FFMA.FTZ R189, R195, UR37, -R133.reuse ;  /* 0x00000025c3bd7c23 */ /* 0x100fe20008010885 */
        /* <DEDUP_REMOVED lines=33> */
[----:B-1----:R-:W-:-:S01]  /*caa0*/  FFMA.FTZ R6, R7, R6, R10 ;  /* 0x0000000607067223 */ /* 0x002fc2000001000a */
[--C-:B------:R-:W-:Y:S01]  /*cab0*/  FFMA.FTZ R123, R123, UR37, -R133.reuse ;  /* 0x000000257b7b7c23 */ /* 0x100fe20008010885 */
[----:B------:R-:W-:-:S01]  /*cac0*/  FFMA.FTZ R126, R126, UR37, -R133 ;  /* 0x000000257e7e7c23 */ /* 0x000fc20008010885 */
[----:B------:R-:W-:Y:S01]  /*cad0*/  FFMA.FTZ R134, R134, UR37, -R133 ;  /* 0x0000002586867c23 */ /* 0x000fe20008010885 */
[----:B------:R-:W-:-:S03]  /*cae0*/  IADD3 R194, -R23, 0xb, RZ ;  /* 0x0000000b17c27810 */ /* 0x000fc60007ffe1ff */
        /* <DEDUP_REMOVED lines=30> */
[----:B------:R-:W-:Y:S02]  /*ccd0*/  WARPGROUP.DEPBAR.LE gsb0, 0x0 ;  /* 0x00008000000079c5 */ /* 0x000fe40000010000 */
[----:B------:R-:W-:-:S04]  /*cce0*/  WARPGROUP.ARRIVE ;  /* 0x00000000000079c5 */ /* 0x000fc80000000000 */
[----:B------:R-:W1:Y:S01]  /*ccf0*/  MUFU.EX2 R169, R169 ;  /* 0x000000a900a97308 */ /* 0x000e620000000800 */
[----:B--2---:R-:W-:-:S01]  /*cd00*/  FADD.FTZ R6, R168, R5 ;  /* 0x00000005a8067221 */ /* 0x004fc20000010000 */
[----:B------:R-:W-:Y:S01]  /*cd10*/  QGMMA.64x192x32.F32.E4M3.E4M3 R24, R208, gdesc[UR4], R24, gsb0 ;  /* 0x02e00004d0187df3 */ /* 0x000fe20008000818 */
[----:B------:R-:W-:Y:S01]  /*cd20*/  UIADD3 UR6, UR10, 0x480, URZ ;  /* 0x000004800a067890 */ /* 0x000fe2000fffe03f */
[----:B------:R-:W-:-:S04]  /*cd30*/  UMOV UR7, 0xc0000010 ;  /* 0xc000001000077882 */ /* 0x000fc80000000000 */
        /* <DEDUP_REMOVED lines=67> */
[--C-:B------:R-:W-:Y:S01]  /*d170*/  FFMA.FTZ R193, R127, UR37, -R133.reuse ;  /* 0x000000257fc17c23 */ /* 0x100fe20008010885 */
[----:B------:R-:W-:-:S05]  /*d180*/  FFMA.FTZ R127, R130, UR37, -R133 ;  /* 0x00000025827f7c23 */ /* 0x000fca0008010885 */
        /* <DEDUP_REMOVED lines=20> */
[--C-:B------:R-:W-:Y:S01]  /*d2d0*/  FFMA.FTZ R130, R131, UR37, -R133.reuse ;  /* 0x0000002583827c23 */ /* 0x100fe20008010885 */
[----:B------:R-:W-:-:S05]  /*d2e0*/  FFMA.FTZ R133, R135, UR37, -R133 ;  /* 0x0000002587857c23 */ /* 0x000fca0008010885 */
[----:B------:R-:W1:Y:S01]  /*d2f0*/  MUFU.EX2 R148, R148 ;  /* 0x0000009400947308 */ /* 0x000e620000000800 */
[----:B--2---:R-:W-:-:S07]  /*d300*/  FADD.FTZ R5, R145, R6 ;  /* 0x0000000691057221 */ /* 0x004fce0000010000 */
[----:B------:R-:W2:Y:S01]  /*d310*/  MUFU.EX2 R149, R149 ;  /* 0x0000009500957308 */ /* 0x000ea20000000800 */
[----:B0-----:R-:W-:-:S01]  /*d320*/  FADD.FTZ R192, R150, R195 ;  /* 0x000000c396c07221 */ /* 0x001fc20000010000 */
[----:B------:R-:W-:-:S05]  /*d330*/  IMAD.U32 R195, RZ, RZ, UR49 ;  /* 0x00000031ffc37e24 */ /* 0x000fca000f8e00ff */
[----:B------:R-:W-:Y:S01]  /*d340*/  @!P1 LEA R195, R195, UR41, 0x3 ;  /* 0x00000029c3c39c11 */ /* 0x000fe2000f8e18ff */
        /* <DEDUP_REMOVED lines=8> */
[----:B------:R-:W-:-:S05]  /*d3d0*/  @!P1 VIADD R5, R195, 0x33440 ;  /* 0x00033440c3059836 */ /* 0x000fca0000000000 */
[----:B------:R-:W-:Y:S01]  /*d3e0*/  @!P1 PRMT R5, RZ, 0x654, R5 ;  /* 0x00000654ff059816 */ /* 0x000fe20000000005 */
[----:B------:R-:W1:Y:S01]  /*d3f0*/  MUFU.EX2 R123, R123 ;  /* 0x0000007b007b7308 */ /* 0x000e620000000800 */
[----:B--2---:R-:W-:-:S07]  /*d400*/  FADD.FTZ R192, R122, R131 ;  /* 0x000000837ac07221 */ /* 0x004fce0000010000 */
[----:B------:R-:W2:Y:S01]  /*d410*/  MUFU.EX2 R124, R124 ;  /* 0x0000007c007c7308 */ /* 0x000ea20000000800 */
[----:B0-----:R-:W-:-:S07]  /*d420*/  FADD.FTZ R131, R121, R6 ;  /* 0x0000000679837221 */ /* 0x001fce0000010000 */
[----:B------:R-:W0:Y:S01]  /*d430*/  MUFU.EX2 R126, R126 ;  /* 0x0000007e007e7308 */ /* 0x000e220000000800 */
[----:B-1----:R-:W-:-:S07]  /*d440*/  FADD.FTZ R195, R123, R192 ;  /* 0x000000c07bc37221 */ /* 0x002fce0000010000 */
[----:B------:R-:W-:Y:S01]  /*d450*/  MUFU.EX2 R125, R125 ;  /* 0x0000007d007d7308 */ /* 0x000fe20000000800 */
[----:B--2---:R-:W-:-:S07]  /*d460*/  FADD.FTZ R6, R124, R131 ;  /* 0x000000837c067221 */ /* 0x004fce0000010000 */
[----:B------:R-:W1:Y:S01]  /*d470*/  MUFU.EX2 R193, R193 ;  /* 0x000000c100c17308 */ /* 0x000e620000000800 */
[----:B0-----:R-:W-:-:S01]  /*d480*/  FADD.FTZ R192, R126, R195 ;  /* 0x000000c37ec07221 */ /* 0x001fc20000010000 */
[----:B------:R-:W-:Y:S02]  /*d490*/  WARPGROUP.DEPBAR.LE gsb0, 0x0 ;  /* 0x00008000000079c5 */ /* 0x000fe40000010000 */
[----:B------:R-:W-:-:S04]  /*d4a0*/  WARPGROUP.ARRIVE ;  /* 0x00000000000079c5 */ /* 0x000fc80000000000 */
[----:B------:R-:W0:Y:S02]  /*d4b0*/  MUFU.EX2 R128, R128 ;  /* 0x0000008000807308 */ /* 0x000e240000000800 */
[----:B------:R-:W-:Y:S01]  /*d4c0*/  QGMMA.64x192x32.F32.E4M3.E4M3 R24, R200, gdesc[UR4], R24, gsb0 ;  /* 0x02e00004c8187df3 */ /* 0x000fe20008000818 */
[----:B-1----:R-:W-:-:S05]  /*d4d0*/  FADD.FTZ R192, R193, R192 ;  /* 0x000000c0c1c07221 */ /* 0x002fca0000010000 */
[----:B------:R-:W1:Y:S08]  /*d4e0*/  MUFU.EX2 R127, R127 ;  /* 0x0000007f007f7308 */ /* 0x000e700000000800 */
[----:B------:R-:W2:Y:S08]  /*d4f0*/  MUFU.EX2 R129, R129 ;  /* 0x0000008100817308 */ /* 0x000eb00000000800 */
[----:B------:R-:W3:Y:S08]  /*d500*/  MUFU.EX2 R130, R130 ;  /* 0x0000008200827308 */ /* 0x000ef00000000800 */
[----:B------:R-:W4:Y:S08]  /*d510*/  MUFU.EX2 R132, R132 ;  /* 0x0000008400847308 */ /* 0x000f300000000800 */
[----:B------:R-:W5:Y:S08]  /*d520*/  MUFU.EX2 R134, R134 ;  /* 0x0000008600867308 */ /* 0x000f700000000800 */
[----:B------:R-:W5:Y:S08]  /*d530*/  MUFU.EX2 R9, R9 ;  /* 0x0000000900097308 */ /* 0x000f700000000800 */
[----:B------:R-:W5:Y:S01]  /*d540*/  MUFU.EX2 R133, R133 ;  /* 0x0000008500857308 */ /* 0x000f620000000800 */
[----:B------:R-:W-:-:S02]  /*d550*/  WARPGROUP.DEPBAR.LE gsb0, 0x0 ;  /* 0x00008000000079c5 */ /* 0x000fc40000010000 */
[----:B------:R0:W-:Y:S06]  /*d560*/  BAR.ARV R194, 0x100 ;  /* 0x000400c20000751d */ /* 0x0001ec0000002000 */
[----:B------:R1:W-:Y:S02]  /*d570*/  @!P1 SYNCS.ARRIVE.TRANS64.RED.A1T0 RZ, [R5+URZ], RZ ;  /* 0x000000ff05ff99a7 */ /* 0x0003e4000810043f */
[----:B-1----:R-:W-:-:S04]  /*d580*/  FADD.FTZ R5, R125, R6 ;  /* 0x000000067d057221 */ /* 0x002fc80000010000 */
[----:B0-----:R-:W-:Y:S01]  /*d590*/  FADD.FTZ R6, R128, R5 ;  /* 0x0000000580067221 */ /* 0x001fe20000010000 */
[----:B------:R-:W-:-:S03]  /*d5a0*/  FADD.FTZ R5, R127, R192 ;  /* 0x000000c07f057221 */ /* 0x000fc60000010000 */
[----:B--2---:R-:W-:Y:S01]  /*d5b0*/  FADD.FTZ R131, R129, R6 ;  /* 0x0000000681837221 */ /* 0x004fe20000010000 */
[----:B---3--:R-:W-:-:S03]  /*d5c0*/  FADD.FTZ R5, R130, R5 ;  /* 0x0000000582057221 */ /* 0x008fc60000010000 */
[----:B----4-:R-:W-:Y:S01]  /*d5d0*/  FADD.FTZ R6, R132, R131 ;  /* 0x0000008384067221 */ /* 0x010fe20000010000 */
[----:B-----5:R-:W-:-:S03]  /*d5e0*/  FADD.FTZ R5, R134, R5 ;  /* 0x0000000586057221 */ /* 0x020fc60000010000 */
[----:B------:R-:W-:Y:S01]  /*d5f0*/  FADD.FTZ R6, R9, R6 ;  /* 0x0000000609067221 */ /* 0x000fe20000010000 */
[----:B------:R-:W-:-:S01]  /*d600*/  FADD.FTZ R5, R133, R5 ;  /* 0x0000000585057221 */ /* 0x000fc20000010000 */
[----:B------:R-:W-:Y:S06]  /*d610*/  @!P0 BRA `(.L_x_1029) ;  /* 0x0000000000048947 */ /* 0x000fec0003800000 */
[----:B------:R-:W-:Y:S01]  /*d620*/  BPT.TRAP 0x1 ;  /* 0x000000040000795c */ /* 0x000fe20000300000 */
.L_x_1029:
        /* <DEDUP_REMOVED lines=147> */
.L_x_1020:
[----:B------:R-:W-:-:S13]  /*df60*/  ISETP.GE.AND P1, PT, R4, UR39, PT ;  /* 0x0000002704007c0c */ /* 0x000fda000bf26270 */
[----:B------:R-:W-:Y:S05]  /*df70*/  @!P1 BRA `(.L_x_1031) ;  /* 0x0000004800e89947 */ /* 0x000fea0003800000 */
[----:B------:R-:W-:Y:S01]  /*df80*/  IMAD.MOV.U32 R8, RZ, RZ, R0 ;  /* 0x000000ffff087224 */ /* 0x000fe200078e0000 */
[----:B------:R-:W-:Y:S01]  /*df90*/  UMOV UR56, UR49 ;  /* 0x0000003100387c82 */ /* 0x000fe20008000000 */
[----:B------:R-:W-:Y:S01]  /*dfa0*/  IMAD.MOV.U32 R7, RZ, RZ, R3 ;  /* 0x000000ffff077224 */ /* 0x000fe200078e0003 */
[----:B------:R-:W-:Y:S01]  /*dfb0*/  UMOV UR57, UR45 ;  /* 0x0000002d00397c82 */ /* 0x000fe20008000000 */
[----:B------:R-:W-:Y:S01]  /*dfc0*/  ULDC UR49, c[0x0][0x9e4] ;  /* 0x0002790000317ab9 */ /* 0x000fe20000000800 */
[----:B------:R-:W-:Y:S01]  /*dfd0*/  ULDC UR53, c[0x0][0x288] ;  /* 0x0000a20000357ab9 */ /* 0x000fe20000000800 */
[----:B------:R-:W-:Y:S01]  /*dfe0*/  ULDC UR54, c[0x0][0x9dc] ;  /* 0x0002770000367ab9 */ /* 0x000fe20000000800 */
[----:B------:R-:W-:-:S05]  /*dff0*/  ULDC UR52, c[0x0][0x9e0] ;  /* 0x0002780000347ab9 */ /* 0x000fca0000000800 */
.L_x_1049:
[----:B------:R-:W-:Y:S01]  /*e000*/  ISETP.NE.AND P2, PT, RZ, UR43, PT ;  /* 0x0000002bff007c0c */ /* 0x000fe2000bf45270 */
[----:B------:R-:W-:-:S04]  /*e010*/  UISETP.NE.AND UP2, UPT, UR56, 0x1, UPT ;  /* 0x000000013800788c */ /* 0x000fc8000bf45270 */
[----:B------:R-:W-:-:S04]  /*e020*/  USEL UR45, URZ, 0x1, UP2 ;  /* 0x000000013f2d7887 */ /* 0x000fc80009000000 */
[----:B------:R-:W-:-:S04]  /*e030*/  ULOP3.LUT UR45, UR57, UR45, URZ, 0x3c, !UPT ;  /* 0x0000002d392d7292 */ /* 0x000fc8000f8e3c3f */
[----:B------:R-:W-:Y:S08]  /*e040*/  @P2 BRA `(.L_x_1032) ;  /* 0x0000000000382947 */ /* 0x000ff00003800000 */
[----:B------:R-:W-:Y:S05]  /*e050*/  @!P0 BRA `(.L_x_1033) ;  /* 0x0000000000048947 */ /* 0x000fea0003800000 */
[----:B------:R-:W-:Y:S01]  /*e060*/  BPT.TRAP 0x1 ;  /* 0x000000040000795c */ /* 0x000fe20000300000 */
.L_x_1033:
        /* <DEDUP_REMOVED lines=9> */
.L_x_1034:
[----:B-1----:R-:W-:Y:S05]  /*e100*/  @P1 BRA `(.L_x_1032) ;  /* 0x0000000000081947 */ /* 0x002fea0003800000 */
[----:B------:R-:W1:Y:S02]  /*e110*/  SYNCS.PHASECHK.TRANS64.TRYWAIT P1, [UR6+0x33430], R0 ;  /* 0x03343000ff0075a7 */ /* 0x000e640008020146 */
[----:B-1----:R-:W-:Y:S05]  /*e120*/  @!P1 BRA `(.L_x_1035) ;  /* 0x000000cc00b09947 */ /* 0x002fea0003800000 */
.L_x_1032:
        /* <DEDUP_REMOVED lines=189> */
.L_x_1037:
[----:B------:R-:W-:Y:S01]  /*ed00*/  ULEA UR6, UR56, UR41, 0x3 ;  /* 0x0000002938067291 */ /* 0x000fe2000f8e183f */
[----:B------:R-:W-:-:S05]  /*ed10*/  IMAD.U32 R0, RZ, RZ, UR57 ;  /* 0x00000039ff007e24 */ /* 0x000fca000f8e00ff */
[----:B------:R-:W-:-:S04]  /*ed20*/  SHF.L.U32 R0, R0, 0x1f, RZ ;  /* 0x0000001f00007819 */ /* 0x000fc800000006ff */
[----:B------:R0:W1:Y:S01]  /*ed30*/  SYNCS.PHASECHK.TRANS64.TRYWAIT P1, [UR6+0x33450], R0 ;  /* 0x03345000ff0075a7 */ /* 0x0000620008020146 */
[----:B------:R-:W-:Y:S05]  /*ed40*/  @!P0 BRA `(.L_x_1038) ;  /* 0x0000000000048947 */ /* 0x000fea0003800000 */
[----:B------:R-:W-:Y:S01]  /*ed50*/  BPT.TRAP 0x1 ;  /* 0x000000040000795c */ /* 0x000fe20000300000 */
.L_x_1038:
[----:B-1----:R-:W-:Y:S05]  /*ed60*/  @P1 BRA `(.L_x_1036) ;  /* 0x0000000000081947 */ /* 0x002fea0003800000 */
[----:B------:R-:W1:Y:S02]  /*ed70*/  SYNCS.PHASECHK.TRANS64.TRYWAIT P1, [UR6+0x33450], R0 ;  /* 0x03345000ff0075a7 */ /* 0x000e640008020146 */
[----:B-1----:R-:W-:Y:S05]  /*ed80*/  @!P1 BRA `(.L_x_1039) ;  /* 0x000000c000b09947 */ /* 0x002fea0003800000 */
.L_x_1036:
        /* <DEDUP_REMOVED lines=9> */
[----:B0-----:R-:W-:Y:S01]  /*ee20*/  IMAD.U32 R0, RZ, RZ, UR55 ;  /* 0x00000037ff007e24 */ /* 0x001fe2000f8e00ff */
[----:B------:R-:W-:Y:S01]  /*ee30*/  IADD3 R15, -R23, 0xb, RZ ;  /* 0x0000000b170f7810 */ /* 0x000fe20007ffe1ff */
[----:B------:R-:W-:Y:S01]  /*ee40*/  IMAD R13, R4, -0xa0, RZ ;  /* 0xffffff60040d7824 */ /* 0x000fe200078e02ff */
[----:B------:R-:W-:-:S04]  /*ee50*/  ULOP3.LUT UR6, UR6, 0x10000, URZ, 0xfc, !UPT ;  /* 0x0001000006067892 */ /* 0x000fc8000f8efc3f */
[----:B------:R-:W-:-:S07]  /*ee60*/  UIMAD UR10, UR56, 0x780, UR6 ;  /* 0x00000780380a78a4 */ /* 0x000fce000f8e0206 */
[----:B------:R-:W-:Y:S02]  /*ee70*/  UMOV UR6, UR10 ;  /* 0x0000000a00067c82 */ /* 0x000fe40008000000 */
[----:B------:R-:W-:Y:S01]  /*ee80*/  QGMMA.64x192x32.F32.E4M3.E4M3 R24, R216, gdesc[UR4], R24, gsb0 ;  /* 0x02e00004d8187df3 */ /* 0x000fe20008000818 */
[----:B------:R-:W-:Y:S01]  /*ee90*/  UIADD3 UR6, UR10, 0x180, URZ ;  /* 0x000001800a067890 */ /* 0x000fe2000fffe03f */
[----:B------:R-:W-:Y:S01]  /*eea0*/  UMOV UR7, 0xc0000010 ;  /* 0xc000001000077882 */ /* 0x000fe20000000000 */
[----:B-1----:R-:W-:-:S13]  /*eeb0*/  LOP3.LUT P3, RZ, R3, 0x7f, RZ, 0xc0, !PT ;  /* 0x0000007f03ff7812 */ /* 0x002fda000786c0ff */
        /* <DEDUP_REMOVED lines=21> */
[----:B------:R-:W-:Y:S02]  /*f010*/  @UP0 ULDC UR6, c[0x0][0x44c] ;  /* 0x0001130000060ab9 */ /* 0x000fe40000000800 */
[----:B------:R-:W-:Y:S01]  /*f020*/  @P1 IMAD.HI.U32 R3, R12, UR6, RZ ;  /* 0x000000060c031c27 */ /* 0x000fe2000f8e00ff */
[----:B------:R-:W-:Y:S01]  /*f030*/  @UP0 ULDC UR6, c[0x0][0x450] ;  /* 0x0001140000060ab9 */ /* 0x000fe20000000800 */
[----:B------:R-:W-:-:S03]  /*f040*/  PLOP3.LUT P1, PT, PT, PT, UP1, 0x40, 0x0 ;  /* 0x000000000000781c */ /* 0x000fc60003f2e818 */
[----:B------:R-:W-:Y:S01]  /*f050*/  @P2 SHF.R.U32.HI R12, RZ, UR6, R3 ;  /* 0x00000006ff0c2c19 */ /* 0x000fe20008011603 */
[----:B------:R-:W-:Y:S01]  /*f060*/  VIADD R3, R13, 0x1 ;  /* 0x000000010d037836 */ /* 0x000fe20000000000 */
[----:B------:R-:W-:-:S03]  /*f070*/  ULOP3.LUT UR6, URZ, UR54, URZ, 0x33, !UPT ;  /* 0x000000363f067292 */ /* 0x000fc6000f8e333f */
[----:B------:R-:W0:Y:S01]  /*f080*/  SHFL.IDX PT, R14, R12, RZ, 0x1c1f ;  /* 0x001c1fff0c0e7589 */ /* 0x000e2200000e0000 */
[----:B------:R-:W-:Y:S02]  /*f090*/  WARPGROUP.DEPBAR.LE gsb0, 0x0 ;  /* 0x00008000000079c5 */ /* 0x000fe40000010000 */
[----:B------:R1:W-:Y:S06]  /*f0a0*/  BAR.ARV R15, 0x100 ;  /* 0x0004000f0000751d */ /* 0x0003ec0000002000 */
[----:B------:R2:W-:Y:S02]  /*f0b0*/  @!P3 SYNCS.ARRIVE.TRANS64.RED.A1T0 RZ, [R0+URZ], RZ ;  /* 0x000000ff00ffb9a7 */ /* 0x0005e4000810043f */
[----:B--2---:R-:W-:-:S05]  /*f0c0*/  IMAD R0, R18, -0x2, R3 ;  /* 0xfffffffe12007824 */ /* 0x004fca00078e0203 */
[C---:B------:R-:W-:Y:S01]  /*f0d0*/  IADD3 R10, R0.reuse, -UR53, R17 ;  /* 0x80000035000a7c10 */ /* 0x040fe2000fffe011 */
[----:B------:R-:W-:-:S04]  /*f0e0*/  VIADD R0, R0, 0xffffffff ;  /* 0xffffffff00007836 */ /* 0x000fc80000000000 */
[C---:B------:R-:W-:Y:S02]  /*f0f0*/  VIADD R11, R10.reuse, UR52 ;  /* 0x000000340a0b7c36 */ /* 0x040fe40008000000 */
[----:B------:R-:W-:Y:S02]  /*f100*/  VIADD R10, R10, UR6 ;  /* 0x000000060a0a7c36 */ /* 0x000fe40008000000 */
[--C-:B0-----:R-:W-:Y:S02]  /*f110*/  IMAD.IADD R9, R11, 0x1, R14.reuse ;  /* 0x000000010b097824 */ /* 0x101fe400078e020e */
[----:B------:R-:W-:Y:S01]  /*f120*/  IMAD.IADD R3, R10, 0x1, R14 ;  /* 0x000000010a037824 */ /* 0x000fe200078e020e */
[----:B-1----:R-:W-:Y:S06]  /*f130*/  @P1 BRA `(.L_x_1040) ;  /* 0x0000000000541947 */ /* 0x002fec0003800000 */
[----:B------:R-:W-:Y:S01]  /*f140*/  IADD3 R15, R17, -UR53, R14 ;  /* 0x80000035110f7c10 */ /* 0x000fe2000fffe00e */
        /* <DEDUP_REMOVED lines=11> */
.L_x_1042:
[----:B------:R-:W-:-:S05]  /*f200*/  IMAD.U32 R20, RZ, RZ, UR49 ;  /* 0x00000031ff147e24 */ /* 0x000fca000f8e00ff */
[----:B------:R-:W-:-:S13]  /*f210*/  ISETP.NE.AND P1, PT, R20, 0x1, PT ;  /* 0x000000011400780c */ /* 0x000fda0003f25270 */
[----:B------:R-:W0:Y:S02]  /*f220*/  @P1 LDC.64 R200, c[0x0][0x9e8] ;  /* 0x00027a00ffc81b82 */ /* 0x000e240000000a00 */
[----:B0-----:R-:W-:-:S05]  /*f230*/  @P1 IMAD.HI.U32 R14, R15, R200, RZ ;  /* 0x000000c80f0e1227 */ /* 0x001fca00078e00ff */
[----:B------:R-:W-:-:S07]  /*f240*/  @P1 SHF.R.U32.HI R15, RZ, R201, R14 ;  /* 0x000000c9ff0f1219 */ /* 0x000fce000001160e */
.L_x_1043:
[----:B------:R-:W-:Y:S05]  /*f250*/  BSYNC B0 ;  /* 0x0000000000007941 */ /* 0x000fea0003800000 */
.L_x_1041:
[----:B------:R-:W-:-:S05]  /*f260*/  IMAD R14, R15, R20, R0 ;  /* 0x000000140f0e7224 */ /* 0x000fca00078e0200 */
[----:B------:R-:W-:Y:S02]  /*f270*/  VIADDMNMX R9, R14, R20, R9, PT ;  /* 0x000000140e097246 */ /* 0x000fe40003800109 */
[----:B------:R-:W-:-:S07]  /*f280*/  VIMNMX R3, R3, R14, !PT ;  /* 0x0000000e03037248 */ /* 0x000fce0007fe0100 */
.L_x_1040:
[C---:B------:R-:W-:Y:S01]  /*f290*/  ISETP.GE.AND P1, PT, R13.reuse, 0x2, PT ;  /* 0x000000020d00780c */ /* 0x040fe20003f26270 */
[----:B------:R-:W0:Y:S01]  /*f2a0*/  SHFL.IDX PT, R12, R12, 0x1, 0x1c1f ;  /* 0x003c1f000c0c7f89 */ /* 0x000e2200000e0000 */
[C---:B------:R-:W-:Y:S02]  /*f2b0*/  ISETP.GE.AND P2, PT, R13.reuse, 0x9, PT ;  /* 0x000000090d00780c */ /* 0x040fe40003f46270 */
        /* <DEDUP_REMOVED lines=223> */
[----:B------:R-:W-:Y:S01]  /*100b0*/  ISETP.GE.AND P6, PT, R13, 0x9a, PT ;  /* 0x0000009a0d00780c */ /* 0x000fe20003fc6270 */
[----:B0-----:R-:W-:-:S12]  /*100c0*/  IMAD.IADD R13, R10, 0x1, R12 ;  /* 0x000000010a0d7824 */ /* 0x001fd800078e020c */
[----:B------:R-:W-:Y:S02]  /*100d0*/  @P6 LOP3.LUT R16, R16, 0x8000000, RZ, 0xfc, !PT ;  /* 0x0800000010106812 */ /* 0x000fe400078efcff */
[----:B------:R-:W-:-:S04]  /*100e0*/  ISETP.GT.AND P6, PT, R3, 0x99, !P6 ;  /* 0x000000990300780c */ /* 0x000fc800077c4270 */
[----:B------:R-:W-:Y:S01]  /*100f0*/  ISETP.LT.OR P6, PT, R9, 0x9a, P6 ;  /* 0x0000009a0900780c */ /* 0x000fe200037c1670 */
[----:B------:R-:W-:-:S03]  /*10100*/  IMAD.IADD R9, R11, 0x1, R12 ;  /* 0x000000010b097824 */ /* 0x000fc600078e020c */
[----:B------:R-:W-:Y:S02]  /*10110*/  FSEL R133, R133, -INF , !P6 ;  /* 0xff80000085857808 */ /* 0x000fe40007000000 */
[----:B------:R-:W-:-:S13]  /*10120*/  PLOP3.LUT P6, PT, PT, PT, UP1, 0x40, 0x0 ;  /* 0x000000000000781c */ /* 0x000fda0003fce818 */
[----:B------:R-:W-:Y:S05]  /*10130*/  @P6 BRA `(.L_x_1044) ;  /* 0x0000000000546947 */ /* 0x000fea0003800000 */
        /* <DEDUP_REMOVED lines=12> */
.L_x_1046:
[----:B------:R-:W-:-:S05]  /*10200*/  IMAD.U32 R12, RZ, RZ, UR49 ;  /* 0x00000031ff0c7e24 */ /* 0x000fca000f8e00ff */
[----:B------:R-:W-:-:S13]  /*10210*/  ISETP.NE.AND P6, PT, R12, 0x1, PT ;  /* 0x000000010c00780c */ /* 0x000fda0003fc5270 */
[----:B------:R-:W0:Y:S02]  /*10220*/  @P6 LDC.64 R10, c[0x0][0x9e8] ;  /* 0x00027a00ff0a6b82 */ /* 0x000e240000000a00 */
[----:B0-----:R-:W-:-:S05]  /*10230*/  @P6 IMAD.HI.U32 R10, R3, R10, RZ ;  /* 0x0000000a030a6227 */ /* 0x001fca00078e00ff */
[----:B------:R-:W-:-:S07]  /*10240*/  @P6 SHF.R.U32.HI R3, RZ, R11, R10 ;  /* 0x0000000bff036219 */ /* 0x000fce000001160a */
.L_x_1047:
[----:B------:R-:W-:Y:S05]  /*10250*/  BSYNC B0 ;  /* 0x0000000000007941 */ /* 0x000fea0003800000 */
.L_x_1045:
[----:B------:R-:W-:-:S05]  /*10260*/  IMAD R0, R3, R12, R0 ;  /* 0x0000000c03007224 */ /* 0x000fca00078e0200 */
[----:B------:R-:W-:Y:S02]  /*10270*/  VIADDMNMX R9, R0, R12, R9, PT ;  /* 0x0000000c00097246 */ /* 0x000fe40003800109 */
[----:B------:R-:W-:-:S07]  /*10280*/  VIMNMX R13, R13, R0, !PT ;  /* 0x000000000d0d7248 */ /* 0x000fce0007fe0100 */
.L_x_1044:
[----:B------:R-:W-:Y:S02]  /*10290*/  ISETP.GT.AND P1, PT, R13, 0x20, !P1 ;  /* 0x000000200d00780c */ /* 0x000fe40004f24270 */
        /* <DEDUP_REMOVED lines=96> */
[----:B------:R-:W-:Y:S01]  /*108a0*/  FMNMX.FTZ R10, R133, R0, !PT ;  /* 0x00000000850a7209 */ /* 0x000fe20007810000 */
[----:B------:R-:W-:Y:S01]  /*108b0*/  IMAD.U32 R0, RZ, RZ, UR37 ;  /* 0x00000025ff007e24 */ /* 0x000fe2000f8e00ff */
[----:B------:R-:W-:Y:S02]  /*108c0*/  ISETP.LT.OR P1, PT, R9, 0x59, P1 ;  /* 0x000000590900780c */ /* 0x000fe40000f21670 */
[----:B------:R-:W-:Y:S01]  /*108d0*/  ISETP.GT.AND P2, PT, R13, 0x89, !P2 ;  /* 0x000000890d00780c */ /* 0x000fe20005744270 */
[----:B------:R-:W0:Y:S01]  /*108e0*/  SHFL.BFLY PT, R3, R10, 0x2, 0x1f ;  /* 0x0c401f000a037f89 */ /* 0x000e2200000e0000 */
[----:B------:R-:W-:Y:S02]  /*108f0*/  FSEL R166, R166, -INF , !P1 ;  /* 0xff800000a6a67808 */ /* 0x000fe40004800000 */
[----:B------:R-:W-:-:S02]  /*10900*/  LOP3.LUT P1, RZ, R16, 0x2000, RZ, 0xc0, !PT ;  /* 0x0000200010ff7812 */ /* 0x000fc4000782c0ff */
[----:B------:R-:W-:Y:S02]  /*10910*/  ISETP.LT.OR P2, PT, R9, 0x8a, P2 ;  /* 0x0000008a0900780c */ /* 0x000fe40001741670 */
        /* <DEDUP_REMOVED lines=88> */
[----:B------:R-:W-:Y:S02]  /*10ea0*/  ISETP.GT.AND P1, PT, R13, RZ, !P6 ;  /* 0x000000ff0d00720c */ /* 0x000fe40007724270 */
        /* <DEDUP_REMOVED lines=26> */
[--C-:B0-----:R-:W-:Y:S01]  /*11050*/  FFMA.FTZ R186, R141, UR37, -R0.reuse ;  /* 0x000000258dba7c23 */ /* 0x101fe20008010800 */
        /* <DEDUP_REMOVED lines=75> */
[----:B------:R0:W-:Y:S01]  /*11510*/  MUFU.EX2 R140, R186 ;  /* 0x000000ba008c7308 */ /* 0x0001e20000000800 */
[----:B------:R-:W-:-:S05]  /*11520*/  FMNMX.FTZ R184, R135, R184, !PT ;  /* 0x000000b887b87209 */ /* 0x000fca0007810000 */
[----:B------:R-:W1:Y:S02]  /*11530*/  SHFL.BFLY PT, R145, R184, 0x2, 0x1f ;  /* 0x0c401f00b8917f89 */ /* 0x000e6400000e0000 */
[----:B------:R-:W-:Y:S01]  /*11540*/  MUFU.EX2 R176, R176 ;  /* 0x000000b000b07308 */ /* 0x000fe20000000800 */
[----:B0-----:R-:W-:-:S05]  /*11550*/  FSEL R186, R3, RZ, P1 ;  /* 0x000000ff03ba7208 */ /* 0x001fca0000800000 */
[----:B------:R-:W-:Y:S02]  /*11560*/  FADD.FTZ R186, -R186, R7 ;  /* 0x00000007baba7221 */ /* 0x000fe40000010100 */
[----:B------:R-:W-:Y:S02]  /*11570*/  MUFU.EX2 R7, R133 ;  /* 0x0000008500077308 */ /* 0x000fe40000000800 */
[----:B------:R-:W-:-:S06]  /*11580*/  FMUL.FTZ R186, R186, UR37 ;  /* 0x00000025baba7c20 */ /* 0x000fcc0008410000 */
[----:B------:R-:W0:Y:S01]  /*11590*/  MUFU.EX2 R186, R186 ;  /* 0x000000ba00ba7308 */ /* 0x000e220000000800 */
[----:B-1----:R-:W-:-:S07]  /*115a0*/  FMNMX.FTZ R145, R184, R145, !PT ;  /* 0x00000091b8917209 */ /* 0x002fce0007810000 */
[----:B------:R-:W-:Y:S01]  /*115b0*/  MUFU.EX2 R177, R177 ;  /* 0x000000b100b17308 */ /* 0x000fe20000000800 */
[----:B------:R-:W1:Y:S07]  /*115c0*/  SHFL.BFLY PT, R184, R145, 0x1, 0x1f ;  /* 0x0c201f0091b87f89 */ /* 0x000e6e00000e0000 */
[----:B------:R-:W-:Y:S01]  /*115d0*/  MUFU.EX2 R180, R180 ;  /* 0x000000b400b47308 */ /* 0x000fe20000000800 */
[----:B0-----:R-:W-:-:S04]  /*115e0*/  FFMA.FTZ R193, R186, R6, R15 ;  /* 0x00000006bac17223 */ /* 0x001fc8000001000f */
[----:B------:R-:W-:-:S03]  /*115f0*/  FADD.FTZ R193, R10, R193 ;  /* 0x000000c10ac17221 */ /* 0x000fc60000010000 */
[----:B------:R-:W-:Y:S08]  /*11600*/  MUFU.EX2 R181, R181 ;  /* 0x000000b500b57308 */ /* 0x000ff00000000800 */
[----:B------:R-:W-:Y:S01]  /*11610*/  MUFU.EX2 R152, R152 ;  /* 0x0000009800987308 */ /* 0x000fe20000000800 */
[----:B-1----:R-:W-:Y:S01]  /*11620*/  FMNMX.FTZ R0, R145, R184, !PT ;  /* 0x000000b891007209 */ /* 0x002fe20007810000 */
[----:B------:R-:W-:-:S03]  /*11630*/  IMAD.U32 R145, RZ, RZ, UR37 ;  /* 0x00000025ff917e24 */ /* 0x000fc6000f8e00ff */
[C---:B------:R-:W-:Y:S01]  /*11640*/  FSETP.NEU.FTZ.AND P1, PT, R0.reuse, -INF , PT ;  /* 0xff8000000000780b */ /* 0x040fe20003f3d000 */
[----:B------:R-:W-:-:S02]  /*11650*/  FFMA.FTZ R184, R0, R145, -8 ;  /* 0xc100000000b87423 */ /* 0x000fc40000010091 */
[----:B------:R-:W-:Y:S03]  /*11660*/  MUFU.EX2 R153, R153 ;  /* 0x0000009900997308 */ /* 0x000fe60000000800 */
[----:B------:R-:W-:-:S05]  /*11670*/  FSEL R184, R184, RZ, P1 ;  /* 0x000000ffb8b87208 */ /* 0x000fca0000800000 */
        /* <DEDUP_REMOVED lines=12> */
[----:B------:R-:W-:Y:S01]  /*11740*/  FFMA.FTZ R162, R166, UR37, -R184 ;  /* 0x00000025a6a27c23 */ /* 0x000fe200080108b8 */
[----:B------:R-:W-:-:S01]  /*11750*/  FADD.FTZ R166, R12, R193 ;  /* 0x000000c10ca67221 */ /* 0x000fc20000010000 */
[--C-:B------:R-:W-:Y:S01]  /*11760*/  FFMA.FTZ R170, R170, UR37, -R184.reuse ;  /* 0x00000025aaaa7c23 */ /* 0x100fe200080108b8 */
[----:B------:R-:W-:-:S01]  /*11770*/  FFMA.FTZ R171, R171, UR37, -R184 ;  /* 0x00000025abab7c23 */ /* 0x000fc200080108b8 */
        /* <DEDUP_REMOVED lines=30> */
[----:B------:R-:W-:-:S02]  /*11960*/  FFMA.FTZ R135, R135, UR37, -R184 ;  /* 0x0000002587877c23 */ /* 0x000fc400080108b8 */
[----:B------:R-:W2:Y:S01]  /*11970*/  MUFU.EX2 R145, R145 ;  /* 0x0000009100917308 */ /* 0x000ea20000000800 */
[----:B0-----:R-:W-:-:S04]  /*11980*/  FFMA.FTZ R6, R187, R5, R188 ;  /* 0x00000005bb067223 */ /* 0x001fc800000100bc */
[----:B------:R-:W-:-:S03]  /*11990*/  FADD.FTZ R6, R11, R6 ;  /* 0x000000060b067221 */ /* 0x000fc60000010000 */
[----:B------:R-:W0:Y:S01]  /*119a0*/  MUFU.EX2 R192, R192 ;  /* 0x000000c000c07308 */ /* 0x000e220000000800 */
[----:B------:R-:W-:-:S04]  /*119b0*/  FADD.FTZ R5, R133, R6 ;  /* 0x0000000685057221 */ /* 0x000fc80000010000 */
[----:B-1----:R-:W-:-:S03]  /*119c0*/  FADD.FTZ R6, R190, R5 ;  /* 0x00000005be067221 */ /* 0x002fc60000010000 */
[----:B------:R-:W1:Y:S01]  /*119d0*/  MUFU.EX2 R149, R149 ;  /* 0x0000009500957308 */ /* 0x000e620000000800 */
[----:B--2---:R-:W-:-:S07]  /*119e0*/  FADD.FTZ R5, R145, R6 ;  /* 0x0000000691057221 */ /* 0x004fce0000010000 */
[----:B------:R2:W-:Y:S01]  /*119f0*/  MUFU.EX2 R8, R191 ;  /* 0x000000bf00087308 */ /* 0x0005e20000000800 */
[----:B0-----:R-:W-:-:S07]  /*11a00*/  FADD.FTZ R6, R192, R5 ;  /* 0x00000005c0067221 */ /* 0x001fce0000010000 */
[----:B------:R-:W0:Y:S01]  /*11a10*/  MUFU.EX2 R194, R194 ;  /* 0x000000c200c27308 */ /* 0x000e220000000800 */
[----:B--2---:R-:W-:-:S01]  /*11a20*/  FADD.FTZ R191, R21, R166 ;  /* 0x000000a615bf7221 */ /* 0x004fc20000010000 */
[----:B-1----:R-:W-:-:S03]  /*11a30*/  FADD.FTZ R5, R149, R6 ;  /* 0x0000000695057221 */ /* 0x002fc60000010000 */
[----:B------:R-:W-:-:S03]  /*11a40*/  FADD.FTZ R166, R14, R191 ;  /* 0x000000bf0ea67221 */ /* 0x000fc60000010000 */
[----:B------:R-:W1:Y:S01]  /*11a50*/  MUFU.EX2 R170, R170 ;  /* 0x000000aa00aa7308 */ /* 0x000e620000000800 */
[----:B------:R-:W-:-:S04]  /*11a60*/  FADD.FTZ R191, R185, R166 ;  /* 0x000000a6b9bf7221 */ /* 0x000fc80000010000 */
[----:B------:R-:W-:-:S03]  /*11a70*/  FADD.FTZ R166, R20, R191 ;  /* 0x000000bf14a67221 */ /* 0x000fc60000010000 */
[----:B------:R-:W2:Y:S01]  /*11a80*/  MUFU.EX2 R171, R171 ;  /* 0x000000ab00ab7308 */ /* 0x000ea20000000800 */
[----:B------:R-:W-:-:S01]  /*11a90*/  FADD.FTZ R191, R189, R166 ;  /* 0x000000a6bdbf7221 */ /* 0x000fc20000010000 */
[----:B0-----:R-:W-:-:S03]  /*11aa0*/  FADD.FTZ R5, R194, R5 ;  /* 0x00000005c2057221 */ /* 0x001fc60000010000 */
[----:B------:R-:W-:-:S03]  /*11ab0*/  FADD.FTZ R6, R168, R191 ;  /* 0x000000bfa8067221 */ /* 0x000fc60000010000 */
[----:B------:R-:W0:Y:S01]  /*11ac0*/  MUFU.EX2 R174, R174 ;  /* 0x000000ae00ae7308 */ /* 0x000e220000000800 */
[----:B-1----:R-:W-:-:S01]  /*11ad0*/  FADD.FTZ R166, R170, R5 ;  /* 0x00000005aaa67221 */ /* 0x002fc20000010000 */
[----:B------:R-:W-:-:S04]  /*11ae0*/  FADD.FTZ R5, R169, R6 ;  /* 0x00000006a9057221 */ /* 0x000fc80000010000 */
[----:B------:R-:W-:Y:S02]  /*11af0*/  FADD.FTZ R6, R172, R5 ;  /* 0x00000005ac067221 */ /* 0x000fe40000010000 */
[----:B------:R-:W1:Y:S01]  /*11b00*/  MUFU.EX2 R175, R175 ;  /* 0x000000af00af7308 */ /* 0x000e620000000800 */
[----:B--2---:R-:W-:-:S01]  /*11b10*/  FADD.FTZ R191, R171, R166 ;  /* 0x000000a6abbf7221 */ /* 0x004fc20000010000 */
[----:B------:R-:W-:-:S04]  /*11b20*/  FADD.FTZ R5, R173, R6 ;  /* 0x00000006ad057221 */ /* 0x000fc80000010000 */
[----:B------:R-:W-:Y:S02]  /*11b30*/  FADD.FTZ R6, R176, R5 ;  /* 0x00000005b0067221 */ /* 0x000fe40000010000 */
[----:B------:R-:W2:Y:S01]  /*11b40*/  MUFU.EX2 R178, R178 ;  /* 0x000000b200b27308 */ /* 0x000ea20000000800 */
[----:B0-----:R-:W-:-:S01]  /*11b50*/  FADD.FTZ R166, R174, R191 ;  /* 0x000000bfaea67221 */ /* 0x001fc20000010000 */
[----:B------:R-:W-:-:S04]  /*11b60*/  FADD.FTZ R5, R177, R6 ;  /* 0x00000006b1057221 */ /* 0x000fc80000010000 */
[----:B------:R-:W-:Y:S02]  /*11b70*/  FADD.FTZ R6, R180, R5 ;  /* 0x00000005b4067221 */ /* 0x000fe40000010000 */
        /* <DEDUP_REMOVED lines=17> */
[----:B-1----:R-:W-:-:S04]  /*11c90*/  FADD.FTZ R191, R155, R166 ;  /* 0x000000a69bbf7221 */ /* 0x002fc80000010000 */
[----:B------:R-:W-:-:S03]  /*11ca0*/  FADD.FTZ R166, R8, R191 ;  /* 0x000000bf08a67221 */ /* 0x000fc60000010000 */
        /* <DEDUP_REMOVED lines=21> */
[----:B0-----:R-:W-:-:S04]  /*11e00*/  FADD.FTZ R6, R136, R5 ;  /* 0x0000000588067221 */ /* 0x001fc80000010000 */
[----:B------:R-:W-:-:S03]  /*11e10*/  FADD.FTZ R6, R13, R6 ;  /* 0x000000060d067221 */ /* 0x000fc60000010000 */
[----:B------:R-:W0:Y:S01]  /*11e20*/  MUFU.EX2 R142, R142 ;  /* 0x0000008e008e7308 */ /* 0x000e220000000800 */
[----:B-1----:R-:W-:-:S01]  /*11e30*/  FADD.FTZ R166, R138, R191 ;  /* 0x000000bf8aa67221 */ /* 0x002fc20000010000 */
[----:B------:R-:W-:Y:S01]  /*11e40*/  FFMA.FTZ R191, R127, UR37, -R184 ;  /* 0x000000257fbf7c23 */ /* 0x000fe200080108b8 */
[----:B------:R-:W-:-:S05]  /*11e50*/  FADD.FTZ R127, R131, R6 ;  /* 0x00000006837f7221 */ /* 0x000fca0000010000 */
[----:B------:R-:W1:Y:S01]  /*11e60*/  MUFU.EX2 R143, R143 ;  /* 0x0000008f008f7308 */ /* 0x000e620000000800 */
[----:B--2---:R-:W-:-:S01]  /*11e70*/  FADD.FTZ R5, R139, R166 ;  /* 0x000000a68b057221 */ /* 0x004fc20000010000 */
[----:B------:R-:W-:Y:S01]  /*11e80*/  FADD.FTZ R166, R140, R127 ;  /* 0x0000007f8ca67221 */ /* 0x000fe20000010000 */
[----:B------:R-:W-:-:S01]  /*11e90*/  FFMA.FTZ R127, R130, UR37, -R184 ;  /* 0x00000025827f7c23 */ /* 0x000fc200080108b8 */
[----:B------:R-:W-:-:S04]  /*11ea0*/  FFMA.FTZ R130, R137, UR37, -R184 ;  /* 0x0000002589827c23 */ /* 0x000fc800080108b8 */
        /* <DEDUP_REMOVED lines=46> */
[----:B------:R-:W-:Y:S01]  /*12190*/  FADD.FTZ R6, R7, R6 ;  /* 0x0000000607067221 */ /* 0x000fe20000010000 */
[----:B--2---:R-:W-:-:S04]  /*121a0*/  FADD.FTZ R5, R134, R5 ;  /* 0x0000000586057221 */ /* 0x004fc80000010000 */
[----:B0-----:R-:W-:Y:S01]  /*121b0*/  FADD.FTZ R5, R135, R5 ;  /* 0x0000000587057221 */ /* 0x001fe20000010000 */
[----:B------:R-:W-:Y:S06]  /*121c0*/  @!P0 BRA `(.L_x_1048) ;  /* 0x0000000000048947 */ /* 0x000fec0003800000 */
[----:B------:R-:W-:Y:S01]  /*121d0*/  BPT.TRAP 0x1 ;  /* 0x000000040000795c */ /* 0x000fe20000300000 */
.L_x_1048:
        /* <DEDUP_REMOVED lines=147> */
[----:B------:R-:W-:-:S05]  /*12b10*/  UMOV UR49, UR55 ;  /* 0x0000003700317c82 */ /* 0x000fca0008000000 */
.L_x_1031:
[----:B------:R-:W-:Y:S06]  /*12b20*/  BAR.ARV 0x8, 0x180 ;  /* 0x0206000000007b1d */ /* 0x000fec0000002000 */
[----:B------:R-:W-:Y:S05]  /*12b30*/  @!P0 BRA `(.L_x_1050) ;  /* 0x0000000000048947 */ /* 0x000fea0003800000 */
[----:B------:R-:W-:Y:S01]  /*12b40*/  BPT.TRAP 0x1 ;  /* 0x000000040000795c */ /* 0x000fe20000300000 */
.L_x_1050:
[----:B------:R-:W-:Y:S01]  /*12b50*/  ULEA UR9, UR49, UR41, 0x3 ;  /* 0x0000002931097291 */ /* 0x000fe2000f8e183f */
[----:B------:R-:W-:-:S05]  /*12b60*/  IMAD.U32 R4, RZ, RZ, UR45 ;  /* 0x0000002dff047e24 */ /* 0x000fca000f8e00ff */
[----:B------:R-:W-:-:S04]  /*12b70*/  SHF.L.U32 R4, R4, 0x1f, RZ ;  /* 0x0000001f04047819 */ /* 0x000fc800000006ff */
[----:B------:R0:W1:Y:S01]  /*12b80*/  SYNCS.PHASECHK.TRANS64.TRYWAIT P1, [UR9+0x33450], R4 ;  /* 0x03345004ff0075a7 */ /* 0x0000620008020149 */
[----:B------:R-:W-:Y:S05]  /*12b90*/  @!P0 BRA `(.L_x_1051) ;  /* 0x0000000000048947 */ /* 0x000fea0003800000 */
[----:B------:R-:W-:Y:S01]  /*12ba0*/  BPT.TRAP 0x1 ;  /* 0x000000040000795c */ /* 0x000fe20000300000 */
.L_x_1051:
[----:B-1----:R-:W-:Y:S05]  /*12bb0*/  @P1 BRA `(.L_x_1052) ;  /* 0x0000000000081947 */ /* 0x002fea0003800000 */
[----:B------:R-:W1:Y:S02]  /*12bc0*/  SYNCS.PHASECHK.TRANS64.TRYWAIT P1, [UR9+0x33450], R4 ;  /* 0x03345004ff0075a7 */ /* 0x000e640008020149 */
[----:B-1----:R-:W-:Y:S05]  /*12bd0*/  @!P1 BRA `(.L_x_1053) ;  /* 0x0000008400349947 */ /* 0x002fea0003800000 */
.L_x_1052:
[----:B------:R-:W-:Y:S01]  /*12be0*/  UIADD3 UR41, UR41, 0x200, URZ ;  /* 0x0000020029297890 */ /* 0x000fe2000fffe03f */
[----:B------:R-:W-:Y:S01]  /*12bf0*/  WARPGROUP.ARRIVE ;  /* 0x00000000000079c5 */ /* 0x000fe20000000000 */
[----:B------:R-:W-:Y:S01]  /*12c00*/  UMOV UR7, 0xc0000010 ;  /* 0xc000001000077882 */ /* 0x000fe20000000000 */
[----:B------:R-:W-:Y:S01]  /*12c10*/  ULDC.64 UR10, c[0x0][0x9a0] ;  /* 0x00026800000a7ab9 */ /* 0x000fe20000000a00 */
[----:B------:R-:W-:Y:S01]  /*12c20*/  USHF.R.U32.HI UR41, URZ, 0x4, UR41 ;  /* 0x000000043f297899 */ /* 0x000fe20008011629 */
[----:B-1----:R-:W-:Y:S01]  /*12c30*/  IMAD.MOV.U32 R7, RZ, RZ, 0x3f800000 ;  /* 0x3f800000ff077424 */ /* 0x002fe200078e00ff */
[----:B------:R-:W-:Y:S02]  /*12c40*/  UISETP.NE.U32.AND UP0, UPT, UR10, URZ, UPT ;  /* 0x0000003f0a00728c */ /* 0x000fe4000bf05070 */
[----:B------:R-:W-:Y:S02]  /*12c50*/  ULOP3.LUT UR41, UR41, 0x3fff, URZ, 0xc0, !UPT ;  /* 0x00003fff29297892 */ /* 0x000fe4000f8ec03f */
[----:B------:R-:W-:-:S02]  /*12c60*/  UISETP.NE.AND.EX UP0, UPT, UR11, URZ, UPT, UP0 ;  /* 0x0000003f0b00728c */ /* 0x000fc4000bf05300 */
[----:B------:R-:W-:-:S04]  /*12c70*/  ULOP3.LUT UR8, UR41, 0x10000, URZ, 0xfc, !UPT ;  /* 0x0001000029087892 */ /* 0x000fc8000f8efc3f */
[----:B------:R-:W-:Y:S01]  /*12c80*/  UIMAD UR8, UR49, 0x780, UR8 ;  /* 0x00000780310878a4 */ /* 0x000fe2000f8e0208 */
[----:B------:R-:W-:-:S03]  /*12c90*/  PLOP3.LUT P1, PT, PT, PT, UP0, 0x80, 0x0 ;  /* 0x000000000000781c */ /* 0x000fc60003f2f008 */
[----:B------:R-:W-:Y:S01]  /*12ca0*/  UIADD3 UR4, UR8, 0x180, URZ ;  /* 0x0000018008047890 */ /* 0x000fe2000fffe03f */
[----:B------:R-:W-:Y:S02]  /*12cb0*/  @UP0 ULDC.64 UR12, c[0x0][0x9c8] ;  /* 0x00027200000c0ab9 */ /* 0x000fe40000000a00 */
[----:B------:R-:W-:-:S06]  /*12cc0*/  UMOV UR6, UR8 ;  /* 0x0000000800067c82 */ /* 0x000fcc0008000000 */
[----:B------:R-:W-:Y:S01]  /*12cd0*/  QGMMA.64x192x32.F32.E4M3.E4M3 R24, R216, gdesc[UR4], R24, gsb0 ;  /* 0x02e00004d8187df3 */ /* 0x000fe20008000818 */
[----:B------:R-:W-:Y:S01]  /*12ce0*/  UMOV UR7, 0xc0000010 ;  /* 0xc000001000077882 */ /* 0x000fe20000000000 */
[----:B------:R-:W-:Y:S01]  /*12cf0*/  UMOV UR6, UR4 ;  /* 0x0000000400067c82 */ /* 0x000fe20008000000 */
[----:B------:R-:W-:Y:S01]  /*12d00*/  UIADD3 UR4, UR8, 0x300, URZ ;  /* 0x0000030008047890 */ /* 0x000fe2000fffe03f */
[----:B------:R-:W-:Y:S02]  /*12d10*/  WARPGROUP.DEPBAR.LE gsb0, 0x0 ;  /* 0x00008000000079c5 */ /* 0x000fe40000010000 */
[----:B------:R-:W-:-:S14]  /*12d20*/  WARPGROUP.ARRIVE ;  /* 0x00000000000079c5 */ /* 0x000fdc0000000000 */
[----:B------:R-:W-:Y:S01]  /*12d30*/  QGMMA.64x192x32.F32.E4M3.E4M3 R24, R212, gdesc[UR4], R24, gsb0 ;  /* 0x02e00004d4187df3 */ /* 0x000fe20008000818 */
[----:B------:R-:W-:Y:S01]  /*12d40*/  UMOV UR6, UR4 ;  /* 0x0000000400067c82 */ /* 0x000fe20008000000 */
[----:B------:R-:W-:Y:S01]  /*12d50*/  UMOV UR7, 0xc0000010 ;  /* 0xc000001000077882 */ /* 0x000fe20000000000 */
[----:B------:R-:W-:Y:S01]  /*12d60*/  @UP0 UIMAD.WIDE.U32 UR4, UR44, UR12, URZ ;  /* 0x0000000c2c0402a5 */ /* 0x000fe2000f8e003f */
[----:B------:R-:W-:Y:S02]  /*12d70*/  WARPGROUP.DEPBAR.LE gsb0, 0x0 ;  /* 0x00008000000079c5 */ /* 0x000fe40000010000 */
[----:B------:R-:W-:-:S14]  /*12d80*/  WARPGROUP.ARRIVE ;  /* 0x00000000000079c5 */ /* 0x000fdc0000000000 */
[----:B------:R-:W-:Y:S01]  /*12d90*/  QGMMA.64x192x32.F32.E4M3.E4M3 R24, R208, gdesc[UR4], R24, gsb0 ;  /* 0x02e00004d0187df3 */ /* 0x000fe20008000818 */
[----:B------:R-:W-:Y:S02]  /*12da0*/  @UP0 USHF.R.S32.HI UR6, URZ, 0x1f, UR44 ;  /* 0x0000001f3f060899 */ /* 0x000fe4000801142c */
[----:B------:R-:W-:Y:S02]  /*12db0*/  @UP0 USHF.R.S32.HI UR7, URZ, 0x1f, UR42 ;  /* 0x0000001f3f070899 */ /* 0x000fe4000801142a */
[----:B------:R-:W-:-:S04]  /*12dc0*/  @UP0 UIMAD UR6, UR6, UR12, URZ ;  /* 0x0000000c060602a4 */ /* 0x000fc8000f8e023f */
        /* <DEDUP_REMOVED lines=8> */
[----:B------:R-:W-:Y:S02]  /*12e50*/  @UP0 ULEA.HI.X UR7, UR4, UR11, UR5, 0x2, UP1 ;  /* 0x0000000b04070291 */ /* 0x000fe400088f1405 */
[----:B------:R-:W-:-:S04]  /*12e60*/  IMAD.U32 R8, RZ, RZ, UR6 ;  /* 0x00000006ff087e24 */ /* 0x000fc8000f8e00ff */
[----:B------:R-:W-:-:S05]  /*12e70*/  IMAD.U32 R9, RZ, RZ, UR7 ;  /* 0x00000007ff097e24 */ /* 0x000fca000f8e00ff */
[----:B------:R1:W2:Y:S01]  /*12e80*/  @P1 LDG.E R7, desc[UR50][R8.64] ;  /* 0x0000003208071981 */ /* 0x0002a2000c1e1900 */
[----:B------:R-:W-:Y:S01]  /*12e90*/  UIADD3 UR4, UR8, 0x480, URZ ;  /* 0x0000048008047890 */ /* 0x000fe2000fffe03f */
[----:B------:R-:W-:-:S06]  /*12ea0*/  UMOV UR7, 0xc0000010 ;  /* 0xc000001000077882 */ /* 0x000fcc0000000000 */
[----:B------:R-:W-:Y:S01]  /*12eb0*/  UMOV UR6, UR4 ;  /* 0x0000000400067c82 */ /* 0x000fe20008000000 */
[----:B------:R-:W-:Y:S01]  /*12ec0*/  UIADD3 UR8, UR8, 0x600, URZ ;  /* 0x0000060008087890 */ /* 0x000fe2000fffe03f */
[----:B------:R-:W-:Y:S02]  /*12ed0*/  WARPGROUP.DEPBAR.LE gsb0, 0x0 ;  /* 0x00008000000079c5 */ /* 0x000fe40000010000 */
[----:B------:R-:W-:-:S06]  /*12ee0*/  WARPGROUP.ARRIVE ;  /* 0x00000000000079c5 */ /* 0x000fcc0000000000 */
[----:B------:R-:W-:Y:S01]  /*12ef0*/  QGMMA.64x192x32.F32.E4M3.E4M3 R24, R204, gdesc[UR4], R24, gsb0 ;  /* 0x02e00004cc187df3 */ /* 0x000fe20008000818 */
[----:B------:R-:W-:Y:S01]  /*12f00*/  UMOV UR6, UR8 ;  /* 0x0000000800067c82 */ /* 0x000fe20008000000 */
[----:B------:R-:W-:Y:S01]  /*12f10*/  UMOV UR7, 0xc0000010 ;  /* 0xc000001000077882 */ /* 0x000fe20000000000 */
[----:B------:R-:W3:Y:S04]  /*12f20*/  SHFL.BFLY PT, R11, R6, 0x2, 0x1f ;  /* 0x0c401f00060b7f89 */ /* 0x000ee800000e0000 */
[----:B------:R-:W4:Y:S01]  /*12f30*/  SHFL.BFLY PT, R10, R5, 0x2, 0x1f ;  /* 0x0c401f00050a7f89 */ /* 0x000f2200000e0000 */
[----:B---3--:R-:W-:-:S01]  /*12f40*/  FADD.FTZ R11, R11, R6 ;  /* 0x000000060b0b7221 */ /* 0x008fc20000010000 */
[----:B----4-:R-:W-:-:S04]  /*12f50*/  FADD.FTZ R10, R10, R5 ;  /* 0x000000050a0a7221 */ /* 0x010fc80000010000 */
[----:B0-----:R-:W0:Y:S04]  /*12f60*/  SHFL.BFLY PT, R4, R11, 0x1, 0x1f ;  /* 0x0c201f000b047f89 */ /* 0x001e2800000e0000 */
[----:B-1----:R-:W1:Y:S01]  /*12f70*/  SHFL.BFLY PT, R9, R10, 0x1, 0x1f ;  /* 0x0c201f000a097f89 */ /* 0x002e6200000e0000 */
[----:B------:R-:W-:Y:S02]  /*12f80*/  IMAD.MOV.U32 R6, RZ, RZ, RZ ;  /* 0x000000ffff067224 */ /* 0x000fe400078e00ff */
[----:B0-----:R-:W-:Y:S01]  /*12f90*/  FADD.FTZ R8, R11, R4 ;  /* 0x000000040b087221 */ /* 0x001fe20000010000 */
[----:B-1----:R-:W-:-:S04]  /*12fa0*/  FADD.FTZ R12, R10, R9 ;  /* 0x000000090a0c7221 */ /* 0x002fc80000010000 */
[C---:B------:R-:W-:Y:S01]  /*12fb0*/  FSETP.NE.FTZ.AND P1, PT, R8.reuse, RZ, PT ;  /* 0x000000ff0800720b */ /* 0x040fe20003f35000 */
[----:B------:R-:W-:Y:S01]  /*12fc0*/  FMUL.FTZ R13, R8, 0.00390625 ;  /* 0x3b800000080d7820 */ /* 0x000fe20000410000 */
[----:B------:R-:W-:-:S04]  /*12fd0*/  FMUL.FTZ R14, R12, 0.00390625 ;  /* 0x3b8000000c0e7820 */ /* 0x000fc80000410000 */
        /* <DEDUP_REMOVED lines=26> */
.L_x_1054:
[----:B------:R-:W-:Y:S01]  /*13180*/  UIADD3 UR4, UR9, 0x33460, URZ ;  /* 0x0003346009047890 */ /* 0x000fe2000fffe03f */
[-C--:B------:R-:W-:Y:S01]  /*13190*/  FMUL.FTZ R134, R28, R6.reuse ;  /* 0x000000061c867220 */ /* 0x080fe20000410000 */
[----:B------:R-:W-:Y:S01]  /*131a0*/  UIADD3 UR49, UR49, 0x1, URZ ;  /* 0x0000000131317890 */ /* 0x000fe2000fffe03f */
[-C--:B------:R-:W-:Y:S01]  /*131b0*/  FMUL.FTZ R132, R29, R6.reuse ;  /* 0x000000061d847220 */ /* 0x080fe20000410000 */
[----:B------:R-:W-:Y:S01]  /*131c0*/  UPRMT UR4, UR40, 0x654, UR4 ;  /* 0x0000065428047896 */ /* 0x000fe20008000004 */
[-C--:B------:R-:W-:Y:S01]  /*131d0*/  FMUL.FTZ R129, R33, R6.reuse ;  /* 0x0000000621817220 */ /* 0x080fe20000410000 */
[----:B------:R-:W-:Y:S01]  /*131e0*/  UISETP.NE.AND UP0, UPT, UR49, 0x2, UPT ;  /* 0x000000023100788c */ /* 0x000fe2000bf05270 */
        /* <DEDUP_REMOVED lines=17> */
[----:B------:R-:W-:Y:S01]  /*13300*/  SYNCS.ARRIVE.TRANS64.RED.A1T0 RZ, [UR4], RZ ;  /* 0x000000ffffff79a7 */ /* 0x000fe20008100404 */
        /* <DEDUP_REMOVED lines=80> */
[----:B------:R-:W-:-:S12]  /*13810*/  ULOP3.LUT UR45, UR45, UR4, URZ, 0x3c, !UPT ;  /* 0x000000042d2d7292 */ /* 0x000fd8000f8e3c3f */
.L_x_980:
[----:B------:R-:W0:Y:S01]  /*13820*/  S2R R0, SR_CgaCtaId ;  /* 0x0000000000007919 */ /* 0x000e220000008800 */
[----:B------:R-:W-:Y:S01]  /*13830*/  MOV R37, 0x400 ;  /* 0x0000040000257802 */ /* 0x000fe20000000f00 */
[----:B------:R-:W-:Y:S01]  /*13840*/  IMAD.SHL.U32 R3, R22, 0x8, RZ ;  /* 0x0000000816037824 */ /* 0x000fe200078e00ff */
[----:B------:R-:W-:Y:S01]  /*13850*/  BSSY B0, `(.L_x_1055) ;  /* 0x00002c8000007945 */ /* 0x000fe20003800000 */
[----:B------:R-:W-:Y:S02]  /*13860*/  BAR.SYNC.DEFER_BLOCKING 0x5, 0x180 ;  /* 0x0146000000007b1d */ /* 0x000fe40000010000 */
[----:B------:R-:W-:Y:S01]  /*13870*/  VIADD R17, R3, 0x80 ;  /* 0x0000008003117836 */ /* 0x000fe20000000000 */
[----:B------:R-:W-:-:S04]  /*13880*/  SHF.R.S32.HI R34, RZ, 0x1f, R3 ;  /* 0x0000001fff227819 */ /* 0x000fc80000011403 */
[----:B------:R-:W-:Y:S02]  /*13890*/  SHF.R.S32.HI R36, RZ, 0x1f, R17 ;  /* 0x0000001fff247819 */ /* 0x000fe40000011411 */
[----:B0-----:R-:W-:-:S05]  /*138a0*/  LEA R37, R0, R37, 0x18 ;  /* 0x0000002500257211 */ /* 0x001fca00078ec0ff */
[----:B------:R-:W0:Y:S02]  /*138b0*/  LDS R0, [R37+0x334d0] ;  /* 0x0334d00025007984 */ /* 0x000e240000000800 */
[----:B0-----:R-:W-:Y:S01]  /*138c0*/  R2UR UR4, R0 ;  /* 0x00000000000472ca */ /* 0x001fe200000e0000 */
[----:B------:R-:W-:-:S05]  /*138d0*/  VIADD R0, R3, 0x40 ;  /* 0x0000004003007836 */ /* 0x000fca0000000000 */
[----:B------:R-:W-:Y:S01]  /*138e0*/  SHF.R.S32.HI R35, RZ, 0x1f, R0 ;  /* 0x0000001fff237819 */ /* 0x000fe20000011400 */
[----:B------:R-:W-:Y:S06]  /*138f0*/  BAR.ARV 0x4, 0x180 ;  /* 0x0106000000007b1d */ /* 0x000fec0000002000 */
[----:B------:R-:W-:Y:S05]  /*13900*/  @P0 BRA `(.L_x_1056) ;  /* 0x00000020005c0947 */ /* 0x000fea0003800000 */
[----:B------:R-:W0:Y:S01]  /*13910*/  S2R R50, SR_TID.X ;  /* 0x0000000000327919 */ /* 0x000e220000002100 */
[----:B------:R-:W-:Y:S01]  /*13920*/  ULDC.64 UR6, c[0x4][0x38] ;  /* 0x01000e0000067ab9 */ /* 0x000fe20000000a00 */
        /* <DEDUP_REMOVED lines=15> */
[----:B------:R-:W-:Y:S01]  /*13a20*/  F2FP.BF16.F32.PACK_AB R7, R118, R7 ;  /* 0x000000077607723e */ /* 0x000fe200000010ff */
[----:B0-----:R-:W-:Y:S01]  /*13a30*/  IMAD.SHL.U32 R40, R50, 0x4, RZ ;  /* 0x0000000432287824 */ /* 0x001fe200078e00ff */
        /* <DEDUP_REMOVED lines=30> */
[----:B------:R-:W-:Y:S01]  /*13c20*/  USHF.R.S32.HI UR10, URZ, 0x1f, UR42 ;  /* 0x0000001f3f0a7899 */ /* 0x000fe2000801142a */
[----:B------:R-:W-:Y:S01]  /*13c30*/  LOP3.LUT R40, R40, 0xc, RZ, 0xc0, !PT ;  /* 0x0000000c28287812 */ /* 0x000fe200078ec0ff */
[----:B------:R-:W-:Y:S01]  /*13c40*/  ULDC.64 UR8, c[0x0][0xb90] ;  /* 0x0002e40000087ab9 */ /* 0x000fe20000000a00 */
[----:B------:R-:W-:Y:S02]  /*13c50*/  BAR.SYNC.DEFER_BLOCKING 0x1, 0x100 ;  /* 0x0044000000007b1d */ /* 0x000fe40000010000 */
[----:B------:R-:W-:-:S05]  /*13c60*/  IADD3 R40, P0, R40, UR6, RZ ;  /* 0x0000000628287c10 */ /* 0x000fca000ff1e0ff */
[----:B------:R-:W-:-:S05]  /*13c70*/  IMAD.X R41, RZ, RZ, UR7, P0 ;  /* 0x00000007ff297e24 */ /* 0x000fca00080e06ff */
[----:B------:R0:W2:Y:S01]  /*13c80*/  LDG.E.CONSTANT R40, desc[UR50][R40.64] ;  /* 0x0000003228287981 */ /* 0x0000a2000c1e9900 */
[----:B------:R-:W-:Y:S01]  /*13c90*/  F2FP.BF16.F32.PACK_AB R29, R92, R29 ;  /* 0x0000001d5c1d723e */ /* 0x000fe200000010ff */
[----:B------:R-:W-:Y:S02]  /*13ca0*/  UIMAD UR5, UR10, UR8, URZ ;  /* 0x000000080a0572a4 */ /* 0x000fe4000f8e023f */
[----:B------:R-:W-:Y:S02]  /*13cb0*/  UIMAD.WIDE.U32 UR6, UR42, UR8, URZ ;  /* 0x000000082a0672a5 */ /* 0x000fe4000f8e003f */
[----:B------:R-:W-:Y:S02]  /*13cc0*/  UIMAD UR5, UR42, UR9, UR5 ;  /* 0x000000092a0572a4 */ /* 0x000fe4000f8e0205 */
[----:B------:R-:W-:Y:S01]  /*13cd0*/  USHF.R.S32.HI UR12, URZ, 0x1f, UR44 ;  /* 0x0000001f3f0c7899 */ /* 0x000fe2000801142c */
[----:B0-----:R-:W-:Y:S01]  /*13ce0*/  F2FP.BF16.F32.PACK_AB R41, R71, R38 ;  /* 0x000000264729723e */ /* 0x001fe200000010ff */
[----:B------:R-:W-:Y:S01]  /*13cf0*/  ULDC.64 UR8, c[0x0][0xb98] ;  /* 0x0002e60000087ab9 */ /* 0x000fe20000000a00 */
[----:B------:R-:W-:Y:S01]  /*13d00*/  LOP3.LUT P0, R38, R50, 0x3, RZ, 0xc0, !PT ;  /* 0x0000000332267812 */ /* 0x000fe2000780c0ff */
[----:B------:R-:W-:Y:S01]  /*13d10*/  UIADD3 UR7, UR7, UR5, URZ ;  /* 0x0000000507077290 */ /* 0x000fe2000fffe03f */
[----:B------:R-:W0:Y:S01]  /*13d20*/  S2R R50, SR_SWINHI ;  /* 0x0000000000327919 */ /* 0x000e220000002f00 */
[----:B------:R-:W-:Y:S01]  /*13d30*/  UIMAD UR5, UR12, UR8, URZ ;  /* 0x000000080c0572a4 */ /* 0x000fe2000f8e023f */
[----:B------:R-:W-:Y:S01]  /*13d40*/  ISETP.EQ.OR P0, PT, R38, 0x3, !P0 ;  /* 0x000000032600780c */ /* 0x000fe20004702670 */
[----:B------:R-:W-:-:S02]  /*13d50*/  UIMAD.WIDE.U32 UR6, UR44, UR8, UR6 ;  /* 0x000000082c0672a5 */ /* 0x000fc4000f8e0006 */
[----:B------:R-:W-:Y:S01]  /*13d60*/  UIMAD UR5, UR44, UR9, UR5 ;  /* 0x000000092c0572a4 */ /* 0x000fe2000f8e0205 */
[----:B------:R-:W-:Y:S02]  /*13d70*/  SEL R117, R64, R57, P0 ;  /* 0x0000003940757207 */ /* 0x000fe40000000000 */
[----:B------:R-:W-:Y:S01]  /*13d80*/  SEL R79, R57, R64, P0 ;  /* 0x00000040394f7207 */ /* 0x000fe20000000000 */
[----:B------:R-:W-:Y:S01]  /*13d90*/  ULDC.64 UR8, c[0x0][0xae8] ;  /* 0x0002ba0000087ab9 */ /* 0x000fe20000000a00 */
[----:B------:R-:W-:Y:S02]  /*13da0*/  SEL R91, R130, R129, P0 ;  /* 0x00000081825b7207 */ /* 0x000fe40000000000 */
[----:B------:R-:W-:Y:S02]  /*13db0*/  SEL R67, R129, R130, P0 ;  /* 0x0000008281437207 */ /* 0x000fe40000000000 */
[----:B------:R-:W-:Y:S02]  /*13dc0*/  SEL R107, R21, R20, P0 ;  /* 0x00000014156b7207 */ /* 0x000fe40000000000 */
[----:B------:R-:W-:-:S02]  /*13dd0*/  SEL R75, R20, R21, P0 ;  /* 0x00000015144b7207 */ /* 0x000fc40000000000 */
[----:B------:R-:W-:Y:S02]  /*13de0*/  SEL R129, R25, R24, P0 ;  /* 0x0000001819817207 */ /* 0x000fe40000000000 */
[----:B------:R-:W-:Y:S02]  /*13df0*/  SEL R85, R24, R25, P0 ;  /* 0x0000001918557207 */ /* 0x000fe40000000000 */
[----:B------:R-:W-:Y:S02]  /*13e00*/  SEL R111, R9, R8, P0 ;  /* 0x00000008096f7207 */ /* 0x000fe40000000000 */
[----:B------:R-:W-:Y:S01]  /*13e10*/  SEL R77, R8, R9, P0 ;  /* 0x00000009084d7207 */ /* 0x000fe20000000000 */
[----:B------:R-:W-:Y:S01]  /*13e20*/  IMAD R9, R220, 0x40, R3 ;  /* 0x00000040dc097824 */ /* 0x000fe200078e0203 */
[----:B------:R-:W-:Y:S02]  /*13e30*/  SEL R131, R15, R14, P0 ;  /* 0x0000000e0f837207 */ /* 0x000fe40000000000 */
[----:B------:R-:W-:-:S02]  /*13e40*/  SEL R87, R14, R15, P0 ;  /* 0x0000000f0e577207 */ /* 0x000fc40000000000 */
[----:B------:R-:W-:Y:S02]  /*13e50*/  SEL R135, R7, R6, P0 ;  /* 0x0000000607877207 */ /* 0x000fe40000000000 */
[----:B------:R-:W-:Y:S02]  /*13e60*/  MOV R38, R37 ;  /* 0x0000002500267202 */ /* 0x000fe40000000f00 */
[----:B0-----:R-:W-:Y:S02]  /*13e70*/  MOV R39, R50 ;  /* 0x0000003200277202 */ /* 0x001fe40000000f00 */
[----:B------:R-:W-:Y:S02]  /*13e80*/  SEL R90, R6, R7, P0 ;  /* 0x00000007065a7207 */ /* 0x000fe40000000000 */
[----:B------:R-:W-:Y:S01]  /*13e90*/  SEL R89, R134, R133, P0 ;  /* 0x0000008586597207 */ /* 0x000fe20000000000 */
[----:B------:R-:W-:Y:S01]  /*13ea0*/  IMAD.WIDE R64, R223, 0x2, R38 ;  /* 0x00000002df407825 */ /* 0x000fe200078e0226 */
[----:B------:R-:W-:-:S02]  /*13eb0*/  SEL R66, R133, R134, P0 ;  /* 0x0000008685427207 */ /* 0x000fc40000000000 */
[----:B------:R-:W-:Y:S01]  /*13ec0*/  SEL R133, R11, R10, P0 ;  /* 0x0000000a0b857207 */ /* 0x000fe20000000000 */
[----:B------:R-:W-:Y:S01]  /*13ed0*/  IMAD.WIDE R38, R9, 0x2, R38 ;  /* 0x0000000209267825 */ /* 0x000fe200078e0226 */
[C---:B------:R-:W-:Y:S02]  /*13ee0*/  IADD3 R25, P6, R64.reuse, 0x8020, RZ ;  /* 0x0000802040197810 */ /* 0x040fe40007fde0ff */
[----:B------:R-:W-:Y:S02]  /*13ef0*/  IADD3 R21, P2, R64, 0x4060, RZ ;  /* 0x0000406040157810 */ /* 0x000fe40007f5e0ff */
[----:B------:R-:W-:Y:S01]  /*13f00*/  LOP3.LUT R14, R25, 0x380, RZ, 0xc0, !PT ;  /* 0x00000380190e7812 */ /* 0x000fe200078ec0ff */
[--C-:B------:R-:W-:Y:S01]  /*13f10*/  IMAD.X R61, RZ, RZ, R65.reuse, P6 ;  /* 0x000000ffff3d7224 */ /* 0x100fe200030e0641 */
[----:B------:R-:W-:Y:S01]  /*13f20*/  LOP3.LUT R6, R21, 0x380, RZ, 0xc0, !PT ;  /* 0x0000038015067812 */ /* 0x000fe200078ec0ff */
[----:B------:R-:W-:Y:S01]  /*13f30*/  IMAD.X R57, RZ, RZ, R65, P2 ;  /* 0x000000ffff397224 */ /* 0x000fe200010e0641 */
[----:B------:R-:W-:-:S02]  /*13f40*/  SEL R88, R10, R11, P0 ;  /* 0x0000000b0a587207 */ /* 0x000fc40000000000 */
[----:B------:R-:W-:Y:S02]  /*13f50*/  IADD3 R11, P2, R64, 0x40, RZ ;  /* 0x00000040400b7810 */ /* 0x000fe40007f5e0ff */
[----:B------:R-:W-:Y:S02]  /*13f60*/  SHF.R.U64 R14, R14, 0x3, RZ ;  /* 0x000000030e0e7819 */ /* 0x000fe400000012ff */
[----:B------:R-:W-:Y:S02]  /*13f70*/  SHF.R.U64 R6, R6, 0x3, RZ ;  /* 0x0000000306067819 */ /* 0x000fe400000012ff */
[----:B------:R-:W-:Y:S02]  /*13f80*/  SEL R95, R122, R121, P0 ;  /* 0x000000797a5f7207 */ /* 0x000fe40000000000 */
[----:B------:R-:W-:Y:S02]  /*13f90*/  SEL R69, R121, R122, P0 ;  /* 0x0000007a79457207 */ /* 0x000fe40000000000 */
[----:B------:R-:W-:-:S02]  /*13fa0*/  IADD3 R9, P1, R64, 0x20, RZ ;  /* 0x0000002040097810 */ /* 0x000fc40007f3e0ff */
[----:B------:R-:W-:Y:S02]  /*13fb0*/  SEL R121, R43, R42, P0 ;  /* 0x0000002a2b797207 */ /* 0x000fe40000000000 */
[----:B------:R-:W-:Y:S01]  /*13fc0*/  SEL R81, R42, R43, P0 ;  /* 0x0000002b2a517207 */ /* 0x000fe20000000000 */
[--C-:B------:R-:W-:Y:S01]  /*13fd0*/  IMAD.X R55, RZ, RZ, R65.reuse, P1 ;  /* 0x000000ffff377224 */ /* 0x100fe200008e0641 */
[----:B------:R-:W-:Y:S02]  /*13fe0*/  SEL R101, R45, R44, P0 ;  /* 0x0000002c2d657207 */ /* 0x000fe40000000000 */
[----:B------:R-:W-:Y:S01]  /*13ff0*/  SEL R72, R44, R45, P0 ;  /* 0x0000002d2c487207 */ /* 0x000fe20000000000 */
[----:B------:R-:W-:Y:S01]  /*14000*/  IMAD.X R45, RZ, RZ, R65, P2 ;  /* 0x000000ffff2d7224 */ /* 0x000fe200010e0641 */
[----:B------:R-:W-:Y:S02]  /*14010*/  IADD3 R43, P4, R64, 0x8060, RZ ;  /* 0x00008060402b7810 */ /* 0x000fe40007f9e0ff */
[----:B------:R-:W-:-:S02]  /*14020*/  LOP3.LUT R60, R14, R25, RZ, 0x3c, !PT ;  /* 0x000000190e3c7212 */ /* 0x000fc400078e3cff */
[----:B------:R-:W-:Y:S02]  /*14030*/  LOP3.LUT R56, R6, R21, RZ, 0x3c, !PT ;  /* 0x0000001506387212 */ /* 0x000fe400078e3cff */
[----:B------:R-:W-:Y:S02]  /*14040*/  LOP3.LUT R6, R9, 0x380, RZ, 0xc0, !PT ;  /* 0x0000038009067812 */ /* 0x000fe400078ec0ff */
[----:B------:R-:W-:Y:S02]  /*14050*/  IADD3 R25, P2, R38, 0x5000, RZ ;  /* 0x0000500026197810 */ /* 0x000fe40007f5e0ff */
[----:B------:R-:W-:Y:S02]  /*14060*/  LOP3.LUT R42, R43, 0x380, RZ, 0xc0, !PT ;  /* 0x000003802b2a7812 */ /* 0x000fe400078ec0ff */
[----:B------:R-:W-:Y:S02]  /*14070*/  SHF.R.U64 R6, R6, 0x3, RZ ;  /* 0x0000000306067819 */ /* 0x000fe400000012ff */
[----:B------:R-:W-:-:S02]  /*14080*/  LOP3.LUT R24, R25, 0x380, RZ, 0xc0, !PT ;  /* 0x0000038019187812 */ /* 0x000fc400078ec0ff */
[----:B------:R-:W-:Y:S02]  /*14090*/  SEL R109, R13, R12, P0 ;  /* 0x0000000c0d6d7207 */ /* 0x000fe40000000000 */
[----:B------:R-:W-:Y:S02]  /*140a0*/  SEL R76, R12, R13, P0 ;  /* 0x0000000d0c4c7207 */ /* 0x000fe40000000000 */
[----:B------:R-:W-:Y:S02]  /*140b0*/  SEL R127, R27, R26, P0 ;  /* 0x0000001a1b7f7207 */ /* 0x000fe40000000000 */
[----:B------:R-:W-:Y:S02]  /*140c0*/  SEL R84, R26, R27, P0 ;  /* 0x0000001b1a547207 */ /* 0x000fe40000000000 */
[----:B------:R-:W-:Y:S02]  /*140d0*/  LOP3.LUT R7, R64, 0x380, RZ, 0xc0, !PT ;  /* 0x0000038040077812 */ /* 0x000fe400078ec0ff */
[----:B------:R-:W-:-:S02]  /*140e0*/  SHF.R.U64 R42, R42, 0x3, RZ ;  /* 0x000000032a2a7819 */ /* 0x000fc400000012ff */
[C---:B------:R-:W-:Y:S02]  /*140f0*/  IADD3 R27, P3, R64.reuse, 0x8040, RZ ;  /* 0x00008040401b7810 */ /* 0x040fe40007f7e0ff */
[----:B------:R-:W-:Y:S02]  /*14100*/  IADD3 R12, P5, R64, 0x8000, RZ ;  /* 0x00008000400c7810 */ /* 0x000fe40007fbe0ff */
[----:B------:R-:W-:Y:S01]  /*14110*/  LOP3.LUT R54, R6, R9, RZ, 0x3c, !PT ;  /* 0x0000000906367212 */ /* 0x000fe200078e3cff */
[----:B------:R-:W-:Y:S01]  /*14120*/  IMAD.X R63, RZ, RZ, R65, P3 ;  /* 0x000000ffff3f7224 */ /* 0x000fe200018e0641 */
[----:B------:R-:W-:Y:S02]  /*14130*/  SHF.R.U64 R24, R24, 0x3, RZ ;  /* 0x0000000318187819 */ /* 0x000fe400000012ff */
[----:B------:R-:W-:Y:S02]  /*14140*/  SHF.R.U64 R7, R7, 0x3, RZ ;  /* 0x0000000307077819 */ /* 0x000fe400000012ff */
[----:B------:R-:W-:-:S02]  /*14150*/  LOP3.LUT R6, R11, 0x380, RZ, 0xc0, !PT ;  /* 0x000003800b067812 */ /* 0x000fc400078ec0ff */
[----:B------:R-:W-:Y:S02]  /*14160*/  SEL R115, R80, R59, P0 ;  /* 0x0000003b50737207 */ /* 0x000fe40000000000 */
[----:B------:R-:W-:Y:S01]  /*14170*/  SEL R78, R59, R80, P0 ;  /* 0x000000503b4e7207 */ /* 0x000fe20000000000 */
[--C-:B------:R-:W-:Y:S01]  /*14180*/  IMAD.X R59, RZ, RZ, R65.reuse, P5 ;  /* 0x000000ffff3b7224 */ /* 0x100fe200028e0641 */
[----:B------:R-:W-:Y:S01]  /*14190*/  LOP3.LUT R42, R42, R43, RZ, 0x3c, !PT ;  /* 0x0000002b2a2a7212 */ /* 0x000fe200078e3cff */
[----:B------:R-:W-:Y:S01]  /*141a0*/  IMAD.X R43, RZ, RZ, R65, P4 ;  /* 0x000000ffff2b7224 */ /* 0x000fe200020e0641 */
[----:B------:R-:W-:Y:S02]  /*141b0*/  SEL R123, R82, R41, P0 ;  /* 0x00000029527b7207 */ /* 0x000fe40000000000 */
[C---:B------:R-:W-:Y:S02]  /*141c0*/  IADD3 R15, P4, R64.reuse, 0x4040, RZ ;  /* 0x00004040400f7810 */ /* 0x040fe40007f9e0ff */
[----:B------:R-:W-:-:S02]  /*141d0*/  IADD3 R13, P3, R64, 0x4020, RZ ;  /* 0x00004020400d7810 */ /* 0x000fc40007f7e0ff */
[C---:B------:R-:W-:Y:S02]  /*141e0*/  IADD3 R10, P6, R64.reuse, 0x4000, RZ ;  /* 0x00004000400a7810 */ /* 0x040fe40007fde0ff */
[----:B------:R-:W-:Y:S02]  /*141f0*/  IADD3 R8, P5, R64, 0x60, RZ ;  /* 0x0000006040087810 */ /* 0x000fe40007fbe0ff */
[----:B------:R-:W-:Y:S01]  /*14200*/  LOP3.LUT R24, R24, R25, RZ, 0x3c, !PT ;  /* 0x0000001918187212 */ /* 0x000fe200078e3cff */
[----:B------:R-:W-:Y:S01]  /*14210*/  IMAD.X R25, RZ, RZ, R39, P2 ;  /* 0x000000ffff197224 */ /* 0x000fe200010e0627 */
[----:B------:R-:W-:Y:S02]  /*14220*/  SEL R82, R41, R82, P0 ;  /* 0x0000005229527207 */ /* 0x000fe40000000000 */
[----:B------:R-:W-:Y:S02]  /*14230*/  LOP3.LUT R64, R7, R64, RZ, 0x3c, !PT ;  /* 0x0000004007407212 */ /* 0x000fe400078e3cff */
[----:B------:R-:W-:-:S02]  /*14240*/  SHF.R.U64 R6, R6, 0x3, RZ ;  /* 0x0000000306067819 */ /* 0x000fc400000012ff */
[----:B------:R-:W-:Y:S02]  /*14250*/  LOP3.LUT R7, R12, 0x380, RZ, 0xc0, !PT ;  /* 0x000003800c077812 */ /* 0x000fe400078ec0ff */
[----:B------:R-:W-:Y:S02]  /*14260*/  IADD3 R41, P2, R38, 0xb000, RZ ;  /* 0x0000b00026297810 */ /* 0x000fe40007f5e0ff */
[----:B------:R-:W-:Y:S02]  /*14270*/  LOP3.LUT R44, R6, R11, RZ, 0x3c, !PT ;  /* 0x0000000b062c7212 */ /* 0x000fe400078e3cff */
[----:B------:R-:W-:Y:S02]  /*14280*/  SHF.R.U64 R7, R7, 0x3, RZ ;  /* 0x0000000307077819 */ /* 0x000fe400000012ff */
[----:B------:R-:W-:Y:S02]  /*14290*/  LOP3.LUT R6, R41, 0x380, RZ, 0xc0, !PT ;  /* 0x0000038029067812 */ /* 0x000fe400078ec0ff */
[----:B------:R-:W-:-:S02]  /*142a0*/  SEL R93, R126, R125, P0 ;  /* 0x0000007d7e5d7207 */ /* 0x000fc40000000000 */
[----:B------:R-:W-:Y:S02]  /*142b0*/  SEL R68, R125, R126, P0 ;  /* 0x0000007e7d447207 */ /* 0x000fe40000000000 */
[----:B------:R-:W-:Y:S02]  /*142c0*/  SEL R113, R96, R51, P0 ;  /* 0x0000003360717207 */ /* 0x000fe40000000000 */
[----:B------:R-:W-:Y:S01]  /*142d0*/  SEL R86, R51, R96, P0 ;  /* 0x0000006033567207 */ /* 0x000fe20000000000 */
[----:B------:R-:W-:Y:S01]  /*142e0*/  IMAD.X R51, RZ, RZ, R65, P3 ;  /* 0x000000ffff337224 */ /* 0x000fe200018e0641 */
[----:B------:R-:W-:Y:S02]  /*142f0*/  SEL R125, R31, R30, P0 ;  /* 0x0000001e1f7d7207 */ /* 0x000fe40000000000 */
[----:B------:R-:W-:Y:S02]  /*14300*/  SEL R83, R30, R31, P0 ;  /* 0x0000001f1e537207 */ /* 0x000fe40000000000 */
[----:B------:R-:W-:-:S02]  /*14310*/  LOP3.LUT R58, R7, R12, RZ, 0x3c, !PT ;  /* 0x0000000c073a7212 */ /* 0x000fc400078e3cff */
[----:B------:R-:W-:Y:S02]  /*14320*/  SHF.R.U64 R6, R6, 0x3, RZ ;  /* 0x0000000306067819 */ /* 0x000fe400000012ff */
[----:B------:R-:W-:Y:S02]  /*14330*/  LOP3.LUT R7, R10, 0x380, RZ, 0xc0, !PT ;  /* 0x000003800a077812 */ /* 0x000fe400078ec0ff */
[----:B------:R-:W-:Y:S02]  /*14340*/  IADD3 R31, P3, R38, 0x2000, RZ ;  /* 0x00002000261f7810 */ /* 0x000fe40007f7e0ff */
[----:B------:R-:W-:Y:S02]  /*14350*/  LOP3.LUT R6, R6, R41, RZ, 0x3c, !PT ;  /* 0x0000002906067212 */ /* 0x000fe400078e3cff */
[----:B------:R-:W-:Y:S01]  /*14360*/  SHF.R.U64 R7, R7, 0x3, RZ ;  /* 0x0000000307077819 */ /* 0x000fe200000012ff */
[----:B------:R-:W0:Y:S01]  /*14370*/  LDC R41, c[0x0][0xbe8] ;  /* 0x0002fa00ff297b82 */ /* 0x000e220000000800 */
[----:B------:R-:W-:-:S02]  /*14380*/  LOP3.LUT R30, R31, 0x380, RZ, 0xc0, !PT ;  /* 0x000003801f1e7812 */ /* 0x000fc400078ec0ff */
[----:B------:R-:W-:Y:S02]  /*14390*/  SEL R99, R49, R48, P0 ;  /* 0x0000003031637207 */ /* 0x000fe40000000000 */
[----:B------:R-:W-:Y:S01]  /*143a0*/  SEL R71, R48, R49, P0 ;  /* 0x0000003130477207 */ /* 0x000fe20000000000 */
[----:B------:R-:W-:Y:S01]  /*143b0*/  IMAD.X R49, RZ, RZ, R65, P6 ;  /* 0x000000ffff317224 */ /* 0x000fe200030e0641 */
[----:B------:R-:W-:Y:S02]  /*143c0*/  LOP3.LUT R48, R7, R10, RZ, 0x3c, !PT ;  /* 0x0000000a07307212 */ /* 0x000fe400078e3cff */
[----:B------:R-:W-:Y:S02]  /*143d0*/  SHF.R.U64 R30, R30, 0x3, RZ ;  /* 0x000000031e1e7819 */ /* 0x000fe400000012ff */
[----:B------:R-:W-:Y:S02]  /*143e0*/  LOP3.LUT R7, R8, 0x380, RZ, 0xc0, !PT ;  /* 0x0000038008077812 */ /* 0x000fe400078ec0ff */
[----:B------:R-:W-:Y:S01]  /*143f0*/  LOP3.LUT R30, R30, R31, RZ, 0x3c, !PT ;  /* 0x0000001f1e1e7212 */ /* 0x000fe200078e3cff */
[----:B------:R-:W-:Y:S01]  /*14400*/  IMAD.X R31, RZ, RZ, R39, P3 ;  /* 0x000000ffff1f7224 */ /* 0x000fe200018e0627 */
[----:B------:R-:W-:-:S02]  /*14410*/  SHF.R.U64 R7, R7, 0x3, RZ ;  /* 0x0000000307077819 */ /* 0x000fc400000012ff */
[----:B------:R-:W-:Y:S02]  /*14420*/  IADD3 R9, P3, R38, 0x8000, RZ ;  /* 0x0000800026097810 */ /* 0x000fe40007f7e0ff */
[----:B------:R-:W-:Y:S02]  /*14430*/  SEL R119, R47, R46, P0 ;  /* 0x0000002e2f777207 */ /* 0x000fe40000000000 */
[----:B------:R-:W-:Y:S01]  /*14440*/  SEL R80, R46, R47, P0 ;  /* 0x0000002f2e507207 */ /* 0x000fe20000000000 */
[----:B------:R-:W-:Y:S01]  /*14450*/  IMAD.X R47, RZ, RZ, R65, P5 ;  /* 0x000000ffff2f7224 */ /* 0x000fe200028e0641 */
[----:B------:R-:W-:Y:S02]  /*14460*/  LOP3.LUT R46, R7, R8, RZ, 0x3c, !PT ;  /* 0x00000008072e7212 */ /* 0x000fe400078e3cff */
[----:B------:R-:W-:Y:S02]  /*14470*/  LOP3.LUT R8, R9, 0x380, RZ, 0xc0, !PT ;  /* 0x0000038009087812 */ /* 0x000fe400078ec0ff */
[----:B------:R-:W-:-:S02]  /*14480*/  LOP3.LUT R12, R13, 0x380, RZ, 0xc0, !PT ;  /* 0x000003800d0c7812 */ /* 0x000fc400078ec0ff */
[----:B------:R-:W-:Y:S02]  /*14490*/  SHF.R.U64 R8, R8, 0x3, RZ ;  /* 0x0000000308087819 */ /* 0x000fe400000012ff */
[----:B------:R-:W-:Y:S02]  /*144a0*/  SHF.R.U64 R12, R12, 0x3, RZ ;  /* 0x000000030c0c7819 */ /* 0x000fe400000012ff */
[----:B------:R-:W-:Y:S01]  /*144b0*/  LOP3.LUT R8, R8, R9, RZ, 0x3c, !PT ;  /* 0x0000000908087212 */ /* 0x000fe200078e3cff */
[----:B------:R-:W-:Y:S01]  /*144c0*/  IMAD.X R9, RZ, RZ, R39, P3 ;  /* 0x000000ffff097224 */ /* 0x000fe200018e0627 */
[----:B0-----:R-:W-:Y:S02]  /*144d0*/  ISETP.NE.AND P3, PT, R41, 0x1, PT ;  /* 0x000000012900780c */ /* 0x001fe40003f65270 */
[----:B------:R-:W-:Y:S02]  /*144e0*/  MOV R110, R48 ;  /* 0x00000030006e7202 */ /* 0x000fe40000000f00 */
[----:B------:R-:W-:-:S02]  /*144f0*/  LOP3.LUT R50, R12, R13, RZ, 0x3c, !PT ;  /* 0x0000000d0c327212 */ /* 0x000fc400078e3cff */
[----:B------:R-:W-:Y:S01]  /*14500*/  MOV R96, R56 ;  /* 0x0000003800607202 */ /* 0x000fe20000000f00 */
[----:B------:R-:W-:Y:S01]  /*14510*/  VIADD R57, R19, UR36 ;  /* 0x0000002413397c36 */ /* 0x000fe20008000000 */
[----:B------:R-:W-:Y:S02]  /*14520*/  MOV R108, R50 ;  /* 0x00000032006c7202 */ /* 0x000fe40000000f00 */
[----:B------:R-:W-:Y:S02]  /*14530*/  MOV R94, R58 ;  /* 0x0000003a005e7202 */ /* 0x000fe40000000f00 */
[----:B------:R-:W-:Y:S01]  /*14540*/  LOP3.LUT R20, R27, 0x380, RZ, 0xc0, !PT ;  /* 0x000003801b147812 */ /* 0x000fe200078ec0ff */
[----:B------:R-:W0:Y:S01]  /*14550*/  @P3 LDC R48, c[0x0][0xbec] ;  /* 0x0002fb00ff303b82 */ /* 0x000e220000000800 */
[----:B------:R-:W-:Y:S02]  /*14560*/  SEL R97, R53, R52, P0 ;  /* 0x0000003435617207 */ /* 0x000fe40000000000 */
[----:B------:R-:W-:Y:S01]  /*14570*/  SEL R70, R52, R53, P0 ;  /* 0x0000003534467207 */ /* 0x000fe20000000000 */
[----:B------:R-:W-:Y:S01]  /*14580*/  IMAD.X R53, RZ, RZ, R65, P4 ;  /* 0x000000ffff357224 */ /* 0x000fe200020e0641 */
[----:B------:R-:W-:-:S02]  /*14590*/  LOP3.LUT R14, R15, 0x380, RZ, 0xc0, !PT ;  /* 0x000003800f0e7812 */ /* 0x000fc400078ec0ff */
[----:B------:R-:W-:Y:S01]  /*145a0*/  SHF.R.U64 R20, R20, 0x3, RZ ;  /* 0x0000000314147819 */ /* 0x000fe200000012ff */
[----:B------:R-:W1:Y:S01]  /*145b0*/  @P3 LDC R51, c[0x0][0xbf0] ;  /* 0x0002fc00ff333b82 */ /* 0x000e620000000800 */
[----:B------:R-:W-:Y:S02]  /*145c0*/  SEL R103, R33, R32, P0 ;  /* 0x0000002021677207 */ /* 0x000fe40000000000 */
[----:B------:R-:W-:Y:S02]  /*145d0*/  SEL R105, R29, R28, P0 ;  /* 0x0000001c1d697207 */ /* 0x000fe40000000000 */
[----:B------:R-:W-:Y:S02]  /*145e0*/  SHF.R.U64 R14, R14, 0x3, RZ ;  /* 0x000000030e0e7819 */ /* 0x000fe400000012ff */
[----:B------:R-:W-:Y:S02]  /*145f0*/  SEL R74, R28, R29, P0 ;  /* 0x0000001d1c4a7207 */ /* 0x000fe40000000000 */
[----:B------:R-:W-:-:S02]  /*14600*/  LOP3.LUT R62, R20, R27, RZ, 0x3c, !PT ;  /* 0x0000001b143e7212 */ /* 0x000fc400078e3cff */
[----:B------:R-:W-:Y:S02]  /*14610*/  MOV R112, R46 ;  /* 0x0000002e00707202 */ /* 0x000fe40000000f00 */
[----:B------:R-:W-:Y:S02]  /*14620*/  MOV R114, R44 ;  /* 0x0000002c00727202 */ /* 0x000fe40000000f00 */
[----:B------:R-:W-:Y:S01]  /*14630*/  SEL R73, R32, R33, P0 ;  /* 0x0000002120497207 */ /* 0x000fe20000000000 */
[----:B0-----:R-:W-:Y:S01]  /*14640*/  @P3 IMAD.HI.U32 R48, R57, R48, RZ ;  /* 0x0000003039303227 */ /* 0x001fe200078e00ff */
[----:B------:R-:W-:Y:S02]  /*14650*/  IADD3 R21, P1, R38, 0x6000, RZ ;  /* 0x0000600026157810 */ /* 0x000fe40007f3e0ff */
[----:B------:R-:W-:Y:S02]  /*14660*/  MOV R116, R64 ;  /* 0x0000004000747202 */ /* 0x000fe40000000f00 */
[----:B------:R-:W-:Y:S01]  /*14670*/  MOV R92, R60 ;  /* 0x0000003c005c7202 */ /* 0x000fe20000000f00 */
[----:B------:R-:W-:Y:S01]  /*14680*/  IMAD.MOV.U32 R61, RZ, RZ, R57 ;  /* 0x000000ffff3d7224 */ /* 0x000fe200078e0039 */
[----:B------:R-:W-:-:S02]  /*14690*/  LOP3.LUT R52, R14, R15, RZ, 0x3c, !PT ;  /* 0x0000000f0e347212 */ /* 0x000fc400078e3cff */
[----:B------:R-:W-:Y:S02]  /*146a0*/  IADD3 R33, P4, R38, 0x1000, RZ ;  /* 0x0000100026217810 */ /* 0x000fe40007f9e0ff */
[----:B-1----:R-:W-:Y:S02]  /*146b0*/  @P3 SHF.R.U32.HI R61, RZ, R51, R48 ;  /* 0x00000033ff3d3219 */ /* 0x002fe40000011630 */
[----:B------:R-:W-:Y:S02]  /*146c0*/  MOV R42, R42 ;  /* 0x0000002a002a7202 */ /* 0x000fe40000000f00 */
[----:B------:R-:W-:Y:S02]  /*146d0*/  LOP3.LUT R20, R21, 0x380, RZ, 0xc0, !PT ;  /* 0x0000038015147812 */ /* 0x000fe400078ec0ff */
[----:B------:R-:W-:Y:S02]  /*146e0*/  MOV R43, R62 ;  /* 0x0000003e002b7202 */ /* 0x000fe40000000f00 */
[----:B------:R-:W-:-:S02]  /*146f0*/  LOP3.LUT R32, R33, 0x380, RZ, 0xc0, !PT ;  /* 0x0000038021207812 */ /* 0x000fc400078ec0ff */
[----:B------:R-:W-:Y:S02]  /*14700*/  MOV R59, R54 ;  /* 0x00000036003b7202 */ /* 0x000fe40000000f00 */
[----:B------:R-:W-:Y:S02]  /*14710*/  MOV R65, R52 ;  /* 0x0000003400417202 */ /* 0x000fe40000000f00 */
[----:B------:R-:W-:Y:S02]  /*14720*/  SHF.R.U64 R20, R20, 0x3, RZ ;  /* 0x0000000314147819 */ /* 0x000fe400000012ff */
[----:B------:R-:W-:Y:S02]  /*14730*/  SHF.R.U64 R32, R32, 0x3, RZ ;  /* 0x0000000320207819 */ /* 0x000fe400000012ff */
[----:B------:R-:W-:Y:S01]  /*14740*/  LOP3.LUT R20, R20, R21, RZ, 0x3c, !PT ;  /* 0x0000001514147212 */ /* 0x000fe200078e3cff */
[--C-:B------:R-:W-:Y:S01]  /*14750*/  IMAD.X R21, RZ, RZ, R39.reuse, P1 ;  /* 0x000000ffff157224 */ /* 0x100fe200008e0627 */
[----:B------:R-:W-:Y:S01]  /*14760*/  LOP3.LUT R32, R32, R33, RZ, 0x3c, !PT ;  /* 0x0000002120207212 */ /* 0x000fe200078e3cff */
[----:B------:R-:W-:Y:S01]  /*14770*/  IMAD.X R33, RZ, RZ, R39, P4 ;  /* 0x000000ffff217224 */ /* 0x000fe200020e0627 */
[----:B------:R-:W-:-:S02]  /*14780*/  IADD3 R15, P4, R38, 0x7000, RZ ;  /* 0x00007000260f7810 */ /* 0x000fc40007f9e0ff */
[C---:B------:R-:W-:Y:S02]  /*14790*/  IADD3 R29, P6, R38.reuse, 0x3000, RZ ;  /* 0x00003000261d7810 */ /* 0x040fe40007fde0ff */
[----:B------:R-:W-:Y:S02]  /*147a0*/  LOP3.LUT R14, R15, 0x380, RZ, 0xc0, !PT ;  /* 0x000003800f0e7812 */ /* 0x000fe400078ec0ff */
[----:B------:R-:W-:Y:S02]  /*147b0*/  IADD3 R27, P5, R38, 0x4000, RZ ;  /* 0x00004000261b7810 */ /* 0x000fe40007fbe0ff */
[----:B------:R-:W-:Y:S02]  /*147c0*/  SHF.R.U64 R14, R14, 0x3, RZ ;  /* 0x000000030e0e7819 */ /* 0x000fe400000012ff */
[----:B------:R-:W-:Y:S02]  /*147d0*/  LOP3.LUT R28, R29, 0x380, RZ, 0xc0, !PT ;  /* 0x000003801d1c7812 */ /* 0x000fe400078ec0ff */
[----:B--2---:R-:W-:Y:S01]  /*147e0*/  LOP3.LUT R49, R40, 0x2, RZ, 0x3c, !PT ;  /* 0x0000000228317812 */ /* 0x004fe200078e3cff */
[----:B------:R-:W-:Y:S01]  /*147f0*/  SHFL.IDX PT, R89, R89, R40, 0x1c1f ;  /* 0x001c1f2859597589 */ /* 0x000fe200000e0000 */
[----:B------:R-:W-:-:S02]  /*14800*/  LOP3.LUT R26, R27, 0x380, RZ, 0xc0, !PT ;  /* 0x000003801b1a7812 */ /* 0x000fc400078ec0ff */
[----:B------:R-:W-:Y:S01]  /*14810*/  LOP3.LUT R14, R14, R15, RZ, 0x3c, !PT ;  /* 0x0000000f0e0e7212 */ /* 0x000fe200078e3cff */
[----:B------:R-:W-:Y:S01]  /*14820*/  SHFL.IDX PT, R113, R113, R40, 0x1c1f ;  /* 0x001c1f2871717589 */ /* 0x000fe200000e0000 */
[----:B------:R-:W-:Y:S01]  /*14830*/  LOP3.LUT R7, R38, 0x380, RZ, 0xc0, !PT ;  /* 0x0000038026077812 */ /* 0x000fe200078ec0ff */
[--C-:B------:R-:W-:Y:S01]  /*14840*/  IMAD.X R15, RZ, RZ, R39.reuse, P4 ;  /* 0x000000ffff0f7224 */ /* 0x100fe200020e0627 */
[----:B------:R-:W-:Y:S01]  /*14850*/  SHF.R.U64 R28, R28, 0x3, RZ ;  /* 0x000000031c1c7819 */ /* 0x000fe200000012ff */
[----:B------:R-:W0:Y:S01]  /*14860*/  SHFL.IDX PT, R66, R66, R49, 0x1c1f ;  /* 0x001c1f3142427589 */ /* 0x000e2200000e0000 */
[----:B------:R-:W-:Y:S02]  /*14870*/  SHF.R.U64 R26, R26, 0x3, RZ ;  /* 0x000000031a1a7819 */ /* 0x000fe400000012ff */
[----:B------:R-:W-:Y:S01]  /*14880*/  SHF.R.U64 R7, R7, 0x3, RZ ;  /* 0x0000000307077819 */ /* 0x000fe200000012ff */
[----:B------:R-:W1:Y:S01]  /*14890*/  SHFL.IDX PT, R86, R86, R49, 0x1c1f ;  /* 0x001c1f3156567589 */ /* 0x000e6200000e0000 */
[----:B------:R-:W-:Y:S01]  /*148a0*/  LOP3.LUT R28, R28, R29, RZ, 0x3c, !PT ;  /* 0x0000001d1c1c7212 */ /* 0x000fe200078e3cff */
[--C-:B------:R-:W-:Y:S01]  /*148b0*/  IMAD.X R29, RZ, RZ, R39.reuse, P6 ;  /* 0x000000ffff1d7224 */ /* 0x100fe200030e0627 */
[----:B------:R-:W-:Y:S01]  /*148c0*/  LOP3.LUT R26, R26, R27, RZ, 0x3c, !PT ;  /* 0x0000001b1a1a7212 */ /* 0x000fe200078e3cff */
[----:B------:R-:W-:Y:S01]  /*148d0*/  SHFL.IDX PT, R91, R91, R40, 0x1c1f ;  /* 0x001c1f285b5b7589 */ /* 0x000fe200000e0000 */
[----:B------:R-:W-:Y:S01]  /*148e0*/  IMAD.X R27, RZ, RZ, R39, P5 ;  /* 0x000000ffff1b7224 */ /* 0x000fe200028e0627 */
[----:B------:R-:W-:-:S02]  /*148f0*/  IADD3 R11, P6, R38, 0x9000, RZ ;  /* 0x00009000260b7810 */ /* 0x000fc40007fde0ff */
[----:B------:R-:W2:Y:S01]  /*14900*/  SHFL.IDX PT, R50, R67, R49, 0x1c1f ;  /* 0x001c1f3143327589 */ /* 0x000ea200000e0000 */
[----:B------:R-:W-:Y:S02]  /*14910*/  IADD3 R13, P5, R38, 0xa000, RZ ;  /* 0x0000a000260d7810 */ /* 0x000fe40007fbe0ff */
[----:B------:R-:W-:Y:S01]  /*14920*/  LOP3.LUT R38, R7, R38, RZ, 0x3c, !PT ;  /* 0x0000002607267212 */ /* 0x000fe200078e3cff */
[----:B------:R-:W-:Y:S01]  /*14930*/  SHFL.IDX PT, R95, R95, R40, 0x1c1f ;  /* 0x001c1f285f5f7589 */ /* 0x000fe200000e0000 */
[----:B------:R-:W-:Y:S01]  /*14940*/  IMAD.X R7, RZ, RZ, R39, P2 ;  /* 0x000000ffff077224 */ /* 0x000fe200010e0627 */
[----:B------:R-:W-:Y:S02]  /*14950*/  LOP3.LUT R10, R11, 0x380, RZ, 0xc0, !PT ;  /* 0x000003800b0a7812 */ /* 0x000fe400078ec0ff */
[----:B------:R-:W-:Y:S01]  /*14960*/  SHFL.IDX PT, R115, R115, R40, 0x1c1f ;  /* 0x001c1f2873737589 */ /* 0x000fe200000e0000 */
[----:B------:R-:W-:Y:S02]  /*14970*/  LOP3.LUT R12, R13, 0x380, RZ, 0xc0, !PT ;  /* 0x000003800d0c7812 */ /* 0x000fe400078ec0ff */
[----:B------:R-:W-:Y:S01]  /*14980*/  SHF.R.U64 R10, R10, 0x3, RZ ;  /* 0x000000030a0a7819 */ /* 0x000fe200000012ff */
[----:B------:R-:W-:Y:S01]  /*14990*/  SHFL.IDX PT, R56, R69, R49, 0x1c1f ;  /* 0x001c1f3145387589 */ /* 0x000fe200000e0000 */
[----:B0-----:R-:W-:-:S02]  /*149a0*/  SEL R44, R89, R66, P0 ;  /* 0x00000042592c7207 */ /* 0x001fc40000000000 */
[----:B------:R-:W-:Y:S01]  /*149b0*/  SEL R46, R66, R89, P0 ;  /* 0x00000059422e7207 */ /* 0x000fe20000000000 */
[----:B------:R-:W0:Y:S01]  /*149c0*/  SHFL.IDX PT, R78, R78, R49, 0x1c1f ;  /* 0x001c1f314e4e7589 */ /* 0x000e2200000e0000 */
[----:B-1----:R-:W-:Y:S02]  /*149d0*/  SEL R45, R113, R86, P0 ;  /* 0x00000056712d7207 */ /* 0x002fe40000000000 */
[----:B------:R-:W-:Y:S01]  /*149e0*/  SEL R47, R86, R113, P0 ;  /* 0x00000071562f7207 */ /* 0x000fe20000000000 */
[----:B------:R-:W-:Y:S01]  /*149f0*/  SHFL.IDX PT, R93, R93, R40, 0x1c1f ;  /* 0x001c1f285d5d7589 */ /* 0x000fe200000e0000 */
[----:B------:R-:W-:Y:S01]  /*14a00*/  LOP3.LUT R10, R10, R11, RZ, 0x3c, !PT ;  /* 0x0000000b0a0a7212 */ /* 0x000fe200078e3cff */
[----:B------:R-:W-:Y:S01]  /*14a10*/  IMAD.X R11, RZ, RZ, R39, P6 ;  /* 0x000000ffff0b7224 */ /* 0x000fe200030e0627 */
[----:B------:R-:W-:Y:S01]  /*14a20*/  SHF.R.U64 R12, R12, 0x3, RZ ;  /* 0x000000030c0c7819 */ /* 0x000fe200000012ff */
[----:B------:R-:W-:Y:S01]  /*14a30*/  SHFL.IDX PT, R117, R117, R40, 0x1c1f ;  /* 0x001c1f2875757589 */ /* 0x000fe200000e0000 */
[----:B--2---:R-:W-:-:S02]  /*14a40*/  SEL R48, R91, R50, P0 ;  /* 0x000000325b307207 */ /* 0x004fc40000000000 */
[----:B------:R-:W-:Y:S01]  /*14a50*/  SEL R50, R50, R91, P0 ;  /* 0x0000005b32327207 */ /* 0x000fe20000000000 */
[----:B------:R-:W1:Y:S01]  /*14a60*/  SHFL.IDX PT, R68, R68, R49, 0x1c1f ;  /* 0x001c1f3144447589 */ /* 0x000e6200000e0000 */
[----:B------:R-:W-:Y:S01]  /*14a70*/  LOP3.LUT R12, R12, R13, RZ, 0x3c, !PT ;  /* 0x0000000d0c0c7212 */ /* 0x000fe200078e3cff */
[----:B------:R-:W-:Y:S02]  /*14a80*/  IMAD.X R13, RZ, RZ, R39, P5 ;  /* 0x000000ffff0d7224 */ /* 0x000fe400028e0627 */
[----:B------:R-:W2:Y:S04]  /*14a90*/  SHFL.IDX PT, R58, R79, R49, 0x1c1f ;  /* 0x001c1f314f3a7589 */ /* 0x000ea800000e0000 */
[----:B------:R-:W-:Y:S04]  /*14aa0*/  SHFL.IDX PT, R119, R119, R40, 0x1c1f ;  /* 0x001c1f2877777589 */ /* 0x000fe800000e0000 */
[----:B------:R-:W-:Y:S01]  /*14ab0*/  SHFL.IDX PT, R80, R80, R49, 0x1c1f ;  /* 0x001c1f3150507589 */ /* 0x000fe200000e0000 */
[----:B0-----:R-:W-:-:S03]  /*14ac0*/  SEL R51, R78, R115, P0 ;  /* 0x000000734e337207 */ /* 0x001fc60000000000 */
[----:B------:R-:W-:Y:S04]  /*14ad0*/  SHFL.IDX PT, R97, R97, R40, 0x1c1f ;  /* 0x001c1f2861617589 */ /* 0x000fe800000e0000 */
[----:B------:R-:W-:Y:S04]  /*14ae0*/  SHFL.IDX PT, R121, R121, R40, 0x1c1f ;  /* 0x001c1f2879797589 */ /* 0x000fe800000e0000 */
[----:B------:R-:W0:Y:S01]  /*14af0*/  SHFL.IDX PT, R70, R70, R49, 0x1c1f ;  /* 0x001c1f3146467589 */ /* 0x000e2200000e0000 */
[----:B-1----:R-:W-:Y:S02]  /*14b00*/  SEL R52, R93, R68, P0 ;  /* 0x000000445d347207 */ /* 0x002fe40000000000 */
[----:B------:R-:W-:Y:S01]  /*14b10*/  SEL R54, R68, R93, P0 ;  /* 0x0000005d44367207 */ /* 0x000fe20000000000 */
[----:B------:R-:W-:Y:S01]  /*14b20*/  SHFL.IDX PT, R100, R81, R49, 0x1c1f ;  /* 0x001c1f3151647589 */ /* 0x000fe200000e0000 */
[----:B--2---:R-:W-:-:S02]  /*14b30*/  SEL R53, R117, R58, P0 ;  /* 0x0000003a75357207 */ /* 0x004fc40000000000 */
[----:B------:R-:W-:Y:S01]  /*14b40*/  SEL R55, R58, R117, P0 ;  /* 0x000000753a377207 */ /* 0x000fe20000000000 */
[----:B------:R-:W-:Y:S04]  /*14b50*/  SHFL.IDX PT, R99, R99, R40, 0x1c1f ;  /* 0x001c1f2863637589 */ /* 0x000fe800000e0000 */
[----:B------:R-:W-:Y:S04]  /*14b60*/  SHFL.IDX PT, R101, R101, R40, 0x1c1f ;  /* 0x001c1f2865657589 */ /* 0x000fe800000e0000 */
[----:B------:R-:W-:Y:S04]  /*14b70*/  SHFL.IDX PT, R103, R103, R40, 0x1c1f ;  /* 0x001c1f2867677589 */ /* 0x000fe800000e0000 */
[----:B------:R-:W-:Y:S04]  /*14b80*/  SHFL.IDX PT, R105, R105, R40, 0x1c1f ;  /* 0x001c1f2869697589 */ /* 0x000fe800000e0000 */
        /* <DEDUP_REMOVED lines=15> */
[----:B------:R-:W0:Y:S04]  /*14c80*/  SHFL.IDX PT, R62, R75, R49, 0x1c1f ;  /* 0x001c1f314b3e7589 */ /* 0x000e2800000e0000 */
[----:B------:R-:W-:Y:S04]  /*14c90*/  SHFL.IDX PT, R64, R76, R49, 0x1c1f ;  /* 0x001c1f314c407589 */ /* 0x000fe800000e0000 */
[----:B------:R-:W-:Y:S04]  /*14ca0*/  SHFL.IDX PT, R98, R77, R49, 0x1c1f ;  /* 0x001c1f314d627589 */ /* 0x000fe800000e0000 */
[----:B------:R-:W-:Y:S04]  /*14cb0*/  SHFL.IDX PT, R82, R82, R49, 0x1c1f ;  /* 0x001c1f3152527589 */ /* 0x000fe800000e0000 */
[----:B------:R-:W-:Y:S04]  /*14cc0*/  SHFL.IDX PT, R102, R83, R49, 0x1c1f ;  /* 0x001c1f3153667589 */ /* 0x000fe800000e0000 */
[----:B------:R-:W-:Y:S04]  /*14cd0*/  SHFL.IDX PT, R84, R84, R49, 0x1c1f ;  /* 0x001c1f3154547589 */ /* 0x000fe800000e0000 */
[----:B------:R-:W-:Y:S01]  /*14ce0*/  SHFL.IDX PT, R104, R85, R49, 0x1c1f ;  /* 0x001c1f3155687589 */ /* 0x000fe200000e0000 */
[----:B0-----:R-:W-:-:S03]  /*14cf0*/  SEL R68, R107, R62, P0 ;  /* 0x0000003e6b447207 */ /* 0x001fc60000000000 */
[----:B------:R-:W0:Y:S04]  /*14d00*/  SHFL.IDX PT, R106, R87, R49, 0x1c1f ;  /* 0x001c1f31576a7589 */ /* 0x000e2800000e0000 */
[----:B------:R-:W1:Y:S04]  /*14d10*/  SHFL.IDX PT, R88, R88, R49, 0x1c1f ;  /* 0x001c1f3158587589 */ /* 0x000e6800000e0000 */
[----:B------:R2:W3:Y:S04]  /*14d20*/  SHFL.IDX PT, R90, R90, R49, 0x1c1f ;  /* 0x001c1f315a5a7589 */ /* 0x0004e800000e0000 */
[----:B------:R4:W-:Y:S01]  /*14d30*/  STSM.16.M88.4 [R116], R44 ;  /* 0x0000002c74007844 */ /* 0x0009e20000000200 */
[----:B--2---:R-:W-:-:S05]  /*14d40*/  SEL R49, R115, R78, P0 ;  /* 0x0000004e73317207 */ /* 0x004fca0000000000 */
[----:B------:R2:W-:Y:S01]  /*14d50*/  STSM.16.M88.4 [R59], R48 ;  /* 0x000000303b007844 */ /* 0x0005e20000000200 */
[----:B0-----:R-:W-:Y:S02]  /*14d60*/  SEL R69, R131, R106, P0 ;  /* 0x0000006a83457207 */ /* 0x001fe40000000000 */
[----:B------:R-:W-:Y:S01]  /*14d70*/  SEL R71, R106, R131, P0 ;  /* 0x000000836a477207 */ /* 0x000fe20000000000 */
[----:B------:R0:W-:Y:S01]  /*14d80*/  STSM.16.M88.4 [R114], R52 ;  /* 0x0000003472007844 */ /* 0x0001e20000000200 */
[----:B----4-:R-:W-:Y:S02]  /*14d90*/  SEL R44, R95, R56, P0 ;  /* 0x000000385f2c7207 */ /* 0x010fe40000000000 */
[----:B------:R-:W-:Y:S01]  /*14da0*/  SEL R46, R56, R95, P0 ;  /* 0x0000005f382e7207 */ /* 0x000fe20000000000 */
[----:B------:R-:W-:Y:S01]  /*14db0*/  IMAD.MOV R56, RZ, RZ, -R61 ;  /* 0x000000ffff387224 */ /* 0x000fe200078e0a3d */
[----:B------:R-:W-:Y:S02]  /*14dc0*/  SEL R45, R119, R80, P0 ;  /* 0x00000050772d7207 */ /* 0x000fe40000000000 */
[----:B------:R-:W-:Y:S01]  /*14dd0*/  SEL R47, R80, R119, P0 ;  /* 0x00000077502f7207 */ /* 0x000fe20000000000 */
[----:B------:R-:W-:Y:S01]  /*14de0*/  IMAD R63, R41, R56, R57 ;  /* 0x00000038293f7224 */ /* 0x000fe200078e0239 */
[----:B------:R-:W-:-:S02]  /*14df0*/  SEL R56, R97, R70, P0 ;  /* 0x0000004661387207 */ /* 0x000fc40000000000 */
[----:B------:R-:W-:Y:S01]  /*14e00*/  SEL R57, R121, R100, P0 ;  /* 0x0000006479397207 */ /* 0x000fe20000000000 */
[----:B------:R4:W-:Y:S01]  /*14e10*/  STSM.16.M88.4 [R112], R44 ;  /* 0x0000002c70007844 */ /* 0x0009e20000000200 */
[----:B--2---:R-:W-:Y:S02]  /*14e20*/  SEL R59, R100, R121, P0 ;  /* 0x00000079643b7207 */ /* 0x004fe40000000000 */
[----:B------:R-:W-:Y:S01]  /*14e30*/  SEL R48, R99, R60, P0 ;  /* 0x0000003c63307207 */ /* 0x000fe20000000000 */
[----:B0-----:R-:W-:Y:S01]  /*14e40*/  IMAD.U32 R52, RZ, RZ, UR5 ;  /* 0x00000005ff347e24 */ /* 0x001fe2000f8e00ff */
[----:B------:R-:W-:Y:S01]  /*14e50*/  SEL R50, R60, R99, P0 ;  /* 0x000000633c327207 */ /* 0x000fe20000000000 */
[----:B------:R-:W-:Y:S01]  /*14e60*/  STSM.16.M88.4 [R110], R56 ;  /* 0x000000386e007844 */ /* 0x000fe20000000200 */
[----:B------:R-:W-:Y:S01]  /*14e70*/  SEL R49, R123, R82, P0 ;  /* 0x000000527b317207 */ /* 0x000fe20000000000 */
[----:B------:R-:W-:Y:S01]  /*14e80*/  VIADD R60, R222, UR36 ;  /* 0x00000024de3c7c36 */ /* 0x000fe20008000000 */
[----:B------:R-:W-:Y:S01]  /*14e90*/  SEL R51, R82, R123, P0 ;  /* 0x0000007b52337207 */ /* 0x000fe20000000000 */
[----:B------:R-:W-:Y:S01]  /*14ea0*/  ULDC UR5, c[0x0][0xa88] ;  /* 0x0002a20000057ab9 */ /* 0x000fe20000000800 */
[----:B------:R-:W-:Y:S01]  /*14eb0*/  SEL R54, R72, R101, P0 ;  /* 0x0000006548367207 */ /* 0x000fe20000000000 */
[----:B------:R-:W-:Y:S01]  /*14ec0*/  IMAD R89, R41, UR5, RZ ;  /* 0x0000000529597c24 */ /* 0x000fe2000f8e02ff */
[----:B------:R-:W-:Y:S01]  /*14ed0*/  SEL R53, R125, R102, P0 ;  /* 0x000000667d357207 */ /* 0x000fe20000000000 */
[----:B------:R0:W-:Y:S01]  /*14ee0*/  STSM.16.M88.4 [R108], R48 ;  /* 0x000000306c007844 */ /* 0x0001e20000000200 */
[----:B------:R-:W-:-:S02]  /*14ef0*/  SEL R55, R102, R125, P0 ;  /* 0x0000007d66377207 */ /* 0x000fc40000000000 */
[----:B----4-:R-:W-:Y:S02]  /*14f00*/  SHF.R.S32.HI R45, RZ, 0x1f, R61 ;  /* 0x0000001fff2d7819 */ /* 0x010fe4000001143d */
[----:B------:R-:W-:Y:S02]  /*14f10*/  IADD3 R44, P1, R61, UR6, RZ ;  /* 0x000000063d2c7c10 */ /* 0x000fe4000ff3e0ff */
[----:B------:R-:W-:Y:S02]  /*14f20*/  SHF.R.S32.HI R46, RZ, 0x1f, R63 ;  /* 0x0000001fff2e7819 */ /* 0x000fe4000001143f */
[----:B------:R-:W-:Y:S01]  /*14f30*/  IADD3.X R45, R45, UR7, R52, P1, !PT ;  /* 0x000000072d2d7c10 */ /* 0x000fe20008ffe434 */
[----:B------:R-:W-:Y:S01]  /*14f40*/  ULDC.64 UR6, c[0x0][0xb88] ;  /* 0x0002e20000067ab9 */ /* 0x000fe20000000a00 */
[----:B------:R-:W-:Y:S01]  /*14f50*/  SEL R52, R101, R72, P0 ;  /* 0x0000004865347207 */ /* 0x000fe20000000000 */
[----:B------:R-:W-:Y:S01]  /*14f60*/  IMAD R46, R46, UR6, RZ ;  /* 0x000000062e2e7c24 */ /* 0x000fe2000f8e02ff */
[----:B------:R-:W-:Y:S01]  /*14f70*/  LOP3.LUT P1, RZ, R221, 0x3, RZ, 0xc0, !PT ;  /* 0x00000003ddff7812 */ /* 0x000fe2000782c0ff */
[----:B------:R-:W-:Y:S01]  /*14f80*/  IMAD.WIDE.U32 R44, R63, UR6, R44 ;  /* 0x000000063f2c7c25 */ /* 0x000fe2000f8e002c */
[----:B------:R-:W-:Y:S01]  /*14f90*/  SEL R70, R62, R107, P0 ;  /* 0x0000006b3e467207 */ /* 0x000fe20000000000 */
[----:B------:R2:W-:Y:S01]  /*14fa0*/  STSM.16.M88.4 [R65], R52 ;  /* 0x0000003441007844 */ /* 0x0005e20000000200 */
[----:B0-----:R-:W-:Y:S01]  /*14fb0*/  SEL R48, R103, R40, P0 ;  /* 0x0000002867307207 */ /* 0x001fe20000000000 */
[----:B------:R-:W-:Y:S01]  /*14fc0*/  IMAD R63, R63, UR7, R46 ;  /* 0x000000073f3f7c24 */ /* 0x000fe2000f8e022e */
[----:B------:R-:W-:Y:S01]  /*14fd0*/  ULDC.64 UR6, c[0x0][0xb50] ;  /* 0x0002d40000067ab9 */ /* 0x000fe20000000a00 */
[----:B------:R-:W-:Y:S01]  /*14fe0*/  VIADD R46, R60, 0x8 ;  /* 0x000000083c2e7836 */ /* 0x000fe20000000000 */
[----:B------:R-:W-:Y:S01]  /*14ff0*/  LEA R56, P4, R44, UR6, 0x2 ;  /* 0x000000062c387c11 */ /* 0x000fe2000f8810ff */
[----:B------:R-:W-:Y:S01]  /*15000*/  IMAD.IADD R45, R45, 0x1, R63 ;  /* 0x000000012d2d7824 */ /* 0x000fe200078e023f */
[----:B------:R-:W-:-:S02]  /*15010*/  SEL R50, R40, R103, P0 ;  /* 0x0000006728327207 */ /* 0x000fc40000000000 */
[----:B------:R-:W-:Y:S01]  /*15020*/  SEL R49, R127, R84, P0 ;  /* 0x000000547f317207 */ /* 0x000fe20000000000 */
[----:B------:R-:W-:Y:S01]  /*15030*/  SHFL.IDX PT, R76, R56, RZ, 0x1c1f ;  /* 0x001c1fff384c7589 */ /* 0x000fe200000e0000 */
[----:B------:R-:W-:Y:S02]  /*15040*/  LEA.HI.X R44, R44, UR7, R45, 0x2, P4 ;  /* 0x000000072c2c7c11 */ /* 0x000fe4000a0f142d */
[----:B------:R-:W-:Y:S01]  /*15050*/  SEL R51, R84, R127, P0 ;  /* 0x0000007f54337207 */ /* 0x000fe20000000000 */
[----:B------:R-:W-:Y:S01]  /*15060*/  SHFL.IDX PT, R78, R56, 0x1, 0x1c1f ;  /* 0x003c1f00384e7f89 */ /* 0x000fe200000e0000 */
[----:B------:R-:W-:Y:S02]  /*15070*/  ISETP.GE.OR P2, PT, R60, R89, P1 ;  /* 0x000000593c00720c */ /* 0x000fe40000f46670 */
[----:B--2---:R-:W-:Y:S01]  /*15080*/  SEL R52, R105, R74, P0 ;  /* 0x0000004a69347207 */ /* 0x004fe20000000000 */
[----:B------:R-:W0:Y:S01]  /*15090*/  SHFL.IDX PT, R77, R44, RZ, 0x1c1f ;  /* 0x001c1fff2c4d7589 */ /* 0x000e2200000e0000 */
[----:B------:R-:W-:-:S02]  /*150a0*/  SEL R54, R74, R105, P0 ;  /* 0x000000694a367207 */ /* 0x000fc40000000000 */
[----:B------:R-:W-:Y:S01]  /*150b0*/  SEL R53, R129, R104, P0 ;  /* 0x0000006881357207 */ /* 0x000fe20000000000 */
[----:B------:R2:W4:Y:S01]  /*150c0*/  SHFL.IDX PT, R79, R44, 0x1, 0x1c1f ;  /* 0x003c1f002c4f7f89 */ /* 0x00052200000e0000 */
[----:B------:R-:W-:Y:S02]  /*150d0*/  SEL R55, R104, R129, P0 ;  /* 0x0000008168377207 */ /* 0x000fe40000000000 */
[----:B------:R-:W-:Y:S01]  /*150e0*/  ISETP.GE.OR P1, PT, R46, R89, P1 ;  /* 0x000000592e00720c */ /* 0x000fe20000f26670 */
[----:B------:R-:W-:Y:S01]  /*150f0*/  STSM.16.M88.4 [R96], R48 ;  /* 0x0000003060007844 */ /* 0x000fe20000000200 */
[----:B------:R-:W-:Y:S02]  /*15100*/  SEL R80, R109, R64, P0 ;  /* 0x000000406d507207 */ /* 0x000fe40000000000 */
[----:B------:R-:W-:Y:S01]  /*15110*/  SEL R82, R64, R109, P0 ;  /* 0x0000006d40527207 */ /* 0x000fe20000000000 */
[----:B------:R-:W-:Y:S01]  /*15120*/  STSM.16.M88.4 [R94], R52 ;  /* 0x000000345e007844 */ /* 0x000fe20000000200 */
[----:B-1----:R-:W-:-:S02]  /*15130*/  SEL R81, R133, R88, P0 ;  /* 0x0000005885517207 */ /* 0x002fc40000000000 */
[----:B------:R-:W-:Y:S01]  /*15140*/  SEL R83, R88, R133, P0 ;  /* 0x0000008558537207 */ /* 0x000fe20000000000 */
[----:B------:R-:W-:Y:S01]  /*15150*/  STSM.16.M88.4 [R92], R68 ;  /* 0x000000445c007844 */ /* 0x000fe20000000200 */
[----:B---3--:R-:W-:Y:S02]  /*15160*/  SEL R45, R135, R90, P0 ;  /* 0x0000005a872d7207 */ /* 0x008fe40000000000 */
[----:B------:R-:W-:Y:S01]  /*15170*/  SEL R47, R90, R135, P0 ;  /* 0x000000875a2f7207 */ /* 0x000fe20000000000 */
[----:B------:R-:W-:Y:S01]  /*15180*/  STSM.16.M88.4 [R43], R80 ;  /* 0x000000502b007844 */ /* 0x000fe20000000200 */
[----:B--2---:R-:W-:Y:S02]  /*15190*/  SEL R44, R111, R98, P0 ;  /* 0x000000626f2c7207 */ /* 0x004fe40000000000 */
[----:B------:R-:W-:-:S05]  /*151a0*/  SEL R46, R98, R111, P0 ;  /* 0x0000006f622e7207 */ /* 0x000fca0000000000 */
[----:B------:R1:W-:Y:S01]  /*151b0*/  STSM.16.M88.4 [R42], R44 ;  /* 0x0000002c2a007844 */ /* 0x0003e20000000200 */
[----:B------:R-:W-:Y:S01]  /*151c0*/  BAR.SYNC.DEFER_BLOCKING 0x1, 0x100 ;  /* 0x0044000000007b1d */ /* 0x000fe20000010000 */
[----:B------:R-:W-:-:S05]  /*151d0*/  UIMAD UR5, UR10, UR8, URZ ;  /* 0x000000080a0572a4 */ /* 0x000fca000f8e023f */
[----:B0-----:R-:W-:Y:S01]  /*151e0*/  @!P2 ST.E desc[UR50][R76.64], R5 ;  /* 0x000000054c00a985 */ /* 0x001fe2000c101932 */
[----:B------:R-:W-:Y:S01]  /*151f0*/  UIMAD.WIDE.U32 UR6, UR42, UR8, URZ ;  /* 0x000000082a0672a5 */ /* 0x000fe2000f8e003f */
[----:B------:R-:W-:Y:S02]  /*15200*/  ULDC.64 UR10, c[0x0][0xaf0] ;  /* 0x0002bc00000a7ab9 */ /* 0x000fe40000000a00 */
[----:B----4-:R0:W-:Y:S04]  /*15210*/  @!P1 ST.E desc[UR50][R78.64], R4 ;  /* 0x000000044e009985 */ /* 0x0101e8000c101932 */
[----:B------:R2:W5:Y:S04]  /*15220*/  LD.E.128 R60, desc[UR50][R32.64] ;  /* 0x00000032203c7980 */ /* 0x000568000c101d00 */
[----:B------:R3:W5:Y:S04]  /*15230*/  LD.E.128 R56, desc[UR50][R30.64] ;  /* 0x000000321e387980 */ /* 0x000768000c101d00 */
[----:B-1----:R1:W5:Y:S01]  /*15240*/  LD.E.128 R44, desc[UR50][R14.64] ;  /* 0x000000320e2c7980 */ /* 0x002362000c101d00 */
[----:B--2---:R-:W2:Y:S01]  /*15250*/  @P3 LDC R33, c[0x0][0xbec] ;  /* 0x0002fb00ff213b82 */ /* 0x004ea20000000800 */
[----:B------:R-:W-:-:S02]  /*15260*/  UIMAD UR5, UR42, UR9, UR5 ;  /* 0x000000092a0572a4 */ /* 0x000fc4000f8e0205 */
[----:B------:R-:W5:Y:S01]  /*15270*/  LD.E.128 R84, desc[UR50][R8.64] ;  /* 0x0000003208547980 */ /* 0x000f62000c101d00 */
[----:B------:R-:W-:-:S03]  /*15280*/  UIMAD UR8, UR12, UR10, URZ ;  /* 0x0000000a0c0872a4 */ /* 0x000fc6000f8e023f */
[----:B------:R4:W5:Y:S01]  /*15290*/  LD.E.128 R80, desc[UR50][R10.64] ;  /* 0x000000320a507980 */ /* 0x000962000c101d00 */
[----:B---3--:R-:W3:Y:S01]  /*152a0*/  @P3 LDC R31, c[0x0][0xbf0] ;  /* 0x0002fc00ff1f3b82 */ /* 0x008ee20000000800 */
[----:B-1----:R-:W-:Y:S02]  /*152b0*/  IMAD R14, R22, 0x20, R220 ;  /* 0x00000020160e7824 */ /* 0x002fe400078e02dc */
[----:B0-----:R0:W5:Y:S02]  /*152c0*/  LD.E.128 R76, desc[UR50][R12.64] ;  /* 0x000000320c4c7980 */ /* 0x001164000c101d00 */
[----:B------:R-:W-:Y:S01]  /*152d0*/  VIADD R14, R14, UR36 ;  /* 0x000000240e0e7c36 */ /* 0x000fe20008000000 */
[----:B------:R-:W-:Y:S01]  /*152e0*/  UIADD3 UR7, UR7, UR5, URZ ;  /* 0x0000000507077290 */ /* 0x000fe2000fffe03f */
[----:B------:R-:W5:Y:S02]  /*152f0*/  LD.E.128 R64, desc[UR50][R38.64] ;  /* 0x0000003226407980 */ /* 0x000f64000c101d00 */
[----:B----4-:R-:W-:Y:S01]  /*15300*/  IMAD.MOV.U32 R11, RZ, RZ, R14 ;  /* 0x000000ffff0b7224 */ /* 0x010fe200078e000e */
[----:B------:R-:W-:Y:S01]  /*15310*/  UIMAD UR5, UR44, UR11, UR8 ;  /* 0x0000000b2c0572a4 */ /* 0x000fe2000f8e0208 */
[----:B------:R-:W5:Y:S04]  /*15320*/  LD.E.128 R48, desc[UR50][R28.64] ;  /* 0x000000321c307980 */ /* 0x000f68000c101d00 */
[----:B------:R-:W5:Y:S01]  /*15330*/  LD.E.128 R72, desc[UR50][R26.64] ;  /* 0x000000321a487980 */ /* 0x000f62000c101d00 */
[----:B--2---:R-:W-:Y:S01]  /*15340*/  @P3 IMAD.HI.U32 R8, R14, R33, RZ ;  /* 0x000000210e083227 */ /* 0x004fe200078e00ff */
[----:B------:R-:W-:Y:S01]  /*15350*/  UIMAD.WIDE.U32 UR6, UR44, UR10, UR6 ;  /* 0x0000000a2c0672a5 */ /* 0x000fe2000f8e0006 */
[----:B------:R-:W-:Y:S01]  /*15360*/  ULDC.64 UR8, c[0x0][0xae0] ;  /* 0x0002b80000087ab9 */ /* 0x000fe20000000a00 */
[----:B------:R-:W5:Y:S02]  /*15370*/  LD.E.128 R68, desc[UR50][R24.64] ;  /* 0x0000003218447980 */ /* 0x000f64000c101d00 */
[----:B---3--:R-:W-:Y:S01]  /*15380*/  @P3 SHF.R.U32.HI R11, RZ, R31, R8 ;  /* 0x0000001fff0b3219 */ /* 0x008fe20000011608 */
[----:B------:R-:W-:Y:S01]  /*15390*/  UIADD3 UR5, UR7, UR5, URZ ;  /* 0x0000000507057290 */ /* 0x000fe2000fffe03f */
[----:B------:R1:W5:Y:S02]  /*153a0*/  LD.E.128 R52, desc[UR50][R20.64] ;  /* 0x0000003214347980 */ /* 0x000364000c101d00 */
[--C-:B------:R-:W-:Y:S01]  /*153b0*/  SHF.R.S32.HI R10, RZ, 0x1f, R11.reuse ;  /* 0x0000001fff0a7819 */ /* 0x100fe2000001140b */
[----:B0-----:R-:W-:Y:S01]  /*153c0*/  IMAD.MOV R12, RZ, RZ, -R11 ;  /* 0x000000ffff0c7224 */ /* 0x001fe200078e0a0b */
[----:B------:R-:W5:Y:S01]  /*153d0*/  LD.E.128 R4, desc[UR50][R6.64] ;  /* 0x0000003206047980 */ /* 0x000f62000c101d00 */
[----:B------:R-:W-:-:S02]  /*153e0*/  IMAD.U32 R9, RZ, RZ, UR7 ;  /* 0x00000007ff097e24 */ /* 0x000fc4000f8e00ff */
[----:B------:R-:W-:Y:S01]  /*153f0*/  IMAD R10, R10, UR8, RZ ;  /* 0x000000080a0a7c24 */ /* 0x000fe2000f8e02ff */
[----:B------:R-:W-:Y:S01]  /*15400*/  @!PT LDS RZ, [RZ] ;  /* 0x00000000fffff984 */ /* 0x000fe20000000800 */
[----:B------:R-:W-:Y:S01]  /*15410*/  @!PT LDS RZ, [RZ] ;  /* 0x00000000fffff984 */ /* 0x000fe20000000800 */
[----:B------:R-:W-:Y:S01]  /*15420*/  @!PT LDS RZ, [RZ] ;  /* 0x00000000fffff984 */ /* 0x000fe20000000800 */
[----:B------:R-:W-:Y:S01]  /*15430*/  @!PT LDS RZ, [RZ] ;  /* 0x00000000fffff984 */ /* 0x000fe20000000800 */
[----:B------:R0:W-:Y:S06]  /*15440*/  MEMBAR.ALL.CTA ;  /* 0x0000000000007992 */ /* 0x0001ec0000008000 */
[----:B0-----:R-:W0:Y:S01]  /*15450*/  FENCE.VIEW.ASYNC.S ;  /* 0x00000000000073c6 */ /* 0x001e220000000000 */
[----:B------:R-:W-:Y:S02]  /*15460*/  IMAD R41, R41, R12, R14 ;  /* 0x0000000c29297224 */ /* 0x000fe400078e020e */
[----:B------:R-:W-:Y:S01]  /*15470*/  IMAD.U32 R8, RZ, RZ, UR6 ;  /* 0x00000006ff087e24 */ /* 0x000fe2000f8e00ff */
[----:B------:R-:W-:Y:S01]  /*15480*/  ULDC.64 UR6, c[0x0][0xad8] ;  /* 0x0002b60000067ab9 */ /* 0x000fe20000000a00 */
[----:B------:R-:W-:-:S02]  /*15490*/  IMAD.U32 R9, RZ, RZ, UR5 ;  /* 0x00000005ff097e24 */ /* 0x000fc4000f8e00ff */
[C---:B------:R-:W-:Y:S01]  /*154a0*/  IMAD R13, R11.reuse, UR9, R10 ;  /* 0x000000090b0d7c24 */ /* 0x040fe2000f8e020a */
[----:B------:R-:W-:Y:S01]  /*154b0*/  SHF.R.S32.HI R10, RZ, 0x1f, R41 ;  /* 0x0000001fff0a7819 */ /* 0x000fe20000011429 */
[----:B------:R-:W-:-:S04]  /*154c0*/  IMAD.WIDE.U32 R8, R11, UR8, R8 ;  /* 0x000000080b087c25 */ /* 0x000fc8000f8e0008 */
[----:B------:R-:W-:Y:S02]  /*154d0*/  IMAD.IADD R9, R9, 0x1, R13 ;  /* 0x0000000109097824 */ /* 0x000fe400078e020d */
[----:B------:R-:W-:Y:S02]  /*154e0*/  IMAD R12, R10, UR6, RZ ;  /* 0x000000060a0c7c24 */ /* 0x000fe4000f8e02ff */
[----:B-1----:R-:W-:Y:S02]  /*154f0*/  VIADD R20, R220, UR36 ;  /* 0x00000024dc147c36 */ /* 0x002fe40008000000 */
[C---:B------:R-:W-:Y:S02]  /*15500*/  IMAD R11, R41.reuse, UR7, R12 ;  /* 0x00000007290b7c24 */ /* 0x040fe4000f8e020c */
[----:B------:R-:W-:Y:S01]  /*15510*/  IMAD.WIDE.U32 R8, R41, UR6, R8 ;  /* 0x0000000629087c25 */ /* 0x000fe2000f8e0008 */
[----:B------:R-:W-:Y:S01]  /*15520*/  ISETP.GE.AND P2, PT, R20, R89, PT ;  /* 0x000000591400720c */ /* 0x000fe20003f46270 */
[----:B------:R-:W-:-:S02]  /*15530*/  ULDC.64 UR6, c[0x0][0xa80] ;  /* 0x0002a00000067ab9 */ /* 0x000fc40000000a00 */
[----:B------:R-:W-:Y:S01]  /*15540*/  IMAD.IADD R9, R9, 0x1, R11 ;  /* 0x0000000109097824 */ /* 0x000fe200078e020b */
[----:B------:R-:W-:Y:S01]  /*15550*/  LEA R14, P3, R8, UR6, 0x1 ;  /* 0x00000006080e7c11 */ /* 0x000fe2000f8608ff */
[----:B------:R-:W-:Y:S02]  /*15560*/  VIADD R37, R37, 0x33420 ;  /* 0x0003342025257836 */ /* 0x000fe40000000000 */
[----:B------:R-:W-:Y:S01]  /*15570*/  VIADD R10, R20, 0x20 ;  /* 0x00000020140a7836 */ /* 0x000fe20000000000 */
[----:B------:R-:W-:Y:S02]  /*15580*/  LEA.HI.X R15, R8, UR7, R9, 0x1, P3 ;  /* 0x00000007080f7c11 */ /* 0x000fe400098f0c09 */
[----:B------:R-:W-:Y:S02]  /*15590*/  PRMT R37, RZ, 0x654, R37 ;  /* 0x00000654ff257816 */ /* 0x000fe40000000025 */
[-C--:B------:R-:W-:Y:S01]  /*155a0*/  ISETP.GE.AND P1, PT, R10, R89.reuse, PT ;  /* 0x000000590a00720c */ /* 0x080fe20003f26270 */
[----:B------:R-:W-:Y:S01]  /*155b0*/  VIADD R10, R20, 0x40 ;  /* 0x00000040140a7836 */ /* 0x000fe20000000000 */
[----:B0-----:R0:W-:Y:S01]  /*155c0*/  SYNCS.ARRIVE.TRANS64.RED.A1T0 RZ, [R37+URZ], RZ ;  /* 0x000000ff25ff79a7 */ /* 0x0011e2000810043f */
[----:B------:R0:W1:Y:S01]  /*155d0*/  SHFL.IDX PT, R12, R14, RZ, 0x181f ;  /* 0x00181fff0e0c7589 */ /* 0x00006200000e0000 */
[----:B------:R-:W-:Y:S03]  /*155e0*/  BSSY B1, `(.L_x_1057) ;  /* 0x0000011000017945 */ /* 0x000fe60003800000 */
[----:B------:R0:W2:Y:S01]  /*155f0*/  SHFL.IDX PT, R13, R15, RZ, 0x181f ;  /* 0x00181fff0f0d7589 */ /* 0x0000a200000e0000 */
[----:B------:R-:W-:Y:S01]  /*15600*/  ISETP.GE.AND P0, PT, R10, R89, PT ;  /* 0x000000590a00720c */ /* 0x000fe20003f06270 */
[----:B------:R-:W-:-:S12]  /*15610*/  @P2 BRA `(.L_x_1058) ;  /* 0x0000000000342947 */ /* 0x000fd80003800000 */
        /* <DEDUP_REMOVED lines=13> */
.L_x_1058:
[----:B------:R-:W-:Y:S05]  /*156f0*/  BSYNC B1 ;  /* 0x0000000000017941 */ /* 0x000fea0003800000 */
.L_x_1057:
[----:B--23--:R2:W3:Y:S01]  /*15700*/  SHFL.IDX PT, R13, R15, 0x1, 0x181f ;  /* 0x00381f000f0d7f89 */ /* 0x00c4e200000e0000 */
[----:B------:R-:W-:Y:S03]  /*15710*/  BSSY B1, `(.L_x_1059) ;  /* 0x0000010000017945 */ /* 0x000fe60003800000 */
[----:B-1----:R2:W1:Y:S01]  /*15720*/  SHFL.IDX PT, R12, R14, 0x1, 0x181f ;  /* 0x00381f000e0c7f89 */ /* 0x00246200000e0000 */
        /* <DEDUP_REMOVED lines=8> */
[-C--:B---3--:R-:W-:Y:S02]  /*157b0*/  @!P4 LEA.HI.X R9, R3, R13.reuse, R34, 0x1, P1 ;  /* 0x0000000d0309c211 */ /* 0x088fe400008f0c22 */
[-C--:B------:R-:W-:Y:S02]  /*157c0*/  @!P5 LEA.HI.X R11, R0, R13.reuse, R35, 0x1, P2 ;  /* 0x0000000d000bd211 */ /* 0x080fe400010f0c23 */
[----:B------:R-:W-:Y:S01]  /*157d0*/  @!P6 LEA.HI.X R13, R17, R13, R36, 0x1, P3 ;  /* 0x0000000d110de211 */ /* 0x000fe200018f0c24 */
[----:B-----5:R4:W-:Y:S04]  /*157e0*/  @!P4 ST.E.128 desc[UR50][R8.64], R60 ;  /* 0x0000003c0800c985 */ /* 0x0209e8000c101d32 */
[----:B------:R4:W-:Y:S04]  /*157f0*/  @!P5 ST.E.128 desc[UR50][R10.64], R68 ;  /* 0x000000440a00d985 */ /* 0x0009e8000c101d32 */
[----:B------:R4:W-:Y:S02]  /*15800*/  @!P6 ST.E.128 desc[UR50][R12.64], R80 ;  /* 0x000000500c00e985 */ /* 0x0009e4000c101d32 */
.L_x_1060:
[----:B------:R-:W-:Y:S05]  /*15810*/  BSYNC B1 ;  /* 0x0000000000017941 */ /* 0x000fea0003800000 */
.L_x_1059:
[----:B---34-:R3:W4:Y:S01]  /*15820*/  SHFL.IDX PT, R13, R15, 0x2, 0x181f ;  /* 0x00581f000f0d7f89 */ /* 0x01872200000e0000 */
        /* <DEDUP_REMOVED lines=13> */
[----:B-----5:R1:W-:Y:S04]  /*15900*/  @!P3 ST.E.128 desc[UR50][R8.64], R56 ;  /* 0x000000380800b985 */ /* 0x0203e8000c101d32 */
[----:B------:R1:W-:Y:S04]  /*15910*/  @!P4 ST.E.128 desc[UR50][R10.64], R52 ;  /* 0x000000340a00c985 */ /* 0x0003e8000c101d32 */
[----:B------:R1:W-:Y:S02]  /*15920*/  @!P5 ST.E.128 desc[UR50][R12.64], R76 ;  /* 0x0000004c0c00d985 */ /* 0x0003e4000c101d32 */
.L_x_1062:
[----:B------:R-:W-:Y:S05]  /*15930*/  BSYNC B1 ;  /* 0x0000000000017941 */ /* 0x000fea0003800000 */
.L_x_1061:
[----:B-1----:R-:W-:Y:S01]  /*15940*/  VIADD R8, R20, 0x60 ;  /* 0x0000006014087836 */ /* 0x002fe20000000000 */
[----:B0-23--:R-:W0:Y:S04]  /*15950*/  SHFL.IDX PT, R15, R15, 0x3, 0x181f ;  /* 0x00781f000f0f7f89 */ /* 0x00de2800000e0000 */
        /* <DEDUP_REMOVED lines=11> */
[----:B-----5:R0:W-:Y:S04]  /*15a10*/  @!P2 ST.E.128 desc[UR50][R8.64], R48 ;  /* 0x000000300800a985 */ /* 0x0201e8000c101d32 */
[----:B------:R0:W-:Y:S08]  /*15a20*/  @!P3 ST.E.128 desc[UR50][R10.64], R44 ;  /* 0x0000002c0a00b985 */ /* 0x0001f0000c101d32 */
[----:B------:R-:W-:Y:S05]  /*15a30*/  @P0 BRA `(.L_x_1063) ;  /* 0x0000000800a40947 */ /* 0x000fea0003800000 */
[----:B0-----:R-:W-:-:S04]  /*15a40*/  LEA R8, P0, R17, R14, 0x1 ;  /* 0x0000000e11087211 */ /* 0x001fc800078008ff */
[----:B------:R-:W-:-:S05]  /*15a50*/  LEA.HI.X R9, R17, R15, R36, 0x1, P0 ;  /* 0x0000000f11097211 */ /* 0x000fca00000f0c24 */
[----:B------:R0:W-:Y:S01]  /*15a60*/  ST.E.128 desc[UR50][R8.64], R4 ;  /* 0x0000000408007985 */ /* 0x0001e2000c101d32 */
[----:B------:R-:W-:Y:S05]  /*15a70*/  BRA `(.L_x_1063) ;  /* 0x0000000800947947 */ /* 0x000fea0003800000 */
.L_x_1056:
[----:B------:R-:W0:Y:S01]  /*15a80*/  LDC R12, c[0x0][0xbe8] ;  /* 0x0002fa00ff0c7b82 */ /* 0x000e220000000800 */
[----:B------:R-:W-:Y:S01]  /*15a90*/  ISETP.GE.AND P0, PT, R224, 0x80, PT ;  /* 0x00000080e000780c */ /* 0x000fe20003f06270 */
[----:B------:R-:W-:Y:S01]  /*15aa0*/  USHF.R.S32.HI UR8, URZ, 0x1f, UR42 ;  /* 0x0000001f3f087899 */ /* 0x000fe2000801142a */
[----:B------:R-:W-:Y:S01]  /*15ab0*/  BSSY B1, `(.L_x_1064) ;  /* 0x000002f000017945 */ /* 0x000fe20003800000 */
[----:B------:R-:W-:Y:S01]  /*15ac0*/  USHF.R.S32.HI UR9, URZ, 0x1f, UR44 ;  /* 0x0000001f3f097899 */ /* 0x000fe2000801142c */
[----:B------:R-:W-:Y:S01]  /*15ad0*/  IMAD R11, R22, 0x20, R220 ;  /* 0x00000020160b7824 */ /* 0x000fe200078e02dc */
[----:B0-----:R-:W-:-:S13]  /*15ae0*/  ISETP.NE.AND P1, PT, R12, 0x1, PT ;  /* 0x000000010c00780c */ /* 0x001fda0003f25270 */
[----:B------:R-:W0:Y:S08]  /*15af0*/  @P1 LDC R13, c[0x0][0xbec] ;  /* 0x0002fb00ff0d1b82 */ /* 0x000e300000000800 */
[----:B------:R-:W1:Y:S01]  /*15b00*/  @P1 LDC R15, c[0x0][0xbf0] ;  /* 0x0002fc00ff0f1b82 */ /* 0x000e620000000800 */
[----:B------:R-:W-:Y:S05]  /*15b10*/  @P0 BRA `(.L_x_1065) ;  /* 0x0000000000a00947 */ /* 0x000fea0003800000 */
[----:B------:R-:W2:Y:S01]  /*15b20*/  S2R R4, SR_TID.X ;  /* 0x0000000000047919 */ /* 0x000ea20000002100 */
[----:B------:R-:W3:Y:S01]  /*15b30*/  LDC R8, c[0x0][0xbe8] ;  /* 0x0002fa00ff087b82 */ /* 0x000ee20000000800 */
[----:B------:R-:W-:Y:S01]  /*15b40*/  IMAD.U32 R6, RZ, RZ, UR36 ;  /* 0x00000024ff067e24 */ /* 0x000fe2000f8e00ff */
[----:B------:R-:W-:Y:S02]  /*15b50*/  ULDC UR5, c[0x0][0xa88] ;  /* 0x0002a20000057ab9 */ /* 0x000fe40000000800 */
[----:B---3--:R-:W-:Y:S02]  /*15b60*/  IMAD R5, R8, UR5, RZ ;  /* 0x0000000508057c24 */ /* 0x008fe4000f8e02ff */
[----:B--2---:R-:W-:-:S04]  /*15b70*/  IADD3 R6, R6, -0x80, R4 ;  /* 0xffffff8006067810 */ /* 0x004fc80007ffe004 */
[----:B------:R-:W-:-:S13]  /*15b80*/  ISETP.GE.AND P0, PT, R6, R5, PT ;  /* 0x000000050600720c */ /* 0x000fda0003f06270 */
[----:B------:R-:W-:Y:S05]  /*15b90*/  @P0 BRA `(.L_x_1065) ;  /* 0x0000000000800947 */ /* 0x000fea0003800000 */
[----:B------:R-:W-:Y:S01]  /*15ba0*/  ISETP.NE.AND P0, PT, R8, 0x1, PT ;  /* 0x000000010800780c */ /* 0x000fe20003f05270 */
[----:B------:R-:W-:Y:S01]  /*15bb0*/  ULDC.64 UR10, c[0x0][0xb90] ;  /* 0x0002e400000a7ab9 */ /* 0x000fe20000000a00 */
[----:B------:R-:W-:Y:S01]  /*15bc0*/  IMAD.MOV.U32 R4, RZ, RZ, R6 ;  /* 0x000000ffff047224 */ /* 0x000fe200078e0006 */
[----:B------:R-:W-:Y:S02]  /*15bd0*/  UIMAD UR5, UR8, UR10, URZ ;  /* 0x0000000a080572a4 */ /* 0x000fe4000f8e023f */
[----:B------:R-:W-:Y:S02]  /*15be0*/  UIMAD.WIDE.U32 UR6, UR42, UR10, URZ ;  /* 0x0000000a2a0672a5 */ /* 0x000fe4000f8e003f */
[----:B------:R-:W-:-:S03]  /*15bf0*/  UIMAD UR5, UR42, UR11, UR5 ;  /* 0x0000000b2a0572a4 */ /* 0x000fc6000f8e0205 */
[----:B------:R-:W-:Y:S01]  /*15c00*/  ULDC.64 UR10, c[0x0][0xb98] ;  /* 0x0002e600000a7ab9 */ /* 0x000fe20000000a00 */
[----:B------:R-:W-:Y:S02]  /*15c10*/  UIADD3 UR7, UR7, UR5, URZ ;  /* 0x0000000507077290 */ /* 0x000fe4000fffe03f */
[----:B------:R-:W2:Y:S01]  /*15c20*/  @P0 LDC R5, c[0x0][0xbec] ;  /* 0x0002fb00ff050b82 */ /* 0x000ea20000000800 */
[----:B------:R-:W-:Y:S02]  /*15c30*/  UIMAD UR5, UR9, UR10, URZ ;  /* 0x0000000a090572a4 */ /* 0x000fe4000f8e023f */
[----:B------:R-:W-:Y:S02]  /*15c40*/  UIMAD.WIDE.U32 UR6, UR44, UR10, UR6 ;  /* 0x0000000a2c0672a5 */ /* 0x000fe4000f8e0006 */
[----:B------:R-:W-:-:S03]  /*15c50*/  UIMAD UR5, UR44, UR11, UR5 ;  /* 0x0000000b2c0572a4 */ /* 0x000fc6000f8e0205 */
[----:B------:R-:W3:Y:S01]  /*15c60*/  @P0 LDC R10, c[0x0][0xbf0] ;  /* 0x0002fc00ff0a0b82 */ /* 0x000ee20000000800 */
[----:B------:R-:W-:Y:S01]  /*15c70*/  ULDC.64 UR10, c[0x0][0xb88] ;  /* 0x0002e200000a7ab9 */ /* 0x000fe20000000a00 */
[----:B--2---:R-:W-:-:S05]  /*15c80*/  @P0 IMAD.HI.U32 R5, R6, R5, RZ ;  /* 0x0000000506050227 */ /* 0x004fca00078e00ff */
[----:B---3--:R-:W-:-:S04]  /*15c90*/  @P0 SHF.R.U32.HI R4, RZ, R10, R5 ;  /* 0x0000000aff040219 */ /* 0x008fc80000011605 */
[--C-:B------:R-:W-:Y:S01]  /*15ca0*/  SHF.R.S32.HI R5, RZ, 0x1f, R4.reuse ;  /* 0x0000001fff057819 */ /* 0x100fe20000011404 */
[----:B------:R-:W-:Y:S01]  /*15cb0*/  IMAD.MOV R7, RZ, RZ, -R4 ;  /* 0x000000ffff077224 */ /* 0x000fe200078e0a04 */
[----:B------:R-:W-:-:S03]  /*15cc0*/  IADD3 R4, P0, R4, UR6, RZ ;  /* 0x0000000604047c10 */ /* 0x000fc6000ff1e0ff */
[----:B------:R-:W-:Y:S02]  /*15cd0*/  IMAD R7, R8, R7, R6 ;  /* 0x0000000708077224 */ /* 0x000fe400078e0206 */
[----:B------:R-:W-:-:S03]  /*15ce0*/  IMAD.U32 R8, RZ, RZ, UR5 ;  /* 0x00000005ff087e24 */ /* 0x000fc6000f8e00ff */
[----:B------:R-:W-:Y:S02]  /*15cf0*/  SHF.R.S32.HI R6, RZ, 0x1f, R7 ;  /* 0x0000001fff067819 */ /* 0x000fe40000011407 */
[----:B------:R-:W-:Y:S01]  /*15d00*/  IADD3.X R5, R5, UR7, R8, P0, !PT ;  /* 0x0000000705057c10 */ /* 0x000fe200087fe408 */
[----:B------:R-:W-:Y:S02]  /*15d10*/  ULDC.64 UR6, c[0x0][0xb50] ;  /* 0x0002d40000067ab9 */ /* 0x000fe40000000a00 */
[----:B------:R-:W-:Y:S02]  /*15d20*/  IMAD R6, R6, UR10, RZ ;  /* 0x0000000a06067c24 */ /* 0x000fe4000f8e02ff */
[----:B------:R-:W-:-:S04]  /*15d30*/  IMAD.WIDE.U32 R4, R7, UR10, R4 ;  /* 0x0000000a07047c25 */ /* 0x000fc8000f8e0004 */
[----:B------:R-:W-:Y:S01]  /*15d40*/  IMAD R9, R7, UR11, R6 ;  /* 0x0000000b07097c24 */ /* 0x000fe2000f8e0206 */
[----:B------:R-:W-:-:S03]  /*15d50*/  LEA R6, P0, R4, UR6, 0x2 ;  /* 0x0000000604067c11 */ /* 0x000fc6000f8010ff */
[----:B------:R-:W-:-:S05]  /*15d60*/  IMAD.IADD R5, R5, 0x1, R9 ;  /* 0x0000000105057824 */ /* 0x000fca00078e0209 */
[----:B------:R-:W-:Y:S01]  /*15d70*/  LEA.HI.X R7, R4, UR7, R5, 0x2, P0 ;  /* 0x0000000704077c11 */ /* 0x000fe200080f1405 */
[----:B------:R-:W-:-:S05]  /*15d80*/  IMAD.MOV.U32 R5, RZ, RZ, -0x800000 ;  /* 0xff800000ff057424 */ /* 0x000fca00078e00ff */
[----:B------:R2:W-:Y:S02]  /*15d90*/  STG.E desc[UR50][R6.64], R5 ;  /* 0x0000000506007986 */ /* 0x0005e4000c101932 */
.L_x_1065:
[----:B------:R-:W-:Y:S05]  /*15da0*/  BSYNC B1 ;  /* 0x0000000000017941 */ /* 0x000fea0003800000 */
.L_x_1064:
[----:B------:R-:W-:Y:S01]  /*15db0*/  ULDC.64 UR10, c[0x0][0xae8] ;  /* 0x0002ba00000a7ab9 */ /* 0x000fe20000000a00 */
[----:B------:R-:W-:Y:S01]  /*15dc0*/  VIADD R8, R11, UR36 ;  /* 0x000000240b087c36 */ /* 0x000fe20008000000 */
[----:B------:R-:W-:Y:S01]  /*15dd0*/  UIMAD UR5, UR8, UR10, URZ ;  /* 0x0000000a080572a4 */ /* 0x000fe2000f8e023f */
[----:B------:R-:W-:Y:S01]  /*15de0*/  VIADD R10, R220, UR36 ;  /* 0x00000024dc0a7c36 */ /* 0x000fe20008000000 */
[----:B------:R-:W-:Y:S01]  /*15df0*/  UIMAD.WIDE.U32 UR6, UR42, UR10, URZ ;  /* 0x0000000a2a0672a5 */ /* 0x000fe2000f8e003f */
[----:B0-----:R-:W-:Y:S01]  /*15e00*/  @P1 IMAD.HI.U32 R4, R8, R13, RZ ;  /* 0x0000000d08041227 */ /* 0x001fe200078e00ff */
[----:B------:R-:W-:Y:S01]  /*15e10*/  UIMAD UR5, UR42, UR11, UR5 ;  /* 0x0000000b2a0572a4 */ /* 0x000fe2000f8e0205 */
[----:B------:R-:W-:Y:S02]  /*15e20*/  BSSY B1, `(.L_x_1066) ;  /* 0x0000034000017945 */ /* 0x000fe40003800000 */
[----:B------:R-:W-:Y:S01]  /*15e30*/  ULDC.64 UR10, c[0x0][0xaf0] ;  /* 0x0002bc00000a7ab9 */ /* 0x000fe20000000a00 */
[----:B------:R-:W-:Y:S01]  /*15e40*/  UIADD3 UR7, UR7, UR5, URZ ;  /* 0x0000000507077290 */ /* 0x000fe2000fffe03f */
[----:B--2---:R-:W-:Y:S01]  /*15e50*/  IMAD.MOV.U32 R7, RZ, RZ, R8 ;  /* 0x000000ffff077224 */ /* 0x004fe200078e0008 */
[----:B------:R-:W-:Y:S01]  /*15e60*/  UIMAD UR5, UR9, UR10, URZ ;  /* 0x0000000a090572a4 */ /* 0x000fe2000f8e023f */
[----:B-1----:R-:W-:Y:S01]  /*15e70*/  @P1 SHF.R.U32.HI R7, RZ, R15, R4 ;  /* 0x0000000fff071219 */ /* 0x002fe20000011604 */
[----:B------:R-:W-:-:S02]  /*15e80*/  UIMAD.WIDE.U32 UR6, UR44, UR10, UR6 ;  /* 0x0000000a2c0672a5 */ /* 0x000fc4000f8e0006 */
[----:B------:R-:W-:Y:S01]  /*15e90*/  UIMAD UR5, UR44, UR11, UR5 ;  /* 0x0000000b2c0572a4 */ /* 0x000fe2000f8e0205 */
[--C-:B------:R-:W-:Y:S01]  /*15ea0*/  SHF.R.S32.HI R4, RZ, 0x1f, R7.reuse ;  /* 0x0000001fff047819 */ /* 0x100fe20000011407 */
[----:B------:R-:W-:Y:S01]  /*15eb0*/  IMAD.MOV R9, RZ, RZ, -R7 ;  /* 0x000000ffff097224 */ /* 0x000fe200078e0a07 */
[----:B------:R-:W-:Y:S01]  /*15ec0*/  ULDC.64 UR8, c[0x0][0xae0] ;  /* 0x0002b80000087ab9 */ /* 0x000fe20000000a00 */
[----:B------:R-:W-:Y:S02]  /*15ed0*/  UIADD3 UR5, UR7, UR5, URZ ;  /* 0x0000000507057290 */ /* 0x000fe4000fffe03f */
[----:B------:R-:W-:Y:S02]  /*15ee0*/  IMAD.U32 R5, RZ, RZ, UR7 ;  /* 0x00000007ff057e24 */ /* 0x000fe4000f8e00ff */
[----:B------:R-:W-:Y:S02]  /*15ef0*/  IMAD R6, R4, UR8, RZ ;  /* 0x0000000804067c24 */ /* 0x000fe4000f8e02ff */
[----:B------:R-:W-:-:S02]  /*15f00*/  IMAD R9, R12, R9, R8 ;  /* 0x000000090c097224 */ /* 0x000fc400078e0208 */
[----:B------:R-:W-:Y:S01]  /*15f10*/  IMAD.U32 R4, RZ, RZ, UR6 ;  /* 0x00000006ff047e24 */ /* 0x000fe2000f8e00ff */
[----:B------:R-:W-:Y:S01]  /*15f20*/  ULDC.64 UR6, c[0x0][0xad8] ;  /* 0x0002b60000067ab9 */ /* 0x000fe20000000a00 */
[----:B------:R-:W-:Y:S01]  /*15f30*/  IMAD.U32 R5, RZ, RZ, UR5 ;  /* 0x00000005ff057e24 */ /* 0x000fe2000f8e00ff */
[----:B------:R-:W-:Y:S01]  /*15f40*/  ULDC UR5, c[0x0][0xa88] ;  /* 0x0002a20000057ab9 */ /* 0x000fe20000000800 */
[C---:B------:R-:W-:Y:S01]  /*15f50*/  IMAD R11, R7.reuse, UR9, R6 ;  /* 0x00000009070b7c24 */ /* 0x040fe2000f8e0206 */
[----:B------:R-:W-:Y:S01]  /*15f60*/  SHF.R.S32.HI R6, RZ, 0x1f, R9 ;  /* 0x0000001fff067819 */ /* 0x000fe20000011409 */
[----:B------:R-:W-:-:S04]  /*15f70*/  IMAD.WIDE.U32 R4, R7, UR8, R4 ;  /* 0x0000000807047c25 */ /* 0x000fc8000f8e0004 */
[----:B------:R-:W-:Y:S02]  /*15f80*/  IMAD.IADD R5, R5, 0x1, R11 ;  /* 0x0000000105057824 */ /* 0x000fe400078e020b */
[----:B------:R-:W-:Y:S02]  /*15f90*/  IMAD R8, R6, UR6, RZ ;  /* 0x0000000606087c24 */ /* 0x000fe4000f8e02ff */
[----:B------:R-:W-:Y:S02]  /*15fa0*/  IMAD R11, R12, UR5, RZ ;  /* 0x000000050c0b7c24 */ /* 0x000fe4000f8e02ff */
[C---:B------:R-:W-:Y:S02]  /*15fb0*/  IMAD R7, R9.reuse, UR7, R8 ;  /* 0x0000000709077c24 */ /* 0x040fe4000f8e0208 */
[----:B------:R-:W-:Y:S01]  /*15fc0*/  IMAD.WIDE.U32 R4, R9, UR6, R4 ;  /* 0x0000000609047c25 */ /* 0x000fe2000f8e0004 */
[----:B------:R-:W-:Y:S01]  /*15fd0*/  ISETP.GE.AND P2, PT, R10, R11, PT ;  /* 0x0000000b0a00720c */ /* 0x000fe20003f46270 */
[----:B------:R-:W-:-:S02]  /*15fe0*/  ULDC.64 UR6, c[0x0][0xa80] ;  /* 0x0002a00000067ab9 */ /* 0x000fc40000000a00 */
[----:B------:R-:W-:Y:S01]  /*15ff0*/  IMAD.IADD R5, R5, 0x1, R7 ;  /* 0x0000000105057824 */ /* 0x000fe200078e0207 */
[----:B------:R-:W-:Y:S01]  /*16000*/  LEA R7, P3, R4, UR6, 0x1 ;  /* 0x0000000604077c11 */ /* 0x000fe2000f8608ff */
[----:B------:R-:W-:-:S03]  /*16010*/  VIADD R6, R10, 0x20 ;  /* 0x000000200a067836 */ /* 0x000fc60000000000 */
[----:B------:R-:W-:Y:S02]  /*16020*/  LEA.HI.X R8, R4, UR7, R5, 0x1, P3 ;  /* 0x0000000704087c11 */ /* 0x000fe400098f0c05 */
[-C--:B------:R-:W-:Y:S01]  /*16030*/  ISETP.GE.AND P1, PT, R6, R11.reuse, PT ;  /* 0x0000000b0600720c */ /* 0x080fe20003f26270 */
[----:B------:R-:W-:Y:S01]  /*16040*/  VIADD R6, R10, 0x40 ;  /* 0x000000400a067836 */ /* 0x000fe20000000000 */
[----:B------:R0:W1:Y:S04]  /*16050*/  SHFL.IDX PT, R4, R7, RZ, 0x181f ;  /* 0x00181fff07047589 */ /* 0x00006800000e0000 */
        /* <DEDUP_REMOVED lines=16> */
.L_x_1067:
[----:B------:R-:W-:Y:S05]  /*16160*/  BSYNC B1 ;  /* 0x0000000000017941 */ /* 0x000fea0003800000 */
.L_x_1066:
        /* <DEDUP_REMOVED lines=14> */
[----:B------:R4:W-:Y:S04]  /*16250*/  @!P4 ST.E.128 desc[UR50][R12.64], RZ ;  /* 0x000000ff0c00c985 */ /* 0x0009e8000c101d32 */
[----:B------:R4:W-:Y:S04]  /*16260*/  @!P5 ST.E.128 desc[UR50][R14.64], RZ ;  /* 0x000000ff0e00d985 */ /* 0x0009e8000c101d32 */
[----:B------:R4:W-:Y:S02]  /*16270*/  @!P6 ST.E.128 desc[UR50][R4.64], RZ ;  /* 0x000000ff0400e985 */ /* 0x0009e4000c101d32 */
.L_x_1069:
[----:B------:R-:W-:Y:S05]  /*16280*/  BSYNC B1 ;  /* 0x0000000000017941 */ /* 0x000fea0003800000 */
.L_x_1068:
        /* <DEDUP_REMOVED lines=17> */
.L_x_1071:
[----:B------:R-:W-:Y:S05]  /*163a0*/  BSYNC B1 ;  /* 0x0000000000017941 */ /* 0x000fea0003800000 */
.L_x_1070:
[----:B------:R-:W-:Y:S01]  /*163b0*/  VIADD R6, R10, 0x60 ;  /* 0x000000600a067836 */ /* 0x000fe20000000000 */
[----:B-1--4-:R1:W4:Y:S04]  /*163c0*/  SHFL.IDX PT, R5, R8, 0x3, 0x181f ;  /* 0x00781f0008057f89 */ /* 0x01232800000e0000 */
[----:B------:R-:W-:Y:S01]  /*163d0*/  ISETP.GE.AND P0, PT, R6, R11, PT ;  /* 0x0000000b0600720c */ /* 0x000fe20003f06270 */
[----:B------:R1:W0:-:S12]  /*163e0*/  SHFL.IDX PT, R4, R7, 0x3, 0x181f ;  /* 0x00781f0007047f89 */ /* 0x00021800000e0000 */
[----:B-1----:R-:W-:Y:S05]  /*163f0*/  @P0 BRA `(.L_x_1063) ;  /* 0x0000000000340947 */ /* 0x002fea0003800000 */
[----:B------:R-:W-:Y:S02]  /*16400*/  ULDC UR5, c[0x0][0xac8] ;  /* 0x0002b20000057ab9 */ /* 0x000fe40000000800 */
[----:B------:R-:W-:Y:S02]  /*16410*/  ISETP.GE.AND P3, PT, R3, UR5, PT ;  /* 0x0000000503007c0c */ /* 0x000fe4000bf66270 */
[----:B------:R-:W-:Y:S02]  /*16420*/  ISETP.GE.AND P4, PT, R0, UR5, PT ;  /* 0x0000000500007c0c */ /* 0x000fe4000bf86270 */
[----:B------:R-:W-:-:S09]  /*16430*/  ISETP.GE.AND P5, PT, R17, UR5, PT ;  /* 0x0000000511007c0c */ /* 0x000fd2000bfa6270 */
[-C--:B0-----:R-:W-:Y:S02]  /*16440*/  @!P3 LEA R6, P0, R3, R4.reuse, 0x1 ;  /* 0x000000040306b211 */ /* 0x081fe400078008ff */
[CC--:B--23--:R-:W-:Y:S02]  /*16450*/  @!P4 LEA R8, P1, R0.reuse, R4.reuse, 0x1 ;  /* 0x000000040008c211 */ /* 0x0ccfe400078208ff */
[----:B------:R-:W-:Y:S02]  /*16460*/  @!P5 LEA R4, P2, R17, R4, 0x1 ;  /* 0x000000041104d211 */ /* 0x000fe400078408ff */
[-C--:B----4-:R-:W-:Y:S02]  /*16470*/  @!P3 LEA.HI.X R7, R3, R5.reuse, R34, 0x1, P0 ;  /* 0x000000050307b211 */ /* 0x090fe400000f0c22 */
[-C--:B------:R-:W-:Y:S02]  /*16480*/  @!P4 LEA.HI.X R9, R0, R5.reuse, R35, 0x1, P1 ;  /* 0x000000050009c211 */ /* 0x080fe400008f0c23 */
[----:B------:R-:W-:Y:S01]  /*16490*/  @!P5 LEA.HI.X R5, R17, R5, R36, 0x1, P2 ;  /* 0x000000051105d211 */ /* 0x000fe200010f0c24 */
[----:B------:R1:W-:Y:S04]  /*164a0*/  @!P3 ST.E.128 desc[UR50][R6.64], RZ ;  /* 0x000000ff0600b985 */ /* 0x0003e8000c101d32 */
[----:B------:R1:W-:Y:S04]  /*164b0*/  @!P4 ST.E.128 desc[UR50][R8.64], RZ ;  /* 0x000000ff0800c985 */ /* 0x0003e8000c101d32 */
[----:B------:R1:W-:Y:S02]  /*164c0*/  @!P5 ST.E.128 desc[UR50][R4.64], RZ ;  /* 0x000000ff0400d985 */ /* 0x0003e4000c101d32 */
.L_x_1063:
[----:B------:R-:W-:Y:S05]  /*164d0*/  BSYNC B0 ;  /* 0x0000000000007941 */ /* 0x000fea0003800000 */
.L_x_1055:
[----:B------:R-:W-:Y:S02]  /*164e0*/  ULDC UR5, c[0x0][0xc38] ;  /* 0x00030e0000057ab9 */ /* 0x000fe40000000800 */
[----:B------:R-:W-:-:S06]  /*164f0*/  UISETP.GE.AND UP0, UPT, UR4, UR5, UPT ;  /* 0x000000050400728c */ /* 0x000fcc000bf06270 */
[----:B------:R-:W-:-:S13]  /*16500*/  PLOP3.LUT P0, PT, PT, PT, UP0, 0x80, 0x0 ;  /* 0x000000000000781c */ /* 0x000fda0003f0f008 */
[----:B------:R-:W-:Y:S05]  /*16510*/  @!P0 BRA `(.L_x_1072) ;  /* 0xfffffea800108947 */ /* 0x000fea000383ffff */
[----:B------:R-:W-:Y:S05]  /*16520*/  EXIT ;  /* 0x000000000000794d */ /* 0x000fea0003800000 */
.L_x_970:
[----:B------:R-:W-:-:S08]  /*16530*/  NOP ;  /* 0x0000000000007918 */ /* 0x000fd00000000000 */
[----:B------:R-:W0:-:S00]  /*16540*/  USETMAXREG.DEALLOC.CTAPOOL 0x18 ;  /* 0x00000018000079c8 */ /* 0x000e0000080e0500 */
[----:B0-----:R-:W-:-:S06]  /*16550*/  LOP3.LUT R0, R0, 0x3, RZ, 0xc0, !PT ;  /* 0x0000000300007812 */ /* 0x001fcc00078ec0ff */
[----:B------:R-:W0:Y:S01]  /*16560*/  S2UR UR6, SR_CTAID.X ;  /* 0x00000000000679c3 */ /* 0x000e220000002500 */
[----:B------:R-:W-:Y:S01]  /*16570*/  LOP3.LUT R16, R16, 0xfffffffb, RZ, 0xc0, !PT ;  /* 0xfffffffb10107812 */ /* 0x000fe200078ec0ff */
[----:B------:R-:W-:Y:S01]  /*16580*/  STL [R1+0x1c], RZ ;  /* 0x00001cff01007387 */ /* 0x000fe20000100800 */
[----:B------:R-:W-:-:S03]  /*16590*/  IMAD.MOV.U32 R19, RZ, RZ, RZ ;  /* 0x000000ffff137224 */ /* 0x000fc600078e00ff */
[----:B------:R-:W1:Y:S02]  /*165a0*/  SHFL.IDX PT, R0, R0, RZ, 0x1f ;  /* 0x00001fff00007589 */ /* 0x000e6400000e0000 */
[----:B-1----:R-:W-:Y:S02]  /*165b0*/  ISETP.NE.AND P0, PT, R0, RZ, PT ;  /* 0x000000ff0000720c */ /* 0x002fe40003f05270 */
[----:B------:R-:W0:Y:S11]  /*165c0*/  LDC R0, c[0x0][0xc38] ;  /* 0x00030e00ff007b82 */ /* 0x000e360000000800 */
[----:B------:R-:W-:Y:S01]  /*165d0*/  @P0 LOP3.LUT R16, R16, 0x4, RZ, 0xfc, !PT ;  /* 0x0000000410100812 */ /* 0x000fe200078efcff */
[----:B------:R-:W-:Y:S06]  /*165e0*/  @P0 BAR.ARV 0x4, 0x180 ;  /* 0x0106000000000b1d */ /* 0x000fec0000002000 */
[----:B0-----:R-:W-:Y:S01]  /*165f0*/  ISETP.LE.AND P0, PT, R0, UR6, PT ;  /* 0x0000000600007c0c */ /* 0x001fe2000bf03270 */
[----:B------:R-:W-:-:S05]  /*16600*/  IMAD.MOV.U32 R0, RZ, RZ, 0x1 ;  /* 0x00000001ff007424 */ /* 0x000fca00078e00ff */
[----:B------:R0:W-:Y:S07]  /*16610*/  STL [R1], R0 ;  /* 0x0000000001007387 */ /* 0x0001ee0000100800 */
[----:B------:R-:W-:Y:S05]  /*16620*/  @P0 BRA `(.L_x_1073) ;  /* 0x0000004000dc0947 */ /* 0x000fea0003800000 */
[----:B------:R-:W1:Y:S01]  /*16630*/  S2R R10, SR_TID.X ;  /* 0x00000000000a7919 */ /* 0x000e620000002100 */
[----:B------:R-:W2:Y:S01]  /*16640*/  S2UR UR5, SR_CgaCtaId ;  /* 0x00000000000579c3 */ /* 0x000ea20000008800 */
[----:B------:R-:W-:Y:S01]  /*16650*/  UMOV UR4, 0x400 ;  /* 0x0000040000047882 */ /* 0x000fe20000000000 */
[----:B------:R-:W-:Y:S01]  /*16660*/  IMAD.MOV.U32 R19, RZ, RZ, RZ ;  /* 0x000000ffff137224 */ /* 0x000fe200078e00ff */
[----:B------:R-:W-:Y:S01]  /*16670*/  ULDC UR43, c[0x0][0xc] ;  /* 0x00000300002b7ab9 */ /* 0x000fe20000000800 */
[----:B------:R-:W-:Y:S02]  /*16680*/  ULOP3.LUT UR39, UR38, 0x1, URZ, 0xfc, !UPT ;  /* 0x0000000126277892 */ /* 0x000fe4000f8efc3f */
[----:B------:R-:W-:Y:S01]  /*16690*/  ULOP3.LUT UR45, UR38, 0x2, URZ, 0xfc, !UPT ;  /* 0x00000002262d7892 */ /* 0x000fe2000f8efc3f */
[----:B------:R-:W-:Y:S01]  /*166a0*/  ULDC.64 UR46, c[0x0][0x198] ;  /* 0x00006600002e7ab9 */ /* 0x000fe20000000a00 */
[----:B--2---:R-:W-:-:S06]  /*166b0*/  ULEA UR4, UR5, UR4, 0x18 ;  /* 0x0000000405047291 */ /* 0x004fcc000f8ec03f */
[----:B------:R-:W-:Y:S01]  /*166c0*/  IMAD.U32 R18, RZ, RZ, UR4 ;  /* 0x00000004ff127e24 */ /* 0x000fe2000f8e00ff */
[----:B-1----:R-:W-:Y:S01]  /*166d0*/  SHF.R.U32.HI R5, RZ, 0x1, R10 ;  /* 0x00000001ff057819 */ /* 0x002fe2000001160a */
[C---:B0-----:R-:W-:Y:S01]  /*166e0*/  IMAD.SHL.U32 R0, R10.reuse, 0x10, RZ ;  /* 0x000000100a007824 */ /* 0x041fe200078e00ff */
[C---:B------:R-:W-:Y:S01]  /*166f0*/  LOP3.LUT R9, R10.reuse, 0x7f, RZ, 0xc0, !PT ;  /* 0x0000007f0a097812 */ /* 0x040fe200078ec0ff */
[C---:B------:R-:W-:Y:S02]  /*16700*/  IMAD.SHL.U32 R3, R10.reuse, 0x2, RZ ;  /* 0x000000020a037824 */ /* 0x040fe400078e00ff */
        /* <DEDUP_REMOVED lines=17> */
[----:B------:R-:W-:Y:S02]  /*16820*/  LOP3.LUT R7, R7, R4, RZ, 0xfc, !PT ;  /* 0x0000000407077212 */ /* 0x000fe400078efcff */
[----:B------:R-:W-:-:S02]  /*16830*/  LOP3.LUT R4, R5, R8, RZ, 0xfc, !PT ;  /* 0x0000000805047212 */ /* 0x000fc400078efcff */
[----:B------:R-:W-:Y:S02]  /*16840*/  LOP3.LUT R3, R6, 0x640, R3, 0xf8, !PT ;  /* 0x0000064006037812 */ /* 0x000fe400078ef803 */
[----:B------:R-:W-:Y:S01]  /*16850*/  LOP3.LUT R0, R0, 0x30, RZ, 0xc0, !PT ;  /* 0x0000003000007812 */ /* 0x000fe200078ec0ff */
[----:B------:R0:W-:Y:S04]  /*16860*/  STL [R1+0xc], R4 ;  /* 0x00000c0401007387 */ /* 0x0001e80000100800 */
[----:B------:R1:W-:Y:S01]  /*16870*/  STL [R1+0x10], R3 ;  /* 0x0000100301007387 */ /* 0x0003e20000100800 */
[----:B0-----:R-:W-:Y:S01]  /*16880*/  IMAD.IADD R4, R18, 0x1, R7 ;  /* 0x0000000112047824 */ /* 0x001fe200078e0207 */
[----:B-1----:R-:W-:-:S04]  /*16890*/  SHF.R.U32.HI R3, RZ, 0x2, R9 ;  /* 0x00000002ff037819 */ /* 0x002fc80000011609 */
[----:B------:R-:W-:Y:S01]  /*168a0*/  STL [R1+0x14], R4 ;  /* 0x0000140401007387 */ /* 0x000fe20000100800 */
[----:B------:R-:W-:Y:S01]  /*168b0*/  LOP3.LUT R2, R3, 0x60, R2, 0xf8, !PT ;  /* 0x0000006003027812 */ /* 0x000fe200078ef802 */
[----:B------:R-:W-:Y:S02]  /*168c0*/  IMAD.U32 R3, RZ, RZ, UR6 ;  /* 0x00000006ff037e24 */ /* 0x000fe4000f8e00ff */
[----:B------:R-:W-:-:S03]  /*168d0*/  IMAD.MOV.U32 R2, RZ, RZ, 0x1 ;  /* 0x00000001ff027424 */ /* 0x000fc600078e00ff */
[----:B------:R-:W-:Y:S04]  /*168e0*/  STL [R1+0x18], R3 ;  /* 0x0000180301007387 */ /* 0x000fe80000100800 */
[----:B------:R-:W-:Y:S04]  /*168f0*/  STL [R1+0x1c], RZ ;  /* 0x00001cff01007387 */ /* 0x000fe80000100800 */
[----:B------:R0:W-:Y:S02]  /*16900*/  STL [R1], R2 ;  /* 0x0000000201007387 */ /* 0x0001e40000100800 */
[----:B0-----:R-:W-:-:S02]  /*16910*/  LOP3.LUT R2, R0, 0x40, RZ, 0xfc, !PT ;  /* 0x0000004000027812 */ /* 0x001fc400078efcff */
[----:B------:R-:W-:-:S07]  /*16920*/  LOP3.LUT R0, R0, 0x80, RZ, 0xfc, !PT ;  /* 0x0000008000007812 */ /* 0x000fce00078efcff */
.L_x_1144:
[----:B--2---:R-:W2:Y:S01]  /*16930*/  LDL R0, [R1+0x18] ;  /* 0x0000180001007983 */ /* 0x004ea20000100800 */
[----:B------:R-:W-:Y:S02]  /*16940*/  ULDC UR8, c[0x0][0xc60] ;  /* 0x0003180000087ab9 */ /* 0x000fe40000000800 */
[----:B------:R-:W-:-:S11]  /*16950*/  UISETP.NE.AND UP0, UPT, UR8, 0x1, UPT ;  /* 0x000000010800788c */ /* 0x000fd6000bf05270 */
[----:B------:R-:W-:Y:S01]  /*16960*/  @UP0 ULDC UR4, c[0x0][0xc64] ;  /* 0x0003190000040ab9 */ /* 0x000fe20000000800 */
[----:B------:R-:W-:Y:S01]  /*16970*/  @UP0 ULDC UR9, c[0x0][0xc68] ;  /* 0x00031a0000090ab9 */ /* 0x000fe20000000800 */
[C---:B--2---:R-:W-:Y:S02]  /*16980*/  R2UR UR7, R0.reuse ;  /* 0x00000000000772ca */ /* 0x044fe400000e0000 */
[----:B------:R-:W-:-:S11]  /*16990*/  R2UR UR6, R0 ;  /* 0x00000000000672ca */ /* 0x000fd600000e0000 */
[----:B------:R-:W-:-:S04]  /*169a0*/  UIMAD.WIDE.U32 UR4, UR7, UR4, URZ ;  /* 0x00000004070472a5 */ /* 0x000fc8000f8e003f */
[----:B------:R-:W-:-:S03]  /*169b0*/  @UP0 USHF.R.U32.HI UR7, URZ, UR9, UR5 ;  /* 0x000000093f070299 */ /* 0x000fc60008011605 */
[----:B------:R-:W-:Y:S02]  /*169c0*/  ULDC UR4, c[0x0][0xc78] ;  /* 0x00031e0000047ab9 */ /* 0x000fe40000000800 */
[----:B------:R-:W-:Y:S02]  /*169d0*/  UISETP.GE.AND UP0, UPT, UR7, UR4, UPT ;  /* 0x000000040700728c */ /* 0x000fe4000bf06270 */
[----:B------:R-:W-:-:S04]  /*169e0*/  UIADD3 UR4, -UR7, URZ, URZ ;  /* 0x0000003f07047290 */ /* 0x000fc8000fffe13f */
[----:B------:R-:W-:Y:S01]  /*169f0*/  PLOP3.LUT P0, PT, PT, PT, UP0, 0x80, 0x0 ;  /* 0x000000000000781c */ /* 0x000fe20003f0f008 */
[----:B------:R-:W-:-:S12]  /*16a00*/  UIMAD UR8, UR8, UR4, UR6 ;  /* 0x00000004080872a4 */ /* 0x000fd8000f8e0206 */
[----:B-1----:R-:W-:Y:S05]  /*16a10*/  @!P0 BRA `(.L_x_1074) ;  /* 0x0000000000208947 */ /* 0x002fea0003800000 */
        /* <DEDUP_REMOVED lines=8> */
.L_x_1074:
[----:B------:R-:W-:Y:S01]  /*16aa0*/  ULDC UR9, c[0x0][0xc54] ;  /* 0x0003150000097ab9 */ /* 0x000fe20000000800 */
[----:B------:R-:W-:Y:S01]  /*16ab0*/  UMOV UR6, UR8 ;  /* 0x0000000800067c82 */ /* 0x000fe20008000000 */
[----:B------:R-:W-:-:S11]  /*16ac0*/  UISETP.NE.AND UP0, UPT, UR9, 0x1, UPT ;  /* 0x000000010900788c */ /* 0x000fd6000bf05270 */
[----:B------:R-:W-:Y:S02]  /*16ad0*/  @UP0 ULDC.64 UR10, c[0x0][0xc58] ;  /* 0x00031600000a0ab9 */ /* 0x000fe40000000a00 */
[----:B------:R-:W-:-:S04]  /*16ae0*/  UIMAD.WIDE.U32 UR4, UR8, UR10, URZ ;  /* 0x0000000a080472a5 */ /* 0x000fc8000f8e003f */
[----:B------:R-:W-:-:S04]  /*16af0*/  @UP0 USHF.R.U32.HI UR6, URZ, UR11, UR5 ;  /* 0x0000000b3f060299 */ /* 0x000fc80008011605 */
[----:B------:R-:W-:-:S12]  /*16b00*/  UIMAD UR4, UR6, UR9, URZ ;  /* 0x00000009060472a4 */ /* 0x000fd8000f8e023f */
.L_x_1075:
[----:B------:R-:W-:Y:S02]  /*16b10*/  UIADD3 UR4, UR8, -UR4, URZ ;  /* 0x8000000408047290 */ /* 0x000fe4000fffe03f */
[----:B------:R-:W-:Y:S01]  /*16b20*/  ULOP3.LUT UR5, URZ, UR6, URZ, 0x33, !UPT ;  /* 0x000000063f057292 */ /* 0x000fe2000f8e333f */
[----:B------:R-:W-:Y:S01]  /*16b30*/  ULDC UR14, c[0x0][0xc48] ;  /* 0x00031200000e7ab9 */ /* 0x000fe20000000800 */
[----:B------:R-:W-:Y:S01]  /*16b40*/  ULDC UR8, c[0x0][0x448] ;  /* 0x0001120000087ab9 */ /* 0x000fe20000000800 */
[----:B------:R-:W-:Y:S01]  /*16b50*/  ULDC UR42, c[0x0][0xc3c] ;  /* 0x00030f00002a7ab9 */ /* 0x000fe20000000800 */
[----:B------:R-:W-:Y:S02]  /*16b60*/  UISETP.NE.AND UP2, UPT, UR14, 0x1, UPT ;  /* 0x000000010e00788c */ /* 0x000fe4000bf45270 */
[----:B------:R-:W-:Y:S02]  /*16b70*/  UISETP.NE.AND UP1, UPT, UR8, 0x1, UPT ;  /* 0x000000010800788c */ /* 0x000fe4000bf25270 */
[----:B------:R-:W-:Y:S01]  /*16b80*/  UIADD3 UR42, UR5, UR42, URZ ;  /* 0x0000002a052a7290 */ /* 0x000fe2000fffe03f */
[----:B------:R-:W-:Y:S01]  /*16b90*/  ULDC.64 UR10, c[0x0][0x418] ;  /* 0x00010600000a7ab9 */ /* 0x000fe20000000a00 */
[----:B------:R-:W-:Y:S01]  /*16ba0*/  ULDC UR13, c[0x0][0xc54] ;  /* 0x00031500000d7ab9 */ /* 0x000fe20000000800 */
[----:B------:R-:W-:-:S02]  /*16bb0*/  UISETP.NE.U32.AND UP0, UPT, UR10, URZ, UPT ;  /* 0x0000003f0a00728c */ /* 0x000fc4000bf05070 */
[----:B------:R-:W-:Y:S02]  /*16bc0*/  UIMAD UR13, UR7, UR13, UR4 ;  /* 0x0000000d070d72a4 */ /* 0x000fe4000f8e0204 */
[----:B------:R-:W-:Y:S01]  /*16bd0*/  USHF.L.U32 UR42, UR42, 0x7, URZ ;  /* 0x000000072a2a7899 */ /* 0x000fe2000800063f */
[----:B------:R-:W-:Y:S01]  /*16be0*/  ULDC.64 UR4, c[0x0][0x9e0] ;  /* 0x0002780000047ab9 */ /* 0x000fe20000000a00 */
[----:B------:R-:W-:Y:S02]  /*16bf0*/  UISETP.NE.AND.EX UP0, UPT, UR11, URZ, UPT, UP0 ;  /* 0x0000003f0b00728c */ /* 0x000fe4000bf05300 */
[----:B------:R-:W-:Y:S02]  /*16c00*/  UISETP.GE.AND UP3, UPT, UR5, 0x1, UPT ;  /* 0x000000010500788c */ /* 0x000fe4000bf66270 */
[----:B------:R-:W-:Y:S01]  /*16c10*/  UIADD3 UR12, UR42, 0x7f, URZ ;  /* 0x0000007f2a0c7890 */ /* 0x000fe2000fffe03f */
[----:B------:R-:W-:Y:S01]  /*16c20*/  ULDC UR10, c[0x0][0x424] ;  /* 0x00010900000a7ab9 */ /* 0x000fe20000000800 */
[----:B------:R-:W-:Y:S01]  /*16c30*/  ULDC UR6, c[0x0][0x288] ;  /* 0x0000a20000067ab9 */ /* 0x000fe20000000800 */
[----:B------:R-:W-:Y:S01]  /*16c40*/  @UP2 ULDC UR8, c[0x0][0xc4c] ;  /* 0x0003130000082ab9 */ /* 0x000fe20000000800 */
[----:B------:R-:W-:Y:S01]  /*16c50*/  @UP1 ULDC UR11, c[0x0][0x44c] ;  /* 0x00011300000b1ab9 */ /* 0x000fe20000000800 */
[----:B------:R-:W-:Y:S01]  /*16c60*/  USEL UR15, UR10, 0x1, UP0 ;  /* 0x000000010a0f7887 */ /* 0x000fe20008000000 */
[----:B------:R-:W-:Y:S01]  /*16c70*/  PLOP3.LUT P1, PT, PT, PT, UP3, 0x80, 0x0 ;  /* 0x000000000000781c */ /* 0x000fe20003f2f038 */
[----:B------:R-:W-:-:S02]  /*16c80*/  UIADD3 UR16, -UR6, 0x1, URZ ;  /* 0x0000000106107890 */ /* 0x000fc4000fffe13f */
[----:B------:R-:W-:Y:S02]  /*16c90*/  UIMAD.WIDE.U32 UR8, UR13, UR8, URZ ;  /* 0x000000080d0872a5 */ /* 0x000fe4000f8e003f */
[----:B------:R-:W-:Y:S01]  /*16ca0*/  UIMAD.WIDE.U32 UR10, UR12, UR11, URZ ;  /* 0x0000000b0c0a72a5 */ /* 0x000fe2000f8e003f */
[----:B------:R-:W-:Y:S01]  /*16cb0*/  ULDC UR7, c[0x0][0x2f0] ;  /* 0x0000bc0000077ab9 */ /* 0x000fe20000000800 */
[----:B------:R-:W-:Y:S01]  /*16cc0*/  @UP2 ULDC UR17, c[0x0][0xc50] ;  /* 0x0003140000112ab9 */ /* 0x000fe20000000800 */
[----:B------:R-:W-:Y:S01]  /*16cd0*/  @UP1 ULDC UR18, c[0x0][0x450] ;  /* 0x0001140000121ab9 */ /* 0x000fe20000000800 */
[----:B------:R-:W-:Y:S01]  /*16ce0*/  UMOV UR44, UR13 ;  /* 0x0000000d002c7c82 */ /* 0x000fe20008000000 */
[----:B------:R-:W-:Y:S02]  /*16cf0*/  UIMAD UR16, UR15, UR7, UR16 ;  /* 0x000000070f1072a4 */ /* 0x000fe4000f8e0210 */
[----:B------:R-:W-:Y:S02]  /*16d00*/  @UP2 USHF.R.U32.HI UR44, URZ, UR17, UR9 ;  /* 0x000000113f2c2299 */ /* 0x000fe40008011609 */
[----:B------:R-:W-:-:S02]  /*16d10*/  @UP1 USHF.R.U32.HI UR12, URZ, UR18, UR11 ;  /* 0x000000123f0c1299 */ /* 0x000fc4000801160b */
[----:B------:R-:W-:Y:S02]  /*16d20*/  UIADD3 UR36, -UR44, URZ, URZ ;  /* 0x0000003f2c247290 */ /* 0x000fe4000fffe13f */
[----:B------:R-:W-:Y:S02]  /*16d30*/  UIADD3 UR12, UR16, UR12, URZ ;  /* 0x0000000c100c7290 */ /* 0x000fe4000fffe03f */
[----:B------:R-:W-:Y:S02]  /*16d40*/  UIMAD UR36, UR14, UR36, UR13 ;  /* 0x000000240e2472a4 */ /* 0x000fe4000f8e020d */
[----:B------:R-:W-:Y:S01]  /*16d50*/  UIADD3 UR4, UR12, UR4, URZ ;  /* 0x000000040c047290 */ /* 0x000fe2000fffe03f */
[----:B------:R-:W-:Y:S11]  /*16d60*/  @!P1 BRA `(.L_x_1076) ;  /* 0x0000000000449947 */ /* 0x000ff60003800000 */
        /* <DEDUP_REMOVED lines=10> */
.L_x_1077:
[----:B------:R-:W-:-:S11]  /*16e10*/  UISETP.NE.AND UP0, UPT, UR5, 0x1, UPT ;  /* 0x000000010500788c */ /* 0x000fd6000bf05270 */
[----:B------:R-:W-:Y:S02]  /*16e20*/  @UP0 ULDC.64 UR12, c[0x0][0x9e8] ;  /* 0x00027a00000c0ab9 */ /* 0x000fe40000000a00 */
[----:B------:R-:W-:-:S04]  /*16e30*/  UIMAD.WIDE.U32 UR8, UR10, UR12, URZ ;  /* 0x0000000c0a0872a5 */ /* 0x000fc8000f8e003f */
[----:B------:R-:W-:-:S12]  /*16e40*/  @UP0 USHF.R.U32.HI UR10, URZ, UR13, UR9 ;  /* 0x0000000d3f0a0299 */ /* 0x000fd80008011609 */
.L_x_1078:
[----:B------:R-:W-:-:S04]  /*16e50*/  UIMAD UR10, UR10, UR5, UR5 ;  /* 0x000000050a0a72a4 */ /* 0x000fc8000f8e0205 */
[----:B------:R-:W-:-:S04]  /*16e60*/  UISETP.LT.AND UP0, UPT, UR4, UR10, UPT ;  /* 0x0000000a0400728c */ /* 0x000fc8000bf01270 */
[----:B------:R-:W-:-:S12]  /*16e70*/  USEL UR4, UR4, UR10, UP0 ;  /* 0x0000000a04047287 */ /* 0x000fd80008000000 */
.L_x_1076:
[----:B------:R-:W-:Y:S02]  /*16e80*/  UIMAD UR8, UR15, UR7, 0x9f ;  /* 0x0000009f0f0874a4 */ /* 0x000fe4000f8e0207 */
[----:B------:R-:W-:Y:S02]  /*16e90*/  UIADD3 UR10, UR4, 0x9f, URZ ;  /* 0x0000009f040a7890 */ /* 0x000fe4000fffe03f */
[----:B------:R-:W-:Y:S02]  /*16ea0*/  UIMAD.WIDE UR8, UR8, 0x66666667, URZ ;  /* 0x66666667080878a5 */ /* 0x000fe4000f8e023f */
[----:B------:R-:W-:Y:S01]  /*16eb0*/  UIMAD.WIDE UR10, UR10, 0x66666667, URZ ;  /* 0x666666670a0a78a5 */ /* 0x000fe2000f8e023f */
[----:B------:R-:W-:Y:S01]  /*16ec0*/  @UP1 ULDC UR12, c[0x0][0x44c] ;  /* 0x00011300000c1ab9 */ /* 0x000fe20000000800 */
[----:B------:R-:W-:Y:S02]  /*16ed0*/  UIMAD UR7, UR15, UR7, -UR6 ;  /* 0x000000070f0772a4 */ /* 0x000fe4000f8e0a06 */
[----:B------:R-:W-:-:S02]  /*16ee0*/  UIMAD.WIDE.U32 UR12, UR42, UR12, URZ ;  /* 0x0000000c2a0c72a5 */ /* 0x000fc4000f8e003f */
[----:B------:R-:W-:Y:S02]  /*16ef0*/  USHF.R.U32.HI UR6, URZ, 0x1f, UR9 ;  /* 0x0000001f3f067899 */ /* 0x000fe40008011609 */
[----:B------:R-:W-:Y:S01]  /*16f00*/  USHF.R.U32.HI UR4, URZ, 0x1f, UR11 ;  /* 0x0000001f3f047899 */ /* 0x000fe2000801160b */
[----:B------:R-:W-:Y:S01]  /*16f10*/  @UP1 ULDC UR16, c[0x0][0x450] ;  /* 0x0001140000101ab9 */ /* 0x000fe20000000800 */
[----:B------:R-:W-:Y:S01]  /*16f20*/  UMOV UR14, UR42 ;  /* 0x0000002a000e7c82 */ /* 0x000fe20008000000 */
[----:B------:R-:W-:Y:S02]  /*16f30*/  @UP1 USHF.R.U32.HI UR14, URZ, UR16, UR13 ;  /* 0x000000103f0e1299 */ /* 0x000fe4000801160d */
[----:B------:R-:W-:Y:S02]  /*16f40*/  ULEA.HI.SX32 UR9, UR9, UR6, 0x1a ;  /* 0x0000000609097291 */ /* 0x000fe4000f8fd23f */
[----:B------:R-:W-:Y:S02]  /*16f50*/  ULEA.HI.SX32 UR4, UR11, UR4, 0x1a ;  /* 0x000000040b047291 */ /* 0x000fe4000f8fd23f */
[----:B------:R-:W-:-:S02]  /*16f60*/  UIADD3 UR6, UR7, UR14, URZ ;  /* 0x0000000e07067290 */ /* 0x000fc4000fffe03f */
[----:B------:R-:W-:Y:S01]  /*16f70*/  UISETP.LT.AND UP0, UPT, UR9, UR4, UPT ;  /* 0x000000040900728c */ /* 0x000fe2000bf01270 */
[----:B------:R-:W-:Y:S02]  /*16f80*/  ULDC UR8, c[0x0][0x9dc] ;  /* 0x0002770000087ab9 */ /* 0x000fe40000000800 */
[----:B------:R-:W-:Y:S02]  /*16f90*/  UIADD3 UR8, UR6, -UR8, URZ ;  /* 0x8000000806087290 */ /* 0x000fe4000fffe03f */
[----:B------:R-:W-:Y:S01]  /*16fa0*/  USEL UR41, UR9, UR4, UP0 ;  /* 0x0000000409297287 */ /* 0x000fe20008000000 */
[----:B------:R-:W-:Y:S11]  /*16fb0*/  @!P1 BRA `(.L_x_1079) ;  /* 0x0000000000489947 */ /* 0x000ff60003800000 */
[----:B------:R-:W-:Y:S02]  /*16fc0*/  UMOV UR4, UR6 ;  /* 0x0000000600047c82 */ /* 0x000fe40008000000 */
        /* <DEDUP_REMOVED lines=10> */
.L_x_1080:
[----:B------:R-:W-:-:S11]  /*17070*/  UISETP.NE.AND UP0, UPT, UR5, 0x1, UPT ;  /* 0x000000010500788c */ /* 0x000fd6000bf05270 */
[----:B------:R-:W-:Y:S02]  /*17080*/  @UP0 ULDC.64 UR10, c[0x0][0x9e8] ;  /* 0x00027a00000a0ab9 */ /* 0x000fe40000000a00 */
[----:B------:R-:W-:-:S04]  /*17090*/  UIMAD.WIDE.U32 UR6, UR4, UR10, URZ ;  /* 0x0000000a040672a5 */ /* 0x000fc8000f8e003f */
[----:B------:R-:W-:-:S12]  /*170a0*/  @UP0 USHF.R.U32.HI UR4, URZ, UR11, UR7 ;  /* 0x0000000b3f040299 */ /* 0x000fd80008011607 */
.L_x_1081:
[----:B------:R-:W-:-:S04]  /*170b0*/  UIMAD UR4, UR4, UR5, URZ ;  /* 0x00000005040472a4 */ /* 0x000fc8000f8e023f */
[----:B------:R-:W-:-:S04]  /*170c0*/  UISETP.LT.AND UP0, UPT, UR8, UR4, UPT ;  /* 0x000000040800728c */ /* 0x000fc8000bf01270 */
[----:B------:R-:W-:-:S12]  /*170d0*/  USEL UR8, UR8, UR4, !UP0 ;  /* 0x0000000408087287 */ /* 0x000fd8000c000000 */
.L_x_1079:
[----:B------:R-:W-:Y:S01]  /*170e0*/  UIMAD.WIDE UR4, UR8, 0x66666667, URZ ;  /* 0x66666667080478a5 */ /* 0x000fe2000f8e023f */
[----:B------:R-:W-:Y:S03]  /*170f0*/  BSSY B7, `(.L_x_1082) ;  /* 0x0000372000077945 */ /* 0x000fe60003800000 */
[----:B------:R-:W-:-:S04]  /*17100*/  USHF.R.U32.HI UR4, URZ, 0x1f, UR5 ;  /* 0x0000001f3f047899 */ /* 0x000fc80008011605 */
[----:B------:R-:W-:-:S04]  /*17110*/  ULEA.HI.SX32 UR4, UR5, UR4, 0x1a ;  /* 0x0000000405047291 */ /* 0x000fc8000f8fd23f */
[----:B------:R-:W-:-:S04]  /*17120*/  UISETP.LT.AND UP0, UPT, URZ, UR4, UPT ;  /* 0x000000043f00728c */ /* 0x000fc8000bf01270 */
[----:B------:R-:W-:-:S04]  /*17130*/  USEL UR40, URZ, UR4, !UP0 ;  /* 0x000000043f287287 */ /* 0x000fc8000c000000 */
[----:B------:R-:W-:-:S06]  /*17140*/  UISETP.GT.AND UP0, UPT, UR41, UR40, UPT ;  /* 0x000000282900728c */ /* 0x000fcc000bf04270 */
[----:B------:R-:W-:-:S13]  /*17150*/  PLOP3.LUT P0, PT, PT, PT, UP0, 0x80, 0x0 ;  /* 0x000000000000781c */ /* 0x000fda0003f0f008 */
[----:B------:R-:W-:Y:S05]  /*17160*/  @P0 BRA `(.L_x_1083) ;  /* 0x0000000000480947 */ /* 0x000fea0003800000 */
[----:B------:R-:W0:Y:S02]  /*17170*/  S2R R0, SR_TID.X ;  /* 0x0000000000007919 */ /* 0x000e240000002100 */
[----:B0-----:R-:W-:-:S04]  /*17180*/  LOP3.LUT R0, R0, 0x7f, RZ, 0xc0, !PT ;  /* 0x0000007f00007812 */ /* 0x001fc800078ec0ff */
[----:B------:R-:W-:-:S13]  /*17190*/  ISETP.NE.AND P0, PT, R0, RZ, PT ;  /* 0x000000ff0000720c */ /* 0x000fda0003f05270 */
[----:B------:R-:W-:Y:S05]  /*171a0*/  @P0 BRA `(.L_x_1084) ;  /* 0x0000003400980947 */ /* 0x000fea0003800000 */
[----:B------:R-:W0:Y:S01]  /*171b0*/  S2R R3, SR_LANEID ;  /* 0x0000000000037919 */ /* 0x000e220000000000 */
[----:B------:R-:W-:Y:S02]  /*171c0*/  VOTEU.ANY UR4, UPT, PT ;  /* 0x0000000000047886 */ /* 0x000fe400038e0100 */
[----:B------:R-:W0:Y:S08]  /*171d0*/  FLO.U32 R0, UR4 ;  /* 0x0000000400007d00 */ /* 0x000e3000080e0000 */
[----:B------:R-:W1:Y:S01]  /*171e0*/  POPC R5, UR4 ;  /* 0x0000000400057d09 */ /* 0x000e620008000000 */
[----:B0-----:R-:W-:-:S02]  /*171f0*/  ISETP.EQ.U32.AND P1, PT, R0, R3, PT ;  /* 0x000000030000720c */ /* 0x001fc40003f22070 */
[----:B------:R-:W1:Y:S11]  /*17200*/  LDC.64 R2, c[0x0][0xc80] ;  /* 0x00032000ff027b82 */ /* 0x000e760000000a00 */
[----:B-1----:R-:W2:Y:S01]  /*17210*/  @P1 ATOMG.E.ADD.STRONG.GPU PT, R3, desc[UR50][R2.64], R5 ;  /* 0x00000005020319a8 */ /* 0x002ea200081ee1f2 */
[----:B------:R-:W0:Y:S02]  /*17220*/  S2R R4, SR_LTMASK ;  /* 0x0000000000047919 */ /* 0x000e240000003900 */
[----:B0-----:R-:W-:-:S04]  /*17230*/  LOP3.LUT R4, R4, UR4, RZ, 0xc0, !PT ;  /* 0x0000000404047c12 */ /* 0x001fc8000f8ec0ff */
[----:B------:R-:W0:Y:S01]  /*17240*/  POPC R7, R4 ;  /* 0x0000000400077309 */ /* 0x000e220000000000 */
[----:B--2---:R-:W0:Y:S02]  /*17250*/  SHFL.IDX PT, R0, R3, R0, 0x1f ;  /* 0x00001f0003007589 */ /* 0x004e2400000e0000 */
[----:B0-----:R-:W-:-:S05]  /*17260*/  IADD3 R0, R0, UR43, R7 ;  /* 0x0000002b00007c10 */ /* 0x001fca000fffe007 */
[----:B------:R0:W-:Y:S01]  /*17270*/  STL [R1+0x18], R0 ;  /* 0x0000180001007387 */ /* 0x0001e20000100800 */
[----:B------:R-:W-:Y:S05]  /*17280*/  BRA `(.L_x_1084) ;  /* 0x0000003400607947 */ /* 0x000fea0003800000 */
.L_x_1083:
[----:B------:R-:W-:Y:S01]  /*17290*/  VIADD R0, R18, 0x24200 ;  /* 0x0002420012007836 */ /* 0x000fe20000000000 */
[----:B------:R-:W-:Y:S04]  /*172a0*/  BSSY B6, `(.L_x_1085) ;  /* 0x0000013000067945 */ /* 0x000fe80003800000 */
        /* <DEDUP_REMOVED lines=18> */
.L_x_1086:
[----:B------:R-:W-:Y:S05]  /*173d0*/  BSYNC B6 ;  /* 0x0000000000067941 */ /* 0x000fea0003800000 */
.L_x_1085:
[----:B------:R-:W-:Y:S01]  /*173e0*/  VIADD R0, R18, 0xf200 ;  /* 0x0000f20012007836 */ /* 0x000fe20000000000 */
[----:B------:R-:W-:Y:S01]  /*173f0*/  LOP3.LUT R16, R16, 0xfffffffe, RZ, 0xc0, !PT ;  /* 0xfffffffe10107812 */ /* 0x000fe200078ec0ff */
[----:B------:R-:W-:Y:S03]  /*17400*/  BSSY B6, `(.L_x_1087) ;  /* 0x0000014000067945 */ /* 0x000fe60003800000 */
        /* <DEDUP_REMOVED lines=19> */
.L_x_1088:
[----:B------:R-:W-:Y:S05]  /*17540*/  BSYNC B6 ;  /* 0x0000000000067941 */ /* 0x000fea0003800000 */
.L_x_1087:
        /* <DEDUP_REMOVED lines=20> */
.L_x_1090:
[----:B------:R-:W-:Y:S05]  /*17690*/  BSYNC B6 ;  /* 0x0000000000067941 */ /* 0x000fea0003800000 */
.L_x_1089:
[----:B------:R-:W-:Y:S01]  /*176a0*/  LOP3.LUT P6, RZ, R16, 0x1, RZ, 0xc0, !PT ;  /* 0x0000000110ff7812 */ /* 0x000fe200078cc0ff */
[----:B------:R-:W-:-:S12]  /*176b0*/  BSSY B6, `(.L_x_1091) ;  /* 0x0000012000067945 */ /* 0x000fd80003800000 */
        /* <DEDUP_REMOVED lines=17> */
.L_x_1092:
[----:B------:R-:W-:Y:S05]  /*177d0*/  BSYNC B6 ;  /* 0x0000000000067941 */ /* 0x000fea0003800000 */
.L_x_1091:
        /* <DEDUP_REMOVED lines=20> */
[----:B------:R0:W-:Y:S01]  /*17920*/  STL [R1+0x4], R8 ;  /* 0x0000040801007387 */ /* 0x0001e20000100800 */
[----:B------:R-:W-:-:S03]  /*17930*/  SEL R17, R8, RZ, !P1 ;  /* 0x000000ff08117207 */ /* 0x000fc60004800000 */
[----:B------:R0:W-:Y:S01]  /*17940*/  STL [R1+0x8], R9 ;  /* 0x0000080901007387 */ /* 0x0001e20000100800 */
[----:B------:R-:W-:Y:S05]  /*17950*/  BRA.DIV UR4, `(.L_x_1093) ;  /* 0x0000003604ec7947 */ /* 0x000fea000b800000 */
[----:B------:R1:W2:Y:S02]  /*17960*/  SHFL.IDX PT, R14, R0, RZ, 0x1f ;  /* 0x00001fff000e7589 */ /* 0x0002a400000e0000 */
.L_x_1163:
[----:B--2---:R-:W-:Y:S02]  /*17970*/  ISETP.NE.AND P0, PT, R14, RZ, PT ;  /* 0x000000ff0e00720c */ /* 0x004fe40003f05270 */
[----:B------:R-:W-:Y:S02]  /*17980*/  PLOP3.LUT P2, PT, PT, PT, PT, 0x8, 0x0 ;  /* 0x000000000000781c */ /* 0x000fe40003f4e170 */
[----:B------:R-:W-:-:S11]  /*17990*/  LOP3.LUT R16, R16, 0xfffffffd, RZ, 0xc0, !PT ;  /* 0xfffffffd10107812 */ /* 0x000fd600078ec0ff */
[----:B------:R-:W-:Y:S01]  /*179a0*/  @P2 LOP3.LUT R16, R16, 0x2, RZ, 0xfc, !PT ;  /* 0x0000000210102812 */ /* 0x000fe200078efcff */
[----:B------:R-:W-:Y:S06]  /*179b0*/  @P0 BRA `(.L_x_1094) ;  /* 0x0000000400b80947 */ /* 0x000fec0003800000 */
[----:B------:R-:W-:-:S06]  /*179c0*/  UIADD3 UR4, UR41, -0x1, URZ ;  /* 0xffffffff29047890 */ /* 0x000fcc000fffe03f */
[----:B-1----:R-:W-:Y:S01]  /*179d0*/  IMAD.U32 R0, RZ, RZ, UR4 ;  /* 0x00000004ff007e24 */ /* 0x002fe2000f8e00ff */
[----:B------:R-:W-:-:S03]  /*179e0*/  UMOV UR4, 0xffffffff ;  /* 0xffffffff00047882 */ /* 0x000fc60000000000 */
[----:B------:R-:W-:Y:S05]  /*179f0*/  BRA.DIV UR4, `(.L_x_1095) ;  /* 0x0000003604e47947 */ /* 0x000fea000b800000 */
[----:B------:R-:W-:-:S13]  /*17a00*/  ELECT P6, URZ, PT ;  /* 0x00000000003f782f */ /* 0x000fda00038c0000 */
.L_x_1166:
        /* <DEDUP_REMOVED lines=20> */
.L_x_1096:
[----:B-1----:R-:W2:Y:S01]  /*17b50*/  LDL R2, [R1] ;  /* 0x0000000001027983 */ /* 0x002ea20000100800 */
[----:B------:R-:W-:Y:S01]  /*17b60*/  IMAD R4, R19, 0x8, R18 ;  /* 0x0000000813047824 */ /* 0x000fe200078e0212 */
[----:B0-----:R-:W0:Y:S02]  /*17b70*/  S2R R8, SR_TID.X ;  /* 0x0000000000087919 */ /* 0x001e240000002100 */
[----:B0-----:R-:W-:-:S04]  /*17b80*/  LOP3.LUT R8, R8, 0x7f, RZ, 0xc0, !PT ;  /* 0x0000007f08087812 */ /* 0x001fc800078ec0ff */
[----:B------:R-:W-:Y:S02]  /*17b90*/  ISETP.NE.AND P0, PT, R8, RZ, PT ;  /* 0x000000ff0800720c */ /* 0x000fe40003f05270 */
[----:B--2---:R-:W-:-:S04]  /*17ba0*/  SHF.L.U32 R3, R2, 0x1f, RZ ;  /* 0x0000001f02037819 */ /* 0x004fc800000006ff */
[----:B------:R-:W0:Y:S02]  /*17bb0*/  SYNCS.PHASECHK.TRANS64.TRYWAIT P1, [R4+URZ+0x33480], R3 ;  /* 0x03348003040075a7 */ /* 0x000e24000802017f */
[----:B0-----:R-:W-:Y:S05]  /*17bc0*/  @!P1 BRA `(.L_x_1097) ;  /* 0x0000003400909947 */ /* 0x001fea0003800000 */
.L_x_1167:
        /* <DEDUP_REMOVED lines=8> */
.L_x_1098:
[----:B------:R-:W-:Y:S01]  /*17c50*/  IMAD R2, R19, 0x7800, R18 ;  /* 0x0000780013027824 */ /* 0x000fe200078e0212 */
[----:B------:R-:W-:Y:S01]  /*17c60*/  R2UR UR33, R4 ;  /* 0x00000000042172ca */ /* 0x000fe200000e0000 */
[----:B------:R-:W-:Y:S01]  /*17c70*/  IMAD R0, R0, 0xa0, RZ ;  /* 0x000000a000007824 */ /* 0x000fe200078e02ff */
[----:B-----5:R-:W-:Y:S01]  /*17c80*/  R2UR UR37, R17 ;  /* 0x00000000112572ca */ /* 0x020fe200000e0000 */
[----:B------:R-:W-:Y:S01]  /*17c90*/  UIADD3 UR4, UP0, UR46, 0x470, URZ ;  /* 0x000004702e047890 */ /* 0x000fe2000ff1e03f */
[----:B------:R-:W-:Y:S01]  /*17ca0*/  R2UR UR8, R2 ;  /* 0x00000000020872ca */ /* 0x000fe200000e0000 */
[----:B------:R-:W-:Y:S01]  /*17cb0*/  UMOV UR6, 0x0 ;  /* 0x0000000000067882 */ /* 0x000fe20000000000 */
[----:B------:R-:W-:Y:S01]  /*17cc0*/  R2UR UR35, R0 ;  /* 0x00000000002372ca */ /* 0x000fe200000e0000 */
[----:B------:R-:W-:Y:S01]  /*17cd0*/  UIADD3.X UR5, URZ, UR47, URZ, UP0, !UPT ;  /* 0x0000002f3f057290 */ /* 0x000fe200087fe43f */
[----:B------:R-:W-:Y:S01]  /*17ce0*/  UMOV UR7, 0x14f00000 ;  /* 0x14f0000000077882 */ /* 0x000fe20000000000 */
[----:B------:R-:W-:Y:S01]  /*17cf0*/  UMOV UR34, URZ ;  /* 0x0000003f00227c82 */ /* 0x000fe20008000000 */
[----:B------:R-:W-:Y:S01]  /*17d00*/  UMOV UR18, 0x40 ;  /* 0x0000004000127882 */ /* 0x000fe20000000000 */
[----:B------:R-:W-:-:S02]  /*17d10*/  UMOV UR20, UR36 ;  /* 0x0000002400147c82 */ /* 0x000fc40008000000 */
[----:B------:R-:W-:Y:S02]  /*17d20*/  UIADD3 UR33, UR33, 0x33470, URZ ;  /* 0x0003347021217890 */ /* 0x000fe4000fffe03f */
[----:B------:R-:W-:Y:S01]  /*17d30*/  UMOV UR21, UR37 ;  /* 0x0000002500157c82 */ /* 0x000fe20008000000 */
[----:B------:R-:W-:Y:S01]  /*17d40*/  UMOV UR10, 0x80 ;  /* 0x00000080000a7882 */ /* 0x000fe20000000000 */
[----:B------:R-:W-:Y:S02]  /*17d50*/  UIADD3 UR32, UR8, 0xf200, URZ ;  /* 0x0000f20008207890 */ /* 0x000fe4000fffe03f */
[----:B------:R-:W-:Y:S02]  /*17d60*/  UIADD3 UR16, UR8, 0x11a00, URZ ;  /* 0x00011a0008107890 */ /* 0x000fe4000fffe03f */
[----:B------:R-:W-:Y:S01]  /*17d70*/  UIADD3 UR8, UR8, 0x14200, URZ ;  /* 0x0001420008087890 */ /* 0x000fe2000fffe03f */
[----:B------:R-:W-:Y:S01]  /*17d80*/  UMOV UR17, UR33 ;  /* 0x0000002100117c82 */ /* 0x000fe20008000000 */
[----:B------:R-:W-:Y:S01]  /*17d90*/  UMOV UR19, UR35 ;  /* 0x0000002300137c82 */ /* 0x000fe20008000000 */
[----:B------:R-:W-:Y:S01]  /*17da0*/  UMOV UR12, UR36 ;  /* 0x00000024000c7c82 */ /* 0x000fe20008000000 */
[----:B------:R-:W-:Y:S01]  /*17db0*/  UMOV UR13, UR37 ;  /* 0x00000025000d7c82 */ /* 0x000fe20008000000 */
[----:B------:R-:W-:Y:S01]  /*17dc0*/  UMOV UR9, UR33 ;  /* 0x0000002100097c82 */ /* 0x000fe20008000000 */
[----:B------:R-:W-:Y:S01]  /*17dd0*/  UMOV UR11, UR35 ;  /* 0x00000023000b7c82 */ /* 0x000fe20008000000 */
[----:B------:R1:W-:Y:S01]  /*17de0*/  UTMALDG.4D [UR32], [UR4], desc[UR6] ;  /* 0x00000620040075b4 */ /* 0x0003e20008019000 */
[----:B------:R1:W-:Y:S01]  /*17df0*/  UTMALDG.4D [UR16], [UR4], desc[UR6] ;  /* 0x00000610040075b4 */ /* 0x0003e20008019000 */
[----:B------:R1:W-:Y:S01]  /*17e00*/  UTMALDG.4D [UR8], [UR4], desc[UR6] ;  /* 0x00000608040075b4 */ /* 0x0003e20008019000 */
[----:B------:R-:W2:Y:S02]  /*17e10*/  SYNCS.PHASECHK.TRANS64.TRYWAIT P1, [R4+URZ+0x33440], R3 ;  /* 0x03344003040075a7 */ /* 0x000ea4000802017f */
[----:B-12---:R-:W-:Y:S05]  /*17e20*/  @!P1 BRA `(.L_x_1099) ;  /* 0x00000034000c9947 */ /* 0x006fea0003800000 */
.L_x_1168:
        /* <DEDUP_REMOVED lines=8> */
.L_x_1100:
        /* <DEDUP_REMOVED lines=8> */
[----:B------:R-:W-:Y:S01]  /*17f30*/  UMOV UR26, URZ ;  /* 0x0000003f001a7c82 */ /* 0x000fe20008000000 */
[----:B------:R-:W-:Y:S01]  /*17f40*/  UMOV UR28, UR36 ;  /* 0x00000024001c7c82 */ /* 0x000fe20008000000 */
[----:B------:R-:W-:Y:S01]  /*17f50*/  UMOV UR18, 0x40 ;  /* 0x0000004000127882 */ /* 0x000fe20000000000 */
[----:B------:R-:W-:Y:S01]  /*17f60*/  UMOV UR20, UR36 ;  /* 0x0000002400147c82 */ /* 0x000fe20008000000 */
[----:B------:R-:W-:Y:S01]  /*17f70*/  UMOV UR10, 0x80 ;  /* 0x00000080000a7882 */ /* 0x000fe20000000000 */
[----:B------:R-:W-:Y:S01]  /*17f80*/  UIADD3 UR24, UR8, 0x24200, URZ ;  /* 0x0002420008187890 */ /* 0x000fe2000fffe03f */
[----:B------:R-:W-:Y:S01]  /*17f90*/  PLOP3.LUT P0, PT, PT, PT, PT, 0x80, 0x0 ;  /* 0x000000000000781c */ /* 0x000fe20003f0f070 */
[----:B------:R-:W-:Y:S01]  /*17fa0*/  UIADD3 UR25, UR25, 0x33430, URZ ;  /* 0x0003343019197890 */ /* 0x000fe2000fffe03f */
[----:B------:R-:W-:Y:S01]  /*17fb0*/  LOP3.LUT R16, R16, 0xfffffffd, RZ, 0xc0, !PT ;  /* 0xfffffffd10107812 */ /* 0x000fe200078ec0ff */
[----:B------:R-:W-:-:S02]  /*17fc0*/  UIADD3 UR16, UR8, 0x26a00, URZ ;  /* 0x00026a0008107890 */ /* 0x000fc4000fffe03f */
        /* <DEDUP_REMOVED lines=8> */
[----:B------:R-:W-:Y:S01]  /*18050*/  UMOV UR9, UR25 ;  /* 0x0000001900097c82 */ /* 0x000fe20008000000 */
[----:B------:R-:W-:Y:S01]  /*18060*/  @P0 LOP3.LUT R16, R16, 0x2, RZ, 0xfc, !PT ;  /* 0x0000000210100812 */ /* 0x000fe200078efcff */
[----:B------:R2:W-:Y:S01]  /*18070*/  UTMALDG.4D [UR16], [UR4], desc[UR6] ;  /* 0x00000610040075b4 */ /* 0x0005e20008019000 */
[----:B------:R2:W-:Y:S02]  /*18080*/  UTMALDG.4D [UR8], [UR4], desc[UR6] ;  /* 0x00000608040075b4 */ /* 0x0005e40008019000 */
[----:B--2---:R-:W-:-:S03]  /*18090*/  NOP ;  /* 0x0000000000007918 */ /* 0x004fc60000000000 */
.L_x_1094:
[----:B-1----:R-:W-:Y:S01]  /*180a0*/  VIADD R0, R18, 0x1e200 ;  /* 0x0001e20012007836 */ /* 0x002fe20000000000 */
[----:B------:R-:W-:Y:S05]  /*180b0*/  WARPSYNC.ALL ;  /* 0x0000000000007948 */ /* 0x000fea0003800000 */
[----:B------:R-:W-:Y:S01]  /*180c0*/  BAR.SYNC.DEFER_BLOCKING 0x8, 0x180 ;  /* 0x0206000000007b1d */ /* 0x000fe20000010000 */
[----:B------:R-:W-:-:S05]  /*180d0*/  LOP3.LUT P0, RZ, R0, 0x1bf, RZ, 0xc0, !PT ;  /* 0x000001bf00ff7812 */ /* 0x000fca000780c0ff */
[----:B------:R-:W-:Y:S08]  /*180e0*/  BSSY B6, `(.L_x_1101) ;  /* 0x0000012000067945 */ /* 0x000ff00003800000 */
[----:B------:R-:W-:Y:S05]  /*180f0*/  @!P0 BRA `(.L_x_1102) ;  /* 0x0000000000408947 */ /* 0x000fea0003800000 */
[----:B------:R-:W-:Y:S01]  /*18100*/  MOV R2, 0x0 ;  /* 0x0000000000027802 */ /* 0x000fe20000000f00 */
[----:B------:R-:W-:Y:S01]  /*18110*/  ULDC.64 UR6, c[0x4][0x98] ;  /* 0x0100260000067ab9 */ /* 0x000fe20000000a00 */
[----:B------:R-:W-:Y:S01]  /*18120*/  ULDC.64 UR8, c[0x4][0xa0] ;  /* 0x0100280000087ab9 */ /* 0x000fe20000000a00 */
[----:B------:R-:W-:Y:S01]  /*18130*/  ULDC.64 UR4, c[0x4][0x28] ;  /* 0x01000a0000047ab9 */ /* 0x000fe20000000a00 */
[----:B0-----:R-:W-:Y:S02]  /*18140*/  IMAD.U32 R4, RZ, RZ, UR6 ;  /* 0x00000006ff047e24 */ /* 0x001fe4000f8e00ff */
        /* <DEDUP_REMOVED lines=11> */
.L_x_1102:
[----:B------:R-:W-:Y:S05]  /*18200*/  BSYNC B6 ;  /* 0x0000000000067941 */ /* 0x000fea0003800000 */
.L_x_1101:
[----:B------:R-:W1:Y:S01]  /*18210*/  S2R R2, SR_TID.X ;  /* 0x0000000000027919 */ /* 0x000e620000002100 */
[----:B------:R-:W2:Y:S01]  /*18220*/  LDC R7, c[0x0][0x448] ;  /* 0x00011200ff077b82 */ /* 0x000ea20000000800 */
[----:B------:R-:W-:Y:S01]  /*18230*/  USHF.R.S32.HI UR4, URZ, 0x1f, UR36 ;  /* 0x0000001f3f047899 */ /* 0x000fe20008011424 */
[----:B------:R-:W-:Y:S01]  /*18240*/  ULDC.64 UR8, c[0x0][0x2d8] ;  /* 0x0000b60000087ab9 */ /* 0x000fe20000000a00 */
[----:B0-----:R-:W0:Y:S02]  /*18250*/  S2R R8, SR_TID.X ;  /* 0x0000000000087919 */ /* 0x001e240000002100 */
[----:B------:R-:W-:Y:S02]  /*18260*/  UIMAD UR6, UR4, UR8, URZ ;  /* 0x00000008040672a4 */ /* 0x000fe4000f8e023f */
[----:B------:R-:W-:Y:S01]  /*18270*/  UIMAD.WIDE.U32 UR4, UR36, UR8, URZ ;  /* 0x00000008240472a5 */ /* 0x000fe2000f8e003f */
[----:B------:R-:W3:Y:S01]  /*18280*/  S2R R10, SR_TID.X ;  /* 0x00000000000a7919 */ /* 0x000ee20000002100 */
[----:B------:R-:W-:-:S02]  /*18290*/  UIMAD UR6, UR36, UR9, UR6 ;  /* 0x00000009240672a4 */ /* 0x000fc4000f8e0206 */
[----:B------:R-:W-:Y:S02]  /*182a0*/  USHF.R.S32.HI UR7, URZ, 0x1f, UR44 ;  /* 0x0000001f3f077899 */ /* 0x000fe4000801142c */
[----:B------:R-:W-:Y:S01]  /*182b0*/  UIADD3 UR5, UR5, UR6, URZ ;  /* 0x0000000605057290 */ /* 0x000fe2000fffe03f */
[----:B------:R-:W-:-:S03]  /*182c0*/  ULDC.64 UR8, c[0x0][0x2e0] ;  /* 0x0000b80000087ab9 */ /* 0x000fc60000000a00 */
[----:B------:R-:W-:Y:S02]  /*182d0*/  UIMAD.WIDE.U32 UR4, UR44, UR8, UR4 ;  /* 0x000000082c0472a5 */ /* 0x000fe4000f8e0004 */
[----:B------:R-:W-:-:S04]  /*182e0*/  UIMAD UR6, UR7, UR8, URZ ;  /* 0x00000008070672a4 */ /* 0x000fc8000f8e023f */
[----:B------:R-:W-:Y:S01]  /*182f0*/  UIMAD UR6, UR44, UR9, UR6 ;  /* 0x000000092c0672a4 */ /* 0x000fe2000f8e0206 */
[----:B--2---:R-:W-:Y:S01]  /*18300*/  ISETP.NE.AND P0, PT, R7, 0x1, PT ;  /* 0x000000010700780c */ /* 0x004fe20003f05270 */
[----:B------:R-:W-:Y:S02]  /*18310*/  IMAD.U32 R4, RZ, RZ, UR4 ;  /* 0x00000004ff047e24 */ /* 0x000fe4000f8e00ff */
[----:B------:R-:W-:Y:S02]  /*18320*/  UIADD3 UR6, UR5, UR6, URZ ;  /* 0x0000000605067290 */ /* 0x000fe4000fffe03f */
[----:B------:R-:W-:Y:S01]  /*18330*/  IMAD.U32 R5, RZ, RZ, UR5 ;  /* 0x00000005ff057e24 */ /* 0x000fe2000f8e00ff */
[----:B------:R-:W-:Y:S01]  /*18340*/  ULDC.64 UR4, c[0x0][0x2d0] ;  /* 0x0000b40000047ab9 */ /* 0x000fe20000000a00 */
[C---:B-1----:R-:W-:Y:S01]  /*18350*/  LOP3.LUT R0, R2.reuse, 0x7f, RZ, 0xc0, !PT ;  /* 0x0000007f02007812 */ /* 0x042fe200078ec0ff */
[----:B------:R-:W-:-:S03]  /*18360*/  IMAD.SHL.U32 R2, R2, 0x20, RZ ;  /* 0x0000002002027824 */ /* 0x000fc600078e00ff */
[----:B------:R-:W-:Y:S01]  /*18370*/  SHF.R.U32.HI R0, RZ, 0x2, R0 ;  /* 0x00000002ff007819 */ /* 0x000fe20000011600 */
[----:B0-----:R-:W-:Y:S01]  /*18380*/  IMAD.SHL.U32 R8, R8, 0x10, RZ ;  /* 0x0000001008087824 */ /* 0x001fe200078e00ff */
[----:B------:R-:W0:Y:S02]  /*18390*/  @P0 LDC R3, c[0x0][0x44c] ;  /* 0x00011300ff030b82 */ /* 0x000e240000000800 */
[----:B------:R-:W-:Y:S01]  /*183a0*/  LOP3.LUT R2, R0, 0x60, R2, 0xf8, !PT ;  /* 0x0000006000027812 */ /* 0x000fe200078ef802 */
[----:B---3--:R-:W-:Y:S01]  /*183b0*/  IMAD.SHL.U32 R9, R10, 0x10, RZ ;  /* 0x000000100a097824 */ /* 0x008fe200078e00ff */
[----:B------:R-:W-:-:S03]  /*183c0*/  LOP3.LUT R8, R8, 0x30, RZ, 0xc0, !PT ;  /* 0x0000003008087812 */ /* 0x000fc600078ec0ff */
[----:B------:R-:W-:Y:S01]  /*183d0*/  VIADD R2, R2, UR42 ;  /* 0x0000002a02027c36 */ /* 0x000fe20008000000 */
[----:B------:R-:W1:Y:S01]  /*183e0*/  @P0 LDC R0, c[0x0][0x450] ;  /* 0x00011400ff000b82 */ /* 0x000e620000000800 */
[C---:B------:R-:W-:Y:S02]  /*183f0*/  LOP3.LUT R11, R8.reuse, 0x40, RZ, 0xfc, !PT ;  /* 0x00000040080b7812 */ /* 0x040fe400078efcff */
[----:B------:R-:W-:Y:S01]  /*18400*/  IMAD.MOV.U32 R6, RZ, RZ, R2 ;  /* 0x000000ffff067224 */ /* 0x000fe200078e0002 */
[----:B------:R-:W-:Y:S02]  /*18410*/  LOP3.LUT R8, R8, 0x80, RZ, 0xfc, !PT ;  /* 0x0000008008087812 */ /* 0x000fe400078efcff */
[----:B------:R-:W-:Y:S01]  /*18420*/  LOP3.LUT R9, R9, 0x30, RZ, 0xc0, !PT ;  /* 0x0000003009097812 */ /* 0x000fe200078ec0ff */
[----:B0-----:R-:W-:-:S05]  /*18430*/  @P0 IMAD.HI.U32 R3, R2, R3, RZ ;  /* 0x0000000302030227 */ /* 0x001fca00078e00ff */
[----:B-1----:R-:W-:Y:S01]  /*18440*/  @P0 SHF.R.U32.HI R6, RZ, R0, R3 ;  /* 0x00000000ff060219 */ /* 0x002fe20000011603 */
[----:B------:R-:W-:Y:S01]  /*18450*/  IMAD.U32 R3, RZ, RZ, UR6 ;  /* 0x00000006ff037e24 */ /* 0x000fe2000f8e00ff */
[----:B------:R-:W-:-:S03]  /*18460*/  ULDC.64 UR6, c[0x0][0x280] ;  /* 0x0000a00000067ab9 */ /* 0x000fc60000000a00 */
[----:B------:R-:W-:-:S04]  /*18470*/  IMAD.MOV R0, RZ, RZ, -R6 ;  /* 0x000000ffff007224 */ /* 0x000fc800078e0a06 */
[----:B------:R-:W-:Y:S02]  /*18480*/  IMAD R0, R7, R0, R2 ;  /* 0x0000000007007224 */ /* 0x000fe400078e0202 */
[----:B------:R-:W-:Y:S01]  /*18490*/  IMAD.MOV.U32 R2, RZ, RZ, R4 ;  /* 0x000000ffff027224 */ /* 0x000fe200078e0004 */
[----:B------:R-:W-:-:S03]  /*184a0*/  SHF.R.S32.HI R4, RZ, 0x1f, R6 ;  /* 0x0000001fff047819 */ /* 0x000fc60000011406 */
[----:B------:R-:W-:-:S04]  /*184b0*/  IMAD.WIDE.U32 R2, R6, UR4, R2 ;  /* 0x0000000406027c25 */ /* 0x000fc8000f8e0002 */
        /* <DEDUP_REMOVED lines=21> */
[----:B------:R-:W-:Y:S02]  /*18610*/  VIADD R0, R10, UR42 ;  /* 0x0000002a0a007c36 */ /* 0x000fe40008000000 */
        /* <DEDUP_REMOVED lines=38> */
.L_x_1177:
        /* <DEDUP_REMOVED lines=12> */
.L_x_1105:
[----:B------:R-:W-:Y:S05]  /*18940*/  BSYNC B0 ;  /* 0x0000000000007941 */ /* 0x000fea0003800000 */
.L_x_1104:
[----:B------:R-:W-:Y:S01]  /*18950*/  NOP ;  /* 0x0000000000007918 */ /* 0x000fe20000000000 */
[----:B------:R-:W-:-:S13]  /*18960*/  PLOP3.LUT P0, PT, PT, PT, PT, 0x80, 0x0 ;  /* 0x000000000000781c */ /* 0x000fda0003f0f070 */
.L_x_1106:
[----:B------:R-:W-:Y:S02]  /*18970*/  PLOP3.LUT P1, PT, P1, P0, PT, 0xa2, 0x0 ;  /* 0x000000000000781c */ /* 0x000fe40000f21472 */
[----:B------:R-:W-:-:S08]  /*18980*/  @P0 R2UR P1, UR4, R18 ;  /* 0x00000000120402ca */ /* 0x000fd00000020000 */
[----:B------:R-:W-:-:S05]  /*18990*/  @P0 PLOP3.LUT P0, PT, P1, PT, PT, 0x80, 0x0 ;  /* 0x000000000000081c */ /* 0x000fca0000f0f070 */
[----:B------:R-:W-:Y:S01]  /*189a0*/  @!P1 SYNCS.ARRIVE.TRANS64.RED.A0T1 RZ, [UR4+0x33400], RZ ;  /* 0x033400ffffff99a7 */ /* 0x000fe20008200404 */
[----:B------:R-:W-:Y:S07]  /*189b0*/  @!P1 ARRIVES.LDGSTSBAR.64.TRANSCNT [UR4+0x33400] ;  /* 0x03340000ff0099b0 */ /* 0x000fee0008000a84 */
[----:B------:R-:W-:Y:S05]  /*189c0*/  @P0 BRA.U.ANY `(.L_x_1106) ;  /* 0xfffffffd00e80947 */ /* 0x000fea000393ffff */
[----:B-12---:R-:W2:Y:S02]  /*189d0*/  LDL.LU R2, [R1+0x1c] ;  /* 0x00001c0001027983 */ /* 0x006ea40000300800 */
[----:B--2---:R-:W-:-:S05]  /*189e0*/  VIADD R2, R2, 0x1 ;  /* 0x0000000102027836 */ /* 0x004fca0000000000 */
        /* <DEDUP_REMOVED lines=8> */
[----:B------:R-:W2:Y:S03]  /*18a70*/  SYNCS.PHASECHK.TRANS64.TRYWAIT P0, [R18+URZ+0x33420], R3 ;  /* 0x03342003120075a7 */ /* 0x000ea6000800017f */
[----:B-12---:R-:W-:Y:S05]  /*18a80*/  @!P0 BRA `(.L_x_1108) ;  /* 0x0000002c00688947 */ /* 0x006fea0003800000 */
.L_x_1178:
[----:B------:R-:W-:Y:S05]  /*18a90*/  BSYNC B0 ;  /* 0x0000000000007941 */ /* 0x000fea0003800000 */
.L_x_1107:
[----:B------:R-:W-:-:S04]  /*18aa0*/  UIADD3 UR4, UR41, -0x2, URZ ;  /* 0xfffffffe29047890 */ /* 0x000fc8000fffe03f */
[----:B------:R-:W-:-:S06]  /*18ab0*/  UISETP.GE.AND UP0, UPT, UR4, UR40, UPT ;  /* 0x000000280400728c */ /* 0x000fcc000bf06270 */
[----:B------:R-:W-:-:S13]  /*18ac0*/  PLOP3.LUT P0, PT, PT, PT, UP0, 0x80, 0x0 ;  /* 0x000000000000781c */ /* 0x000fda0003f0f008 */
[----:B------:R-:W-:Y:S05]  /*18ad0*/  @!P0 BRA `(.L_x_1109) ;  /* 0x0000001000d88947 */ /* 0x000fea0003800000 */
[----:B------:R2:W5:Y:S01]  /*18ae0*/  LDL.LU R8, [R1] ;  /* 0x0000000001087983 */ /* 0x0005620000300800 */
[----:B------:R-:W-:Y:S02]  /*18af0*/  IMAD.MOV.U32 R0, RZ, RZ, R19 ;  /* 0x000000ffff007224 */ /* 0x000fe400078e0013 */
[----:B------:R-:W-:-:S07]  /*18b00*/  IMAD.U32 R2, RZ, RZ, UR4 ;  /* 0x00000004ff027e24 */ /* 0x000fce000f8e00ff */
.L_x_1133:
[----:B------:R-:W-:Y:S01]  /*18b10*/  VIADD R19, R0, 0x1 ;  /* 0x0000000100137836 */ /* 0x000fe20000000000 */
[----:B------:R-:W-:Y:S01]  /*18b20*/  LOP3.LUT P1, RZ, R16, 0x2, RZ, 0xc0, !PT ;  /* 0x0000000210ff7812 */ /* 0x000fe2000782c0ff */
[----:B------:R-:W-:Y:S05]  /*18b30*/  YIELD ;  /* 0x0000000000007946 */ /* 0x000fea0003800000 */
[----:B------:R-:W-:Y:S01]  /*18b40*/  ISETP.NE.AND P0, PT, R19, 0x2, PT ;  /* 0x000000021300780c */ /* 0x000fe20003f05270 */
[----:B------:R-:W-:Y:S03]  /*18b50*/  BSSY B0, `(.L_x_1110) ;  /* 0x00000a5000007945 */ /* 0x000fe60003800000 */
[----:B-1----:R-:W-:-:S02]  /*18b60*/  SEL R3, RZ, 0x1, P0 ;  /* 0x00000001ff037807 */ /* 0x002fc40000000000 */
[----:B------:R-:W-:Y:S02]  /*18b70*/  SEL R19, R19, RZ, P0 ;  /* 0x000000ff13137207 */ /* 0x000fe40000000000 */
[----:B-----5:R-:W-:-:S05]  /*18b80*/  LOP3.LUT R9, R8, R3, RZ, 0x3c, !PT ;  /* 0x0000000308097212 */ /* 0x020fca00078e3cff */
[----:B------:R1:W-:Y:S01]  /*18b90*/  STL [R1], R9 ;  /* 0x0000000901007387 */ /* 0x0003e20000100800 */
[----:B------:R-:W-:Y:S05]  /*18ba0*/  @!P1 BRA `(.L_x_1111) ;  /* 0x00000008007c9947 */ /* 0x000fea0003800000 */
[----:B------:R-:W-:Y:S01]  /*18bb0*/  LOP3.LUT P1, RZ, R16, 0x1, RZ, 0xc0, !PT ;  /* 0x0000000110ff7812 */ /* 0x000fe2000782c0ff */
[----:B------:R-:W-:-:S12]  /*18bc0*/  IMAD.MOV.U32 R3, RZ, RZ, R2 ;  /* 0x000000ffff037224 */ /* 0x000fd800078e0002 */
[----:B------:R-:W-:Y:S05]  /*18bd0*/  @!P1 BRA `(.L_x_1112) ;  /* 0x0000000000509947 */ /* 0x000fea0003800000 */
[----:B------:R-:W3:Y:S01]  /*18be0*/  LDL R10, [R1+0x8] ;  /* 0x00000800010a7983 */ /* 0x000ee20000100800 */
[----:B------:R-:W4:Y:S01]  /*18bf0*/  LDC R3, c[0x0][0x43c] ;  /* 0x00010f00ff037b82 */ /* 0x000f220000000800 */
[----:B------:R-:W-:Y:S02]  /*18c00*/  ULDC.64 UR4, c[0x0][0x428] ;  /* 0x00010a0000047ab9 */ /* 0x000fe40000000a00 */
[----:B------:R-:W2:Y:S01]  /*18c10*/  LDL R7, [R1+0x4] ;  /* 0x0000040001077983 */ /* 0x000ea20000100800 */
[----:B----4-:R-:W-:-:S13]  /*18c20*/  ISETP.NE.AND P0, PT, R3, 0x1, PT ;  /* 0x000000010300780c */ /* 0x010fda0003f05270 */
[----:B------:R-:W0:Y:S02]  /*18c30*/  @P0 LDC.64 R4, c[0x0][0x440] ;  /* 0x00011000ff040b82 */ /* 0x000e240000000a00 */
[----:B0-----:R-:W-:-:S04]  /*18c40*/  @P0 IMAD.HI.U32 R6, R2, R4, RZ ;  /* 0x0000000402060227 */ /* 0x001fc800078e00ff */
[----:B------:R-:W-:Y:S01]  /*18c50*/  IMAD.MOV.U32 R4, RZ, RZ, R2 ;  /* 0x000000ffff047224 */ /* 0x000fe200078e0002 */
[----:B------:R-:W-:-:S05]  /*18c60*/  @P0 SHF.R.U32.HI R4, RZ, R5, R6 ;  /* 0x00000005ff040219 */ /* 0x000fca0000011606 */
[----:B------:R-:W-:-:S04]  /*18c70*/  IMAD.MOV R5, RZ, RZ, -R4 ;  /* 0x000000ffff057224 */ /* 0x000fc800078e0a04 */
[----:B------:R-:W-:Y:S01]  /*18c80*/  IMAD R3, R3, R5, R2 ;  /* 0x0000000503037224 */ /* 0x000fe200078e0202 */
[----:B------:R-:W-:Y:S01]  /*18c90*/  SHF.R.S32.HI R5, RZ, 0x1f, R4 ;  /* 0x0000001fff057819 */ /* 0x000fe20000011404 */
[----:B---3--:R-:W-:-:S04]  /*18ca0*/  IMAD R6, R10, UR4, RZ ;  /* 0x000000040a067c24 */ /* 0x008fc8000f8e02ff */
[C---:B--2---:R-:W-:Y:S02]  /*18cb0*/  IMAD R6, R7.reuse, UR5, R6 ;  /* 0x0000000507067c24 */ /* 0x044fe4000f8e0206 */
[----:B------:R-:W-:Y:S01]  /*18cc0*/  IMAD.WIDE.U32 R4, R7, UR4, R4 ;  /* 0x0000000407047c25 */ /* 0x000fe2000f8e0004 */
[----:B------:R-:W-:-:S03]  /*18cd0*/  ULDC.64 UR4, c[0x0][0x418] ;  /* 0x0001060000047ab9 */ /* 0x000fc60000000a00 */
[----:B------:R-:W-:Y:S01]  /*18ce0*/  IMAD.IADD R5, R6, 0x1, R5 ;  /* 0x0000000106057824 */ /* 0x000fe200078e0205 */
[----:B------:R-:W-:-:S04]  /*18cf0*/  LEA R6, P0, R4, UR4, 0x2 ;  /* 0x0000000404067c11 */ /* 0x000fc8000f8010ff */
[----:B------:R-:W-:-:S05]  /*18d00*/  LEA.HI.X R7, R4, UR5, R5, 0x2, P0 ;  /* 0x0000000504077c11 */ /* 0x000fca00080f1405 */
[----:B------:R3:W5:Y:S04]  /*18d10*/  LDG.E R17, desc[UR50][R6.64] ;  /* 0x0000003206117981 */ /* 0x000768000c1e1900 */
.L_x_1112:
[----:B------:R-:W4:Y:S01]  /*18d20*/  S2R R4, SR_TID.X ;  /* 0x0000000000047919 */ /* 0x000f220000002100 */
[----:B0--3--:R-:W-:Y:S01]  /*18d30*/  IMAD R6, R19, 0x8, R18 ;  /* 0x0000000813067824 */ /* 0x009fe200078e0212 */
[----:B------:R-:W-:Y:S01]  /*18d40*/  BSSY B1, `(.L_x_1113) ;  /* 0x0000006000017945 */ /* 0x000fe20003800000 */
[----:B----4-:R-:W-:Y:S02]  /*18d50*/  LOP3.LUT R5, R4, 0x7f, RZ, 0xc0, !PT ;  /* 0x0000007f04057812 */ /* 0x010fe400078ec0ff */
[----:B------:R-:W-:Y:S02]  /*18d60*/  SHF.L.U32 R4, R9, 0x1f, RZ ;  /* 0x0000001f09047819 */ /* 0x000fe400000006ff */
[----:B------:R-:W-:Y:S02]  /*18d70*/  ISETP.NE.AND P1, PT, R5, RZ, PT ;  /* 0x000000ff0500720c */ /* 0x000fe40003f25270 */
[----:B------:R-:W0:Y:S02]  /*18d80*/  SYNCS.PHASECHK.TRANS64.TRYWAIT P0, [R6+URZ+0x33480], R4 ;  /* 0x03348004060075a7 */ /* 0x000e24000800017f */
[----:B0-----:R-:W-:Y:S09]  /*18d90*/  @!P0 BRA `(.L_x_1114) ;  /* 0x0000002800b88947 */ /* 0x001ff20003800000 */
.L_x_1179:
[----:B------:R-:W-:Y:S05]  /*18da0*/  BSYNC B1 ;  /* 0x0000000000017941 */ /* 0x000fea0003800000 */
.L_x_1113:
        /* <DEDUP_REMOVED lines=9> */
.L_x_1116:
[----:B------:R-:W-:Y:S05]  /*18e40*/  BSYNC B1 ;  /* 0x0000000000017941 */ /* 0x000fea0003800000 */
.L_x_1115:
[----:B------:R-:W-:Y:S01]  /*18e50*/  IMAD.MOV.U32 R12, RZ, RZ, RZ ;  /* 0x000000ffff0c7224 */ /* 0x000fe200078e00ff */
[----:B------:R-:W-:Y:S01]  /*18e60*/  UIADD3 UR4, UP0, UR46, 0x470, URZ ;  /* 0x000004702e047890 */ /* 0x000fe2000ff1e03f */
[----:B------:R-:W-:Y:S01]  /*18e70*/  IMAD R7, R19, 0x7800, R18 ;  /* 0x0000780013077824 */ /* 0x000fe200078e0212 */
[----:B------:R-:W-:Y:S01]  /*18e80*/  PLOP3.LUT P0, PT, PT, PT, PT, 0x80, 0x0 ;  /* 0x000000000000781c */ /* 0x000fe20003f0f070 */
[----:B------:R-:W-:Y:S01]  /*18e90*/  IMAD R3, R3, 0xa0, RZ ;  /* 0x000000a003037824 */ /* 0x000fe200078e02ff */
[----:B------:R-:W-:Y:S01]  /*18ea0*/  R2UR UR10, R12 ;  /* 0x000000000c0a72ca */ /* 0x000fe200000e0000 */
[----:B------:R-:W-:Y:S01]  /*18eb0*/  VIADD R5, R6, 0x33470 ;  /* 0x0003347006057836 */ /* 0x000fe20000000000 */
[----:B------:R-:W-:Y:S01]  /*18ec0*/  UIADD3.X UR5, URZ, UR47, URZ, UP0, !UPT ;  /* 0x0000002f3f057290 */ /* 0x000fe200087fe43f */
[----:B-1----:R-:W-:Y:S01]  /*18ed0*/  VIADD R9, R7, 0xf200 ;  /* 0x0000f20007097836 */ /* 0x002fe20000000000 */
[----:B------:R-:W-:Y:S01]  /*18ee0*/  UMOV UR6, 0x0 ;  /* 0x0000000000067882 */ /* 0x000fe20000000000 */
[----:B------:R-:W-:-:S10]  /*18ef0*/  UMOV UR7, 0x14f00000 ;  /* 0x14f0000000077882 */ /* 0x000fd40000000000 */
.L_x_1117:
        /* <DEDUP_REMOVED lines=16> */
.L_x_1118:
        /* <DEDUP_REMOVED lines=16> */
.L_x_1119:
        /* <DEDUP_REMOVED lines=13> */
.L_x_1180:
[----:B------:R-:W-:Y:S05]  /*191d0*/  BSYNC B1 ;  /* 0x0000000000017941 */ /* 0x000fea0003800000 */
.L_x_1120:
        /* <DEDUP_REMOVED lines=11> */
.L_x_1123:
[----:B------:R-:W-:Y:S05]  /*19290*/  BSYNC B1 ;  /* 0x0000000000017941 */ /* 0x000fea0003800000 */
.L_x_1122:
        /* <DEDUP_REMOVED lines=8> */
.L_x_1124:
        /* <DEDUP_REMOVED lines=15> */
.L_x_1125:
        /* <DEDUP_REMOVED lines=15> */
.L_x_1126:
        /* <DEDUP_REMOVED lines=9> */
[----:B---3--:R-:W-:Y:S05]  /*19590*/  @P0 BRA.U.ANY `(.L_x_1126) ;  /* 0xfffffffd00d80947 */ /* 0x008fea000393ffff */
.L_x_1111:
[----:B------:R-:W-:Y:S05]  /*195a0*/  BSYNC B0 ;  /* 0x0000000000007941 */ /* 0x000fea0003800000 */
.L_x_1110:
[----:B------:R-:W-:-:S06]  /*195b0*/  UISETP.NE.AND UP0, UPT, UR39, 0x3, UPT ;  /* 0x000000032700788c */ /* 0x000fcc000bf05270 */
[----:B------:R-:W-:-:S13]  /*195c0*/  PLOP3.LUT P0, PT, PT, PT, UP0, 0x80, 0x0 ;  /* 0x000000000000781c */ /* 0x000fda0003f0f008 */
[----:B------:R-:W-:Y:S05]  /*195d0*/  @!P0 BRA `(.L_x_1127) ;  /* 0x0000000000048947 */ /* 0x000fea0003800000 */
[----:B------:R-:W-:Y:S01]  /*195e0*/  BPT.TRAP 0x1 ;  /* 0x000000040000795c */ /* 0x000fe20000300000 */
.L_x_1127:
[----:B------:R-:W-:Y:S01]  /*195f0*/  IMAD.U32 R3, RZ, RZ, UR45 ;  /* 0x0000002dff037e24 */ /* 0x000fe2000f8e00ff */
[----:B------:R-:W-:Y:S01]  /*19600*/  LOP3.LUT R4, R8, 0x1, RZ, 0x3c, !PT ;  /* 0x0000000108047812 */ /* 0x000fe200078e3cff */
[----:B------:R-:W-:Y:S03]  /*19610*/  BSSY B0, `(.L_x_1128) ;  /* 0x0000006000007945 */ /* 0x000fe60003800000 */
[----:B------:R-:W-:Y:S01]  /*19620*/  ISETP.NE.AND P0, PT, R3, 0x3, PT ;  /* 0x000000030300780c */ /* 0x000fe20003f05270 */
[----:B------:R-:W-:Y:S01]  /*19630*/  IMAD R3, R0, 0x8, R18 ;  /* 0x0000000800037824 */ /* 0x000fe200078e0212 */
[----:B------:R-:W-:-:S04]  /*19640*/  SHF.L.U32 R4, R4, 0x1f, RZ ;  /* 0x0000001f04047819 */ /* 0x000fc800000006ff */
[----:B------:R-:W3:Y:S02]  /*19650*/  SYNCS.PHASECHK.TRANS64.TRYWAIT P1, [R3+URZ+0x33470], R4 ;  /* 0x03347004030075a7 */ /* 0x000ee4000802017f */
[----:B---3--:R-:W-:Y:S05]  /*19660*/  @!P1 BRA `(.L_x_1129) ;  /* 0x0000002000ac9947 */ /* 0x008fea0003800000 */
.L_x_1181:
[----:B------:R-:W-:Y:S05]  /*19670*/  BSYNC B0 ;  /* 0x0000000000007941 */ /* 0x000fea0003800000 */
.L_x_1128:
[----:B------:R-:W-:Y:S05]  /*19680*/  @!P0 BRA `(.L_x_1130) ;  /* 0x0000000000048947 */ /* 0x000fea0003800000 */
[----:B------:R-:W-:Y:S01]  /*19690*/  BPT.TRAP 0x1 ;  /* 0x000000040000795c */ /* 0x000fe20000300000 */
.L_x_1130:
[----:B---3--:R-:W-:Y:S01]  /*196a0*/  SHF.L.U32 R4, R8, 0x1f, RZ ;  /* 0x0000001f08047819 */ /* 0x008fe200000006ff */
[----:B------:R-:W-:-:S03]  /*196b0*/  IMAD R10, R0, 0x7800, RZ ;  /* 0x00007800000a7824 */ /* 0x000fc600078e02ff */
[----:B------:R-:W3:Y:S02]  /*196c0*/  SYNCS.PHASECHK.TRANS64.TRYWAIT P1, [R3+URZ+0x33460], R4 ;  /* 0x03346004030075a7 */ /* 0x000ee4000802017f */
[----:B---3--:R-:W-:Y:S05]  /*196d0*/  @!P1 BRA `(.L_x_1131) ;  /* 0x0000002000a49947 */ /* 0x008fea0003800000 */
.L_x_1182:
[----:B------:R-:W4:Y:S04]  /*196e0*/  LDL R0, [R1+0x10] ;  /* 0x0000100001007983 */ /* 0x000f280000100800 */
[----:B------:R-:W5:Y:S01]  /*196f0*/  LDL R11, [R1+0xc] ;  /* 0x00000c00010b7983 */ /* 0x000f620000100800 */
[----:B------:R-:W-:Y:S05]  /*19700*/  WARPSYNC.ALL ;  /* 0x0000000000007948 */ /* 0x000fea0003800000 */
[----:B----4-:R-:W-:-:S02]  /*19710*/  LOP3.LUT R0, R10, R0, RZ, 0xfc, !PT ;  /* 0x000000000a007212 */ /* 0x010fc400078efcff */
[----:B-----5:R-:W-:-:S03]  /*19720*/  LOP3.LUT R12, R10, R11, RZ, 0xfc, !PT ;  /* 0x0000000b0a0c7212 */ /* 0x020fc600078efcff */
[C---:B------:R-:W-:Y:S02]  /*19730*/  IMAD.IADD R0, R18.reuse, 0x1, R0 ;  /* 0x0000000112007824 */ /* 0x040fe400078e0200 */
[----:B------:R-:W-:-:S03]  /*19740*/  IMAD.IADD R12, R18, 0x1, R12 ;  /* 0x00000001120c7824 */ /* 0x000fc600078e020c */
[----:B0--3--:R-:W0:Y:S02]  /*19750*/  LDSM.16.MT88.4 R4, [R0+0xf200] ;  /* 0x00f200000004783b */ /* 0x009e240000004200 */
[C-C-:B0-----:R-:W-:Y:S02]  /*19760*/  PRMT R8, R4.reuse, 0x6420, R5.reuse ;  /* 0x0000642004087816 */ /* 0x141fe40000000005 */
[----:B-1----:R-:W-:Y:S02]  /*19770*/  PRMT R9, R4, 0x7531, R5 ;  /* 0x0000753104097816 */ /* 0x002fe40000000005 */
        /* <DEDUP_REMOVED lines=95> */
.L_x_1132:
[----:B0-----:R3:W5:Y:S01]  /*19d70*/  LDL R8, [R1] ;  /* 0x0000000001087983 */ /* 0x0017620000100800 */
[----:B-1----:R0:W-:Y:S01]  /*19d80*/  SYNCS.ARRIVE.TRANS64.A1T0 RZ, [R3+URZ+0x33450], RZ ;  /* 0x033450ff03ff79a7 */ /* 0x0021e2000810003f */
[----:B------:R-:W1:Y:S02]  /*19d90*/  S2R R0, SR_TID.X ;  /* 0x0000000000007919 */ /* 0x000e640000002100 */
[----:B-1----:R-:W-:Y:S01]  /*19da0*/  LOP3.LUT R0, R0, 0x7f, RZ, 0xc0, !PT ;  /* 0x0000007f00007812 */ /* 0x002fe200078ec0ff */
[----:B------:R-:W-:Y:S03]  /*19db0*/  BAR.SYNC.DEFER_BLOCKING 0x2, 0x80 ;  /* 0x0082000000007b1d */ /* 0x000fe60000010000 */
[----:B------:R-:W-:Y:S01]  /*19dc0*/  ISETP.NE.AND P0, PT, R0, RZ, PT ;  /* 0x000000ff0000720c */ /* 0x000fe20003f05270 */
[----:B------:R-:W-:-:S12]  /*19dd0*/  IMAD.MOV.U32 R0, RZ, RZ, R19 ;  /* 0x000000ffff007224 */ /* 0x000fd800078e0013 */
[----:B0-----:R-:W-:-:S05]  /*19de0*/  @!P0 VIADD R3, R3, 0x33480 ;  /* 0x0003348003038836 */ /* 0x001fca0000000000 */
[----:B------:R-:W-:-:S04]  /*19df0*/  @!P0 PRMT R3, RZ, 0x654, R3 ;  /* 0x00000654ff038816 */ /* 0x000fc80000000003 */
[----:B------:R3:W-:Y:S01]  /*19e00*/  @!P0 SYNCS.ARRIVE.TRANS64.RED.A1T0 RZ, [R3+URZ], RZ ;  /* 0x000000ff03ff89a7 */ /* 0x0007e2000810043f */
[C---:B------:R-:W-:Y:S01]  /*19e10*/  ISETP.GT.AND P0, PT, R2.reuse, UR40, PT ;  /* 0x0000002802007c0c */ /* 0x040fe2000bf04270 */
[----:B------:R-:W-:-:S12]  /*19e20*/  VIADD R2, R2, 0xffffffff ;  /* 0xffffffff02027836 */ /* 0x000fd80000000000 */
[----:B---3--:R-:W-:Y:S05]  /*19e30*/  @P0 BRA `(.L_x_1133) ;  /* 0xffffffec00340947 */ /* 0x008fea000383ffff */
.L_x_1109:
[----:B-1----:R-:W1:Y:S01]  /*19e40*/  S2R R3, SR_TID.X ;  /* 0x0000000000037919 */ /* 0x002e620000002100 */
[----:B------:R-:W-:Y:S01]  /*19e50*/  BSSY B0, `(.L_x_1134) ;  /* 0x0000011000007945 */ /* 0x000fe20003800000 */
[----:B-1----:R-:W-:-:S04]  /*19e60*/  LOP3.LUT R3, R3, 0x7f, RZ, 0xc0, !PT ;  /* 0x0000007f03037812 */ /* 0x002fc800078ec0ff */
[----:B------:R-:W-:-:S13]  /*19e70*/  ISETP.NE.AND P0, PT, R3, RZ, PT ;  /* 0x000000ff0300720c */ /* 0x000fda0003f05270 */
[----:B------:R-:W-:Y:S05]  /*19e80*/  @P0 BRA `(.L_x_1135) ;  /* 0x0000000000340947 */ /* 0x000fea0003800000 */
[----:B------:R-:W1:Y:S01]  /*19e90*/  S2R R3, SR_LANEID ;  /* 0x0000000000037919 */ /* 0x000e620000000000 */
[----:B------:R-:W-:Y:S02]  /*19ea0*/  VOTEU.ANY UR4, UPT, PT ;  /* 0x0000000000047886 */ /* 0x000fe400038e0100 */
[----:B------:R-:W1:Y:S08]  /*19eb0*/  FLO.U32 R0, UR4 ;  /* 0x0000000400007d00 */ /* 0x000e7000080e0000 */
[----:B------:R-:W3:Y:S01]  /*19ec0*/  POPC R5, UR4 ;  /* 0x0000000400057d09 */ /* 0x000ee20008000000 */
[----:B-1----:R-:W-:-:S02]  /*19ed0*/  ISETP.EQ.U32.AND P1, PT, R0, R3, PT ;  /* 0x000000030000720c */ /* 0x002fc40003f22070 */
[----:B------:R-:W3:Y:S11]  /*19ee0*/  LDC.64 R2, c[0x0][0xc80] ;  /* 0x00032000ff027b82 */ /* 0x000ef60000000a00 */
[----:B---3--:R-:W3:Y:S01]  /*19ef0*/  @P1 ATOMG.E.ADD.STRONG.GPU PT, R3, desc[UR50][R2.64], R5 ;  /* 0x00000005020319a8 */ /* 0x008ee200081ee1f2 */
[----:B------:R-:W1:Y:S02]  /*19f00*/  S2R R4, SR_LTMASK ;  /* 0x0000000000047919 */ /* 0x000e640000003900 */
[----:B-1----:R-:W-:-:S04]  /*19f10*/  LOP3.LUT R4, R4, UR4, RZ, 0xc0, !PT ;  /* 0x0000000404047c12 */ /* 0x002fc8000f8ec0ff */
[----:B------:R-:W1:Y:S01]  /*19f20*/  POPC R7, R4 ;  /* 0x0000000400077309 */ /* 0x000e620000000000 */
[----:B---3--:R-:W1:Y:S02]  /*19f30*/  SHFL.IDX PT, R0, R3, R0, 0x1f ;  /* 0x00001f0003007589 */ /* 0x008e6400000e0000 */
[----:B-1----:R-:W-:-:S05]  /*19f40*/  IADD3 R0, R0, UR43, R7 ;  /* 0x0000002b00007c10 */ /* 0x002fca000fffe007 */
[----:B------:R1:W-:Y:S02]  /*19f50*/  STL [R1+0x18], R0 ;  /* 0x0000180001007387 */ /* 0x0003e40000100800 */
.L_x_1135:
[----:B------:R-:W-:Y:S05]  /*19f60*/  BSYNC B0 ;  /* 0x0000000000007941 */ /* 0x000fea0003800000 */
.L_x_1134:
[----:B------:R-:W-:-:S06]  /*19f70*/  UISETP.NE.AND UP0, UPT, UR39, 0x3, UPT ;  /* 0x000000032700788c */ /* 0x000fcc000bf05270 */
[----:B------:R-:W-:-:S13]  /*19f80*/  PLOP3.LUT P1, PT, PT, PT, UP0, 0x80, 0x0 ;  /* 0x000000000000781c */ /* 0x000fda0003f2f008 */
[----:B------:R-:W-:Y:S05]  /*19f90*/  @!P1 BRA `(.L_x_1136) ;  /* 0x0000000000049947 */ /* 0x000fea0003800000 */
[----:B------:R-:W-:Y:S01]  /*19fa0*/  BPT.TRAP 0x1 ;  /* 0x000000040000795c */ /* 0x000fe20000300000 */
.L_x_1136:
[----:B------:R-:W3:Y:S01]  /*19fb0*/  LDL R2, [R1] ;  /* 0x0000000001027983 */ /* 0x000ee20000100800 */
[----:B-1----:R-:W-:Y:S01]  /*19fc0*/  IMAD.U32 R0, RZ, RZ, UR45 ;  /* 0x0000002dff007e24 */ /* 0x002fe2000f8e00ff */
[----:B------:R-:W-:Y:S01]  /*19fd0*/  BSSY B0, `(.L_x_1137) ;  /* 0x0000007000007945 */ /* 0x000fe20003800000 */
[----:B------:R-:W-:-:S03]  /*19fe0*/  IMAD R3, R19, 0x8, R18 ;  /* 0x0000000813037824 */ /* 0x000fc600078e0212 */
[----:B------:R-:W-:Y:S02]  /*19ff0*/  ISETP.NE.AND P2, PT, R0, 0x3, PT ;  /* 0x000000030000780c */ /* 0x000fe40003f45270 */
[----:B---3--:R-:W-:-:S04]  /*1a000*/  LOP3.LUT R0, R2, 0x1, RZ, 0x3c, !PT ;  /* 0x0000000102007812 */ /* 0x008fc800078e3cff */
[----:B------:R-:W-:-:S04]  /*1a010*/  SHF.L.U32 R0, R0, 0x1f, RZ ;  /* 0x0000001f00007819 */ /* 0x000fc800000006ff */
[----:B------:R-:W1:Y:S02]  /*1a020*/  SYNCS.PHASECHK.TRANS64.TRYWAIT P1, [R3+URZ+0x33470], R0 ;  /* 0x03347000030075a7 */ /* 0x000e64000802017f */
[----:B-1----:R-:W-:Y:S05]  /*1a030*/  @!P1 BRA `(.L_x_1138) ;  /* 0x0000001800609947 */ /* 0x002fea0003800000 */
.L_x_1183:
[----:B------:R-:W-:Y:S05]  /*1a040*/  BSYNC B0 ;  /* 0x0000000000007941 */ /* 0x000fea0003800000 */
.L_x_1137:
[----:B------:R-:W-:Y:S05]  /*1a050*/  @!P2 BRA `(.L_x_1139) ;  /* 0x000000000004a947 */ /* 0x000fea0003800000 */
[----:B------:R-:W-:Y:S01]  /*1a060*/  BPT.TRAP 0x1 ;  /* 0x000000040000795c */ /* 0x000fe20000300000 */
.L_x_1139:
[----:B-1----:R-:W3:Y:S02]  /*1a070*/  LDL R0, [R1] ;  /* 0x0000000001007983 */ /* 0x002ee40000100800 */
[----:B---3--:R-:W-:-:S04]  /*1a080*/  SHF.L.U32 R0, R0, 0x1f, RZ ;  /* 0x0000001f00007819 */ /* 0x008fc800000006ff */
[----:B------:R-:W1:Y:S02]  /*1a090*/  SYNCS.PHASECHK.TRANS64.TRYWAIT P1, [R3+URZ+0x33460], R0 ;  /* 0x03346000030075a7 */ /* 0x000e64000802017f */
[----:B-1----:R-:W-:Y:S05]  /*1a0a0*/  @!P1 BRA `(.L_x_1140) ;  /* 0x0000001800589947 */ /* 0x002fea0003800000 */
.L_x_1184:
[----:B------:R-:W3:Y:S04]  /*1a0b0*/  LDL R4, [R1+0x10] ;  /* 0x0000100001047983 */ /* 0x000ee80000100800 */
[----:B------:R-:W4:Y:S01]  /*1a0c0*/  LDL R10, [R1+0xc] ;  /* 0x00000c00010a7983 */ /* 0x000f220000100800 */
[----:B------:R-:W-:Y:S01]  /*1a0d0*/  IMAD R2, R19, 0x7800, RZ ;  /* 0x0000780013027824 */ /* 0x000fe200078e02ff */
[----:B------:R-:W-:Y:S05]  /*1a0e0*/  WARPSYNC.ALL ;  /* 0x0000000000007948 */ /* 0x000fea0003800000 */
[----:B---3--:R-:W-:-:S02]  /*1a0f0*/  LOP3.LUT R5, R2, R4, RZ, 0xfc, !PT ;  /* 0x0000000402057212 */ /* 0x008fc400078efcff */
[----:B----4-:R-:W-:-:S03]  /*1a100*/  LOP3.LUT R2, R2, R10, RZ, 0xfc, !PT ;  /* 0x0000000a02027212 */ /* 0x010fc600078efcff */
[C---:B-1----:R-:W-:Y:S02]  /*1a110*/  IMAD.IADD R0, R18.reuse, 0x1, R5 ;  /* 0x0000000112007824 */ /* 0x042fe400078e0205 */
[----:B------:R-:W-:-:S03]  /*1a120*/  IMAD.IADD R2, R18, 0x1, R2 ;  /* 0x0000000112027824 */ /* 0x000fc600078e0202 */
[----:B0-----:R-:W0:Y:S02]  /*1a130*/  LDSM.16.MT88.4 R4, [R0+0xf200] ;  /* 0x00f200000004783b */ /* 0x001e240000004200 */
[C-C-:B0----5:R-:W-:Y:S02]  /*1a140*/  PRMT R8, R4.reuse, 0x6420, R5.reuse ;  /* 0x0000642004087816 */ /* 0x161fe40000000005 */
        /* <DEDUP_REMOVED lines=96> */
.L_x_1141:
[----:B0-----:R-:W3:Y:S01]  /*1a750*/  LDL.LU R2, [R1] ;  /* 0x0000000001027983 */ /* 0x001ee20000300800 */
[----:B-1----:R-:W-:Y:S01]  /*1a760*/  SYNCS.ARRIVE.TRANS64.A1T0 RZ, [R3+URZ+0x33450], RZ ;  /* 0x033450ff03ff79a7 */ /* 0x002fe2000810003f */
[----:B------:R-:W-:Y:S02]  /*1a770*/  @!P0 VIADD R0, R3, 0x33480 ;  /* 0x0003348003008836 */ /* 0x000fe40000000000 */
[----:B------:R-:W-:-:S03]  /*1a780*/  VIADD R19, R19, 0x1 ;  /* 0x0000000113137836 */ /* 0x000fc60000000000 */
[----:B------:R-:W-:Y:S01]  /*1a790*/  @!P0 PRMT R0, RZ, 0x654, R0 ;  /* 0x00000654ff008816 */ /* 0x000fe20000000000 */
[----:B------:R-:W-:Y:S01]  /*1a7a0*/  BAR.SYNC.DEFER_BLOCKING 0x2, 0x80 ;  /* 0x0082000000007b1d */ /* 0x000fe20000010000 */
[----:B------:R-:W-:-:S04]  /*1a7b0*/  ISETP.NE.AND P1, PT, R19, 0x2, PT ;  /* 0x000000021300780c */ /* 0x000fc80003f25270 */
[----:B------:R-:W-:Y:S01]  /*1a7c0*/  SEL R19, R19, RZ, P1 ;  /* 0x000000ff13137207 */ /* 0x000fe20000800000 */
[----:B------:R0:W-:Y:S02]  /*1a7d0*/  @!P0 SYNCS.ARRIVE.TRANS64.RED.A1T0 RZ, [R0+URZ], RZ ;  /* 0x000000ff00ff89a7 */ /* 0x0001e4000810043f */
[----:B0-----:R-:W-:-:S04]  /*1a7e0*/  SEL R0, RZ, 0x1, P1 ;  /* 0x00000001ff007807 */ /* 0x001fc80000800000 */
[----:B---3--:R-:W-:-:S05]  /*1a7f0*/  LOP3.LUT R2, R2, R0, RZ, 0x3c, !PT ;  /* 0x0000000002027212 */ /* 0x008fca00078e3cff */
[----:B------:R1:W-:Y:S02]  /*1a800*/  STL [R1], R2 ;  /* 0x0000000201007387 */ /* 0x0003e40000100800 */
.L_x_1084:
[----:B------:R-:W-:Y:S05]  /*1a810*/  BSYNC B7 ;  /* 0x0000000000077941 */ /* 0x000fea0003800000 */
.L_x_1082:
[----:B-1----:R1:W5:Y:S01]  /*1a820*/  LDL R2, [R1+0x18] ;  /* 0x0000180001027983 */ /* 0x0023620000100800 */
[----:B------:R-:W-:-:S13]  /*1a830*/  LOP3.LUT P1, RZ, R16, 0x4, RZ, 0xc0, !PT ;  /* 0x0000000410ff7812 */ /* 0x000fda000782c0ff */
[----:B-1----:R-:W-:Y:S05]  /*1a840*/  @!P1 BRA `(.L_x_1142) ;  /* 0x0000000000249947 */ /* 0x002fea0003800000 */
[----:B------:R-:W1:Y:S08]  /*1a850*/  S2UR UR5, SR_CgaCtaId ;  /* 0x00000000000579c3 */ /* 0x000e700000008800 */
[----:B------:R-:W-:Y:S06]  /*1a860*/  BAR.SYNC.DEFER_BLOCKING 0x5, 0x180 ;  /* 0x0146000000007b1d */ /* 0x000fec0000010000 */
[----:B------:R-:W-:-:S02]  /*1a870*/  UMOV UR4, 0x400 ;  /* 0x0000040000047882 */ /* 0x000fc40000000000 */
[----:B-1----:R-:W-:-:S06]  /*1a880*/  ULEA UR4, UR5, UR4, 0x18 ;  /* 0x0000000405047291 */ /* 0x002fcc000f8ec03f */
[----:B------:R-:W-:-:S05]  /*1a890*/  IMAD.U32 R18, RZ, RZ, UR4 ;  /* 0x00000004ff127e24 */ /* 0x000fca000f8e00ff */
[----:B-----5:R-:W1:Y:S04]  /*1a8a0*/  LDS R2, [R18+0x334d0] ;  /* 0x0334d00012027984 */ /* 0x020e680000000800 */
[----:B-1----:R1:W-:Y:S01]  /*1a8b0*/  STL [R1+0x18], R2 ;  /* 0x0000180201007387 */ /* 0x0023e20000100800 */
[----:B------:R-:W-:Y:S06]  /*1a8c0*/  BAR.ARV 0x4, 0x180 ;  /* 0x0106000000007b1d */ /* 0x000fec0000002000 */
[----:B------:R-:W-:Y:S05]  /*1a8d0*/  BRA `(.L_x_1143) ;  /* 0x0000000000207947 */ /* 0x000fea0003800000 */
.L_x_1142:
[----:B------:R-:W1:Y:S01]  /*1a8e0*/  @!P0 S2R R3, SR_CgaCtaId ;  /* 0x0000000000038919 */ /* 0x000e620000008800 */
[----:B0-----:R-:W-:Y:S01]  /*1a8f0*/  @!P0 MOV R0, 0x400 ;  /* 0x0000040000008802 */ /* 0x001fe20000000f00 */
[----:B------:R-:W-:Y:S03]  /*1a900*/  BAR.SYNC.DEFER_BLOCKING 0x4, 0x180 ;  /* 0x0106000000007b1d */ /* 0x000fe60000010000 */
[----:B-1----:R-:W-:-:S03]  /*1a910*/  @!P0 LEA R18, R3, R0, 0x18 ;  /* 0x0000000003128211 */ /* 0x002fc600078ec0ff */
[----:B-----5:R-:W0:Y:S04]  /*1a920*/  SHFL.IDX PT, R0, R2, RZ, 0x1f ;  /* 0x00001fff02007589 */ /* 0x020e2800000e0000 */
[----:B------:R3:W-:Y:S04]  /*1a930*/  @!P0 STS [R18+0x334d0], R2 ;  /* 0x0334d00212008388 */ /* 0x0007e80000000800 */
[----:B0-----:R3:W-:Y:S01]  /*1a940*/  STL [R1+0x18], R0 ;  /* 0x0000180001007387 */ /* 0x0017e20000100800 */
[----:B------:R-:W-:Y:S06]  /*1a950*/  BAR.ARV 0x5, 0x180 ;  /* 0x0146000000007b1d */ /* 0x000fec0000002000 */
.L_x_1143:
[----:B0--3--:R-:W3:Y:S01]  /*1a960*/  LDL R0, [R1+0x18] ;  /* 0x0000180001007983 */ /* 0x009ee20000100800 */
[----:B------:R-:W-:Y:S02]  /*1a970*/  ULDC UR4, c[0x0][0xc38] ;  /* 0x00030e0000047ab9 */ /* 0x000fe40000000800 */
[----:B---3--:R-:W-:-:S13]  /*1a980*/  ISETP.GE.AND P0, PT, R0, UR4, PT ;  /* 0x0000000400007c0c */ /* 0x008fda000bf06270 */
[----:B------:R-:W-:Y:S05]  /*1a990*/  @!P0 BRA `(.L_x_1144) ;  /* 0xffffffbc00e48947 */ /* 0x000fea000383ffff */
.L_x_1073:
[----:B0-----:R-:W3:Y:S01]  /*1a9a0*/  LDL.LU R0, [R1+0x1c] ;  /* 0x00001c0001007983 */ /* 0x001ee20000300800 */
[----:B------:R-:W-:Y:S01]  /*1a9b0*/  BSSY B0, `(.L_x_1145) ;  /* 0x000000b000007945 */ /* 0x000fe20003800000 */
[----:B------:R-:W0:Y:S01]  /*1a9c0*/  S2R R5, SR_CgaCtaId ;  /* 0x0000000000057919 */ /* 0x000e220000008800 */
[----:B---3--:R-:W-:-:S05]  /*1a9d0*/  VIADD R0, R0, 0x1 ;  /* 0x0000000100007836 */ /* 0x008fca0000000000 */
[----:B-1----:R-:W-:-:S04]  /*1a9e0*/  LEA.HI R2, R0, R0, RZ, 0x1 ;  /* 0x0000000000027211 */ /* 0x002fc800078f08ff */
[----:B------:R-:W-:-:S05]  /*1a9f0*/  LOP3.LUT R3, R2, 0xfffffffe, RZ, 0xc0, !PT ;  /* 0xfffffffe02037812 */ /* 0x000fca00078ec0ff */
[----:B------:R-:W-:Y:S01]  /*1aa00*/  IMAD.IADD R3, R0, 0x1, -R3 ;  /* 0x0000000100037824 */ /* 0x000fe200078e0a03 */
[----:B------:R-:W-:-:S04]  /*1aa10*/  MOV R0, 0x400 ;  /* 0x0000040000007802 */ /* 0x000fc80000000f00 */
[----:B0-----:R-:W-:Y:S02]  /*1aa20*/  LEA R0, R5, R0, 0x18 ;  /* 0x0000000005007211 */ /* 0x001fe400078ec0ff */
[----:B------:R-:W-:-:S04]  /*1aa30*/  SHF.L.U32 R3, R3, 0x1f, RZ ;  /* 0x0000001f03037819 */ /* 0x000fc800000006ff */
[----:B------:R-:W0:Y:S02]  /*1aa40*/  SYNCS.PHASECHK.TRANS64.TRYWAIT P0, [R0+URZ+0x33420], R3 ;  /* 0x03342003000075a7 */ /* 0x000e24000800017f */
[----:B0-----:R-:W-:Y:S05]  /*1aa50*/  @!P0 BRA `(.L_x_1146) ;  /* 0x0000001000008947 */ /* 0x001fea0003800000 */
.L_x_1185:
[----:B------:R-:W-:Y:S05]  /*1aa60*/  BSYNC B0 ;  /* 0x0000000000007941 */ /* 0x000fea0003800000 */
.L_x_1145:
[----:B------:R-:W-:-:S03]  /*1aa70*/  UMOV UR4, 0xffffffff ;  /* 0xffffffff00047882 */ /* 0x000fc60000000000 */
[----:B------:R-:W-:Y:S05]  /*1aa80*/  BRA.DIV UR4, `(.L_x_1147) ;  /* 0x0000001204087947 */ /* 0x000fea000b800000 */
[----:B------:R-:W1:Y:S02]  /*1aa90*/  S2R R2, SR_TID.X ;  /* 0x0000000000027919 */ /* 0x000e640000002100 */
[----:B-1----:R-:W-:-:S04]  /*1aaa0*/  SHF.R.U32.HI R2, RZ, 0x5, R2 ;  /* 0x00000005ff027819 */ /* 0x002fc80000011602 */
[----:B------:R-:W-:-:S05]  /*1aab0*/  LOP3.LUT R2, R2, 0x3, RZ, 0xc0, !PT ;  /* 0x0000000302027812 */ /* 0x000fca00078ec0ff */
[----:B------:R1:W3:Y:S02]  /*1aac0*/  SHFL.IDX PT, R14, R2, RZ, 0x1f ;  /* 0x00001fff020e7589 */ /* 0x0002e400000e0000 */
.L_x_1188:
[----:B---3--:R-:W-:Y:S01]  /*1aad0*/  ISETP.NE.AND P0, PT, R14, RZ, PT ;  /* 0x000000ff0e00720c */ /* 0x008fe20003f05270 */
[----:B------:R-:W-:-:S12]  /*1aae0*/  BSSY B0, `(.L_x_1148) ;  /* 0x000002c000007945 */ /* 0x000fd80003800000 */
[----:B------:R-:W-:Y:S05]  /*1aaf0*/  @P0 BRA `(.L_x_1149) ;  /* 0x0000000000a80947 */ /* 0x000fea0003800000 */
[----:B------:R-:W-:-:S03]  /*1ab00*/  UMOV UR4, 0xffffffff ;  /* 0xffffffff00047882 */ /* 0x000fc60000000000 */
[----:B------:R-:W-:Y:S05]  /*1ab10*/  BRA.DIV UR4, `(.L_x_1150) ;  /* 0x0000001204187947 */ /* 0x000fea000b800000 */
[----:B------:R-:W-:-:S13]  /*1ab20*/  ELECT P6, URZ, PT ;  /* 0x00000000003f782f */ /* 0x000fda00038c0000 */
.L_x_1191:
[----:B------:R-:W-:Y:S05]  /*1ab30*/  @!P6 BRA `(.L_x_1149) ;  /* 0x000000000098e947 */ /* 0x000fea0003800000 */
[----:B------:R-:W-:-:S06]  /*1ab40*/  ULOP3.LUT UR4, UR38, 0x2, URZ, 0xfc, !UPT ;  /* 0x0000000226047892 */ /* 0x000fcc000f8efc3f */
[----:B-1----:R-:W-:-:S05]  /*1ab50*/  IMAD.U32 R2, RZ, RZ, UR4 ;  /* 0x00000004ff027e24 */ /* 0x002fca000f8e00ff */
[----:B------:R-:W-:-:S13]  /*1ab60*/  ISETP.NE.AND P0, PT, R2, 0x3, PT ;  /* 0x000000030200780c */ /* 0x000fda0003f05270 */
[----:B------:R-:W-:Y:S05]  /*1ab70*/  @!P0 BRA `(.L_x_1151) ;  /* 0x0000000000048947 */ /* 0x000fea0003800000 */
[----:B------:R-:W-:Y:S01]  /*1ab80*/  BPT.TRAP 0x1 ;  /* 0x000000040000795c */ /* 0x000fe20000300000 */
.L_x_1151:
[----:B------:R-:W3:Y:S01]  /*1ab90*/  LDL.LU R7, [R1] ;  /* 0x0000000001077983 */ /* 0x000ee20000300800 */
[----:B------:R-:W-:Y:S02]  /*1aba0*/  VIADD R2, R0, 0x33440 ;  /* 0x0003344000027836 */ /* 0x000fe40000000000 */
[C---:B0-----:R-:W-:Y:S02]  /*1abb0*/  VIADD R3, R19.reuse, 0x1 ;  /* 0x0000000113037836 */ /* 0x041fe40000000000 */
[----:B------:R-:W-:-:S03]  /*1abc0*/  IMAD R6, R19, 0x8, R2 ;  /* 0x0000000813067824 */ /* 0x000fc600078e0202 */
[----:B------:R-:W-:-:S04]  /*1abd0*/  ISETP.NE.AND P2, PT, R3, 0x2, PT ;  /* 0x000000020300780c */ /* 0x000fc80003f45270 */
[----:B------:R-:W-:Y:S02]  /*1abe0*/  SEL R4, RZ, 0x1, P2 ;  /* 0x00000001ff047807 */ /* 0x000fe40001000000 */
[----:B------:R-:W-:Y:S02]  /*1abf0*/  SEL R3, R3, RZ, P2 ;  /* 0x000000ff03037207 */ /* 0x000fe40001000000 */
[C---:B---3--:R-:W-:Y:S02]  /*1ac00*/  SHF.L.U32 R5, R7.reuse, 0x1f, RZ ;  /* 0x0000001f07057819 */ /* 0x048fe400000006ff */
[----:B------:R-:W-:Y:S01]  /*1ac10*/  LOP3.LUT R4, R7, R4, RZ, 0x3c, !PT ;  /* 0x0000000407047212 */ /* 0x000fe200078e3cff */
[----:B------:R-:W-:Y:S01]  /*1ac20*/  IMAD R7, R3, 0x8, R2 ;  /* 0x0000000803077824 */ /* 0x000fe200078e0202 */
[----:B------:R-:W0:Y:S02]  /*1ac30*/  SYNCS.PHASECHK.TRANS64.TRYWAIT P1, [R6+URZ], R5 ;  /* 0x00000005060075a7 */ /* 0x000e24000802017f */
[----:B------:R-:W-:Y:S01]  /*1ac40*/  SHF.L.U32 R2, R4, 0x1f, RZ ;  /* 0x0000001f04027819 */ /* 0x000fe200000006ff */
[----:B0-----:R-:W-:Y:S06]  /*1ac50*/  @!P1 BRA `(.L_x_1152) ;  /* 0x0000000c00e89947 */ /* 0x001fec0003800000 */
.L_x_1192:
[----:B------:R-:W1:Y:S02]  /*1ac60*/  SYNCS.PHASECHK.TRANS64.TRYWAIT P1, [R7+URZ], R2 ;  /* 0x00000002070075a7 */ /* 0x000e64000802017f */
[----:B-1----:R-:W-:Y:S05]  /*1ac70*/  @!P1 BRA `(.L_x_1153) ;  /* 0x0000000c00f49947 */ /* 0x002fea0003800000 */
.L_x_1193:
[----:B------:R-:W-:Y:S05]  /*1ac80*/  @!P0 BRA `(.L_x_1154) ;  /* 0x0000000000048947 */ /* 0x000fea0003800000 */
[----:B------:R-:W-:Y:S01]  /*1ac90*/  BPT.TRAP 0x1 ;  /* 0x000000040000795c */ /* 0x000fe20000300000 */
.L_x_1154:
[----:B------:R-:W-:-:S04]  /*1aca0*/  IMAD R4, R19, 0x8, R0 ;  /* 0x0000000813047824 */ /* 0x000fc800078e0200 */
[----:B------:R-:W3:Y:S02]  /*1acb0*/  SYNCS.PHASECHK.TRANS64.TRYWAIT P1, [R4+URZ+0x33460], R5 ;  /* 0x03346005040075a7 */ /* 0x000ee4000802017f */
[----:B---3--:R-:W-:Y:S05]  /*1acc0*/  @!P1 BRA `(.L_x_1155) ;  /* 0x0000000c00f49947 */ /* 0x008fea0003800000 */
.L_x_1194:
[----:B------:R-:W-:Y:S05]  /*1acd0*/  @!P0 BRA `(.L_x_1156) ;  /* 0x0000000000048947 */ /* 0x000fea0003800000 */
[----:B------:R-:W-:Y:S01]  /*1ace0*/  BPT.TRAP 0x1 ;  /* 0x000000040000795c */ /* 0x000fe20000300000 */
.L_x_1156:
[----:B------:R-:W-:-:S04]  /*1acf0*/  IMAD R3, R3, 0x8, R0 ;  /* 0x0000000803037824 */ /* 0x000fc800078e0200 */
[----:B------:R-:W4:Y:S02]  /*1ad00*/  SYNCS.PHASECHK.TRANS64.TRYWAIT P1, [R3+URZ+0x33460], R2 ;  /* 0x03346002030075a7 */ /* 0x000f24000802017f */
[----:B----4-:R-:W-:Y:S05]  /*1ad10*/  @!P1 BRA `(.L_x_1157) ;  /* 0x0000000c00f49947 */ /* 0x010fea0003800000 */
.L_x_1195:
[----:B------:R-:W-:Y:S05]  /*1ad20*/  @!P0 BRA `(.L_x_1158) ;  /* 0x0000000000048947 */ /* 0x000fea0003800000 */
[----:B------:R-:W-:Y:S01]  /*1ad30*/  BPT.TRAP 0x1 ;  /* 0x000000040000795c */ /* 0x000fe20000300000 */
.L_x_1158:
[----:B------:R-:W5:Y:S02]  /*1ad40*/  SYNCS.PHASECHK.TRANS64.TRYWAIT P0, [R4+URZ+0x33480], R5 ;  /* 0x03348005040075a7 */ /* 0x000f64000800017f */
[----:B-----5:R-:W-:Y:S05]  /*1ad50*/  @!P0 BRA `(.L_x_1159) ;  /* 0x0000000c00f88947 */ /* 0x020fea0003800000 */
.L_x_1160:
[----:B------:R0:W0:Y:S02]  /*1ad60*/  SYNCS.PHASECHK.TRANS64.TRYWAIT P0, [R3+URZ+0x33480], R2 ;  /* 0x03348002030075a7 */ /* 0x000024000800017f */
[----:B0-----:R-:W-:Y:S05]  /*1ad70*/  @!P0 NANOSLEEP.SYNCS 0x989680 ;  /* 0x009896800000895d */ /* 0x001fea0003900000 */
[----:B------:R-:W0:Y:S02]  /*1ad80*/  @!P0 SYNCS.PHASECHK.TRANS64 P0, [R3+URZ+0x33480], R2 ;  /* 0x03348002030085a7 */ /* 0x000e24000800007f */
[----:B0-----:R-:W-:Y:S05]  /*1ad90*/  @!P0 BRA `(.L_x_1160) ;  /* 0xfffffffc00f08947 */ /* 0x001fea000383ffff */
.L_x_1149:
[----:B------:R-:W-:Y:S05]  /*1ada0*/  BSYNC B0 ;  /* 0x0000000000007941 */ /* 0x000fea0003800000 */
.L_x_1148:
[----:B------:R-:W-:Y:S05]  /*1adb0*/  EXIT ;  /* 0x000000000000794d */ /* 0x000fea0003800000 */
.L_x_982:
[----:B0-----:R-:W-:-:S04]  /*1adc0*/  IMAD.U32 R3, RZ, RZ, UR41 ;  /* 0x00000029ff037e24 */ /* 0x001fc8000f8e00ff */
[----:B------:R0:W1:Y:S03]  /*1add0*/  SYNCS.PHASECHK.TRANS64.TRYWAIT P1, [R3+URZ+0x33400], R0 ;  /* 0x03340000030075a7 */ /* 0x000066000802017f */
[----:B-1----:R-:W-:Y:S05]  /*1ade0*/  @!P1 NANOSLEEP.SYNCS 0x989680 ;  /* 0x009896800000995d */ /* 0x002fea0003900000 */
[----:B------:R-:W1:Y:S02]  /*1adf0*/  @!P1 SYNCS.PHASECHK.TRANS64 P1, [R3+URZ+0x33400], R0 ;  /* 0x03340000030095a7 */ /* 0x000e64000802007f */
[----:B-1----:R-:W-:Y:S05]  /*1ae00*/  @!P1 BRA `(.L_x_982) ;  /* 0xfffffffc00ec9947 */ /* 0x002fea000383ffff */
[----:B------:R-:W-:Y:S05]  /*1ae10*/  BRA `(.L_x_1161) ;  /* 0xfffffe7000007947 */ /* 0x000fea000383ffff */
.L_x_986:
[----:B-1----:R1:W2:Y:S02]  /*1ae20*/  SYNCS.PHASECHK.TRANS64.TRYWAIT P1, [R3+URZ+0x33430], R0 ;  /* 0x03343000030075a7 */ /* 0x0022a4000802017f */
[----:B--2---:R-:W-:Y:S05]  /*1ae30*/  @!P1 NANOSLEEP.SYNCS 0x989680 ;  /* 0x009896800000995d */ /* 0x004fea0003900000 */
[----:B------:R-:W2:Y:S02]  /*1ae40*/  @!P1 SYNCS.PHASECHK.TRANS64 P1, [R3+URZ+0x33430], R0 ;  /* 0x03343000030095a7 */ /* 0x000ea4000802007f */
[----:B--2---:R-:W-:Y:S05]  /*1ae50*/  @!P1 BRA `(.L_x_986) ;  /* 0xfffffffc00f09947 */ /* 0x004fea000383ffff */
[----:B------:R-:W-:Y:S05]  /*1ae60*/  BRA `(.L_x_985) ;  /* 0xfffffe70002c7947 */ /* 0x000fea000383ffff */
.L_x_1002:
[----:B-1----:R-:W-:-:S04]  /*1ae70*/  IMAD.U32 R8, RZ, RZ, UR6 ;  /* 0x00000006ff087e24 */ /* 0x002fc8000f8e00ff */
[----:B------:R1:W2:Y:S03]  /*1ae80*/  SYNCS.PHASECHK.TRANS64.TRYWAIT P1, [R8+URZ+0x33430], R7 ;  /* 0x03343007080075a7 */ /* 0x0002a6000802017f */
[----:B--2---:R-:W-:Y:S05]  /*1ae90*/  @!P1 NANOSLEEP.SYNCS 0x989680 ;  /* 0x009896800000995d */ /* 0x004fea0003900000 */
[----:B------:R-:W2:Y:S02]  /*1aea0*/  @!P1 SYNCS.PHASECHK.TRANS64 P1, [R8+URZ+0x33430], R7 ;  /* 0x03343007080095a7 */ /* 0x000ea4000802007f */
[----:B--2---:R-:W-:Y:S05]  /*1aeb0*/  @!P1 BRA `(.L_x_1002) ;  /* 0xfffffffc00ec9947 */ /* 0x004fea000383ffff */
[----:B------:R-:W-:Y:S05]  /*1aec0*/  BRA `(.L_x_999) ;  /* 0xfffffeb400587947 */ /* 0x000fea000383ffff */
.L_x_1006:
[----:B-1----:R-:W-:-:S04]  /*1aed0*/  IMAD.U32 R8, RZ, RZ, UR6 ;  /* 0x00000006ff087e24 */ /* 0x002fc8000f8e00ff */
[----:B------:R1:W2:Y:S03]  /*1aee0*/  SYNCS.PHASECHK.TRANS64.TRYWAIT P1, [R8+URZ+0x33450], R7 ;  /* 0x03345007080075a7 */ /* 0x0002a6000802017f */
[----:B--2---:R-:W-:Y:S05]  /*1aef0*/  @!P1 NANOSLEEP.SYNCS 0x989680 ;  /* 0x009896800000995d */ /* 0x004fea0003900000 */
[----:B------:R-:W2:Y:S02]  /*1af00*/  @!P1 SYNCS.PHASECHK.TRANS64 P1, [R8+URZ+0x33450], R7 ;  /* 0x03345007080095a7 */ /* 0x000ea4000802007f */
[----:B--2---:R-:W-:Y:S05]  /*1af10*/  @!P1 BRA `(.L_x_1006) ;  /* 0xfffffffc00ec9947 */ /* 0x004fea000383ffff */
[----:B------:R-:W-:Y:S05]  /*1af20*/  BRA `(.L_x_1003) ;  /* 0xfffffec0004c7947 */ /* 0x000fea000383ffff */
.L_x_1024:
[----:B-1----:R-:W-:-:S04]  /*1af30*/  IMAD.U32 R3, RZ, RZ, UR6 ;  /* 0x00000006ff037e24 */ /* 0x002fc8000f8e00ff */
[----:B------:R1:W2:Y:S03]  /*1af40*/  SYNCS.PHASECHK.TRANS64.TRYWAIT P1, [R3+URZ+0x33430], R0 ;  /* 0x03343000030075a7 */ /* 0x0002a6000802017f */
[----:B--2---:R-:W-:Y:S05]  /*1af50*/  @!P1 NANOSLEEP.SYNCS 0x989680 ;  /* 0x009896800000995d */ /* 0x004fea0003900000 */
[----:B------:R-:W2:Y:S02]  /*1af60*/  @!P1 SYNCS.PHASECHK.TRANS64 P1, [R3+URZ+0x33430], R0 ;  /* 0x03343000030095a7 */ /* 0x000ea4000802007f */
[----:B--2---:R-:W-:Y:S05]  /*1af70*/  @!P1 BRA `(.L_x_1024) ;  /* 0xfffffffc00ec9947 */ /* 0x004fea000383ffff */
[----:B------:R-:W-:Y:S05]  /*1af80*/  BRA `(.L_x_1021) ;  /* 0xffffff0000a47947 */ /* 0x000fea000383ffff */
.L_x_1028:
[----:B-1----:R-:W-:-:S04]  /*1af90*/  IMAD.U32 R3, RZ, RZ, UR6 ;  /* 0x00000006ff037e24 */ /* 0x002fc8000f8e00ff */
[----:B------:R1:W2:Y:S03]  /*1afa0*/  SYNCS.PHASECHK.TRANS64.TRYWAIT P1, [R3+URZ+0x33450], R0 ;  /* 0x03345000030075a7 */ /* 0x0002a6000802017f */
[----:B--2---:R-:W-:Y:S05]  /*1afb0*/  @!P1 NANOSLEEP.SYNCS 0x989680 ;  /* 0x009896800000995d */ /* 0x004fea0003900000 */
[----:B------:R-:W2:Y:S02]  /*1afc0*/  @!P1 SYNCS.PHASECHK.TRANS64 P1, [R3+URZ+0x33450], R0 ;  /* 0x03345000030095a7 */ /* 0x000ea4000802007f */
[----:B--2---:R-:W-:Y:S05]  /*1afd0*/  @!P1 BRA `(.L_x_1028) ;  /* 0xfffffffc00ec9947 */ /* 0x004fea000383ffff */
[----:B------:R-:W-:Y:S05]  /*1afe0*/  BRA `(.L_x_1025) ;  /* 0xffffff0c00a47947 */ /* 0x000fea000383ffff */
.L_x_1035:
[----:B-1----:R-:W-:-:S04]  /*1aff0*/  IMAD.U32 R3, RZ, RZ, UR6 ;  /* 0x00000006ff037e24 */ /* 0x002fc8000f8e00ff */
[----:B------:R1:W2:Y:S03]  /*1b000*/  SYNCS.PHASECHK.TRANS64.TRYWAIT P1, [R3+URZ+0x33430], R0 ;  /* 0x03343000030075a7 */ /* 0x0002a6000802017f */
[----:B--2---:R-:W-:Y:S05]  /*1b010*/  @!P1 NANOSLEEP.SYNCS 0x989680 ;  /* 0x009896800000995d */ /* 0x004fea0003900000 */
[----:B------:R-:W2:Y:S02]  /*1b020*/  @!P1 SYNCS.PHASECHK.TRANS64 P1, [R3+URZ+0x33430], R0 ;  /* 0x03343000030095a7 */ /* 0x000ea4000802007f */
[----:B--2---:R-:W-:Y:S05]  /*1b030*/  @!P1 BRA `(.L_x_1035) ;  /* 0xfffffffc00ec9947 */ /* 0x004fea000383ffff */
[----:B------:R-:W-:Y:S05]  /*1b040*/  BRA `(.L_x_1032) ;  /* 0xffffff3000387947 */ /* 0x000fea000383ffff */
.L_x_1039:
[----:B-1----:R-:W-:-:S04]  /*1b050*/  IMAD.U32 R3, RZ, RZ, UR6 ;  /* 0x00000006ff037e24 */ /* 0x002fc8000f8e00ff */
[----:B------:R1:W2:Y:S03]  /*1b060*/  SYNCS.PHASECHK.TRANS64.TRYWAIT P1, [R3+URZ+0x33450], R0 ;  /* 0x03345000030075a7 */ /* 0x0002a6000802017f */
[----:B--2---:R-:W-:Y:S05]  /*1b070*/  @!P1 NANOSLEEP.SYNCS 0x989680 ;  /* 0x009896800000995d */ /* 0x004fea0003900000 */
[----:B------:R-:W2:Y:S02]  /*1b080*/  @!P1 SYNCS.PHASECHK.TRANS64 P1, [R3+URZ+0x33450], R0 ;  /* 0x03345000030095a7 */ /* 0x000ea4000802007f */
[----:B--2---:R-:W-:Y:S05]  /*1b090*/  @!P1 BRA `(.L_x_1039) ;  /* 0xfffffffc00ec9947 */ /* 0x004fea000383ffff */
[----:B------:R-:W-:Y:S05]  /*1b0a0*/  BRA `(.L_x_1036) ;  /* 0xffffff3c00387947 */ /* 0x000fea000383ffff */
.L_x_1053:
[----:B-1----:R-:W-:-:S04]  /*1b0b0*/  IMAD.U32 R7, RZ, RZ, UR9 ;  /* 0x00000009ff077e24 */ /* 0x002fc8000f8e00ff */
[----:B------:R1:W2:Y:S03]  /*1b0c0*/  SYNCS.PHASECHK.TRANS64.TRYWAIT P1, [R7+URZ+0x33450], R4 ;  /* 0x03345004070075a7 */ /* 0x0002a6000802017f */
[----:B--2---:R-:W-:Y:S05]  /*1b0d0*/  @!P1 NANOSLEEP.SYNCS 0x989680 ;  /* 0x009896800000995d */ /* 0x004fea0003900000 */
[----:B------:R-:W2:Y:S02]  /*1b0e0*/  @!P1 SYNCS.PHASECHK.TRANS64 P1, [R7+URZ+0x33450], R4 ;  /* 0x03345004070095a7 */ /* 0x000ea4000802007f */
[----:B--2---:R-:W-:Y:S05]  /*1b0f0*/  @!P1 BRA `(.L_x_1053) ;  /* 0xfffffffc00ec9947 */ /* 0x004fea000383ffff */
[----:B------:R-:W-:Y:S05]  /*1b100*/  BRA `(.L_x_1052) ;  /* 0xffffff7800b47947 */ /* 0x000fea000383ffff */
.L_x_1093:
[----:B------:R-:W-:Y:S02]  /*1b110*/  IMAD.MOV.U32 R13, RZ, RZ, R0 ;  /* 0x000000ffff0d7224 */ /* 0x000fe400078e0000 */
[----:B------:R-:W-:Y:S02]  /*1b120*/  IMAD.MOV.U32 R12, RZ, RZ, RZ ;  /* 0x000000ffff0c7224 */ /* 0x000fe400078e00ff */
[----:B------:R-:W-:Y:S02]  /*1b130*/  IMAD.MOV.U32 R11, RZ, RZ, 0x1f ;  /* 0x0000001fff0b7424 */ /* 0x000fe400078e00ff */
[----:B------:R-:W-:-:S07]  /*1b140*/  IMAD.MOV.U32 R15, RZ, RZ, -0x1 ;  /* 0xffffffffff0f7424 */ /* 0x000fce00078e00ff */
[----:B0-----:R-:W-:Y:S05]  /*1b150*/  WARPSYNC.COLLECTIVE R15, `(.L_x_1162) ;  /* 0x000000000f087348 */ /* 0x001fea0003c00000 */
[----:B------:R1:W2:Y:S02]  /*1b160*/  SHFL.IDX P6, R14, R13, R12, R11 ;  /* 0x0000000c0d0e7389 */ /* 0x0002a400000c000b */
[----:B012---:R-:W-:Y:S01]  /*1b170*/  ENDCOLLECTIVE ;  /* 0x000000000000791b */ /* 0x007fe20003800000 */
.L_x_1162:
[----:B------:R-:W-:Y:S05]  /*1b180*/  BRA `(.L_x_1163) ;  /* 0xffffffc400f87947 */ /* 0x000fea000383ffff */
.L_x_1095:
[----:B------:R-:W-:Y:S01]  /*1b190*/  BSSY B0, `(.L_x_1164) ;  /* 0x0000006000007945 */ /* 0x000fe20003800000 */
[----:B------:R-:W-:-:S07]  /*1b1a0*/  IMAD.MOV.U32 R15, RZ, RZ, -0x1 ;  /* 0xffffffffff0f7424 */ /* 0x000fce00078e00ff */
[----:B0-----:R-:W-:Y:S05]  /*1b1b0*/  WARPSYNC.COLLECTIVE R15, `(.L_x_1165) ;  /* 0x000000000f0c7348 */ /* 0x001fea0003c00000 */
[----:B------:R-:W-:Y:S02]  /*1b1c0*/  ELECT P6, UR62, PT ;  /* 0x00000000003e782f */ /* 0x000fe400038c0000 */
[----:B------:R-:W-:Y:S01]  /*1b1d0*/  MOV R14, UR62 ;  /* 0x0000003e000e7c02 */ /* 0x000fe20008000f00 */
[----:B0-----:R-:W-:Y:S10]  /*1b1e0*/  ENDCOLLECTIVE ;  /* 0x000000000000791b */ /* 0x001ff40003800000 */
.L_x_1165:
[----:B------:R-:W-:Y:S05]  /*1b1f0*/  BSYNC B0 ;  /* 0x0000000000007941 */ /* 0x000fea0003800000 */
.L_x_1164:
[----:B------:R-:W-:Y:S05]  /*1b200*/  BRA `(.L_x_1166) ;  /* 0xffffffc800007947 */ /* 0x000fea000383ffff */
.L_x_1097:
[----:B0-----:R0:W1:Y:S02]  /*1b210*/  SYNCS.PHASECHK.TRANS64.TRYWAIT P1, [R4+URZ+0x33480], R3 ;  /* 0x03348003040075a7 */ /* 0x001064000802017f */
[----:B-1----:R-:W-:Y:S05]  /*1b220*/  @!P1 NANOSLEEP.SYNCS 0x989680 ;  /* 0x009896800000995d */ /* 0x002fea0003900000 */
[----:B------:R-:W1:Y:S02]  /*1b230*/  @!P1 SYNCS.PHASECHK.TRANS64 P1, [R4+URZ+0x33480], R3 ;  /* 0x03348003040095a7 */ /* 0x000e64000802007f */
[----:B-1----:R-:W-:Y:S05]  /*1b240*/  @!P1 BRA `(.L_x_1097) ;  /* 0xfffffffc00f09947 */ /* 0x002fea000383ffff */
[----:B------:R-:W-:Y:S05]  /*1b250*/  BRA `(.L_x_1167) ;  /* 0xffffffc8005c7947 */ /* 0x000fea000383ffff */
.L_x_1099:
[----:B-1----:R1:W2:Y:S02]  /*1b260*/  SYNCS.PHASECHK.TRANS64.TRYWAIT P1, [R4+URZ+0x33440], R3 ;  /* 0x03344003040075a7 */ /* 0x0022a4000802017f */
[----:B--2---:R-:W-:Y:S05]  /*1b270*/  @!P1 NANOSLEEP.SYNCS 0x989680 ;  /* 0x009896800000995d */ /* 0x004fea0003900000 */
[----:B------:R-:W2:Y:S02]  /*1b280*/  @!P1 SYNCS.PHASECHK.TRANS64 P1, [R4+URZ+0x33440], R3 ;  /* 0x03344003040095a7 */ /* 0x000ea4000802007f */
[----:B--2---:R-:W-:Y:S05]  /*1b290*/  @!P1 BRA `(.L_x_1099) ;  /* 0xfffffffc00f09947 */ /* 0x004fea000383ffff */
[----:B------:R-:W-:Y:S05]  /*1b2a0*/  BRA `(.L_x_1168) ;  /* 0xffffffc800e07947 */ /* 0x000fea000383ffff */
.L_x_1103:
[----:B------:R-:W-:Y:S02]  /*1b2b0*/  IMAD.MOV.U32 R13, RZ, RZ, R5 ;  /* 0x000000ffff0d7224 */ /* 0x000fe400078e0005 */
[----:B------:R-:W-:Y:S02]  /*1b2c0*/  IMAD.MOV.U32 R12, RZ, RZ, RZ ;  /* 0x000000ffff0c7224 */ /* 0x000fe400078e00ff */
[----:B------:R-:W-:Y:S02]  /*1b2d0*/  IMAD.MOV.U32 R11, RZ, RZ, 0x1c1f ;  /* 0x00001c1fff0b7424 */ /* 0x000fe400078e00ff */
[----:B------:R-:W-:Y:S02]  /*1b2e0*/  IMAD.MOV.U32 R15, RZ, RZ, -0x1 ;  /* 0xffffffffff0f7424 */ /* 0x000fe400078e00ff */
[----:B------:R-:W-:-:S07]  /*1b2f0*/  VIADD R0, R10, UR42 ;  /* 0x0000002a0a007c36 */ /* 0x000fce0008000000 */
[----:B-----5:R-:W-:Y:S05]  /*1b300*/  WARPSYNC.COLLECTIVE R15, `(.L_x_1169) ;  /* 0x000000000f087348 */ /* 0x020fea0003c00000 */
[----:B------:R0:W1:Y:S02]  /*1b310*/  SHFL.IDX P6, R14, R13, R12, R11 ;  /* 0x0000000c0d0e7389 */ /* 0x00006400000c000b */
[----:B01---5:R-:W-:Y:S01]  /*1b320*/  ENDCOLLECTIVE ;  /* 0x000000000000791b */ /* 0x023fe20003800000 */
.L_x_1169:
[----:B------:R-:W-:Y:S02]  /*1b330*/  IMAD.MOV.U32 R13, RZ, RZ, R6 ;  /* 0x000000ffff0d7224 */ /* 0x000fe400078e0006 */
[----:B------:R-:W-:-:S07]  /*1b340*/  IMAD.MOV.U32 R2, RZ, RZ, R14 ;  /* 0x000000ffff027224 */ /* 0x000fce00078e000e */
[----:B------:R-:W-:Y:S05]  /*1b350*/  WARPSYNC.COLLECTIVE R15, `(.L_x_1170) ;  /* 0x000000000f087348 */ /* 0x000fea0003c00000 */
[----:B------:R0:W1:Y:S02]  /*1b360*/  SHFL.IDX P6, R14, R13, R12, R11 ;  /* 0x0000000c0d0e7389 */ /* 0x00006400000c000b */
[----:B01----:R-:W-:Y:S01]  /*1b370*/  ENDCOLLECTIVE ;  /* 0x000000000000791b */ /* 0x003fe20003800000 */
.L_x_1170:
        /* <DEDUP_REMOVED lines=10> */
.L_x_1171:
        /* <DEDUP_REMOVED lines=17> */
.L_x_1172:
[----:B------:R-:W-:Y:S02]  /*1b530*/  IMAD.MOV.U32 R13, RZ, RZ, R5 ;  /* 0x000000ffff0d7224 */ /* 0x000fe400078e0005 */
[----:B------:R-:W-:Y:S02]  /*1b540*/  IMAD.MOV.U32 R12, RZ, RZ, 0x2 ;  /* 0x00000002ff0c7424 */ /* 0x000fe400078e00ff */
[----:B------:R-:W-:-:S07]  /*1b550*/  IMAD.MOV.U32 R3, RZ, RZ, R14 ;  /* 0x000000ffff037224 */ /* 0x000fce00078e000e */
[----:B------:R-:W-:Y:S05]  /*1b560*/  WARPSYNC.COLLECTIVE R15, `(.L_x_1173) ;  /* 0x000000000f087348 */ /* 0x000fea0003c00000 */
[----:B------:R0:W1:Y:S02]  /*1b570*/  SHFL.IDX P6, R14, R13, R12, R11 ;  /* 0x0000000c0d0e7389 */ /* 0x00006400000c000b */
[----:B01----:R-:W-:Y:S01]  /*1b580*/  ENDCOLLECTIVE ;  /* 0x000000000000791b */ /* 0x003fe20003800000 */
.L_x_1173:
        /* <DEDUP_REMOVED lines=18> */
.L_x_1174:
[----:B------:R-:W-:Y:S02]  /*1b6b0*/  IMAD.MOV.U32 R13, RZ, RZ, R5 ;  /* 0x000000ffff0d7224 */ /* 0x000fe400078e0005 */
[----:B------:R-:W-:Y:S02]  /*1b6c0*/  IMAD.MOV.U32 R12, RZ, RZ, 0x3 ;  /* 0x00000003ff0c7424 */ /* 0x000fe400078e00ff */
[----:B------:R-:W-:-:S07]  /*1b6d0*/  IMAD.MOV.U32 R3, RZ, RZ, R14 ;  /* 0x000000ffff037224 */ /* 0x000fce00078e000e */
[----:B------:R-:W-:Y:S05]  /*1b6e0*/  WARPSYNC.COLLECTIVE R15, `(.L_x_1175) ;  /* 0x000000000f087348 */ /* 0x000fea0003c00000 */
[----:B------:R0:W1:Y:S02]  /*1b6f0*/  SHFL.IDX P6, R14, R13, R12, R11 ;  /* 0x0000000c0d0e7389 */ /* 0x00006400000c000b */
[----:B01----:R-:W-:Y:S01]  /*1b700*/  ENDCOLLECTIVE ;  /* 0x000000000000791b */ /* 0x003fe20003800000 */
.L_x_1175:
        /* <DEDUP_REMOVED lines=10> */
.L_x_1176:
        /* <DEDUP_REMOVED lines=8> */
.L_x_1108:
[----:B-1----:R1:W2:Y:S02]  /*1b830*/  SYNCS.PHASECHK.TRANS64.TRYWAIT P0, [R18+URZ+0x33420], R3 ;  /* 0x03342003120075a7 */ /* 0x0022a4000800017f */
[----:B--2---:R-:W-:Y:S05]  /*1b840*/  @!P0 NANOSLEEP.SYNCS 0x989680 ;  /* 0x009896800000895d */ /* 0x004fea0003900000 */
[----:B------:R-:W2:Y:S02]  /*1b850*/  @!P0 SYNCS.PHASECHK.TRANS64 P0, [R18+URZ+0x33420], R3 ;  /* 0x03342003120085a7 */ /* 0x000ea4000800007f */
[----:B--2---:R-:W-:Y:S05]  /*1b860*/  @!P0 BRA `(.L_x_1108) ;  /* 0xfffffffc00f08947 */ /* 0x004fea000383ffff */
[----:B------:R-:W-:Y:S05]  /*1b870*/  BRA `(.L_x_1178) ;  /* 0xffffffd000847947 */ /* 0x000fea000383ffff */
.L_x_1114:
[----:B0-----:R0:W3:Y:S02]  /*1b880*/  SYNCS.PHASECHK.TRANS64.TRYWAIT P0, [R6+URZ+0x33480], R4 ;  /* 0x03348004060075a7 */ /* 0x0010e4000800017f */
[----:B---3--:R-:W-:Y:S05]  /*1b890*/  @!P0 NANOSLEEP.SYNCS 0x989680 ;  /* 0x009896800000895d */ /* 0x008fea0003900000 */
[----:B------:R-:W3:Y:S02]  /*1b8a0*/  @!P0 SYNCS.PHASECHK.TRANS64 P0, [R6+URZ+0x33480], R4 ;  /* 0x03348004060085a7 */ /* 0x000ee4000800007f */
[----:B---3--:R-:W-:Y:S05]  /*1b8b0*/  @!P0 BRA `(.L_x_1114) ;  /* 0xfffffffc00f08947 */ /* 0x008fea000383ffff */
[----:B------:R-:W-:Y:S05]  /*1b8c0*/  BRA `(.L_x_1179) ;  /* 0xffffffd400347947 */ /* 0x000fea000383ffff */
.L_x_1121:
[----:B-1----:R1:W3:Y:S02]  /*1b8d0*/  SYNCS.PHASECHK.TRANS64.TRYWAIT P0, [R6+URZ+0x33440], R4 ;  /* 0x03344004060075a7 */ /* 0x0022e4000800017f */
[----:B---3--:R-:W-:Y:S05]  /*1b8e0*/  @!P0 NANOSLEEP.SYNCS 0x989680 ;  /* 0x009896800000895d */ /* 0x008fea0003900000 */
[----:B------:R-:W3:Y:S02]  /*1b8f0*/  @!P0 SYNCS.PHASECHK.TRANS64 P0, [R6+URZ+0x33440], R4 ;  /* 0x03344004060085a7 */ /* 0x000ee4000800007f */
[----:B---3--:R-:W-:Y:S05]  /*1b900*/  @!P0 BRA `(.L_x_1121) ;  /* 0xfffffffc00f08947 */ /* 0x008fea000383ffff */
[----:B------:R-:W-:Y:S05]  /*1b910*/  BRA `(.L_x_1180) ;  /* 0xffffffd8002c7947 */ /* 0x000fea000383ffff */
.L_x_1129:
[----:B---3--:R3:W4:Y:S02]  /*1b920*/  SYNCS.PHASECHK.TRANS64.TRYWAIT P1, [R3+URZ+0x33470], R4 ;  /* 0x03347004030075a7 */ /* 0x008724000802017f */
[----:B----4-:R-:W-:Y:S05]  /*1b930*/  @!P1 NANOSLEEP.SYNCS 0x989680 ;  /* 0x009896800000995d */ /* 0x010fea0003900000 */
[----:B------:R-:W4:Y:S02]  /*1b940*/  @!P1 SYNCS.PHASECHK.TRANS64 P1, [R3+URZ+0x33470], R4 ;  /* 0x03347004030095a7 */ /* 0x000f24000802007f */
[----:B----4-:R-:W-:Y:S05]  /*1b950*/  @!P1 BRA `(.L_x_1129) ;  /* 0xfffffffc00f09947 */ /* 0x010fea000383ffff */
[----:B------:R-:W-:Y:S05]  /*1b960*/  BRA `(.L_x_1181) ;  /* 0xffffffdc00407947 */ /* 0x000fea000383ffff */
.L_x_1131:
[----:B---3--:R3:W4:Y:S02]  /*1b970*/  SYNCS.PHASECHK.TRANS64.TRYWAIT P1, [R3+URZ+0x33460], R4 ;  /* 0x03346004030075a7 */ /* 0x008724000802017f */
[----:B----4-:R-:W-:Y:S05]  /*1b980*/  @!P1 NANOSLEEP.SYNCS 0x989680 ;  /* 0x009896800000995d */ /* 0x010fea0003900000 */
[----:B------:R-:W4:Y:S02]  /*1b990*/  @!P1 SYNCS.PHASECHK.TRANS64 P1, [R3+URZ+0x33460], R4 ;  /* 0x03346004030095a7 */ /* 0x000f24000802007f */
[----:B----4-:R-:W-:Y:S05]  /*1b9a0*/  @!P1 BRA `(.L_x_1131) ;  /* 0xfffffffc00f09947 */ /* 0x010fea000383ffff */
[----:B------:R-:W-:Y:S05]  /*1b9b0*/  BRA `(.L_x_1182) ;  /* 0xffffffdc00487947 */ /* 0x000fea000383ffff */
.L_x_1138:
[----:B-1----:R1:W3:Y:S02]  /*1b9c0*/  SYNCS.PHASECHK.TRANS64.TRYWAIT P1, [R3+URZ+0x33470], R0 ;  /* 0x03347000030075a7 */ /* 0x0022e4000802017f */
[----:B---3--:R-:W-:Y:S05]  /*1b9d0*/  @!P1 NANOSLEEP.SYNCS 0x989680 ;  /* 0x009896800000995d */ /* 0x008fea0003900000 */
[----:B------:R-:W3:Y:S02]  /*1b9e0*/  @!P1 SYNCS.PHASECHK.TRANS64 P1, [R3+URZ+0x33470], R0 ;  /* 0x03347000030095a7 */ /* 0x000ee4000802007f */
[----:B---3--:R-:W-:Y:S05]  /*1b9f0*/  @!P1 BRA `(.L_x_1138) ;  /* 0xfffffffc00f09947 */ /* 0x008fea000383ffff */
[----:B------:R-:W-:Y:S05]  /*1ba00*/  BRA `(.L_x_1183) ;  /* 0xffffffe4008c7947 */ /* 0x000fea000383ffff */
.L_x_1140:
[----:B-1----:R1:W3:Y:S02]  /*1ba10*/  SYNCS.PHASECHK.TRANS64.TRYWAIT P1, [R3+URZ+0x33460], R0 ;  /* 0x03346000030075a7 */ /* 0x0022e4000802017f */
[----:B---3--:R-:W-:Y:S05]  /*1ba20*/  @!P1 NANOSLEEP.SYNCS 0x989680 ;  /* 0x009896800000995d */ /* 0x008fea0003900000 */
[----:B------:R-:W3:Y:S02]  /*1ba30*/  @!P1 SYNCS.PHASECHK.TRANS64 P1, [R3+URZ+0x33460], R0 ;  /* 0x03346000030095a7 */ /* 0x000ee4000802007f */
[----:B---3--:R-:W-:Y:S05]  /*1ba40*/  @!P1 BRA `(.L_x_1140) ;  /* 0xfffffffc00f09947 */ /* 0x008fea000383ffff */
[----:B------:R-:W-:Y:S05]  /*1ba50*/  BRA `(.L_x_1184) ;  /* 0xffffffe400947947 */ /* 0x000fea000383ffff */
.L_x_1146:
[----:B0-----:R0:W1:Y:S02]  /*1ba60*/  SYNCS.PHASECHK.TRANS64.TRYWAIT P0, [R0+URZ+0x33420], R3 ;  /* 0x03342003000075a7 */ /* 0x001064000800017f */
[----:B-1----:R-:W-:Y:S05]  /*1ba70*/  @!P0 NANOSLEEP.SYNCS 0x989680 ;  /* 0x009896800000895d */ /* 0x002fea0003900000 */
[----:B------:R-:W1:Y:S02]  /*1ba80*/  @!P0 SYNCS.PHASECHK.TRANS64 P0, [R0+URZ+0x33420], R3 ;  /* 0x03342003000085a7 */ /* 0x000e64000800007f */
[----:B-1----:R-:W-:Y:S05]  /*1ba90*/  @!P0 BRA `(.L_x_1146) ;  /* 0xfffffffc00f08947 */ /* 0x002fea000383ffff */
[----:B------:R-:W-:Y:S05]  /*1baa0*/  BRA `(.L_x_1185) ;  /* 0xffffffec00ec7947 */ /* 0x000fea000383ffff */
.L_x_1147:
        /* <DEDUP_REMOVED lines=8> */
[----:B0-2---:R-:W-:Y:S05]  /*1bb30*/  WARPSYNC.COLLECTIVE R15, `(.L_x_1187) ;  /* 0x000000000f087348 */ /* 0x005fea0003c00000 */
[----:B------:R1:W3:Y:S02]  /*1bb40*/  SHFL.IDX P6, R14, R13, R12, R11 ;  /* 0x0000000c0d0e7389 */ /* 0x0002e400000c000b */
[----:B0123--:R-:W-:Y:S01]  /*1bb50*/  ENDCOLLECTIVE ;  /* 0x000000000000791b */ /* 0x00ffe20003800000 */
.L_x_1187:
[----:B------:R-:W-:Y:S05]  /*1bb60*/  BSYNC B0 ;  /* 0x0000000000007941 */ /* 0x000fea0003800000 */
.L_x_1186:
[----:B------:R-:W-:Y:S05]  /*1bb70*/  BRA `(.L_x_1188) ;  /* 0xffffffec00d47947 */ /* 0x000fea000383ffff */
.L_x_1150:
[----:B------:R-:W-:Y:S01]  /*1bb80*/  BSSY B1, `(.L_x_1189) ;  /* 0x0000006000017945 */ /* 0x000fe20003800000 */
[----:B------:R-:W-:-:S07]  /*1bb90*/  IMAD.MOV.U32 R15, RZ, RZ, -0x1 ;  /* 0xffffffffff0f7424 */ /* 0x000fce00078e00ff */
[----:B012---:R-:W-:Y:S05]  /*1bba0*/  WARPSYNC.COLLECTIVE R15, `(.L_x_1190) ;  /* 0x000000000f0c7348 */ /* 0x007fea0003c00000 */
[----:B------:R-:W-:Y:S02]  /*1bbb0*/  ELECT P6, UR62, PT ;  /* 0x00000000003e782f */ /* 0x000fe400038c0000 */
[----:B------:R-:W-:Y:S01]  /*1bbc0*/  MOV R14, UR62 ;  /* 0x0000003e000e7c02 */ /* 0x000fe20008000f00 */
[----:B012---:R-:W-:Y:S10]  /*1bbd0*/  ENDCOLLECTIVE ;  /* 0x000000000000791b */ /* 0x007ff40003800000 */
.L_x_1190:
[----:B------:R-:W-:Y:S05]  /*1bbe0*/  BSYNC B1 ;  /* 0x0000000000017941 */ /* 0x000fea0003800000 */
.L_x_1189:
[----:B------:R-:W-:Y:S05]  /*1bbf0*/  BRA `(.L_x_1191) ;  /* 0xffffffec00cc7947 */ /* 0x000fea000383ffff */
.L_x_1152:
[----:B0-----:R0:W1:Y:S02]  /*1bc00*/  SYNCS.PHASECHK.TRANS64.TRYWAIT P1, [R6+URZ], R5 ;  /* 0x00000005060075a7 */ /* 0x001064000802017f */
[----:B-1----:R-:W-:Y:S05]  /*1bc10*/  @!P1 NANOSLEEP.SYNCS 0x989680 ;  /* 0x009896800000995d */ /* 0x002fea0003900000 */
[----:B------:R-:W1:Y:S02]  /*1bc20*/  @!P1 SYNCS.PHASECHK.TRANS64 P1, [R6+URZ], R5 ;  /* 0x00000005060095a7 */ /* 0x000e64000802007f */
[----:B-1----:R-:W-:Y:S05]  /*1bc30*/  @!P1 BRA `(.L_x_1152) ;  /* 0xfffffffc00f09947 */ /* 0x002fea000383ffff */
[----:B------:R-:W-:Y:S05]  /*1bc40*/  BRA `(.L_x_1192) ;  /* 0xfffffff000047947 */ /* 0x000fea000383ffff */
.L_x_1153:
[----:B-1----:R1:W3:Y:S02]  /*1bc50*/  SYNCS.PHASECHK.TRANS64.TRYWAIT P1, [R7+URZ], R2 ;  /* 0x00000002070075a7 */ /* 0x0022e4000802017f */
[----:B---3--:R-:W-:Y:S05]  /*1bc60*/  @!P1 NANOSLEEP.SYNCS 0x989680 ;  /* 0x009896800000995d */ /* 0x008fea0003900000 */
[----:B------:R-:W3:Y:S02]  /*1bc70*/  @!P1 SYNCS.PHASECHK.TRANS64 P1, [R7+URZ], R2 ;  /* 0x00000002070095a7 */ /* 0x000ee4000802007f */
[----:B---3--:R-:W-:Y:S05]  /*1bc80*/  @!P1 BRA `(.L_x_1153) ;  /* 0xfffffffc00f09947 */ /* 0x008fea000383ffff */
[----:B------:R-:W-:Y:S05]  /*1bc90*/  BRA `(.L_x_1193) ;  /* 0xffffffec00f87947 */ /* 0x000fea000383ffff */
.L_x_1155:
[----:B---3--:R3:W4:Y:S02]  /*1bca0*/  SYNCS.PHASECHK.TRANS64.TRYWAIT P1, [R4+URZ+0x33460], R5 ;  /* 0x03346005040075a7 */ /* 0x008724000802017f */
[----:B----4-:R-:W-:Y:S05]  /*1bcb0*/  @!P1 NANOSLEEP.SYNCS 0x989680 ;  /* 0x009896800000995d */ /* 0x010fea0003900000 */
[----:B------:R-:W4:Y:S02]  /*1bcc0*/  @!P1 SYNCS.PHASECHK.TRANS64 P1, [R4+URZ+0x33460], R5 ;  /* 0x03346005040095a7 */ /* 0x000f24000802007f */
[----:B----4-:R-:W-:Y:S05]  /*1bcd0*/  @!P1 BRA `(.L_x_1155) ;  /* 0xfffffffc00f09947 */ /* 0x010fea000383ffff */
[----:B------:R-:W-:Y:S05]  /*1bce0*/  BRA `(.L_x_1194) ;  /* 0xffffffec00f87947 */ /* 0x000fea000383ffff */
.L_x_1157:
[----:B----4-:R4:W0:Y:S02]  /*1bcf0*/  SYNCS.PHASECHK.TRANS64.TRYWAIT P1, [R3+URZ+0x33460], R2 ;  /* 0x03346002030075a7 */ /* 0x010824000802017f */
[----:B0-----:R-:W-:Y:S05]  /*1bd00*/  @!P1 NANOSLEEP.SYNCS 0x989680 ;  /* 0x009896800000995d */ /* 0x001fea0003900000 */
[----:B------:R-:W0:Y:S02]  /*1bd10*/  @!P1 SYNCS.PHASECHK.TRANS64 P1, [R3+URZ+0x33460], R2 ;  /* 0x03346002030095a7 */ /* 0x000e24000802007f */
[----:B0-----:R-:W-:Y:S05]  /*1bd20*/  @!P1 BRA `(.L_x_1157) ;  /* 0xfffffffc00f09947 */ /* 0x001fea000383ffff */
[----:B------:R-:W-:Y:S05]  /*1bd30*/  BRA `(.L_x_1195) ;  /* 0xffffffec00f87947 */ /* 0x000fea000383ffff */
.L_x_1159:
[----:B------:R0:W0:Y:S02]  /*1bd40*/  SYNCS.PHASECHK.TRANS64.TRYWAIT P0, [R4+URZ+0x33480], R5 ;  /* 0x03348005040075a7 */ /* 0x000024000800017f */
[----:B0-----:R-:W-:Y:S05]  /*1bd50*/  @!P0 NANOSLEEP.SYNCS 0x989680 ;  /* 0x009896800000895d */ /* 0x001fea0003900000 */
[----:B------:R-:W0:Y:S02]  /*1bd60*/  @!P0 SYNCS.PHASECHK.TRANS64 P0, [R4+URZ+0x33480], R5 ;  /* 0x03348005040085a7 */ /* 0x000e24000800007f */
[----:B0-----:R-:W-:Y:S05]  /*1bd70*/  @!P0 BRA `(.L_x_1159) ;  /* 0xfffffffc00f08947 */ /* 0x001fea000383ffff */
[----:B------:R-:W-:Y:S05]  /*1bd80*/  BRA `(.L_x_1160) ;  /* 0xffffffec00f47947 */ /* 0x000fea000383ffff */
.L_x_1196:
        /* <DEDUP_REMOVED lines=15> */
.L_x_2866:


//--------------------- .text._ZN7cutlass13device_kernelIN5flash11enable_sm90INS1_16FlashAttnFwdSm90INS1_25CollectiveMainloopFwdSm90ILi2EN4cute5tupleIJNS5_1CILi1EEES8_S8_EEENS6_IJNS7_ILi128EEENS7_ILi160EEENS7_ILi192EEEEEELi192ENS_12float_e4m3_tEfNS_4arch4Sm90ELb0ELb1ELb0ELb1ELb0ELb0ELb0ELb1ELb1ELb1ELb0ELb0EEENS1_21CollectiveEpilogueFwdINS6_IJSA_SC_SB_EEES9_NS_10bfloat16_tESG_Li256ELb1ELb1ELb0ELb1EEENS1_36VarlenDynamicPersistentTileSchedulerILi128ELi160ELi256ELi128ELb0ELb1ELb1ELb1ELb0ELb1EEEEEEEEEvNT_6ParamsE --------------------------
	.section	.text._ZN7cutlass13device_kernelIN5flash11enable_sm90INS1_16FlashAttnFwdSm90INS1_25CollectiveMainloopFwdSm90ILi2EN4cute5tupleIJNS5_1CILi1EEES8_S8_EEENS6_IJNS7_ILi128EEENS7_ILi160EEENS7_ILi192EEEEEELi192ENS_12float_e4m3_tEfNS_4arch4Sm90ELb0ELb1ELb0ELb1ELb0ELb0ELb0ELb1ELb1ELb1ELb0ELb0EEENS1_21CollectiveEpilogueFwdINS6_IJSA_SC_SB_EEES9_NS_10bfloat16_tESG_Li256ELb1ELb1ELb0ELb1EEENS1_36VarlenDynamicPersistentTileSchedulerILi128ELi160ELi256ELi128ELb0ELb1ELb1ELb1ELb0ELb1EEEEEEEEEvNT_6ParamsE,"ax",@progbits
	.align	128
.text._ZN7cutlass13device_kernelIN5flash11enable_sm90INS1_16FlashAttnFwdSm90INS1_25CollectiveMainloopFwdSm90ILi2EN4cute5tupleIJNS5_1CILi1EEES8_S8_EEENS6_IJNS7_ILi128EEENS7_ILi160EEENS7_ILi192EEEEEELi192ENS_12float_e4m3_tEfNS_4arch4Sm90ELb0ELb1ELb0ELb1ELb0ELb0ELb0ELb1ELb1ELb1ELb0ELb0EEENS1_21CollectiveEpilogueFwdINS6_IJSA_SC_SB_EEES9_NS_10bfloat16_tESG_Li256ELb1ELb1ELb0ELb1EEENS1_36VarlenDynamicPersistentTileSchedulerILi128ELi160ELi256ELi128ELb0ELb1ELb1ELb1ELb0ELb1EEEEEEEEEvNT_6ParamsE:
        .type           _ZN7cutlass13device_kernelIN5flash11enable_sm90INS1_16FlashAttnFwdSm90INS1_25CollectiveMainloopFwdSm90ILi2EN4cute5tupleIJNS5_1CILi1EEES8_S8_EEENS6_IJNS7_ILi128EEENS7_ILi160EEENS7_ILi192EEEEEELi192ENS_12float_e4m3_tEfNS_4arch4Sm90ELb0ELb1ELb0ELb1ELb0ELb0ELb0ELb1ELb1ELb1ELb0ELb0EEENS1_21CollectiveEpilogueFwdINS6_IJSA_SC_SB_EEES9_NS_10bfloat16_tESG_Li256ELb1ELb1ELb0ELb1EEENS1_36VarlenDynamicPersistentTileSchedulerILi128ELi160ELi256ELi128ELb0ELb1ELb1ELb1ELb0ELb1EEEEEEEEEvNT_6ParamsE,@function
        .size           _ZN7cutlass13device_kernelIN5flash11enable_sm90INS1_16FlashAttnFwdSm90INS1_25CollectiveMainloopFwdSm90ILi2EN4cute5tupleIJNS5_1CILi1EEES8_S8_EEENS6_IJNS7_ILi128EEENS7_ILi160EEENS7_ILi192EEEEEELi192ENS_12float_e4m3_tEfNS_4arch4Sm90ELb0ELb1ELb0ELb1ELb0ELb0ELb0ELb1ELb1ELb1ELb0ELb0EEENS1_21CollectiveEpilogueFwdINS6_IJSA_SC_SB_EEES9_NS_10bfloat16_tESG_Li256ELb1ELb1ELb0ELb1EEENS1_36VarlenDynamicPersistentTileSchedulerILi128ELi160ELi256ELi128ELb0ELb1ELb1ELb1ELb0ELb1EEEEEEEEEvNT_6ParamsE,(.L_x_2867 - _ZN7cutlass13device_kernelIN5flash11enable_sm90INS1_16FlashAttnFwdSm90INS1_25CollectiveMainloopFwdSm90ILi2EN4cute5tupleIJNS5_1CILi1EEES8_S8_EEENS6_IJNS7_ILi128EEENS7_ILi160EEENS7_ILi192EEEEEELi192ENS_12float_e4m3_tEfNS_4arch4Sm90ELb0ELb1ELb0ELb1ELb0ELb0ELb0ELb1ELb1ELb1ELb0ELb0EEENS1_21CollectiveEpilogueFwdINS6_IJSA_SC_SB_EEES9_NS_10bfloat16_tESG_Li256ELb1ELb1ELb0ELb1EEENS1_36VarlenDynamicPersistentTileSchedulerILi128ELi160ELi256ELi128ELb0ELb1ELb1ELb1ELb0ELb1EEEEEEEEEvNT_6ParamsE)
        .other          _ZN7cutlass13device_kernelIN5flash11enable_sm90INS1_16FlashAttnFwdSm90INS1_25CollectiveMainloopFwdSm90ILi2EN4cute5tupleIJNS5_1CILi1EEES8_S8_EEENS6_IJNS7_ILi128EEENS7_ILi160EEENS7_ILi192EEEEEELi192ENS_12float_e4m3_tEfNS_4arch4Sm90ELb0ELb1ELb0ELb1ELb0ELb0ELb0ELb1ELb1ELb1ELb0ELb0EEENS1_21CollectiveEpilogueFwdINS6_IJSA_SC_SB_EEES9_NS_10bfloat16_tESG_Li256ELb1ELb1ELb0ELb1EEENS1_36VarlenDynamicPersistentTileSchedulerILi128ELi160ELi256ELi128ELb0ELb1ELb1ELb1ELb0ELb1EEEEEEEEEvNT_6ParamsE,@"STO_CUDA_ENTRY STV_DEFAULT"
_ZN7cutlass13device_kernelIN5flash11enable_sm90INS1_16FlashAttnFwdSm90INS1_25CollectiveMainloopFwdSm90ILi2EN4cute5tupleIJNS5_1CILi1EEES8_S8_EEENS6_IJNS7_ILi128EEENS7_ILi160EEENS7_ILi192EEEEEELi192ENS_12float_e4m3_tEfNS_4arch4Sm90ELb0ELb1ELb0ELb1ELb0ELb0ELb0ELb1ELb1ELb1ELb0ELb0EEENS1_21CollectiveEpilogueFwdINS6_IJSA_SC_SB_EEES9_NS_10bfloat16_tESG_Li256ELb1ELb1ELb0ELb1EEENS1_36VarlenDynamicPersistentTileSchedulerILi128ELi160ELi256ELi128ELb0ELb1ELb1ELb1ELb0ELb1EEEEEEEEEvNT_6ParamsE:
        /* <DEDUP_REMOVED lines=18> */
.L_x_1198:
[----:B------:R-:W-:Y:S05]  /*0120*/  BSYNC B0 ;  /* 0x0000000000007941 */ /* 0x000fea0003800000 */
.L_x_1197:
        /* <DEDUP_REMOVED lines=41> */
.L_x_1199:
        /* <DEDUP_REMOVED lines=22> */
.L_x_1200:
        /* <DEDUP_REMOVED lines=18> */
.L_x_1201:
        /* <DEDUP_REMOVED lines=22> */
.L_x_1202:
        /* <DEDUP_REMOVED lines=22> */
.L_x_1203:
[----:B------:R-:W-:Y:S01]  /*0900*/  PLOP3.LUT P0, PT, PT, PT, UP0, 0x80, 0x0 ;  /* 0x000000000000781c */ /* 0x000fe20003f0f008 */
[----:B------:R-:W-:Y:S01]  /*0910*/  UMOV UR38, 0x1 ;  /* 0x0000000100267882 */ /* 0x000fe20000000000 */
[----:B------:R-:W-:Y:S01]  /*0920*/  NOP ;  /* 0x0000000000007918 */ /* 0x000fe20000000000 */
[----:B------:R-:W-:Y:S01]  /*0930*/  USEL UR38, UR38, 0x2, !UP0 ;  /* 0x0000000226267887 */ /* 0x000fe2000c000000 */
[----:B------:R-:W-:Y:S01]  /*0940*/  ULDC.64 UR52, c[0x0][0x208] ;  /* 0x0000820000347ab9 */ /* 0x000fe20000000a00 */
[----:B012-4-:R-:W-:Y:S08]  /*0950*/  BAR.SYNC.DEFER_BLOCKING 0x0 ;  /* 0x0000000000007b1d */ /* 0x017ff00000010000 */
[----:B------:R-:W-:Y:S05]  /*0960*/  @!P0 BRA `(.L_x_1204) ;  /* 0x00000160006c8947 */ /* 0x000fea0003800000 */
.L_x_1205:
        /* <DEDUP_REMOVED lines=25> */
[----:B------:R-:W-:Y:S01]  /*0b00*/  R2UR UR49, R10 ;  /* 0x000000000a3172ca */ /* 0x000fe200000e0000 */
[----:B------:R-:W-:Y:S01]  /*0b10*/  UMOV UR51, URZ ;  /* 0x0000003f00337c82 */ /* 0x000fe20008000000 */
[CC--:B------:R-:W-:Y:S02]  /*0b20*/  LEA.HI R2, R0.reuse, R231.reuse, RZ, 0x7 ;  /* 0x000000e700027211 */ /* 0x0c0fe400078f38ff */
[----:B------:R-:W-:-:S02]  /*0b30*/  LEA.HI R3, R0, R231, RZ, 0x4 ;  /* 0x000000e700037211 */ /* 0x000fc400078f20ff */
[----:B------:R-:W-:Y:S02]  /*0b40*/  LOP3.LUT R224, R2, 0xffffff80, RZ, 0xc0, !PT ;  /* 0xffffff8002e07812 */ /* 0x000fe400078ec0ff */
[CC--:B------:R-:W-:Y:S02]  /*0b50*/  LEA.HI R4, R0.reuse, R231.reuse, RZ, 0x5 ;  /* 0x000000e700047211 */ /* 0x0c0fe400078f28ff */
[----:B------:R-:W-:Y:S01]  /*0b60*/  SHF.R.S32.HI R6, RZ, 0x4, R3 ;  /* 0x00000004ff067819 */ /* 0x000fe20000011403 */
[----:B------:R-:W-:Y:S01]  /*0b70*/  IMAD.IADD R224, R231, 0x1, -R224 ;  /* 0x00000001e7e07824 */ /* 0x000fe200078e0ae0 */
[----:B------:R-:W-:Y:S01]  /*0b80*/  LEA.HI R11, R0, R231, RZ, 0x2 ;  /* 0x000000e7000b7211 */ /* 0x000fe200078f10ff */
[----:B------:R-:W-:Y:S01]  /*0b90*/  IMAD.SHL.U32 R5, R4, 0x20, RZ ;  /* 0x0000002004057824 */ /* 0x000fe200078e00ff */
[----:B------:R-:W-:Y:S02]  /*0ba0*/  LOP3.LUT R4, R3, 0x3fffff0, RZ, 0xc0, !PT ;  /* 0x03fffff003047812 */ /* 0x000fe400078ec0ff */
[----:B------:R-:W-:-:S02]  /*0bb0*/  SHF.R.S32.HI R7, RZ, 0x1f, R224 ;  /* 0x0000001fff077819 */ /* 0x000fc400000114e0 */
[----:B------:R-:W-:Y:S01]  /*0bc0*/  LEA.HI R3, R3, R6, RZ, 0x1 ;  /* 0x0000000603037211 */ /* 0x000fe200078f08ff */
[----:B------:R-:W-:Y:S01]  /*0bd0*/  IMAD.IADD R4, R231, 0x1, -R4 ;  /* 0x00000001e7047824 */ /* 0x000fe200078e0a04 */
[----:B------:R-:W-:Y:S02]  /*0be0*/  LEA.HI R8, R7, R224, RZ, 0x2 ;  /* 0x000000e007087211 */ /* 0x000fe400078f10ff */
[----:B------:R-:W-:Y:S02]  /*0bf0*/  LOP3.LUT R3, R3, 0x1ffffffe, RZ, 0xc0, !PT ;  /* 0x1ffffffe03037812 */ /* 0x000fe400078ec0ff */
[--C-:B------:R-:W-:Y:S02]  /*0c00*/  SHF.R.S32.HI R9, RZ, 0x2, R8.reuse ;  /* 0x00000002ff097819 */ /* 0x100fe40000011408 */
[----:B------:R-:W-:Y:S01]  /*0c10*/  SHF.R.S32.HI R10, RZ, 0x1f, R8 ;  /* 0x0000001fff0a7819 */ /* 0x000fe20000011408 */
[----:B------:R-:W-:Y:S01]  /*0c20*/  IMAD.IADD R3, R6, 0x1, -R3 ;  /* 0x0000000106037824 */ /* 0x000fe200078e0a03 */
[----:B------:R-:W-:-:S02]  /*0c30*/  LOP3.LUT R6, R11, 0xfffffffc, RZ, 0xc0, !PT ;  /* 0xfffffffc0b067812 */ /* 0x000fc400078ec0ff */
[----:B------:R-:W-:Y:S02]  /*0c40*/  LEA.HI R0, R0, R231, RZ, 0x3 ;  /* 0x000000e700007211 */ /* 0x000fe400078f18ff */
[----:B------:R-:W-:Y:S01]  /*0c50*/  LEA.HI R10, R10, R9, RZ, 0x3 ;  /* 0x000000090a0a7211 */ /* 0x000fe200078f18ff */
[----:B------:R-:W-:Y:S01]  /*0c60*/  IMAD.IADD R6, R231, 0x1, -R6 ;  /* 0x00000001e7067824 */ /* 0x000fe200078e0a06 */
[----:B------:R-:W-:Y:S02]  /*0c70*/  SHF.R.S32.HI R225, RZ, 0x7, R2 ;  /* 0x00000007ffe17819 */ /* 0x000fe40000011402 */
[----:B------:R-:W-:Y:S02]  /*0c80*/  LOP3.LUT R5, R5, 0xfffffc00, RZ, 0xc0, !PT ;  /* 0xfffffc0005057812 */ /* 0x000fe400078ec0ff */
[----:B------:R-:W-:Y:S02]  /*0c90*/  LOP3.LUT R222, R0, 0xfffffff8, RZ, 0xc0, !PT ;  /* 0xfffffff800de7812 */ /* 0x000fe400078ec0ff */
[----:B------:R-:W-:Y:S01]  /*0ca0*/  LOP3.LUT R10, R10, 0xfffffff8, RZ, 0xc0, !PT ;  /* 0xfffffff80a0a7812 */ /* 0x000fe200078ec0ff */
[----:B------:R-:W-:Y:S01]  /*0cb0*/  IMAD R4, R4, 0x40, R5 ;  /* 0x0000004004047824 */ /* 0x000fe200078e0205 */
[----:B------:R-:W-:Y:S01]  /*0cc0*/  LEA.HI R7, R7, R224, RZ, 0x5 ;  /* 0x000000e007077211 */ /* 0x000fe200078f28ff */
[----:B------:R-:W-:Y:S01]  /*0cd0*/  IMAD.IADD R222, R231, 0x1, -R222 ;  /* 0x00000001e7de7824 */ /* 0x000fe200078e0ade */
[----:B------:R-:W-:Y:S01]  /*0ce0*/  LEA.HI R2, R2, R225, RZ, 0x1 ;  /* 0x000000e102027211 */ /* 0x000fe200078f08ff */
[----:B------:R-:W-:Y:S01]  /*0cf0*/  IMAD.IADD R10, R9, 0x1, -R10 ;  /* 0x00000001090a7824 */ /* 0x000fe200078e0a0a */
[----:B------:R-:W-:Y:S01]  /*0d00*/  SHF.R.S32.HI R7, RZ, 0x5, R7 ;  /* 0x00000005ff077819 */ /* 0x000fe20000011407 */
[----:B------:R-:W-:Y:S01]  /*0d10*/  IMAD.SHL.U32 R23, R222, 0x8, RZ ;  /* 0x00000008de177824 */ /* 0x000fe200078e00ff */
[----:B------:R-:W-:Y:S01]  /*0d20*/  LEA.HI R5, R6, R6, RZ, 0x1 ;  /* 0x0000000606057211 */ /* 0x000fe200078f08ff */
[----:B------:R-:W-:Y:S01]  /*0d30*/  IMAD R227, R3, 0x8, R4 ;  /* 0x0000000803e37824 */ /* 0x000fe200078e0204 */
[----:B------:R-:W-:Y:S01]  /*0d40*/  LOP3.LUT R2, R2, 0x3fffffe, RZ, 0xc0, !PT ;  /* 0x03fffffe02027812 */ /* 0x000fe200078ec0ff */
[----:B------:R-:W-:Y:S01]  /*0d50*/  IMAD R7, R7, 0x10, R10 ;  /* 0x0000001007077824 */ /* 0x000fe200078e020a */
[----:B------:R-:W-:Y:S01]  /*0d60*/  LOP3.LUT R5, R5, 0x1ffffffe, RZ, 0xc0, !PT ;  /* 0x1ffffffe05057812 */ /* 0x000fe200078ec0ff */
[----:B------:R-:W-:Y:S01]  /*0d70*/  VIADD R220, R23, 0x40 ;  /* 0x0000004017dc7836 */ /* 0x000fe20000000000 */
[----:B------:R-:W-:Y:S01]  /*0d80*/  LOP3.LUT R19, R8, 0x7ffffffc, RZ, 0xc0, !PT ;  /* 0x7ffffffc08137812 */ /* 0x000fe200078ec0ff */
[----:B------:R-:W-:Y:S01]  /*0d90*/  IMAD.IADD R2, R225, 0x1, -R2 ;  /* 0x00000001e1027824 */ /* 0x000fe200078e0a02 */
[----:B------:R-:W-:Y:S01]  /*0da0*/  SHF.R.S32.HI R223, RZ, 0x3, R0 ;  /* 0x00000003ffdf7819 */ /* 0x000fe20000011400 */
[----:B------:R-:W-:Y:S01]  /*0db0*/  VIADD R221, R23, 0x80 ;  /* 0x0000008017dd7836 */ /* 0x000fe20000000000 */
[----:B------:R-:W-:Y:S01]  /*0dc0*/  SHF.R.S32.HI R230, RZ, 0x1f, R23 ;  /* 0x0000001fffe67819 */ /* 0x000fe20000011417 */
[----:B------:R-:W-:Y:S01]  /*0dd0*/  IMAD.IADD R5, R6, 0x1, -R5 ;  /* 0x0000000106057824 */ /* 0x000fe200078e0a05 */
[----:B------:R-:W-:Y:S01]  /*0de0*/  SHF.R.S32.HI R229, RZ, 0x1f, R220 ;  /* 0x0000001fffe57819 */ /* 0x000fe200000114dc */
[----:B------:R-:W-:Y:S01]  /*0df0*/  IMAD R226, R2, 0x40, R7 ;  /* 0x0000004002e27824 */ /* 0x000fe200078e0207 */
[----:B------:R-:W-:Y:S01]  /*0e00*/  SHF.R.S32.HI R228, RZ, 0x1f, R221 ;  /* 0x0000001fffe47819 */ /* 0x000fe200000114dd */
[----:B------:R-:W-:-:S02]  /*0e10*/  IMAD.IADD R19, R224, 0x1, -R19 ;  /* 0x00000001e0137824 */ /* 0x000fc400078e0a13 */
[----:B------:R-:W-:-:S07]  /*0e20*/  IMAD R22, R5, 0x8, R226 ;  /* 0x0000000805167824 */ /* 0x000fce00078e02e2 */
.L_x_1309:
[----:B------:R-:W-:Y:S01]  /*0e30*/  ULDC.64 UR6, c[0x0][0xa28] ;  /* 0x00028a0000067ab9 */ /* 0x000fe20000000a00 */
[----:B------:R-:W-:Y:S01]  /*0e40*/  IMAD.MOV.U32 R0, RZ, RZ, RZ ;  /* 0x000000ffff007224 */ /* 0x000fe200078e00ff */
[----:B------:R-:W-:-:S04]  /*0e50*/  UISETP.NE.U32.AND UP0, UPT, UR6, URZ, UPT ;  /* 0x0000003f0600728c */ /* 0x000fc8000bf05070 */
[----:B------:R-:W-:-:S03]  /*0e60*/  UISETP.NE.AND.EX UP0, UPT, UR7, URZ, UPT, UP0 ;  /* 0x0000003f0700728c */ /* 0x000fc6000bf05300 */
[----:B------:R-:W-:Y:S02]  /*0e70*/  ULDC.64 UR6, c[0x0][0xa18] ;  /* 0x0002860000067ab9 */ /* 0x000fe40000000a00 */
[----:B------:R-:W-:Y:S01]  /*0e80*/  UISETP.NE.U32.AND UP1, UPT, UR6, URZ, UPT ;  /* 0x0000003f0600728c */ /* 0x000fe2000bf25070 */
[----:B------:R-:W-:-:S03]  /*0e90*/  PLOP3.LUT P0, PT, PT, PT, UP0, 0x80, 0x0 ;  /* 0x000000000000781c */ /* 0x000fc60003f0f008 */
[----:B------:R-:W-:-:S03]  /*0ea0*/  UISETP.NE.AND.EX UP1, UPT, UR7, URZ, UPT, UP1 ;  /* 0x0000003f0700728c */ /* 0x000fc6000bf25310 */
[----:B------:R-:W-:Y:S02]  /*0eb0*/  @UP0 ULDC.64 UR6, c[0x0][0xa28] ;  /* 0x00028a0000060ab9 */ /* 0x000fe40000000a00 */
[----:B------:R-:W-:Y:S01]  /*0ec0*/  @UP0 UIMAD.WIDE UR6, UR48, 0x4, UR6 ;  /* 0x00000004300608a5 */ /* 0x000fe2000f8e0206 */
[----:B------:R-:W-:-:S05]  /*0ed0*/  PLOP3.LUT P2, PT, PT, PT, UP1, 0x80, 0x0 ;  /* 0x000000000000781c */ /* 0x000fca0003f4f018 */
[----:B------:R-:W-:Y:S01]  /*0ee0*/  @UP1 ULDC.64 UR8, c[0x0][0xa18] ;  /* 0x0002860000081ab9 */ /* 0x000fe20000000a00 */
[----:B012---:R-:W-:Y:S02]  /*0ef0*/  IMAD.U32 R4, RZ, RZ, UR6 ;  /* 0x00000006ff047e24 */ /* 0x007fe4000f8e00ff */
[----:B------:R-:W-:Y:S01]  /*0f00*/  IMAD.U32 R5, RZ, RZ, UR7 ;  /* 0x00000007ff057e24 */ /* 0x000fe2000f8e00ff */
[----:B------:R-:W-:Y:S01]  /*0f10*/  @UP1 UIMAD.WIDE UR6, UR48, 0x4, UR8 ;  /* 0x00000004300618a5 */ /* 0x000fe2000f8e0208 */
[----:B------:R-:W-:Y:S02]  /*0f20*/  ULDC UR4, c[0x0][0x288] ;  /* 0x0000a20000047ab9 */ /* 0x000fe40000000800 */
[----:B------:R-:W-:Y:S01]  /*0f30*/  IMAD.U32 R18, RZ, RZ, UR4 ;  /* 0x00000004ff127e24 */ /* 0x000fe2000f8e00ff */
[----:B------:R0:W5:Y:S02]  /*0f40*/  @P0 LDG.E R0, desc[UR52][R4.64] ;  /* 0x0000003404000981 */ /* 0x000164000c1e1900 */
[----:B------:R-:W-:Y:S01]  /*0f50*/  IMAD.U32 R6, RZ, RZ, UR6 ;  /* 0x00000006ff067e24 */ /* 0x000fe2000f8e00ff */
[----:B------:R-:W-:Y:S01]  /*0f60*/  ULDC UR4, c[0x0][0x424] ;  /* 0x0001090000047ab9 */ /* 0x000fe20000000800 */
[----:B------:R-:W-:Y:S01]  /*0f70*/  IMAD.U32 R7, RZ, RZ, UR7 ;  /* 0x00000007ff077e24 */ /* 0x000fe2000f8e00ff */
[----:B------:R-:W-:-:S04]  /*0f80*/  ULDC.64 UR6, c[0x0][0x418] ;  /* 0x0001060000067ab9 */ /* 0x000fc80000000a00 */
[----:B------:R0:W5:Y:S01]  /*0f90*/  @P2 LDG.E R18, desc[UR52][R6.64] ;  /* 0x0000003406122981 */ /* 0x000162000c1e1900 */
[----:B------:R-:W-:-:S04]  /*0fa0*/  UISETP.NE.U32.AND UP0, UPT, UR6, URZ, UPT ;  /* 0x0000003f0600728c */ /* 0x000fc8000bf05070 */
[----:B------:R-:W-:-:S03]  /*0fb0*/  UISETP.NE.AND.EX UP0, UPT, UR7, URZ, UPT, UP0 ;  /* 0x0000003f0700728c */ /* 0x000fc6000bf05300 */
[----:B------:R-:W-:Y:S01]  /*0fc0*/  ULDC.64 UR6, c[0x0][0xa20] ;  /* 0x0002880000067ab9 */ /* 0x000fe20000000a00 */
[----:B------:R-:W-:Y:S01]  /*0fd0*/  USEL UR4, UR4, 0x1, UP0 ;  /* 0x0000000104047887 */ /* 0x000fe20008000000 */
[----:B------:R-:W-:Y:S01]  /*0fe0*/  ISETP.NE.U32.AND P1, PT, RZ, UR6, PT ;  /* 0x00000006ff007c0c */ /* 0x000fe2000bf25070 */
[----:B------:R-:W-:Y:S02]  /*0ff0*/  ULDC UR6, c[0x0][0x2f0] ;  /* 0x0000bc0000067ab9 */ /* 0x000fe40000000800 */
[----:B------:R-:W-:Y:S01]  /*1000*/  UIMAD UR4, UR4, UR6, URZ ;  /* 0x00000006040472a4 */ /* 0x000fe2000f8e023f */
[----:B------:R-:W-:Y:S01]  /*1010*/  ISETP.NE.AND.EX P1, PT, RZ, UR7, PT, P1 ;  /* 0x00000007ff007c0c */ /* 0x000fe2000bf25310 */
[----:B0--34-:R-:W-:-:S12]  /*1020*/  @P2 BRA `(.L_x_1206) ;  /* 0x00000000002c2947 */ /* 0x019fd80003800000 */
        /* <DEDUP_REMOVED lines=8> */
[----:B-----5:R-:W2:Y:S04]  /*10b0*/  LDG.E R18, desc[UR52][R4.64] ;  /* 0x0000003404127981 */ /* 0x020ea8000c1e1900 */
[----:B------:R-:W2:Y:S02]  /*10c0*/  LDG.E R3, desc[UR52][R4.64+0x4] ;  /* 0x0000043404037981 */ /* 0x000ea4000c1e1900 */
[----:B--2---:R-:W-:-:S07]  /*10d0*/  IMAD.IADD R18, R3, 0x1, -R18 ;  /* 0x0000000103127824 */ /* 0x004fce00078e0a12 */
.L_x_1206:
[----:B------:R-:W-:Y:S01]  /*10e0*/  IMAD.U32 R17, RZ, RZ, UR4 ;  /* 0x00000004ff117e24 */ /* 0x000fe2000f8e00ff */
[----:B------:R-:W-:Y:S01]  /*10f0*/  UMOV UR43, UR49 ;  /* 0x00000031002b7c82 */ /* 0x000fe20008000000 */
[----:B------:R-:W-:Y:S01]  /*1100*/  UMOV UR42, UR48 ;  /* 0x00000030002a7c82 */ /* 0x000fe20008000000 */
[----:B------:R-:W-:Y:S05]  /*1110*/  @!P1 BRA `(.L_x_1207) ;  /* 0x0000000000189947 */ /* 0x000fea0003800000 */
[----:B------:R-:W-:Y:S02]  /*1120*/  ULDC.64 UR6, c[0x0][0xa20] ;  /* 0x0002880000067ab9 */ /* 0x000fe40000000a00 */
[----:B------:R-:W-:-:S06]  /*1130*/  UIMAD.WIDE UR6, UR48, 0x4, UR6 ;  /* 0x00000004300678a5 */ /* 0x000fcc000f8e0206 */
[----:B------:R-:W-:Y:S02]  /*1140*/  IMAD.U32 R4, RZ, RZ, UR6 ;  /* 0x00000006ff047e24 */ /* 0x000fe4000f8e00ff */
[----:B------:R-:W-:-:S05]  /*1150*/  IMAD.U32 R5, RZ, RZ, UR7 ;  /* 0x00000007ff057e24 */ /* 0x000fca000f8e00ff */
[----:B------:R0:W5:Y:S01]  /*1160*/  LDG.E R17, desc[UR52][R4.64] ;  /* 0x0000003404117981 */ /* 0x000162000c1e1900 */
[----:B------:R-:W-:Y:S05]  /*1170*/  BRA `(.L_x_1208) ;  /* 0x00000000002c7947 */ /* 0x000fea0003800000 */
.L_x_1207:
        /* <DEDUP_REMOVED lines=9> */
[----:B------:R-:W2:Y:S02]  /*1210*/  LDG.E R6, desc[UR52][R4.64+0x4] ;  /* 0x0000043404067981 */ /* 0x000ea4000c1e1900 */
[----:B--2---:R-:W-:-:S07]  /*1220*/  IMAD.IADD R17, R6, 0x1, -R17 ;  /* 0x0000000106117824 */ /* 0x004fce00078e0a11 */
.L_x_1208:
[----:B------:R-:W-:Y:S01]  /*1230*/  ULDC.64 UR8, c[0x0][0x990] ;  /* 0x0002640000087ab9 */ /* 0x000fe20000000a00 */
[----:B------:R-:W-:Y:S01]  /*1240*/  ULDC.64 UR6, c[0x0][0x998] ;  /* 0x0002660000067ab9 */ /* 0x000fe20000000a00 */
[----:B------:R-:W-:Y:S01]  /*1250*/  UISETP.NE.U32.AND UP0, UPT, UR8, URZ, UPT ;  /* 0x0000003f0800728c */ /* 0x000fe2000bf05070 */
[----:B------:R-:W-:Y:S01]  /*1260*/  IMAD.MOV.U32 R8, RZ, RZ, 0x3f800000 ;  /* 0x3f800000ff087424 */ /* 0x000fe200078e00ff */
[----:B------:R-:W-:Y:S01]  /*1270*/  UISETP.NE.U32.AND UP1, UPT, UR6, URZ, UPT ;  /* 0x0000003f0600728c */ /* 0x000fe2000bf25070 */
[----:B------:R-:W-:Y:S01]  /*1280*/  IMAD.MOV.U32 R3, RZ, RZ, 0x3f800000 ;  /* 0x3f800000ff037424 */ /* 0x000fe200078e00ff */
[----:B------:R-:W-:Y:S01]  /*1290*/  UISETP.NE.AND.EX UP0, UPT, UR9, URZ, UPT, UP0 ;  /* 0x0000003f0900728c */ /* 0x000fe2000bf05300 */
[----:B------:R-:W1:Y:S01]  /*12a0*/  LDC R9, c[0x0][0x448] ;  /* 0x00011200ff097b82 */ /* 0x000e620000000800 */
[----:B------:R-:W-:-:S04]  /*12b0*/  UISETP.NE.AND.EX UP1, UPT, UR7, URZ, UPT, UP1 ;  /* 0x0000003f0700728c */ /* 0x000fc8000bf25310 */
[----:B------:R-:W-:Y:S02]  /*12c0*/  PLOP3.LUT P0, PT, PT, PT, UP0, 0x80, 0x0 ;  /* 0x000000000000781c */ /* 0x000fe40003f0f008 */
[----:B------:R-:W-:Y:S01]  /*12d0*/  PLOP3.LUT P1, PT, PT, PT, UP1, 0x80, 0x0 ;  /* 0x000000000000781c */ /* 0x000fe20003f2f018 */
[----:B------:R-:W2:Y:S02]  /*12e0*/  LDC.64 R12, c[0x0][0x9e0] ;  /* 0x00027800ff0c7b82 */ /* 0x000ea40000000a00 */
[----:B------:R-:W-:Y:S02]  /*12f0*/  @UP0 USHF.R.S32.HI UR4, URZ, 0x1f, UR48 ;  /* 0x0000001f3f040899 */ /* 0x000fe40008011430 */
[----:B------:R-:W-:Y:S01]  /*1300*/  @UP1 USHF.R.S32.HI UR15, URZ, 0x1f, UR48 ;  /* 0x0000001f3f0f1899 */ /* 0x000fe20008011430 */
[----:B------:R-:W-:Y:S01]  /*1310*/  @UP0 ULDC.64 UR12, c[0x0][0x9a8] ;  /* 0x00026a00000c0ab9 */ /* 0x000fe20000000a00 */
[----:B------:R-:W-:Y:S01]  /*1320*/  @UP1 ULDC.64 UR16, c[0x0][0x9b8] ;  /* 0x00026e0000101ab9 */ /* 0x000fe20000000a00 */
[----:B------:R-:W-:-:S02]  /*1330*/  @UP0 UIMAD UR4, UR4, UR12, URZ ;  /* 0x0000000c040402a4 */ /* 0x000fc4000f8e023f */
[----:B------:R-:W-:Y:S02]  /*1340*/  @UP1 UIMAD UR15, UR15, UR16, URZ ;  /* 0x000000100f0f12a4 */ /* 0x000fe4000f8e023f */
[----:B------:R-:W-:Y:S02]  /*1350*/  @UP0 UIMAD UR14, UR48, UR13, UR4 ;  /* 0x0000000d300e02a4 */ /* 0x000fe4000f8e0204 */
[----:B------:R-:W-:Y:S02]  /*1360*/  @UP0 UIMAD.WIDE.U32 UR10, UR48, UR12, URZ ;  /* 0x0000000c300a02a5 */ /* 0x000fe4000f8e003f */
[----:B------:R-:W-:Y:S02]  /*1370*/  @UP0 USHF.R.S32.HI UR4, URZ, 0x1f, UR49 ;  /* 0x0000001f3f040899 */ /* 0x000fe40008011431 */
[----:B------:R-:W-:Y:S02]  /*1380*/  @UP1 UIMAD.WIDE.U32 UR12, UR48, UR16, URZ ;  /* 0x00000010300c12a5 */ /* 0x000fe4000f8e003f */
[----:B------:R-:W-:-:S02]  /*1390*/  @UP1 UIMAD UR15, UR48, UR17, UR15 ;  /* 0x00000011300f12a4 */ /* 0x000fc4000f8e020f */
[----:B------:R-:W-:Y:S01]  /*13a0*/  @UP1 USHF.R.S32.HI UR20, URZ, 0x1f, UR49 ;  /* 0x0000001f3f141899 */ /* 0x000fe20008011431 */
[----:B------:R-:W-:Y:S01]  /*13b0*/  @UP0 ULDC.64 UR16, c[0x0][0x9b0] ;  /* 0x00026c0000100ab9 */ /* 0x000fe20000000a00 */
[----:B------:R-:W-:Y:S01]  /*13c0*/  @UP1 ULDC.64 UR18, c[0x0][0x9c0] ;  /* 0x0002700000121ab9 */ /* 0x000fe20000000a00 */
[----:B------:R-:W-:Y:S02]  /*13d0*/  @UP0 UIMAD UR4, UR4, UR16, URZ ;  /* 0x00000010040402a4 */ /* 0x000fe4000f8e023f */
[----:B------:R-:W-:Y:S02]  /*13e0*/  @UP0 UIADD3 UR11, UR11, UR14, URZ ;  /* 0x0000000e0b0b0290 */ /* 0x000fe4000fffe03f */
[----:B------:R-:W-:Y:S02]  /*13f0*/  @UP1 UIMAD UR14, UR20, UR18, URZ ;  /* 0x00000012140e12a4 */ /* 0x000fe4000f8e023f */
[----:B------:R-:W-:Y:S02]  /*1400*/  @UP1 UIADD3 UR13, UR13, UR15, URZ ;  /* 0x0000000f0d0d1290 */ /* 0x000fe4000fffe03f */
[----:B------:R-:W-:-:S02]  /*1410*/  @UP0 UIMAD UR4, UR49, UR17, UR4 ;  /* 0x00000011310402a4 */ /* 0x000fc4000f8e0204 */
[----:B------:R-:W-:Y:S02]  /*1420*/  @UP0 UIMAD.WIDE.U32 UR10, UR49, UR16, UR10 ;  /* 0x00000010310a02a5 */ /* 0x000fe4000f8e000a */
[----:B------:R-:W-:Y:S02]  /*1430*/  @UP1 UIMAD UR14, UR49, UR19, UR14 ;  /* 0x00000013310e12a4 */ /* 0x000fe4000f8e020e */
[----:B------:R-:W-:Y:S02]  /*1440*/  @UP1 UIMAD.WIDE.U32 UR12, UR49, UR18, UR12 ;  /* 0x00000012310c12a5 */ /* 0x000fe4000f8e000c */
[----:B------:R-:W-:Y:S02]  /*1450*/  @UP0 UIADD3 UR11, UR11, UR4, URZ ;  /* 0x000000040b0b0290 */ /* 0x000fe4000fffe03f */
[----:B------:R-:W-:Y:S02]  /*1460*/  @UP0 ULEA UR8, UP2, UR10, UR8, 0x2 ;  /* 0x000000080a080291 */ /* 0x000fe4000f84103f */
[----:B------:R-:W-:-:S02]  /*1470*/  @UP1 UIADD3 UR4, UR13, UR14, URZ ;  /* 0x0000000e0d041290 */ /* 0x000fc4000fffe03f */
[----:B------:R-:W-:Y:S02]  /*1480*/  @UP1 ULEA UR6, UP3, UR12, UR6, 0x2 ;  /* 0x000000060c061291 */ /* 0x000fe4000f86103f */
[----:B------:R-:W-:Y:S01]  /*1490*/  @UP0 ULEA.HI.X UR9, UR10, UR9, UR11, 0x2, UP2 ;  /* 0x000000090a090291 */ /* 0x000fe200090f140b */
[----:B0-----:R-:W-:Y:S01]  /*14a0*/  IMAD.U32 R4, RZ, RZ, UR8 ;  /* 0x00000008ff047e24 */ /* 0x001fe2000f8e00ff */
[----:B------:R-:W-:Y:S02]  /*14b0*/  @UP1 ULEA.HI.X UR7, UR12, UR7, UR4, 0x2, UP3 ;  /* 0x000000070c071291 */ /* 0x000fe400098f1404 */
[----:B------:R-:W-:Y:S02]  /*14c0*/  IMAD.U32 R6, RZ, RZ, UR6 ;  /* 0x00000006ff067e24 */ /* 0x000fe4000f8e00ff */
[----:B------:R-:W-:Y:S02]  /*14d0*/  IMAD.U32 R5, RZ, RZ, UR9 ;  /* 0x00000009ff057e24 */ /* 0x000fe4000f8e00ff */
[----:B------:R-:W-:-:S03]  /*14e0*/  IMAD.U32 R7, RZ, RZ, UR7 ;  /* 0x00000007ff077e24 */ /* 0x000fc6000f8e00ff */
[----:B------:R0:W3:Y:S04]  /*14f0*/  @P0 LDG.E R8, desc[UR52][R4.64] ;  /* 0x0000003404080981 */ /* 0x0000e8000c1e1900 */
[----:B------:R-:W3:Y:S01]  /*1500*/  @P1 LDG.E R3, desc[UR52][R6.64] ;  /* 0x0000003406031981 */ /* 0x000ee2000c1e1900 */
[----:B-1----:R-:W-:Y:S01]  /*1510*/  ISETP.NE.AND P1, PT, R9, 0x1, PT ;  /* 0x000000010900780c */ /* 0x002fe20003f25270 */
[----:B------:R-:W-:Y:S01]  /*1520*/  USHF.L.U32 UR36, UR5, 0x7, URZ ;  /* 0x0000000705247899 */ /* 0x000fe2000800063f */
[----:B--2---:R-:W-:Y:S01]  /*1530*/  ISETP.GE.AND P2, PT, R13, 0x1, PT ;  /* 0x000000010d00780c */ /* 0x004fe20003f46270 */
[----:B-----5:R-:W-:Y:S01]  /*1540*/  IMAD.IADD R17, R17, 0x1, -R0 ;  /* 0x0000000111117824 */ /* 0x020fe200078e0a00 */
[----:B------:R-:W-:Y:S01]  /*1550*/  ULDC UR5, c[0x0][0x988] ;  /* 0x0002620000057ab9 */ /* 0x000fe20000000800 */
[----:B------:R-:W-:-:S03]  /*1560*/  UIADD3 UR4, UR36, 0x7f, URZ ;  /* 0x0000007f24047890 */ /* 0x000fc6000fffe03f */
[----:B------:R-:W-:-:S05]  /*1570*/  IADD3 R0, R17, 0x1, -R18 ;  /* 0x0000000111007810 */ /* 0x000fca0007ffe812 */
[----:B------:R-:W0:Y:S08]  /*1580*/  @P1 LDC R9, c[0x0][0x44c] ;  /* 0x00011300ff091b82 */ /* 0x000e300000000800 */
[----:B------:R-:W1:Y:S01]  /*1590*/  @P1 LDC R11, c[0x0][0x450] ;  /* 0x00011400ff0b1b82 */ /* 0x000e620000000800 */
[----:B0-----:R-:W-:-:S04]  /*15a0*/  @P1 IMAD.HI.U32 R4, R9, UR4, RZ ;  /* 0x0000000409041c27 */ /* 0x001fc8000f8e00ff */
[----:B---3--:R-:W-:-:S04]  /*15b0*/  FMUL.FTZ R3, R8, R3 ;  /* 0x0000000308037220 */ /* 0x008fc80000410000 */
[----:B------:R-:W-:Y:S01]  /*15c0*/  FMUL.FTZ R5, R3, UR5 ;  /* 0x0000000503057c20 */ /* 0x000fe20008410000 */
[----:B------:R-:W-:Y:S01]  /*15d0*/  IMAD.U32 R3, RZ, RZ, UR4 ;  /* 0x00000004ff037e24 */ /* 0x000fe2000f8e00ff */
[----:B-1----:R-:W-:-:S03]  /*15e0*/  @P1 SHF.R.U32.HI R3, RZ, R11, R4 ;  /* 0x0000000bff031219 */ /* 0x002fc60000011604 */
[----:B------:R-:W-:Y:S02]  /*15f0*/  R2UR UR37, R5 ;  /* 0x00000000052572ca */ /* 0x000fe400000e0000 */
[----:B------:R-:W-:-:S04]  /*1600*/  IMAD.IADD R7, R0, 0x1, R3 ;  /* 0x0000000100077824 */ /* 0x000fc800078e0203 */
[----:B------:R-:W-:Y:S01]  /*1610*/  IMAD.IADD R0, R7, 0x1, R12 ;  /* 0x0000000107007824 */ /* 0x000fe200078e020c */
[----:B------:R-:W-:Y:S08]  /*1620*/  @!P2 BRA `(.L_x_1209) ;  /* 0x000000000040a947 */ /* 0x000ff00003800000 */
        /* <DEDUP_REMOVED lines=10> */
.L_x_1210:
[----:B------:R-:W-:-:S13]  /*16d0*/  ISETP.NE.AND P0, PT, R13, 0x1, PT ;  /* 0x000000010d00780c */ /* 0x000fda0003f05270 */
[----:B------:R-:W0:Y:S02]  /*16e0*/  @P0 LDC.64 R4, c[0x0][0x9e8] ;  /* 0x00027a00ff040b82 */ /* 0x000e240000000a00 */
[----:B0-----:R-:W-:-:S05]  /*16f0*/  @P0 IMAD.HI.U32 R4, R3, R4, RZ ;  /* 0x0000000403040227 */ /* 0x001fca00078e00ff */
[----:B------:R-:W-:-:S07]  /*1700*/  @P0 SHF.R.U32.HI R3, RZ, R5, R4 ;  /* 0x00000005ff030219 */ /* 0x000fce0000011604 */
.L_x_1211:
[----:B------:R-:W-:-:S05]  /*1710*/  IMAD R3, R3, R13, R13 ;  /* 0x0000000d03037224 */ /* 0x000fca00078e020d */
[----:B------:R-:W-:-:S07]  /*1720*/  VIMNMX R0, R0, R3, PT ;  /* 0x0000000300007248 */ /* 0x000fce0003fe0100 */
.L_x_1209:
[----:B------:R-:W0:Y:S01]  /*1730*/  @P1 LDC R5, c[0x0][0x44c] ;  /* 0x00011300ff051b82 */ /* 0x000e220000000800 */
[----:B------:R-:W-:Y:S01]  /*1740*/  IMAD.U32 R4, RZ, RZ, UR36 ;  /* 0x00000024ff047e24 */ /* 0x000fe2000f8e00ff */
[----:B------:R-:W-:Y:S01]  /*1750*/  ULDC UR4, c[0x0][0x9dc] ;  /* 0x0002770000047ab9 */ /* 0x000fe20000000800 */
[----:B------:R-:W-:Y:S02]  /*1760*/  VIADD R3, R0, 0x9f ;  /* 0x0000009f00037836 */ /* 0x000fe40000000000 */
[C---:B------:R-:W-:Y:S02]  /*1770*/  IMAD.IADD R105, R17.reuse, 0x1, -R18 ;  /* 0x0000000111697824 */ /* 0x040fe400078e0a12 */
[----:B------:R-:W-:Y:S01]  /*1780*/  VIADD R0, R17, 0x9f ;  /* 0x0000009f11007836 */ /* 0x000fe20000000000 */
        /* <DEDUP_REMOVED lines=23> */
.L_x_1213:
[----:B------:R-:W-:-:S13]  /*1900*/  ISETP.NE.AND P0, PT, R13, 0x1, PT ;  /* 0x000000010d00780c */ /* 0x000fda0003f05270 */
[----:B------:R-:W0:Y:S02]  /*1910*/  @P0 LDC.64 R4, c[0x0][0x9e8] ;  /* 0x00027a00ff040b82 */ /* 0x000e240000000a00 */
[----:B0-----:R-:W-:-:S05]  /*1920*/  @P0 IMAD.HI.U32 R0, R6, R4, RZ ;  /* 0x0000000406000227 */ /* 0x001fca00078e00ff */
[----:B------:R-:W-:-:S07]  /*1930*/  @P0 SHF.R.U32.HI R6, RZ, R5, R0 ;  /* 0x00000005ff060219 */ /* 0x000fce0000011600 */
.L_x_1214:
[----:B------:R-:W-:-:S05]  /*1940*/  IMAD R6, R6, R13, RZ ;  /* 0x0000000d06067224 */ /* 0x000fca00078e02ff */
[----:B------:R-:W-:-:S13]  /*1950*/  R2UR UR5, R6 ;  /* 0x00000000060572ca */ /* 0x000fda00000e0000 */
[----:B------:R-:W-:-:S04]  /*1960*/  UISETP.LT.AND UP0, UPT, UR4, UR5, UPT ;  /* 0x000000050400728c */ /* 0x000fc8000bf01270 */
[----:B------:R-:W-:-:S12]  /*1970*/  USEL UR4, UR4, UR5, !UP0 ;  /* 0x0000000504047287 */ /* 0x000fd8000c000000 */
.L_x_1212:
        /* <DEDUP_REMOVED lines=56> */
[----:B------:R-:W-:Y:S01]  /*1d00*/  CS2R R132, SRZ ;  /* 0x0000000000847805 */ /* 0x000fe2000001ff00 */
[----:B------:R-:W-:Y:S06]  /*1d10*/  @!P1 BRA `(.L_x_1215) ;  /* 0x0000011c00349947 */ /* 0x000fec0003800000 */
        /* <DEDUP_REMOVED lines=31> */
.L_x_1216:
        /* <DEDUP_REMOVED lines=9> */
.L_x_1415:
[----:B------:R-:W-:Y:S05]  /*1fa0*/  @!P0 BRA `(.L_x_1218) ;  /* 0x0000000000048947 */ /* 0x000fea0003800000 */
[----:B------:R-:W-:Y:S01]  /*1fb0*/  BPT.TRAP 0x1 ;  /* 0x000000040000795c */ /* 0x000fe20000300000 */
.L_x_1218:
[----:B------:R-:W-:Y:S02]  /*1fc0*/  IMAD.U32 R5, RZ, RZ, UR51 ;  /* 0x00000033ff057e24 */ /* 0x000fe4000f8e00ff */
[----:B0-----:R-:W-:-:S03]  /*1fd0*/  IMAD.U32 R0, RZ, RZ, UR45 ;  /* 0x0000002dff007e24 */ /* 0x001fc6000f8e00ff */
[----:B------:R-:W-:Y:S02]  /*1fe0*/  LEA R5, R5, UR41, 0x3 ;  /* 0x0000002905057c11 */ /* 0x000fe4000f8e18ff */
[----:B------:R-:W-:-:S04]  /*1ff0*/  SHF.L.U32 R0, R0, 0x1f, RZ ;  /* 0x0000001f00007819 */ /* 0x000fc800000006ff */
[----:B------:R0:W1:Y:S01]  /*2000*/  SYNCS.PHASECHK.TRANS64.TRYWAIT P1, [R5+URZ+0x33430], R0 ;  /* 0x03343000050075a7 */ /* 0x000062000802017f */
[----:B------:R-:W-:Y:S05]  /*2010*/  @!P0 BRA `(.L_x_1219) ;  /* 0x0000000000048947 */ /* 0x000fea0003800000 */
[----:B------:R-:W-:Y:S01]  /*2020*/  BPT.TRAP 0x1 ;  /* 0x000000040000795c */ /* 0x000fe20000300000 */
.L_x_1219:
[----:B------:R-:W2:Y:S01]  /*2030*/  S2R R3, SR_TID.X ;  /* 0x0000000000037919 */ /* 0x000ea20000002100 */
[----:B------:R-:W-:Y:S02]  /*2040*/  LOP3.LUT R2, R2, 0xfffffff7, RZ, 0xc0, !PT ;  /* 0xfffffff702027812 */ /* 0x000fe400078ec0ff */
[----:B--2---:R-:W-:-:S13]  /*2050*/  LOP3.LUT P2, RZ, R3, 0x7f, RZ, 0xc0, !PT ;  /* 0x0000007f03ff7812 */ /* 0x004fda000784c0ff */
[----:B------:R-:W-:Y:S01]  /*2060*/  @P2 LOP3.LUT R2, R2, 0x8, RZ, 0xfc, !PT ;  /* 0x0000000802022812 */ /* 0x000fe200078efcff */
[----:B-1----:R-:W-:Y:S06]  /*2070*/  @P1 BRA `(.L_x_1220) ;  /* 0x0000000000081947 */ /* 0x002fec0003800000 */
[----:B------:R-:W1:Y:S02]  /*2080*/  SYNCS.PHASECHK.TRANS64.TRYWAIT P1, [R5+URZ+0x33430], R0 ;  /* 0x03343000050075a7 */ /* 0x000e64000802017f */
[----:B-1----:R-:W-:Y:S05]  /*2090*/  @!P1 BRA `(.L_x_1221) ;  /* 0x000001ac002c9947 */ /* 0x002fea0003800000 */
.L_x_1220:
        /* <DEDUP_REMOVED lines=10> */
[----:B------:R-:W-:Y:S01]  /*2140*/  UMOV UR24, UR20 ;  /* 0x0000001400187c82 */ /* 0x000fe20008000000 */
[----:B------:R-:W-:Y:S02]  /*2150*/  UMOV UR7, 0x80000020 ;  /* 0x8000002000077882 */ /* 0x000fe40000000000 */
[----:B------:R-:W-:Y:S01]  /*2160*/  ULOP3.LUT UR50, UR4, 0x10000, URZ, 0xfc, !UPT ;  /* 0x0001000004327892 */ /* 0x000fe2000f8efc3f */
[----:B------:R-:W-:Y:S01]  /*2170*/  UMOV UR11, 0x80000020 ;  /* 0x80000020000b7882 */ /* 0x000fe20000000000 */
[----:B------:R-:W-:-:S02]  /*2180*/  UIADD3 UR12, UR20, 0x202, URZ ;  /* 0x00000202140c7890 */ /* 0x000fc4000fffe03f */
[----:B------:R-:W-:Y:S01]  /*2190*/  UIMAD UR28, UR51, 0x780, UR50 ;  /* 0x00000780331c78a4 */ /* 0x000fe2000f8e0232 */
[----:B------:R-:W-:Y:S01]  /*21a0*/  UMOV UR13, 0x80000020 ;  /* 0x80000020000d7882 */ /* 0x000fe20000000000 */
[----:B------:R-:W-:Y:S02]  /*21b0*/  UMOV UR15, 0x80000020 ;  /* 0x80000020000f7882 */ /* 0x000fe40000000000 */
[----:B------:R-:W-:Y:S02]  /*21c0*/  UIADD3 UR4, UR28, 0x80, URZ ;  /* 0x000000801c047890 */ /* 0x000fe4000fffe03f */
[----:B------:R-:W-:Y:S02]  /*21d0*/  UIADD3 UR5, UR28, 0x100, URZ ;  /* 0x000001001c057890 */ /* 0x000fe4000fffe03f */
[----:B------:R-:W-:Y:S01]  /*21e0*/  UMOV UR26, UR28 ;  /* 0x0000001c001a7c82 */ /* 0x000fe20008000000 */
[----:B------:R-:W-:Y:S01]  /*21f0*/  UIADD3 UR6, UR28, 0x2, URZ ;  /* 0x000000021c067890 */ /* 0x000fe2000fffe03f */
[----:B------:R-:W-:Y:S01]  /*2200*/  QGMMA.64x32x32.F32.E4M3.E4M3 R88, gdesc[UR24], RZ, !UPT, gsb0 ;  /* 0x00600000185879f3 */ /* 0x000fe2000c0008ff */
[----:B------:R-:W-:Y:S01]  /*2210*/  UMOV UR26, UR4 ;  /* 0x00000004001a7c82 */ /* 0x000fe20008000000 */
[----:B------:R-:W-:Y:S01]  /*2220*/  UMOV UR27, 0x80000020 ;  /* 0x80000020001b7882 */ /* 0x000fe20000000000 */
[----:B------:R-:W-:-:S02]  /*2230*/  UIADD3 UR4, UR28, 0x180, URZ ;  /* 0x000001801c047890 */ /* 0x000fc4000fffe03f */
[----:B------:R-:W-:Y:S02]  /*2240*/  UIADD3 UR8, UR28, 0x82, URZ ;  /* 0x000000821c087890 */ /* 0x000fe4000fffe03f */
[----:B------:R-:W-:Y:S01]  /*2250*/  UIADD3 UR9, UR28, 0x102, URZ ;  /* 0x000001021c097890 */ /* 0x000fe2000fffe03f */
[----:B--2---:R-:W-:Y:S01]  /*2260*/  LOP3.LUT P3, RZ, R3, 0x7f, RZ, 0xc0, !PT ;  /* 0x0000007f03ff7812 */ /* 0x004fe2000786c0ff */
[----:B------:R-:W-:Y:S01]  /*2270*/  UIADD3 UR10, UR28, 0x280, URZ ;  /* 0x000002801c0a7890 */ /* 0x000fe2000fffe03f */
[----:B------:R-:W-:Y:S01]  /*2280*/  IMAD.MOV.U32 R3, RZ, RZ, R0 ;  /* 0x000000ffff037224 */ /* 0x000fe200078e0000 */
        /* <DEDUP_REMOVED lines=168> */
[----:B------:R-:W-:Y:S01]  /*2d10*/  IMAD.MOV.U32 R5, RZ, RZ, -0xa0 ;  /* 0xffffff60ff057424 */ /* 0x000fe200078e00ff */
[----:B------:R-:W-:Y:S02]  /*2d20*/  ULDC.64 UR6, c[0x0][0x9e0] ;  /* 0x0002780000067ab9 */ /* 0x000fe40000000a00 */
[----:B------:R-:W-:Y:S01]  /*2d30*/  UISETP.GE.AND UP1, UPT, UR7, 0x1, UPT ;  /* 0x000000010700788c */ /* 0x000fe2000bf26270 */
[----:B------:R-:W0:Y:S01]  /*2d40*/  SHFL.IDX PT, R11, R3, RZ, 0x1c1f ;  /* 0x001c1fff030b7589 */ /* 0x000e2200000e0000 */
[----:B------:R-:W-:Y:S01]  /*2d50*/  IMAD R4, R104, R5, 0xa1 ;  /* 0x000000a168047424 */ /* 0x000fe200078e0205 */
[----:B------:R-:W-:-:S03]  /*2d60*/  @!P3 PRMT R0, RZ, 0x654, R0 ;  /* 0x00000654ff00b816 */ /* 0x000fc60000000000 */
[----:B------:R-:W-:Y:S01]  /*2d70*/  IMAD R5, R19, -0x2, R4 ;  /* 0xfffffffe13057824 */ /* 0x000fe200078e0204 */
[----:B------:R-:W-:Y:S01]  /*2d80*/  PLOP3.LUT P1, PT, PT, PT, UP1, 0x40, 0x0 ;  /* 0x000000000000781c */ /* 0x000fe20003f2e818 */
[----:B------:R-:W-:Y:S02]  /*2d90*/  VIADD R9, R4, 0xffffffff ;  /* 0xffffffff04097836 */ /* 0x000fe40000000000 */
[----:B------:R-:W-:Y:S01]  /*2da0*/  VIADD R10, R5, 0xffffffff ;  /* 0xffffffff050a7836 */ /* 0x000fe20000000000 */
[----:B------:R-:W-:-:S05]  /*2db0*/  IADD3 R6, -R18, R5, R17 ;  /* 0x0000000512067210 */ /* 0x000fca0007ffe111 */
[C---:B------:R-:W-:Y:S02]  /*2dc0*/  VIADD R8, R6.reuse, UR6 ;  /* 0x0000000606087c36 */ /* 0x040fe40008000000 */
[----:B------:R-:W-:-:S04]  /*2dd0*/  VIADD R6, R6, UR10 ;  /* 0x0000000a06067c36 */ /* 0x000fc80008000000 */
[----:B0-----:R-:W-:Y:S01]  /*2de0*/  IMAD.IADD R4, R6, 0x1, R11 ;  /* 0x0000000106047824 */ /* 0x001fe200078e020b */
        /* <DEDUP_REMOVED lines=10> */
[----:B0-----:R-:W-:-:S04]  /*2e90*/  IMAD R0, R104, -0xa0, R17 ;  /* 0xffffff6068007824 */ /* 0x001fc800078e0211 */
[----:B------:R-:W-:-:S04]  /*2ea0*/  VIADD R0, R0, 0xa0 ;  /* 0x000000a000007836 */ /* 0x000fc80000000000 */
[----:B------:R-:W-:-:S05]  /*2eb0*/  IMAD R7, R19, -0x2, R0 ;  /* 0xfffffffe13077824 */ /* 0x000fca00078e0200 */
[----:B------:R-:W-:Y:S01]  /*2ec0*/  VIADDMNMX R0, R11, R8, R7, PT ;  /* 0x000000080b007246 */ /* 0x000fe20003800107 */
[----:B------:R-:W-:Y:S06]  /*2ed0*/  @P1 BRA `(.L_x_1222) ;  /* 0x0000000000541947 */ /* 0x000fec0003800000 */
[----:B------:R-:W-:Y:S01]  /*2ee0*/  IADD3 R5, -R18, R17, R11 ;  /* 0x0000001112057210 */ /* 0x000fe20007ffe10b */
        /* <DEDUP_REMOVED lines=11> */
.L_x_1224:
[----:B------:R-:W-:-:S06]  /*2fa0*/  UISETP.NE.AND UP2, UPT, UR7, 0x1, UPT ;  /* 0x000000010700788c */ /* 0x000fcc000bf45270 */
[----:B------:R-:W-:-:S05]  /*2fb0*/  PLOP3.LUT P1, PT, PT, PT, UP2, 0x80, 0x0 ;  /* 0x000000000000781c */ /* 0x000fca0003f2f028 */
[----:B------:R-:W-:-:S08]  /*2fc0*/  @UP2 ULDC.64 UR10, c[0x0][0x9e8] ;  /* 0x00027a00000a2ab9 */ /* 0x000fd00000000a00 */
[----:B------:R-:W-:-:S05]  /*2fd0*/  @P1 IMAD.HI.U32 R11, R5, UR10, RZ ;  /* 0x0000000a050b1c27 */ /* 0x000fca000f8e00ff */
[----:B------:R-:W-:-:S07]  /*2fe0*/  @P1 SHF.R.U32.HI R5, RZ, UR11, R11 ;  /* 0x0000000bff051c19 */ /* 0x000fce000801160b */
.L_x_1225:
[----:B------:R-:W-:Y:S05]  /*2ff0*/  BSYNC B0 ;  /* 0x0000000000007941 */ /* 0x000fea0003800000 */
.L_x_1223:
[----:B------:R-:W-:-:S05]  /*3000*/  IMAD R5, R5, UR7, R10 ;  /* 0x0000000705057c24 */ /* 0x000fca000f8e020a */
[----:B------:R-:W-:Y:S02]  /*3010*/  VIMNMX R4, R4, R5, !PT ;  /* 0x0000000504047248 */ /* 0x000fe40007fe0100 */
[----:B------:R-:W-:-:S07]  /*3020*/  VIADDMNMX R0, R5, UR7, R0, PT ;  /* 0x0000000705007c46 */ /* 0x000fce000b800100 */
.L_x_1222:
[C---:B------:R-:W-:Y:S01]  /*3030*/  ISETP.GE.AND P1, PT, R9.reuse, 0x2, PT ;  /* 0x000000020900780c */ /* 0x040fe20003f26270 */
[----:B------:R-:W0:Y:S01]  /*3040*/  SHFL.IDX PT, R3, R3, 0x1, 0x1c1f ;  /* 0x003c1f0003037f89 */ /* 0x000e2200000e0000 */
[C---:B------:R-:W-:Y:S02]  /*3050*/  ISETP.GE.AND P3, PT, R9.reuse, 0xa, PT ;  /* 0x0000000a0900780c */ /* 0x040fe40003f66270 */
[----:B------:R-:W-:Y:S02]  /*3060*/  P2R R13, PR, RZ, 0x2 ;  /* 0x00000002ff0d7803 */ /* 0x000fe40000000000 */
[----:B------:R-:W-:Y:S02]  /*3070*/  ISETP.GT.AND P1, PT, R4, 0x1, !P1 ;  /* 0x000000010400780c */ /* 0x000fe40004f24270 */
[----:B------:R-:W-:Y:S02]  /*3080*/  ISETP.GE.AND P2, PT, R9, 0x9, PT ;  /* 0x000000090900780c */ /* 0x000fe40003f46270 */
[----:B------:R-:W-:-:S02]  /*3090*/  ISETP.LT.OR P1, PT, R0, 0x2, P1 ;  /* 0x000000020000780c */ /* 0x000fc40000f21670 */
[----:B------:R-:W-:Y:S02]  /*30a0*/  P2R R14, PR, RZ, 0x4 ;  /* 0x00000004ff0e7803 */ /* 0x000fe40000000000 */
[----:B------:R-:W-:Y:S02]  /*30b0*/  FSEL R89, R89, -INF , !P1 ;  /* 0xff80000059597808 */ /* 0x000fe40004800000 */
[----:B------:R-:W-:Y:S02]  /*30c0*/  ISETP.GT.AND P1, PT, R4, 0x9, !P3 ;  /* 0x000000090400780c */ /* 0x000fe40005f24270 */
[----:B------:R-:W-:Y:S02]  /*30d0*/  P2R R15, PR, RZ, 0x8 ;  /* 0x00000008ff0f7803 */ /* 0x000fe40000000000 */
[----:B------:R-:W-:Y:S02]  /*30e0*/  ISETP.LT.OR P1, PT, R0, 0xa, P1 ;  /* 0x0000000a0000780c */ /* 0x000fe40000f21670 */
[----:B------:R-:W-:-:S02]  /*30f0*/  ISETP.GT.AND P2, PT, R4, 0x8, !P2 ;  /* 0x000000080400780c */ /* 0x000fc40005744270 */
[----:B------:R-:W-:Y:S02]  /*3100*/  ISETP.GE.AND P3, PT, R9, 0x11, PT ;  /* 0x000000110900780c */ /* 0x000fe40003f66270 */
[----:B------:R-:W-:Y:S02]  /*3110*/  FSEL R93, R93, -INF , !P1 ;  /* 0xff8000005d5d7808 */ /* 0x000fe40004800000 */
[----:B------:R-:W-:Y:S02]  /*3120*/  ISETP.LT.OR P2, PT, R0, 0x9, P2 ;  /* 0x000000090000780c */ /* 0x000fe40001741670 */
[----:B------:R-:W-:Y:S02]  /*3130*/  ISETP.GT.AND P1, PT, R4, 0x10, !P3 ;  /* 0x000000100400780c */ /* 0x000fe40005f24270 */
[----:B------:R-:W-:Y:S02]  /*3140*/  FSEL R92, R92, -INF , !P2 ;  /* 0xff8000005c5c7808 */ /* 0x000fe40005000000 */
[----:B------:R-:W-:-:S02]  /*3150*/  ISETP.LT.OR P1, PT, R0, 0x11, P1 ;  /* 0x000000110000780c */ /* 0x000fc40000f21670 */
[C---:B------:R-:W-:Y:S02]  /*3160*/  ISETP.GE.AND P2, PT, R9.reuse, 0x12, PT ;  /* 0x000000120900780c */ /* 0x040fe40003f46270 */
        /* <DEDUP_REMOVED lines=17> */
[C---:B------:R-:W-:Y:S02]  /*3280*/  ISETP.GE.AND P3, PT, R9.reuse, 0x22, PT ;  /* 0x000000220900780c */ /* 0x040fe40003f66270 */
        /* <DEDUP_REMOVED lines=29> */
[C---:B------:R-:W-:Y:S02]  /*3460*/  ISETP.GE.AND P4, PT, R9.reuse, 0x3a, PT ;  /* 0x0000003a0900780c */ /* 0x040fe40003f86270 */
[----:B------:R-:W-:Y:S02]  /*3470*/  ISETP.LT.OR P3, PT, R0, 0x39, P3 ;  /* 0x000000390000780c */ /* 0x000fe40001f61670 */
[----:B------:R-:W-:Y:S02]  /*3480*/  P2R R113, PR, RZ, 0x10 ;  /* 0x00000010ff717803 */ /* 0x000fe40000000000 */
[----:B------:R-:W-:Y:S02]  /*3490*/  FSEL R84, R84, -INF , !P3 ;  /* 0xff80000054547808 */ /* 0x000fe40005800000 */
[----:B------:R-:W-:Y:S02]  /*34a0*/  ISETP.GT.AND P3, PT, R4, 0x39, !P4 ;  /* 0x000000390400780c */ /* 0x000fe40006764270 */
[----:B------:R-:W-:-:S02]  /*34b0*/  ISETP.GE.AND P4, PT, R9, 0x41, PT ;  /* 0x000000410900780c */ /* 0x000fc40003f86270 */
[----:B------:R-:W-:Y:S02]  /*34c0*/  ISETP.LT.OR P3, PT, R0, 0x3a, P3 ;  /* 0x0000003a0000780c */ /* 0x000fe40001f61670 */
        /* <DEDUP_REMOVED lines=119> */
[----:B------:R-:W-:Y:S01]  /*3c40*/  ISETP.GT.AND P6, PT, R4, 0x99, !P6 ;  /* 0x000000990400780c */ /* 0x000fe200077c4270 */
[----:B0-----:R-:W-:-:S03]  /*3c50*/  IMAD.IADD R4, R6, 0x1, R3 ;  /* 0x0000000106047824 */ /* 0x001fc600078e0203 */
[----:B------:R-:W-:Y:S02]  /*3c60*/  ISETP.LT.OR P6, PT, R0, 0x9a, P6 ;  /* 0x0000009a0000780c */ /* 0x000fe400037c1670 */
[----:B------:R-:W-:Y:S02]  /*3c70*/  VIADDMNMX R0, R3, R8, R7, PT ;  /* 0x0000000803007246 */ /* 0x000fe40003800107 */
[----:B------:R-:W-:Y:S02]  /*3c80*/  FSEL R37, R37, -INF , !P6 ;  /* 0xff80000025257808 */ /* 0x000fe40007000000 */
[----:B------:R-:W-:-:S13]  /*3c90*/  PLOP3.LUT P6, PT, PT, PT, UP1, 0x40, 0x0 ;  /* 0x000000000000781c */ /* 0x000fda0003fce818 */
[----:B------:R-:W-:Y:S05]  /*3ca0*/  @P6 BRA `(.L_x_1226) ;  /* 0x00000000005c6947 */ /* 0x000fea0003800000 */
        /* <DEDUP_REMOVED lines=13> */
.L_x_1228:
[----:B------:R-:W-:-:S06]  /*3d80*/  UISETP.NE.AND UP2, UPT, UR7, 0x1, UPT ;  /* 0x000000010700788c */ /* 0x000fcc000bf45270 */
[----:B------:R-:W-:-:S05]  /*3d90*/  PLOP3.LUT P6, PT, PT, PT, UP2, 0x80, 0x0 ;  /* 0x000000000000781c */ /* 0x000fca0003fcf028 */
[----:B------:R-:W-:-:S08]  /*3da0*/  @UP2 ULDC.64 UR10, c[0x0][0x9e8] ;  /* 0x00027a00000a2ab9 */ /* 0x000fd00000000a00 */
[----:B------:R-:W-:Y:S01]  /*3db0*/  @P6 IMAD.HI.U32 R6, R3, UR10, RZ ;  /* 0x0000000a03066c27 */ /* 0x000fe2000f8e00ff */
[----:B------:R-:W-:-:S13]  /*3dc0*/  PLOP3.LUT P6, PT, PT, PT, UP2, 0x80, 0x0 ;  /* 0x000000000000781c */ /* 0x000fda0003fcf028 */
[----:B------:R-:W-:-:S07]  /*3dd0*/  @P6 SHF.R.U32.HI R3, RZ, UR11, R6 ;  /* 0x0000000bff036c19 */ /* 0x000fce0008011606 */
.L_x_1229:
[----:B------:R-:W-:Y:S05]  /*3de0*/  BSYNC B0 ;  /* 0x0000000000007941 */ /* 0x000fea0003800000 */
.L_x_1227:
[----:B------:R-:W-:-:S05]  /*3df0*/  IMAD R3, R3, UR7, R10 ;  /* 0x0000000703037c24 */ /* 0x000fca000f8e020a */
[----:B------:R-:W-:Y:S02]  /*3e00*/  VIMNMX R4, R4, R3, !PT ;  /* 0x0000000304047248 */ /* 0x000fe40007fe0100 */
[----:B------:R-:W-:-:S07]  /*3e10*/  VIADDMNMX R0, R3, UR7, R0, PT ;  /* 0x0000000703007c46 */ /* 0x000fce000b800100 */
.L_x_1226:
        /* <DEDUP_REMOVED lines=202> */
[----:B------:R-:W-:Y:S02]  /*4ac0*/  FMNMX.FTZ R20, R102, R15, !PT ;  /* 0x0000000f66147209 */ /* 0x000fe40007810000 */
[----:B------:R-:W-:Y:S01]  /*4ad0*/  ISETP.NE.AND P6, PT, R132, RZ, PT ;  /* 0x000000ff8400720c */ /* 0x000fe20003fc5270 */
[--C-:B------:R-:W-:Y:S01]  /*4ae0*/  FFMA.FTZ R72, R72, UR37, -R88.reuse ;  /* 0x0000002548487c23 */ /* 0x100fe20008010858 */
[----:B------:R-:W-:Y:S01]  /*4af0*/  FMNMX.FTZ R21, R103, R20, !PT ;  /* 0x0000001467157209 */ /* 0x000fe20007810000 */
[--C-:B------:R-:W-:Y:S01]  /*4b00*/  FFMA.FTZ R14, R73, UR37, -R88.reuse ;  /* 0x00000025490e7c23 */ /* 0x100fe20008010858 */
[----:B------:R-:W-:-:S01]  /*4b10*/  FFMA.FTZ R76, R76, UR37, -R88 ;  /* 0x000000254c4c7c23 */ /* 0x000fc20008010858 */
[----:B------:R0:W-:Y:S01]  /*4b20*/  MUFU.EX2 R13, R72 ;  /* 0x00000048000d7308 */ /* 0x0001e20000000800 */
[----:B------:R-:W-:-:S01]  /*4b30*/  FFMA.FTZ R20, R77, UR37, -R88 ;  /* 0x000000254d147c23 */ /* 0x000fc20008010858 */
[--C-:B------:R-:W-:Y:S01]  /*4b40*/  FFMA.FTZ R80, R80, UR37, -R88.reuse ;  /* 0x0000002550507c23 */ /* 0x100fe20008010858 */
[----:B------:R-:W-:Y:S01]  /*4b50*/  ISETP.GT.AND P1, PT, R4, 0x88, !P6 ;  /* 0x000000880400780c */ /* 0x000fe20007724270 */
[--C-:B------:R-:W-:Y:S01]  /*4b60*/  FFMA.FTZ R84, R84, UR37, -R88.reuse ;  /* 0x0000002554547c23 */ /* 0x100fe20008010858 */
[----:B------:R-:W-:Y:S01]  /*4b70*/  ISETP.NE.AND P2, PT, R11, RZ, PT ;  /* 0x000000ff0b00720c */ /* 0x000fe20003f45270 */
[--C-:B------:R-:W-:Y:S01]  /*4b80*/  FFMA.FTZ R5, R5, UR37, -R88.reuse ;  /* 0x0000002505057c23 */ /* 0x100fe20008010858 */
[----:B------:R-:W-:Y:S01]  /*4b90*/  ISETP.LT.OR P1, PT, R0, 0x89, P1 ;  /* 0x000000890000780c */ /* 0x000fe20000f21670 */
[----:B------:R1:W-:Y:S01]  /*4ba0*/  MUFU.EX2 R15, R76 ;  /* 0x0000004c000f7308 */ /* 0x0003e20000000800 */
[----:B0-----:R-:W-:Y:S01]  /*4bb0*/  FMNMX.FTZ R72, R74, R21, !PT ;  /* 0x000000154a487209 */ /* 0x001fe20007810000 */
[--C-:B------:R-:W-:Y:S01]  /*4bc0*/  FFMA.FTZ R6, R89, UR37, -R88.reuse ;  /* 0x0000002559067c23 */ /* 0x100fe20008010858 */
[----:B------:R-:W-:Y:S01]  /*4bd0*/  FSEL R30, R30, -INF , !P1 ;  /* 0xff8000001e1e7808 */ /* 0x000fe20004800000 */
[--C-:B------:R-:W-:Y:S01]  /*4be0*/  FFMA.FTZ R7, R92, UR37, -R88.reuse ;  /* 0x000000255c077c23 */ /* 0x100fe20008010858 */
[----:B------:R-:W-:Y:S01]  /*4bf0*/  FMNMX.FTZ R21, R75, R72, !PT ;  /* 0x000000484b157209 */ /* 0x000fe20007810000 */
[--C-:B------:R-:W-:Y:S01]  /*4c00*/  FFMA.FTZ R8, R93, UR37, -R88.reuse ;  /* 0x000000255d087c23 */ /* 0x100fe20008010858 */
[----:B------:R-:W-:Y:S01]  /*4c10*/  ISETP.GT.AND P1, PT, R4, 0x89, !P2 ;  /* 0x000000890400780c */ /* 0x000fe20005724270 */
[----:B------:R-:W-:Y:S01]  /*4c20*/  MUFU.EX2 R5, R5 ;  /* 0x0000000500057308 */ /* 0x000fe20000000800 */
[----:B------:R-:W-:Y:S01]  /*4c30*/  FMNMX.FTZ R72, R78, R21, !PT ;  /* 0x000000154e487209 */ /* 0x000fe20007810000 */
[--C-:B------:R-:W-:Y:S01]  /*4c40*/  FFMA.FTZ R10, R97, UR37, -R88.reuse ;  /* 0x00000025610a7c23 */ /* 0x100fe20008010858 */
[----:B------:R-:W-:Y:S01]  /*4c50*/  ISETP.LT.OR P1, PT, R0, 0x8a, P1 ;  /* 0x0000008a0000780c */ /* 0x000fe20000f21670 */
[--C-:B------:R-:W-:Y:S01]  /*4c60*/  FFMA.FTZ R11, R100, UR37, -R88.reuse ;  /* 0x00000025640b7c23 */ /* 0x100fe20008010858 */
[----:B------:R-:W-:Y:S01]  /*4c70*/  FMNMX.FTZ R73, R79, R72, !PT ;  /* 0x000000484f497209 */ /* 0x000fe20007810000 */
[--C-:B------:R-:W-:Y:S01]  /*4c80*/  FFMA.FTZ R72, R81, UR37, -R88.reuse ;  /* 0x0000002551487c23 */ /* 0x100fe20008010858 */
[----:B------:R-:W-:-:S01]  /*4c90*/  FFMA.FTZ R81, R61, UR37, -R88 ;  /* 0x000000253d517c23 */ /* 0x000fc20008010858 */
[----:B------:R0:W-:Y:S01]  /*4ca0*/  MUFU.EX2 R21, R80 ;  /* 0x0000005000157308 */ /* 0x0001e20000000800 */
[----:B-1----:R-:W-:Y:S01]  /*4cb0*/  FMNMX.FTZ R76, R82, R73, !PT ;  /* 0x00000049524c7209 */ /* 0x002fe20007810000 */
[--C-:B------:R-:W-:Y:S01]  /*4cc0*/  FFMA.FTZ R12, R101, UR37, -R88.reuse ;  /* 0x00000025650c7c23 */ /* 0x100fe20008010858 */
[----:B------:R-:W-:Y:S01]  /*4cd0*/  ISETP.NE.AND P6, PT, R9, RZ, PT ;  /* 0x000000ff0900720c */ /* 0x000fe20003fc5270 */
[--C-:B------:R-:W-:Y:S01]  /*4ce0*/  FFMA.FTZ R9, R96, UR37, -R88.reuse ;  /* 0x0000002560097c23 */ /* 0x100fe20008010858 */
[----:B------:R-:W-:Y:S01]  /*4cf0*/  FMNMX.FTZ R73, R83, R76, !PT ;  /* 0x0000004c53497209 */ /* 0x000fe20007810000 */
[--C-:B------:R-:W-:Y:S01]  /*4d00*/  FFMA.FTZ R56, R56, UR37, -R88.reuse ;  /* 0x0000002538387c23 */ /* 0x100fe20008010858 */
[----:B------:R-:W-:Y:S01]  /*4d10*/  ISETP.GT.AND P2, PT, R4, 0x99, !P6 ;  /* 0x000000990400780c */ /* 0x000fe20007744270 */
[----:B------:R-:W1:Y:S01]  /*4d20*/  MUFU.EX2 R6, R6 ;  /* 0x0000000600067308 */ /* 0x000e620000000800 */
        /* <DEDUP_REMOVED lines=8> */
[----:B0-----:R-:W-:Y:S01]  /*4db0*/  FMNMX.FTZ R80, R58, R77, !PT ;  /* 0x0000004d3a507209 */ /* 0x001fe20007810000 */
[--C-:B------:R-:W-:Y:S01]  /*4dc0*/  FFMA.FTZ R65, R65, UR37, -R88.reuse ;  /* 0x0000002541417c23 */ /* 0x100fe20008010858 */
[----:B------:R-:W-:-:S01]  /*4dd0*/  FFMA.FTZ R24, R24, UR37, -R88 ;  /* 0x0000002518187c23 */ /* 0x000fc20008010858 */
[--C-:B------:R-:W-:Y:S01]  /*4de0*/  FFMA.FTZ R25, R25, UR37, -R88.reuse ;  /* 0x0000002519197c23 */ /* 0x100fe20008010858 */
[----:B------:R-:W-:Y:S01]  /*4df0*/  FMNMX.FTZ R77, R59, R80, !PT ;  /* 0x000000503b4d7209 */ /* 0x000fe20007810000 */
[--C-:B------:R-:W-:Y:S01]  /*4e00*/  FFMA.FTZ R28, R28, UR37, -R88.reuse ;  /* 0x000000251c1c7c23 */ /* 0x100fe20008010858 */
[----:B------:R-:W-:-:S01]  /*4e10*/  FFMA.FTZ R29, R29, UR37, -R88 ;  /* 0x000000251d1d7c23 */ /* 0x000fc20008010858 */
[----:B------:R-:W0:Y:S01]  /*4e20*/  MUFU.EX2 R7, R7 ;  /* 0x0000000700077308 */ /* 0x000e220000000800 */
[----:B------:R-:W-:Y:S01]  /*4e30*/  FMNMX.FTZ R80, R62, R77, !PT ;  /* 0x0000004d3e507209 */ /* 0x000fe20007810000 */
[--C-:B--2---:R-:W-:Y:S01]  /*4e40*/  FFMA.FTZ R84, R69, UR37, -R88.reuse ;  /* 0x0000002545547c23 */ /* 0x104fe20008010858 */
[----:B------:R-:W-:-:S01]  /*4e50*/  FFMA.FTZ R32, R32, UR37, -R88 ;  /* 0x0000002520207c23 */ /* 0x000fc20008010858 */
[--C-:B------:R-:W-:Y:S01]  /*4e60*/  FFMA.FTZ R33, R33, UR37, -R88.reuse ;  /* 0x0000002521217c23 */ /* 0x100fe20008010858 */
[----:B------:R-:W-:Y:S01]  /*4e70*/  FMNMX.FTZ R77, R63, R80, !PT ;  /* 0x000000503f4d7209 */ /* 0x000fe20007810000 */
[--C-:B------:R-:W-:Y:S01]  /*4e80*/  FFMA.FTZ R36, R36, UR37, -R88.reuse ;  /* 0x0000002524247c23 */ /* 0x100fe20008010858 */
[----:B------:R-:W-:-:S01]  /*4e90*/  FFMA.FTZ R37, R37, UR37, -R88 ;  /* 0x0000002525257c23 */ /* 0x000fc20008010858 */
[----:B------:R-:W2:Y:S01]  /*4ea0*/  MUFU.EX2 R8, R8 ;  /* 0x0000000800087308 */ /* 0x000ea20000000800 */
[----:B------:R-:W-:-:S04]  /*4eb0*/  FMNMX.FTZ R80, R66, R77, !PT ;  /* 0x0000004d42507209 */ /* 0x000fc80007810000 */
[----:B------:R-:W-:-:S03]  /*4ec0*/  FMNMX.FTZ R77, R67, R80, !PT ;  /* 0x00000050434d7209 */ /* 0x000fc60007810000 */
[----:B------:R-:W3:Y:S01]  /*4ed0*/  MUFU.EX2 R9, R9 ;  /* 0x0000000900097308 */ /* 0x000ee20000000800 */
[----:B------:R-:W-:-:S04]  /*4ee0*/  FMNMX.FTZ R80, R70, R77, !PT ;  /* 0x0000004d46507209 */ /* 0x000fc80007810000 */
[----:B------:R-:W-:-:S03]  /*4ef0*/  FMNMX.FTZ R77, R71, R80, !PT ;  /* 0x00000050474d7209 */ /* 0x000fc60007810000 */
[----:B------:R-:W4:Y:S01]  /*4f00*/  MUFU.EX2 R10, R10 ;  /* 0x0000000a000a7308 */ /* 0x000f220000000800 */
[----:B------:R-:W-:-:S04]  /*4f10*/  FMNMX.FTZ R80, R42, R77, !PT ;  /* 0x0000004d2a507209 */ /* 0x000fc80007810000 */
[----:B------:R-:W-:-:S03]  /*4f20*/  FMNMX.FTZ R61, R43, R80, !PT ;  /* 0x000000502b3d7209 */ /* 0x000fc60007810000 */
[----:B------:R5:W-:Y:S01]  /*4f30*/  MUFU.EX2 R77, R81 ;  /* 0x00000051004d7308 */ /* 0x000be20000000800 */
[----:B------:R-:W-:-:S04]  /*4f40*/  FMNMX.FTZ R80, R46, R61, !PT ;  /* 0x0000003d2e507209 */ /* 0x000fc80007810000 */
[----:B------:R-:W-:-:S03]  /*4f50*/  FMNMX.FTZ R61, R47, R80, !PT ;  /* 0x000000502f3d7209 */ /* 0x000fc60007810000 */
[----:B------:R-:W4:Y:S01]  /*4f60*/  MUFU.EX2 R11, R11 ;  /* 0x0000000b000b7308 */ /* 0x000f220000000800 */
[----:B------:R-:W-:-:S04]  /*4f70*/  FMNMX.FTZ R80, R50, R61, !PT ;  /* 0x0000003d32507209 */ /* 0x000fc80007810000 */
[----:B------:R-:W-:Y:S01]  /*4f80*/  FMNMX.FTZ R61, R51, R80, !PT ;  /* 0x00000050333d7209 */ /* 0x000fe20007810000 */
[----:B------:R-:W-:-:S02]  /*4f90*/  FFMA.FTZ R80, R68, UR37, -R88 ;  /* 0x0000002544507c23 */ /* 0x000fc40008010858 */
[----:B------:R-:W4:Y:S01]  /*4fa0*/  MUFU.EX2 R12, R12 ;  /* 0x0000000c000c7308 */ /* 0x000f220000000800 */
[----:B------:R-:W-:-:S04]  /*4fb0*/  FMNMX.FTZ R68, R54, R61, !PT ;  /* 0x0000003d36447209 */ /* 0x000fc80007810000 */
[----:B-----5:R-:W-:-:S03]  /*4fc0*/  FMNMX.FTZ R81, R55, R68, !PT ;  /* 0x0000004437517209 */ /* 0x020fc60007810000 */
[----:B------:R5:W-:Y:S01]  /*4fd0*/  MUFU.EX2 R61, R80 ;  /* 0x00000050003d7308 */ /* 0x000be20000000800 */
[----:B------:R-:W-:Y:S01]  /*4fe0*/  FMNMX.FTZ R68, R26, R81, !PT ;  /* 0x000000511a447209 */ /* 0x000fe20007810000 */
[--C-:B------:R-:W-:Y:S01]  /*4ff0*/  FFMA.FTZ R81, R41, UR37, -R88.reuse ;  /* 0x0000002529517c23 */ /* 0x100fe20008010858 */
[----:B------:R-:W-:Y:S01]  /*5000*/  FSEL R41, R39, -INF , !P2 ;  /* 0xff80000027297808 */ /* 0x000fe20005000000 */
[--C-:B------:R-:W-:Y:S01]  /*5010*/  FFMA.FTZ R39, R44, UR37, -R88.reuse ;  /* 0x000000252c277c23 */ /* 0x100fe20008010858 */
        /* <DEDUP_REMOVED lines=10> */
[----:B------:R-:W-:-:S01]  /*50c0*/  FFMA.FTZ R52, R53, UR37, -R88 ;  /* 0x0000002535347c23 */ /* 0x000fc20008010858 */
[----:B------:R-:W-:Y:S01]  /*50d0*/  IMAD.U32 R53, RZ, RZ, UR37 ;  /* 0x00000025ff357e24 */ /* 0x000fe2000f8e00ff */
[----:B-----5:R-:W-:Y:S01]  /*50e0*/  FMNMX.FTZ R80, R34, R69, !PT ;  /* 0x0000004522507209 */ /* 0x020fe20007810000 */
[----:B------:R5:W-:Y:S03]  /*50f0*/  MUFU.EX2 R38, R81 ;  /* 0x0000005100267308 */ /* 0x000be60000000800 */
[----:B------:R-:W-:-:S04]  /*5100*/  FMNMX.FTZ R69, R35, R80, !PT ;  /* 0x0000005023457209 */ /* 0x000fc80007810000 */
[----:B------:R-:W-:Y:S01]  /*5110*/  FMNMX.FTZ R0, R40, R69, !PT ;  /* 0x0000004528007209 */ /* 0x000fe20007810000 */
[----:B------:R2:W-:Y:S03]  /*5120*/  MUFU.EX2 R4, R84 ;  /* 0x0000005400047308 */ /* 0x0005e60000000800 */
[----:B------:R-:W-:-:S05]  /*5130*/  FMNMX.FTZ R0, R41, R0, !PT ;  /* 0x0000000029007209 */ /* 0x000fca0007810000 */
[----:B------:R-:W1:Y:S01]  /*5140*/  SHFL.BFLY PT, R69, R0, 0x2, 0x1f ;  /* 0x0c401f0000457f89 */ /* 0x000e6200000e0000 */
[----:B------:R-:W-:Y:S08]  /*5150*/  MUFU.EX2 R14, R14 ;  /* 0x0000000e000e7308 */ /* 0x000ff00000000800 */
        /* <DEDUP_REMOVED lines=12> */
[----:B-----5:R-:W-:Y:S02]  /*5220*/  FSEL R81, R53, RZ, P1 ;  /* 0x000000ff35517208 */ /* 0x020fe40000800000 */
[----:B------:R-:W-:-:S03]  /*5230*/  PLOP3.LUT P1, PT, PT, PT, UP1, 0x40, 0x0 ;  /* 0x000000000000781c */ /* 0x000fc60003f2e818 */
        /* <DEDUP_REMOVED lines=11> */
[----:B------:R-:W-:Y:S01]  /*52f0*/  MUFU.EX2 R53, R53 ;  /* 0x0000003500357308 */ /* 0x000fe20000000800 */
[----:B0-----:R-:W-:-:S01]  /*5300*/  FADD.FTZ R83, R7, R66 ;  /* 0x0000004207537221 */ /* 0x001fc20000010000 */
[--C-:B------:R-:W-:Y:S01]  /*5310*/  FFMA.FTZ R95, R95, UR37, -R81.reuse ;  /* 0x000000255f5f7c23 */ /* 0x100fe20008010851 */
[----:B------:R-:W-:-:S01]  /*5320*/  FFMA.FTZ R69, R98, UR37, -R81 ;  /* 0x0000002562457c23 */ /* 0x000fc20008010851 */
[----:B--2---:R-:W-:Y:S01]  /*5330*/  FFMA.FTZ R84, R99, UR37, -R81 ;  /* 0x0000002563547c23 */ /* 0x004fe20008010851 */
[----:B------:R-:W-:-:S01]  /*5340*/  FADD.FTZ R66, R8, R83 ;  /* 0x0000005308427221 */ /* 0x000fc20000010000 */
[--C-:B------:R-:W-:Y:S01]  /*5350*/  FFMA.FTZ R102, R102, UR37, -R81.reuse ;  /* 0x0000002566667c23 */ /* 0x100fe20008010851 */
[----:B------:R-:W-:-:S01]  /*5360*/  FFMA.FTZ R103, R103, UR37, -R81 ;  /* 0x0000002567677c23 */ /* 0x000fc20008010851 */
[----:B------:R-:W0:Y:S01]  /*5370*/  MUFU.EX2 R80, R80 ;  /* 0x0000005000507308 */ /* 0x000e220000000800 */
[----:B---3--:R-:W-:-:S01]  /*5380*/  FADD.FTZ R83, R9, R66 ;  /* 0x0000004209537221 */ /* 0x008fc20000010000 */
[--C-:B------:R-:W-:Y:S01]  /*5390*/  FFMA.FTZ R74, R74, UR37, -R81.reuse ;  /* 0x000000254a4a7c23 */ /* 0x100fe20008010851 */
[----:B------:R-:W-:-:S01]  /*53a0*/  FFMA.FTZ R75, R75, UR37, -R81 ;  /* 0x000000254b4b7c23 */ /* 0x000fc20008010851 */
[----:B------:R-:W-:Y:S01]  /*53b0*/  FFMA.FTZ R86, R86, UR37, -R81 ;  /* 0x0000002556567c23 */ /* 0x000fe20008010851 */
[----:B----4-:R-:W-:-:S01]  /*53c0*/  FADD.FTZ R66, R10, R83 ;  /* 0x000000530a427221 */ /* 0x010fc20000010000 */
[--C-:B------:R-:W-:Y:S01]  /*53d0*/  FFMA.FTZ R87, R87, UR37, -R81.reuse ;  /* 0x0000002557577c23 */ /* 0x100fe20008010851 */
[----:B------:R-:W-:-:S01]  /*53e0*/  FFMA.FTZ R58, R58, UR37, -R81 ;  /* 0x000000253a3a7c23 */ /* 0x000fc20008010851 */
[----:B------:R-:W1:Y:S01]  /*53f0*/  MUFU.EX2 R94, R94 ;  /* 0x0000005e005e7308 */ /* 0x000e620000000800 */
[----:B------:R-:W-:-:S01]  /*5400*/  FADD.FTZ R89, R11, R66 ;  /* 0x000000420b597221 */ /* 0x000fc20000010000 */
[----:B------:R-:W-:Y:S01]  /*5410*/  F2FP.SATFINITE.E4M3.F32.PACK_AB_MERGE_C R11, R12, R11, RZ ;  /* 0x0000000b0c0b723e */ /* 0x000fe200048070ff */
[----:B------:R-:W-:-:S01]  /*5420*/  FFMA.FTZ R59, R59, UR37, -R81 ;  /* 0x000000253b3b7c23 */ /* 0x000fc20008010851 */
[----:B------:R-:W-:Y:S01]  /*5430*/  FFMA.FTZ R63, R63, UR37, -R81 ;  /* 0x000000253f3f7c23 */ /* 0x000fe20008010851 */
[----:B------:R-:W-:-:S01]  /*5440*/  FADD.FTZ R90, R12, R89 ;  /* 0x000000590c5a7221 */ /* 0x000fc20000010000 */
[----:B------:R-:W-:Y:S01]  /*5450*/  F2FP.SATFINITE.E4M3.F32.PACK_AB_MERGE_C R89, R8, R7, RZ ;  /* 0x000000070859723e */ /* 0x000fe200048070ff */
[----:B------:R-:W-:-:S01]  /*5460*/  FFMA.FTZ R67, R67, UR37, -R81 ;  /* 0x0000002543437c23 */ /* 0x000fc20008010851 */
[----:B------:R-:W2:Y:S01]  /*5470*/  MUFU.EX2 R95, R95 ;  /* 0x0000005f005f7308 */ /* 0x000ea20000000800 */
[----:B0-----:R-:W-:-:S01]  /*5480*/  FADD.FTZ R83, R53, R80 ;  /* 0x0000005035537221 */ /* 0x001fc20000010000 */
[----:B------:R-:W-:Y:S01]  /*5490*/  F2FP.SATFINITE.E4M3.F32.PACK_AB_MERGE_C R216, R6, R5, R89 ;  /* 0x0000000506d8723e */ /* 0x000fe20004807059 */
[----:B------:R-:W-:-:S01]  /*54a0*/  FFMA.FTZ R70, R70, UR37, -R81 ;  /* 0x0000002546467c23 */ /* 0x000fc20008010851 */
[--C-:B------:R-:W-:Y:S01]  /*54b0*/  FFMA.FTZ R71, R71, UR37, -R81.reuse ;  /* 0x0000002547477c23 */ /* 0x100fe20008010851 */
[----:B------:R-:W-:-:S01]  /*54c0*/  FFMA.FTZ R42, R42, UR37, -R81 ;  /* 0x000000252a2a7c23 */ /* 0x000fc20008010851 */
[--C-:B------:R-:W-:Y:S01]  /*54d0*/  FFMA.FTZ R43, R43, UR37, -R81.reuse ;  /* 0x000000252b2b7c23 */ /* 0x100fe20008010851 */
        /* <DEDUP_REMOVED lines=18> */
[----:B0-----:R-:W-:-:S01]  /*5600*/  FADD.FTZ R7, R69, R66 ;  /* 0x0000004245077221 */ /* 0x001fc20000010000 */
        /* <DEDUP_REMOVED lines=8> */
[----:B------:R-:W-:-:S02]  /*5690*/  F2FP.SATFINITE.E4M3.F32.PACK_AB_MERGE_C R94, R95, R94, RZ ;  /* 0x0000005e5f5e723e */ /* 0x000fc400048070ff */
[----:B------:R-:W-:Y:S02]  /*56a0*/  F2FP.SATFINITE.E4M3.F32.PACK_AB_MERGE_C R218, R10, R9, R11 ;  /* 0x000000090ada723e */ /* 0x000fe4000480700b */
[----:B------:R-:W-:Y:S02]  /*56b0*/  F2FP.SATFINITE.E4M3.F32.PACK_AB_MERGE_C R212, R14, R13, R15 ;  /* 0x0000000d0ed4723e */ /* 0x000fe4000480700f */
[----:B------:R-:W1:Y:S01]  /*56c0*/  MUFU.EX2 R74, R74 ;  /* 0x0000004a004a7308 */ /* 0x000e620000000800 */
[----:B--2---:R-:W-:-:S01]  /*56d0*/  FADD.FTZ R8, R102, R7 ;  /* 0x0000000766087221 */ /* 0x004fc20000010000 */
[----:B------:R-:W-:Y:S01]  /*56e0*/  FADD.FTZ R7, R21, R12 ;  /* 0x0000000c15077221 */ /* 0x000fe20000010000 */
[----:B------:R-:W-:-:S05]  /*56f0*/  F2FP.SATFINITE.E4M3.F32.PACK_AB_MERGE_C R217, R80, R53, R94 ;  /* 0x0000003550d9723e */ /* 0x000fca000480705e */
[----:B------:R-:W2:Y:S01]  /*5700*/  MUFU.EX2 R75, R75 ;  /* 0x0000004b004b7308 */ /* 0x000ea20000000800 */
[----:B0-----:R-:W-:-:S01]  /*5710*/  FADD.FTZ R5, R103, R8 ;  /* 0x0000000867057221 */ /* 0x001fc20000010000 */
[----:B------:R-:W-:Y:S01]  /*5720*/  FADD.FTZ R8, R72, R7 ;  /* 0x0000000748087221 */ /* 0x000fe20000010000 */
[----:B------:R-:W-:-:S04]  /*5730*/  F2FP.SATFINITE.E4M3.F32.PACK_AB_MERGE_C R102, R103, R102, RZ ;  /* 0x000000666766723e */ /* 0x000fc800048070ff */
[----:B------:R-:W-:Y:S01]  /*5740*/  F2FP.SATFINITE.E4M3.F32.PACK_AB_MERGE_C R219, R84, R69, R102 ;  /* 0x0000004554db723e */ /* 0x000fe20004807066 */
[----:B------:R-:W0:Y:S01]  /*5750*/  MUFU.EX2 R85, R85 ;  /* 0x0000005500557308 */ /* 0x000e220000000800 */
[----:B-1----:R-:W-:-:S01]  /*5760*/  FADD.FTZ R6, R74, R5 ;  /* 0x000000054a067221 */ /* 0x002fc20000010000 */
[----:B------:R-:W-:Y:S01]  /*5770*/  FADD.FTZ R5, R73, R8 ;  /* 0x0000000849057221 */ /* 0x000fe20000010000 */
[----:B------:R-:W-:Y:S02]  /*5780*/  F2FP.SATFINITE.E4M3.F32.PACK_AB_MERGE_C R8, R77, R60, RZ ;  /* 0x0000003c4d08723e */ /* 0x000fe400048070ff */
[C---:B------:R-:W-:Y:S01]  /*5790*/  F2FP.SATFINITE.E4M3.F32.PACK_AB_MERGE_C R73, R76.reuse, R73, RZ ;  /* 0x000000494c49723e */ /* 0x040fe200048070ff */
[----:B------:R-:W-:-:S01]  /*57a0*/  FADD.FTZ R7, R76, R5 ;  /* 0x000000054c077221 */ /* 0x000fc20000010000 */
[----:B------:R-:W-:Y:S01]  /*57b0*/  F2FP.SATFINITE.E4M3.F32.PACK_AB_MERGE_C R208, R57, R56, R8 ;  /* 0x0000003839d0723e */ /* 0x000fe20004807008 */
[----:B------:R-:W1:Y:S01]  /*57c0*/  MUFU.EX2 R88, R88 ;  /* 0x0000005800587308 */ /* 0x000e620000000800 */
[----:B--2---:R-:W-:-:S01]  /*57d0*/  FADD.FTZ R6, R75, R6 ;  /* 0x000000064b067221 */ /* 0x004fc20000010000 */
[----:B------:R-:W-:-:S06]  /*57e0*/  F2FP.SATFINITE.E4M3.F32.PACK_AB_MERGE_C R214, R72, R21, R73 ;  /* 0x0000001548d6723e */ /* 0x000fcc0004807049 */
[----:B------:R-:W2:Y:S01]  /*57f0*/  MUFU.EX2 R78, R78 ;  /* 0x0000004e004e7308 */ /* 0x000ea20000000800 */
[----:B0-----:R-:W-:-:S01]  /*5800*/  FADD.FTZ R5, R85, R6 ;  /* 0x0000000655057221 */ /* 0x001fc20000010000 */
[----:B------:R-:W-:-:S04]  /*5810*/  FADD.FTZ R6, R56, R7 ;  /* 0x0000000738067221 */ /* 0x000fc80000010000 */
[----:B------:R-:W-:Y:S02]  /*5820*/  FADD.FTZ R7, R57, R6 ;  /* 0x0000000639077221 */ /* 0x000fe40000010000 */
        /* <DEDUP_REMOVED lines=11> */
[----:B------:R-:W-:Y:S02]  /*58e0*/  FADD.FTZ R8, R65, R8 ;  /* 0x0000000841087221 */ /* 0x000fe40000010000 */
[----:B------:R-:W2:Y:S01]  /*58f0*/  MUFU.EX2 R87, R87 ;  /* 0x0000005700577308 */ /* 0x000ea20000000800 */
[----:B0-----:R-:W-:-:S01]  /*5900*/  FADD.FTZ R5, R79, R6 ;  /* 0x000000064f057221 */ /* 0x001fc20000010000 */
[----:B------:R-:W-:-:S04]  /*5910*/  FADD.FTZ R61, R61, R8 ;  /* 0x000000083d3d7221 */ /* 0x000fc80000010000 */
[----:B------:R-:W-:Y:S02]  /*5920*/  FADD.FTZ R4, R4, R61 ;  /* 0x0000003d04047221 */ /* 0x000fe40000010000 */
[----:B------:R-:W0:Y:S01]  /*5930*/  MUFU.EX2 R58, R58 ;  /* 0x0000003a003a7308 */ /* 0x000e220000000800 */
[----:B-1----:R-:W-:-:S07]  /*5940*/  FADD.FTZ R6, R86, R5 ;  /* 0x0000000556067221 */ /* 0x002fce0000010000 */
        /* <DEDUP_REMOVED lines=10> */
[----:B------:R-:W-:Y:S01]  /*59f0*/  MUFU.EX2 R39, R39 ;  /* 0x0000002700277308 */ /* 0x000fe20000000800 */
[----:B0-----:R-:W-:-:S01]  /*5a00*/  FADD.FTZ R5, R63, R6 ;  /* 0x000000063f057221 */ /* 0x001fc20000010000 */
[----:B------:R-:W-:-:S04]  /*5a10*/  F2FP.SATFINITE.E4M3.F32.PACK_AB_MERGE_C R63, R63, R82, RZ ;  /* 0x000000523f3f723e */ /* 0x000fc800048070ff */
[----:B------:R-:W-:Y:S02]  /*5a20*/  F2FP.SATFINITE.E4M3.F32.PACK_AB_MERGE_C R209, R59, R58, R63 ;  /* 0x0000003a3bd1723e */ /* 0x000fe4000480703f */
[----:B------:R-:W0:Y:S01]  /*5a30*/  MUFU.EX2 R44, R44 ;  /* 0x0000002c002c7308 */ /* 0x000e220000000800 */
[----:B-1----:R-:W-:-:S07]  /*5a40*/  FADD.FTZ R6, R62, R5 ;  /* 0x000000053e067221 */ /* 0x002fce0000010000 */
[----:B------:R-:W1:Y:S08]  /*5a50*/  MUFU.EX2 R67, R67 ;  /* 0x0000004300437308 */ /* 0x000e700000000800 */
[----:B------:R-:W2:Y:S01]  /*5a60*/  MUFU.EX2 R31, R31 ;  /* 0x0000001f001f7308 */ /* 0x000ea20000000800 */
[----:B0-----:R-:W-:-:S07]  /*5a70*/  F2FP.SATFINITE.E4M3.F32.PACK_AB_MERGE_C R7, R44, R39, RZ ;  /* 0x000000272c07723e */ /* 0x001fce00048070ff */
[----:B------:R-:W0:Y:S01]  /*5a80*/  MUFU.EX2 R70, R70 ;  /* 0x0000004600467308 */ /* 0x000e220000000800 */
[----:B-1----:R-:W-:-:S07]  /*5a90*/  FADD.FTZ R5, R67, R6 ;  /* 0x0000000643057221 */ /* 0x002fce0000010000 */
[----:B------:R-:W1:Y:S01]  /*5aa0*/  MUFU.EX2 R71, R71 ;  /* 0x0000004700477308 */ /* 0x000e620000000800 */
[----:B--2---:R-:W-:Y:S01]  /*5ab0*/  F2FP.SATFINITE.E4M3.F32.PACK_AB_MERGE_C R204, R38, R31, R7 ;  /* 0x0000001f26cc723e */ /* 0x004fe20004807007 */
        /* <DEDUP_REMOVED lines=8> */
[----:B------:R-:W-:-:S04]  /*5b40*/  F2FP.SATFINITE.E4M3.F32.PACK_AB_MERGE_C R70, R71, R70, RZ ;  /* 0x000000464746723e */ /* 0x000fc800048070ff */
[----:B------:R-:W-:Y:S02]  /*5b50*/  F2FP.SATFINITE.E4M3.F32.PACK_AB_MERGE_C R211, R67, R62, R70 ;  /* 0x0000003e43d3723e */ /* 0x000fe40004807046 */
[----:B------:R-:W1:Y:S01]  /*5b60*/  MUFU.EX2 R46, R46 ;  /* 0x0000002e002e7308 */ /* 0x000e620000000800 */
[----:B--2---:R-:W-:-:S07]  /*5b70*/  FADD.FTZ R4, R42, R5 ;  /* 0x000000052a047221 */ /* 0x004fce0000010000 */
[----:B------:R-:W-:Y:S01]  /*5b80*/  MUFU.EX2 R49, R49 ;  /* 0x0000003100317308 */ /* 0x000fe20000000800 */
[----:B0-----:R-:W-:-:S07]  /*5b90*/  FADD.FTZ R7, R43, R4 ;  /* 0x000000042b077221 */ /* 0x001fce0000010000 */
        /* <DEDUP_REMOVED lines=54> */
[----:B------:R-:W-:Y:S01]  /*5f00*/  MUFU.EX2 R40, R40 ;  /* 0x0000002800287308 */ /* 0x000fe20000000800 */
[----:B-1----:R-:W-:-:S01]  /*5f10*/  FADD.FTZ R4, R34, R5 ;  /* 0x0000000522047221 */ /* 0x002fc20000010000 */
        /* <DEDUP_REMOVED lines=20> */
.L_x_1231:
[----:B------:R-:W-:-:S11]  /*6060*/  UISETP.NE.AND UP2, UPT, UR7, 0x1, UPT ;  /* 0x000000010700788c */ /* 0x000fd6000bf45270 */
[----:B------:R-:W-:Y:S02]  /*6070*/  @UP2 ULDC.64 UR10, c[0x0][0x9e8] ;  /* 0x00027a00000a2ab9 */ /* 0x000fe40000000a00 */
[----:B------:R-:W-:-:S04]  /*6080*/  UIMAD.WIDE.U32 UR14, UR18, UR10, URZ ;  /* 0x0000000a120e72a5 */ /* 0x000fc8000f8e003f */
[----:B------:R-:W-:-:S12]  /*6090*/  @UP2 USHF.R.U32.HI UR18, URZ, UR11, UR15 ;  /* 0x0000000b3f122299 */ /* 0x000fd8000801160f */
.L_x_1232:
[----:B------:R-:W-:-:S04]  /*60a0*/  UIMAD UR7, UR18, UR7, UR7 ;  /* 0x00000007120772a4 */ /* 0x000fc8000f8e0207 */
[----:B------:R-:W-:-:S04]  /*60b0*/  UISETP.LT.AND UP2, UPT, UR6, UR7, UPT ;  /* 0x000000070600728c */ /* 0x000fc8000bf41270 */
[----:B------:R-:W-:-:S12]  /*60c0*/  USEL UR6, UR6, UR7, UP2 ;  /* 0x0000000706067287 */ /* 0x000fd80009000000 */
.L_x_1230:
        /* <DEDUP_REMOVED lines=59> */
.L_x_1251:
        /* <DEDUP_REMOVED lines=9> */
.L_x_1235:
[----:B------:R-:W-:Y:S01]  /*6510*/  ULEA UR6, UR58, UR41, 0x3 ;  /* 0x000000293a067291 */ /* 0x000fe2000f8e183f */
[----:B------:R-:W-:-:S05]  /*6520*/  IMAD.U32 R7, RZ, RZ, UR57 ;  /* 0x00000039ff077e24 */ /* 0x000fca000f8e00ff */
[----:B------:R-:W-:-:S04]  /*6530*/  SHF.L.U32 R7, R7, 0x1f, RZ ;  /* 0x0000001f07077819 */ /* 0x000fc800000006ff */
[----:B------:R0:W1:Y:S01]  /*6540*/  SYNCS.PHASECHK.TRANS64.TRYWAIT P1, [UR6+0x33430], R7 ;  /* 0x03343007ff0075a7 */ /* 0x0000620008020146 */
[----:B------:R-:W-:Y:S05]  /*6550*/  @!P0 BRA `(.L_x_1236) ;  /* 0x0000000000048947 */ /* 0x000fea0003800000 */
[----:B------:R-:W-:Y:S01]  /*6560*/  BPT.TRAP 0x1 ;  /* 0x000000040000795c */ /* 0x000fe20000300000 */
.L_x_1236:
[----:B-1----:R-:W-:Y:S05]  /*6570*/  @P1 BRA `(.L_x_1234) ;  /* 0x0000000000081947 */ /* 0x002fea0003800000 */
[----:B------:R-:W1:Y:S02]  /*6580*/  SYNCS.PHASECHK.TRANS64.TRYWAIT P1, [UR6+0x33430], R7 ;  /* 0x03343007ff0075a7 */ /* 0x000e640008020146 */
[----:B-1----:R-:W-:Y:S05]  /*6590*/  @!P1 BRA `(.L_x_1237) ;  /* 0x0000016800009947 */ /* 0x002fea0003800000 */
.L_x_1234:
[----:B-1----:R-:W1:Y:S01]  /*65a0*/  S2R R8, SR_TID.X ;  /* 0x0000000000087919 */ /* 0x002e620000002100 */
[----:B------:R-:W-:Y:S01]  /*65b0*/  UIMAD UR60, UR58, 0x780, UR50 ;  /* 0x000007803a3c78a4 */ /* 0x000fe2000f8e0232 */
[----:B------:R-:W-:Y:S01]  /*65c0*/  UMOV UR27, 0x80000020 ;  /* 0x80000020001b7882 */ /* 0x000fe20000000000 */
[----:B------:R-:W-:Y:S02]  /*65d0*/  UMOV UR28, UR24 ;  /* 0x00000018001c7c82 */ /* 0x000fe40008000000 */
[----:B------:R-:W-:Y:S01]  /*65e0*/  UIADD3 UR30, UR60, 0x80, URZ ;  /* 0x000000803c1e7890 */ /* 0x000fe2000fffe03f */
[----:B------:R-:W-:Y:S02]  /*65f0*/  UMOV UR29, UR25 ;  /* 0x00000019001d7c82 */ /* 0x000fe40008000000 */
[----:B------:R-:W-:Y:S01]  /*6600*/  UMOV UR26, UR60 ;  /* 0x0000003c001a7c82 */ /* 0x000fe20008000000 */
[----:B------:R-:W-:Y:S01]  /*6610*/  UMOV UR31, 0x80000020 ;  /* 0x80000020001f7882 */ /* 0x000fe20000000000 */
[----:B------:R-:W-:Y:S01]  /*6620*/  UIADD3 UR34, UR60, 0x100, URZ ;  /* 0x000001003c227890 */ /* 0x000fe2000fffe03f */
[----:B------:R-:W-:Y:S01]  /*6630*/  UMOV UR32, UR24 ;  /* 0x0000001800207c82 */ /* 0x000fe20008000000 */
[----:B------:R-:W-:Y:S01]  /*6640*/  UMOV UR33, UR25 ;  /* 0x0000001900217c82 */ /* 0x000fe20008000000 */
        /* <DEDUP_REMOVED lines=11> */
[----:B-1----:R-:W-:-:S05]  /*6700*/  SHF.R.U32.HI R8, RZ, 0x7, R8 ;  /* 0x00000007ff087819 */ /* 0x002fca0000011608 */
        /* <DEDUP_REMOVED lines=165> */
.L_x_1239:
[----:B------:R-:W-:Y:S01]  /*7160*/  ULEA UR6, UR51, UR41, 0x3 ;  /* 0x0000002933067291 */ /* 0x000fe2000f8e183f */
[----:B------:R-:W-:-:S05]  /*7170*/  IMAD.U32 R7, RZ, RZ, UR45 ;  /* 0x0000002dff077e24 */ /* 0x000fca000f8e00ff */
[----:B------:R-:W-:-:S04]  /*7180*/  SHF.L.U32 R7, R7, 0x1f, RZ ;  /* 0x0000001f07077819 */ /* 0x000fc800000006ff */
[----:B------:R0:W1:Y:S01]  /*7190*/  SYNCS.PHASECHK.TRANS64.TRYWAIT P1, [UR6+0x33450], R7 ;  /* 0x03345007ff0075a7 */ /* 0x0000620008020146 */
[----:B------:R-:W-:Y:S05]  /*71a0*/  @!P0 BRA `(.L_x_1240) ;  /* 0x0000000000048947 */ /* 0x000fea0003800000 */
[----:B------:R-:W-:Y:S01]  /*71b0*/  BPT.TRAP 0x1 ;  /* 0x000000040000795c */ /* 0x000fe20000300000 */
.L_x_1240:
[----:B-1----:R-:W-:Y:S05]  /*71c0*/  @P1 BRA `(.L_x_1238) ;  /* 0x0000000000081947 */ /* 0x002fea0003800000 */
[----:B------:R-:W1:Y:S02]  /*71d0*/  SYNCS.PHASECHK.TRANS64.TRYWAIT P1, [UR6+0x33450], R7 ;  /* 0x03345007ff0075a7 */ /* 0x000e640008020146 */
[----:B-1----:R-:W-:Y:S05]  /*71e0*/  @!P1 BRA `(.L_x_1241) ;  /* 0x0000015c00049947 */ /* 0x002fea0003800000 */
.L_x_1238:
[----:B------:R-:W-:Y:S01]  /*71f0*/  UIADD3 UR6, UR41, 0x200, URZ ;  /* 0x0000020029067890 */ /* 0x000fe2000fffe03f */
[----:B------:R-:W-:Y:S01]  /*7200*/  WARPGROUP.ARRIVE ;  /* 0x00000000000079c5 */ /* 0x000fe20000000000 */
[----:B------:R-:W-:-:S05]  /*7210*/  UMOV UR7, 0xc0000010 ;  /* 0xc000001000077882 */ /* 0x000fca0000000000 */
[----:B------:R-:W2:Y:S01]  /*7220*/  S2R R9, SR_TID.X ;  /* 0x0000000000097919 */ /* 0x000ea20000002100 */
[----:B------:R-:W-:Y:S01]  /*7230*/  USHF.R.U32.HI UR6, URZ, 0x4, UR6 ;  /* 0x000000043f067899 */ /* 0x000fe20008011606 */
[----:B------:R-:W-:Y:S01]  /*7240*/  PLOP3.LUT P1, PT, PT, PT, UP0, 0x80, 0x0 ;  /* 0x000000000000781c */ /* 0x000fe20003f2f008 */
[----:B------:R-:W-:Y:S01]  /*7250*/  VIADD R14, R22, UR36 ;  /* 0x00000024160e7c36 */ /* 0x000fe20008000000 */
[----:B------:R-:W-:Y:S01]  /*7260*/  PLOP3.LUT P2, PT, PT, PT, UP0, 0x80, 0x0 ;  /* 0x000000000000781c */ /* 0x000fe20003f4f008 */
[----:B------:R-:W-:Y:S01]  /*7270*/  ULOP3.LUT UR6, UR6, 0x3fff, URZ, 0xc0, !UPT ;  /* 0x00003fff06067892 */ /* 0x000fe2000f8ec03f */
[----:B------:R-:W-:Y:S02]  /*7280*/  IMAD R15, R4, -0xa0, RZ ;  /* 0xffffff60040f7824 */ /* 0x000fe400078e02ff */
[----:B01----:R-:W-:Y:S01]  /*7290*/  IMAD.U32 R7, RZ, RZ, UR58 ;  /* 0x0000003aff077e24 */ /* 0x003fe2000f8e00ff */
[----:B------:R-:W-:Y:S01]  /*72a0*/  ULOP3.LUT UR6, UR6, 0x10000, URZ, 0xfc, !UPT ;  /* 0x0001000006067892 */ /* 0x000fe2000f8efc3f */
[----:B------:R-:W-:-:S03]  /*72b0*/  VIADD R10, R15, 0x1 ;  /* 0x000000010f0a7836 */ /* 0x000fc60000000000 */
[----:B------:R-:W-:Y:S01]  /*72c0*/  UIMAD UR10, UR51, 0x780, UR6 ;  /* 0x00000780330a78a4 */ /* 0x000fe2000f8e0206 */
[----:B------:R-:W-:-:S05]  /*72d0*/  IMAD R10, R19, -0x2, R10 ;  /* 0xfffffffe130a7824 */ /* 0x000fca00078e020a */
[----:B------:R-:W-:Y:S01]  /*72e0*/  IADD3 R12, -R18, R10, R17 ;  /* 0x0000000a120c7210 */ /* 0x000fe20007ffe111 */
[----:B------:R-:W-:Y:S02]  /*72f0*/  UMOV UR6, UR10 ;  /* 0x0000000a00067c82 */ /* 0x000fe40008000000 */
[----:B------:R-:W-:Y:S01]  /*7300*/  QGMMA.64x192x32.F32.E4M3.E4M3 R24, R216, gdesc[UR4], R24, gsb0 ;  /* 0x02e00004d8187df3 */ /* 0x000fe20008000818 */
[----:B------:R-:W-:Y:S01]  /*7310*/  UIADD3 UR6, UR10, 0x180, URZ ;  /* 0x000001800a067890 */ /* 0x000fe2000fffe03f */
[----:B------:R-:W-:Y:S01]  /*7320*/  VIADD R13, R12, UR56 ;  /* 0x000000380c0d7c36 */ /* 0x000fe20008000000 */
[----:B------:R-:W-:Y:S01]  /*7330*/  UMOV UR7, 0xc0000010 ;  /* 0xc000001000077882 */ /* 0x000fe20000000000 */
[----:B--2---:R-:W-:Y:S02]  /*7340*/  LOP3.LUT P3, RZ, R9, 0x7f, RZ, 0xc0, !PT ;  /* 0x0000007f09ff7812 */ /* 0x004fe4000786c0ff */
[----:B------:R-:W-:-:S11]  /*7350*/  SHF.R.U32.HI R9, RZ, 0x7, R9 ;  /* 0x00000007ff097819 */ /* 0x000fd60000011609 */
        /* <DEDUP_REMOVED lines=26> */
[----:B------:R-:W-:Y:S01]  /*7500*/  ULOP3.LUT UR6, URZ, UR55, URZ, 0x33, !UPT ;  /* 0x000000373f067292 */ /* 0x000fe2000f8e333f */
[----:B------:R-:W-:-:S03]  /*7510*/  IADD3 R8, -R9, 0xb, RZ ;  /* 0x0000000b09087810 */ /* 0x000fc60007ffe1ff */
[----:B------:R-:W0:Y:S02]  /*7520*/  SHFL.IDX PT, R20, R14, RZ, 0x1c1f ;  /* 0x001c1fff0e147589 */ /* 0x000e2400000e0000 */
[----:B------:R-:W-:Y:S02]  /*7530*/  VIADD R12, R12, UR6 ;  /* 0x000000060c0c7c36 */ /* 0x000fe40008000000 */
[----:B0-----:R-:W-:Y:S01]  /*7540*/  IMAD.IADD R11, R13, 0x1, R20 ;  /* 0x000000010d0b7824 */ /* 0x001fe200078e0214 */
[----:B------:R-:W-:Y:S02]  /*7550*/  WARPGROUP.DEPBAR.LE gsb0, 0x0 ;  /* 0x00008000000079c5 */ /* 0x000fe40000010000 */
[----:B------:R0:W-:Y:S06]  /*7560*/  BAR.ARV R8, 0x100 ;  /* 0x000400080000751d */ /* 0x0001ec0000002000 */
[----:B------:R1:W-:Y:S02]  /*7570*/  @!P3 SYNCS.ARRIVE.TRANS64.RED.A1T0 RZ, [R7+URZ], RZ ;  /* 0x000000ff07ffb9a7 */ /* 0x0003e4000810043f */
[----:B-1----:R-:W-:-:S02]  /*7580*/  VIADD R7, R10, 0xffffffff ;  /* 0xffffffff0a077836 */ /* 0x002fc40000000000 */
[----:B------:R-:W-:Y:S01]  /*7590*/  IMAD.IADD R10, R12, 0x1, R20 ;  /* 0x000000010c0a7824 */ /* 0x000fe200078e0214 */
[----:B0-----:R-:W-:Y:S06]  /*75a0*/  @P1 BRA `(.L_x_1242) ;  /* 0x0000000000541947 */ /* 0x001fec0003800000 */
[----:B------:R-:W-:Y:S01]  /*75b0*/  IADD3 R20, -R18, R17, R20 ;  /* 0x0000001112147210 */ /* 0x000fe20007ffe114 */
        /* <DEDUP_REMOVED lines=11> */
.L_x_1244:
[----:B------:R-:W-:-:S05]  /*7670*/  IMAD.U32 R200, RZ, RZ, UR54 ;  /* 0x00000036ffc87e24 */ /* 0x000fca000f8e00ff */
[----:B------:R-:W-:-:S13]  /*7680*/  ISETP.NE.AND P1, PT, R200, 0x1, PT ;  /* 0x00000001c800780c */ /* 0x000fda0003f25270 */
[----:B------:R-:W0:Y:S02]  /*7690*/  @P1 LDC.64 R8, c[0x0][0x9e8] ;  /* 0x00027a00ff081b82 */ /* 0x000e240000000a00 */
[----:B0-----:R-:W-:-:S05]  /*76a0*/  @P1 IMAD.HI.U32 R8, R20, R8, RZ ;  /* 0x0000000814081227 */ /* 0x001fca00078e00ff */
[----:B------:R-:W-:-:S07]  /*76b0*/  @P1 SHF.R.U32.HI R20, RZ, R9, R8 ;  /* 0x00000009ff141219 */ /* 0x000fce0000011608 */
.L_x_1245:
[----:B------:R-:W-:Y:S05]  /*76c0*/  BSYNC B0 ;  /* 0x0000000000007941 */ /* 0x000fea0003800000 */
.L_x_1243:
[----:B------:R-:W-:-:S05]  /*76d0*/  IMAD R20, R20, R200, R7 ;  /* 0x000000c814147224 */ /* 0x000fca00078e0207 */
[----:B------:R-:W-:Y:S02]  /*76e0*/  VIADDMNMX R11, R20, R200, R11, PT ;  /* 0x000000c8140b7246 */ /* 0x000fe4000380010b */
[----:B------:R-:W-:-:S07]  /*76f0*/  VIMNMX R10, R10, R20, !PT ;  /* 0x000000140a0a7248 */ /* 0x000fce0007fe0100 */
.L_x_1242:
[C---:B------:R-:W-:Y:S02]  /*7700*/  ISETP.GE.AND P1, PT, R15.reuse, 0x2, PT ;  /* 0x000000020f00780c */ /* 0x040fe40003f26270 */
        /* <DEDUP_REMOVED lines=246> */
.L_x_1248:
[----:B------:R-:W-:-:S05]  /*8670*/  IMAD.U32 R14, RZ, RZ, UR54 ;  /* 0x00000036ff0e7e24 */ /* 0x000fca000f8e00ff */
[----:B------:R-:W-:-:S13]  /*8680*/  ISETP.NE.AND P6, PT, R14, 0x1, PT ;  /* 0x000000010e00780c */ /* 0x000fda0003fc5270 */
[----:B------:R-:W0:Y:S02]  /*8690*/  @P6 LDC.64 R8, c[0x0][0x9e8] ;  /* 0x00027a00ff086b82 */ /* 0x000e240000000a00 */
[----:B0-----:R-:W-:-:S05]  /*86a0*/  @P6 IMAD.HI.U32 R8, R10, R8, RZ ;  /* 0x000000080a086227 */ /* 0x001fca00078e00ff */
[----:B------:R-:W-:-:S07]  /*86b0*/  @P6 SHF.R.U32.HI R10, RZ, R9, R8 ;  /* 0x00000009ff0a6219 */ /* 0x000fce0000011608 */
.L_x_1249:
[----:B------:R-:W-:Y:S05]  /*86c0*/  BSYNC B0 ;  /* 0x0000000000007941 */ /* 0x000fea0003800000 */
.L_x_1247:
[----:B------:R-:W-:-:S05]  /*86d0*/  IMAD R7, R10, R14, R7 ;  /* 0x0000000e0a077224 */ /* 0x000fca00078e0207 */
[----:B------:R-:W-:Y:S02]  /*86e0*/  VIADDMNMX R13, R7, R14, R13, PT ;  /* 0x0000000e070d7246 */ /* 0x000fe4000380010d */
[----:B------:R-:W-:-:S07]  /*86f0*/  VIMNMX R12, R12, R7, !PT ;  /* 0x000000070c0c7248 */ /* 0x000fce0007fe0100 */
.L_x_1246:
        /* <DEDUP_REMOVED lines=72> */
[C---:B------:R-:W-:Y:S02]  /*8b80*/  ISETP.LT.OR P1, PT, R13.reuse, 0x49, P1 ;  /* 0x000000490d00780c */ /* 0x040fe40000f21670 */
        /* <DEDUP_REMOVED lines=23> */
[C---:B------:R-:W-:Y:S02]  /*8d00*/  ISETP.GT.AND P1, PT, R12.reuse, 0x58, !P1 ;  /* 0x000000580c00780c */ /* 0x040fe40004f24270 */
[----:B------:R-:W-:Y:S01]  /*8d10*/  FMNMX.FTZ R10, R133, R8, !PT ;  /* 0x00000008850a7209 */ /* 0x000fe20007810000 */
[----:B------:R-:W-:Y:S01]  /*8d20*/  IMAD.U32 R8, RZ, RZ, UR37 ;  /* 0x00000025ff087e24 */ /* 0x000fe2000f8e00ff */
        /* <DEDUP_REMOVED lines=13> */
[C---:B------:R-:W-:Y:S02]  /*8e00*/  ISETP.GT.AND P1, PT, R12.reuse, 0x60, !P1 ;  /* 0x000000600c00780c */ /* 0x040fe40004f24270 */
[----:B------:R-:W-:Y:S02]  /*8e10*/  ISETP.GT.AND P5, PT, R12, 0x98, !P5 ;  /* 0x000000980c00780c */ /* 0x000fe40006fa4270 */
[----:B------:R-:W-:Y:S02]  /*8e20*/  ISETP.LT.OR P1, PT, R13, 0x61, P1 ;  /* 0x000000610d00780c */ /* 0x000fe40000f21670 */
[----:B0-----:R-:W-:-:S02]  /*8e30*/  FMNMX.FTZ R14, R10, R7, !PT ;  /* 0x000000070a0e7209 */ /* 0x001fc40007810000 */
[----:B------:R-:W-:Y:S02]  /*8e40*/  FSEL R138, R138, -INF , !P1 ;  /* 0xff8000008a8a7808 */ /* 0x000fe40004800000 */
[----:B------:R-:W-:Y:S01]  /*8e50*/  LOP3.LUT P1, RZ, R16, 0x800, RZ, 0xc0, !PT ;  /* 0x0000080010ff7812 */ /* 0x000fe2000782c0ff */
[----:B------:R-:W0:Y:S01]  /*8e60*/  SHFL.BFLY PT, R7, R14, 0x1, 0x1f ;  /* 0x0c201f000e077f89 */ /* 0x000e2200000e0000 */
[C---:B------:R-:W-:Y:S02]  /*8e70*/  ISETP.LT.OR P3, PT, R13.reuse, 0x91, P3 ;  /* 0x000000910d00780c */ /* 0x040fe40001f61670 */
        /* <DEDUP_REMOVED lines=10> */
[----:B------:R-:W-:Y:S02]  /*8f20*/  FSEL R134, R134, -INF , !P5 ;  /* 0xff80000086867808 */ /* 0x000fe40006800000 */
[----:B------:R-:W-:Y:S02]  /*8f30*/  FSEL R142, R142, -INF , !P1 ;  /* 0xff8000008e8e7808 */ /* 0x000fe40004800000 */
[----:B------:R-:W-:Y:S02]  /*8f40*/  LOP3.LUT P1, RZ, R16, 0x200, RZ, 0xc0, !PT ;  /* 0x0000020010ff7812 */ /* 0x000fe4000782c0ff */
[----:B0-----:R-:W-:Y:S02]  /*8f50*/  FMNMX.FTZ R7, R14, R7, !PT ;  /* 0x000000070e077209 */ /* 0x001fe40007810000 */
[----:B------:R-:W-:-:S03]  /*8f60*/  ISETP.GT.AND P1, PT, R12, 0x69, !P1 ;  /* 0x000000690c00780c */ /* 0x000fc60004f24270 */
[----:B------:R-:W-:Y:S01]  /*8f70*/  FFMA.FTZ R8, R7, R8, -8 ;  /* 0xc100000007087423 */ /* 0x000fe20000010008 */
        /* <DEDUP_REMOVED lines=64> */
[----:B------:R-:W-:Y:S02]  /*9380*/  FMNMX.FTZ R186, R9, R0, !PT ;  /* 0x0000000009ba7209 */ /* 0x000fe40007810000 */
[----:B------:R-:W-:Y:S02]  /*9390*/  FSEL R8, R8, RZ, P1 ;  /* 0x000000ff08087208 */ /* 0x000fe40000800000 */
[----:B------:R-:W-:-:S03]  /*93a0*/  ISETP.LT.OR P2, PT, R13, 0x9a, P2 ;  /* 0x0000009a0d00780c */ /* 0x000fc60001741670 */
[--C-:B------:R-:W-:Y:S01]  /*93b0*/  FFMA.FTZ R15, R189, UR37, -R8.reuse ;  /* 0x00000025bd0f7c23 */ /* 0x100fe20008010808 */
[----:B------:R-:W-:Y:S01]  /*93c0*/  FMNMX.FTZ R189, R187, R186, !PT ;  /* 0x000000babbbd7209 */ /* 0x000fe20007810000 */
[--C-:B------:R-:W-:Y:S01]  /*93d0*/  FFMA.FTZ R14, R188, UR37, -R8.reuse ;  /* 0x00000025bc0e7c23 */ /* 0x100fe20008010808 */
[----:B------:R-:W-:-:S01]  /*93e0*/  FFMA.FTZ R188, R140, UR37, -R8 ;  /* 0x000000258cbc7c23 */ /* 0x000fc20008010808 */
        /* <DEDUP_REMOVED lines=81> */
[----:B------:R0:W-:Y:S01]  /*9900*/  MUFU.EX2 R12, R188 ;  /* 0x000000bc000c7308 */ /* 0x0001e20000000800 */
[----:B------:R-:W-:-:S04]  /*9910*/  FMNMX.FTZ R140, R130, R189, !PT ;  /* 0x000000bd828c7209 */ /* 0x000fc80007810000 */
[----:B------:R-:W-:-:S03]  /*9920*/  FMNMX.FTZ R141, R131, R140, !PT ;  /* 0x0000008c838d7209 */ /* 0x000fc60007810000 */
[----:B------:R-:W-:Y:S01]  /*9930*/  MUFU.EX2 R173, R173 ;  /* 0x000000ad00ad7308 */ /* 0x000fe20000000800 */
[----:B------:R-:W-:Y:S01]  /*9940*/  FMNMX.FTZ R140, R134, R141, !PT ;  /* 0x0000008d868c7209 */ /* 0x000fe20007810000 */
[--C-:B------:R-:W-:Y:S01]  /*9950*/  FFMA.FTZ R141, R145, UR37, -R8.reuse ;  /* 0x00000025918d7c23 */ /* 0x100fe20008010808 */
[----:B------:R-:W-:-:S01]  /*9960*/  FFMA.FTZ R145, R149, UR37, -R8 ;  /* 0x0000002595917c23 */ /* 0x000fc20008010808 */
[----:B------:R-:W-:Y:S01]  /*9970*/  IMAD.U32 R149, RZ, RZ, UR37 ;  /* 0x00000025ff957e24 */ /* 0x000fe2000f8e00ff */
[----:B------:R-:W-:-:S03]  /*9980*/  FMNMX.FTZ R186, R135, R140, !PT ;  /* 0x0000008c87ba7209 */ /* 0x000fc60007810000 */
[----:B------:R1:W-:Y:S02]  /*9990*/  MUFU.EX2 R140, R192 ;  /* 0x000000c0008c7308 */ /* 0x0003e40000000800 */
[----:B------:R-:W2:Y:S06]  /*99a0*/  SHFL.BFLY PT, R189, R186, 0x2, 0x1f ;  /* 0x0c401f00babd7f89 */ /* 0x000eac00000e0000 */
[----:B------:R-:W-:Y:S08]  /*99b0*/  MUFU.EX2 R176, R176 ;  /* 0x000000b000b07308 */ /* 0x000ff00000000800 */
[----:B------:R-:W-:Y:S08]  /*99c0*/  MUFU.EX2 R177, R177 ;  /* 0x000000b100b17308 */ /* 0x000ff00000000800 */
[----:B------:R-:W-:Y:S01]  /*99d0*/  MUFU.EX2 R180, R180 ;  /* 0x000000b400b47308 */ /* 0x000fe20000000800 */
[----:B--2---:R-:W-:-:S02]  /*99e0*/  FMNMX.FTZ R189, R186, R189, !PT ;  /* 0x000000bdbabd7209 */ /* 0x004fc40007810000 */
[----:B------:R-:W-:-:S03]  /*99f0*/  FSEL R186, R7, RZ, P1 ;  /* 0x000000ff07ba7208 */ /* 0x000fc60000800000 */
[----:B------:R-:W2:Y:S02]  /*9a00*/  SHFL.BFLY PT, R148, R189, 0x1, 0x1f ;  /* 0x0c201f00bd947f89 */ /* 0x000ea400000e0000 */
[----:B------:R-:W-:Y:S01]  /*9a10*/  MUFU.EX2 R181, R181 ;  /* 0x000000b500b57308 */ /* 0x000fe20000000800 */
[----:B------:R-:W-:-:S07]  /*9a20*/  FADD.FTZ R186, -R186, R3 ;  /* 0x00000003baba7221 */ /* 0x000fce0000010100 */
[----:B------:R-:W-:Y:S08]  /*9a30*/  MUFU.EX2 R3, R133 ;  /* 0x0000008500037308 */ /* 0x000ff00000000800 */
[----:B------:R-:W-:Y:S01]  /*9a40*/  MUFU.EX2 R152, R152 ;  /* 0x0000009800987308 */ /* 0x000fe20000000800 */
[----:B--2---:R-:W-:Y:S01]  /*9a50*/  FMNMX.FTZ R8, R189, R148, !PT ;  /* 0x00000094bd087209 */ /* 0x004fe20007810000 */
[----:B------:R-:W-:-:S06]  /*9a60*/  FMUL.FTZ R148, R186, UR37 ;  /* 0x00000025ba947c20 */ /* 0x000fcc0008410000 */
[----:B------:R-:W-:Y:S01]  /*9a70*/  MUFU.EX2 R153, R153 ;  /* 0x0000009900997308 */ /* 0x000fe20000000800 */
[C---:B------:R-:W-:Y:S01]  /*9a80*/  FSETP.NEU.FTZ.AND P1, PT, R8.reuse, -INF , PT ;  /* 0xff8000000800780b */ /* 0x040fe20003f3d000 */
[----:B------:R-:W-:-:S05]  /*9a90*/  FFMA.FTZ R149, R8, R149, -8 ;  /* 0xc100000008957423 */ /* 0x000fca0000010095 */
[----:B------:R-:W-:Y:S01]  /*9aa0*/  FSEL R186, R149, RZ, P1 ;  /* 0x000000ff95ba7208 */ /* 0x000fe20000800000 */
[----:B------:R-:W2:Y:S04]  /*9ab0*/  MUFU.EX2 R148, R148 ;  /* 0x0000009400947308 */ /* 0x000ea80000000800 */
[----:B------:R-:W-:-:S01]  /*9ac0*/  FFMA.FTZ R189, R190, UR37, -R186 ;  /* 0x00000025bebd7c23 */ /* 0x000fc200080108ba */
[--C-:B0-----:R-:W-:Y:S01]  /*9ad0*/  FFMA.FTZ R188, R9, UR37, -R186.reuse ;  /* 0x0000002509bc7c23 */ /* 0x101fe200080108ba */
[----:B------:R-:W-:-:S01]  /*9ae0*/  FFMA.FTZ R9, R187, UR37, -R186 ;  /* 0x00000025bb097c23 */ /* 0x000fc200080108ba */
[--C-:B------:R-:W-:Y:S01]  /*9af0*/  FFMA.FTZ R190, R191, UR37, -R186.reuse ;  /* 0x00000025bfbe7c23 */ /* 0x100fe200080108ba */
[----:B------:R0:W-:Y:S01]  /*9b00*/  MUFU.EX2 R133, R189 ;  /* 0x000000bd00857308 */ /* 0x0001e20000000800 */
[----:B------:R-:W-:-:S01]  /*9b10*/  FFMA.FTZ R149, R194, UR37, -R186 ;  /* 0x00000025c2957c23 */ /* 0x000fc200080108ba */
[--C-:B-1----:R-:W-:Y:S01]  /*9b20*/  FFMA.FTZ R192, R195, UR37, -R186.reuse ;  /* 0x00000025c3c07c23 */ /* 0x102fe200080108ba */
[----:B------:R-:W-:-:S01]  /*9b30*/  FFMA.FTZ R187, R198, UR37, -R186 ;  /* 0x00000025c6bb7c23 */ /* 0x000fc200080108ba */
[--C-:B------:R-:W-:Y:S01]  /*9b40*/  FFMA.FTZ R194, R199, UR37, -R186.reuse ;  /* 0x00000025c7c27c23 */ /* 0x100fe200080108ba */
[----:B------:R-:W-:-:S01]  /*9b50*/  FFMA.FTZ R191, R158, UR37, -R186 ;  /* 0x000000259ebf7c23 */ /* 0x000fc200080108ba */
[--C-:B------:R-:W-:Y:S01]  /*9b60*/  FFMA.FTZ R158, R162, UR37, -R186.reuse ;  /* 0x00000025a29e7c23 */ /* 0x100fe200080108ba */
[----:B------:R-:W-:-:S01]  /*9b70*/  FFMA.FTZ R162, R166, UR37, -R186 ;  /* 0x00000025a6a27c23 */ /* 0x000fc200080108ba */
[----:B------:R-:W-:Y:S01]  /*9b80*/  MUFU.EX2 R188, R188 ;  /* 0x000000bc00bc7308 */ /* 0x000fe20000000800 */
[----:B0-----:R-:W-:Y:S01]  /*9b90*/  FSEL R189, R8, RZ, P1 ;  /* 0x000000ff08bd7208 */ /* 0x001fe20000800000 */
[----:B--2---:R-:W-:Y:S01]  /*9ba0*/  FFMA.FTZ R193, R148, R6, R11 ;  /* 0x0000000694c17223 */ /* 0x004fe2000001000b */
[----:B------:R-:W-:-:S01]  /*9bb0*/  FFMA.FTZ R170, R170, UR37, -R186 ;  /* 0x00000025aaaa7c23 */ /* 0x000fc200080108ba */
[--C-:B------:R-:W-:Y:S01]  /*9bc0*/  FFMA.FTZ R171, R171, UR37, -R186.reuse ;  /* 0x00000025abab7c23 */ /* 0x100fe200080108ba */
[----:B------:R-:W-:-:S01]  /*9bd0*/  FFMA.FTZ R174, R174, UR37, -R186 ;  /* 0x00000025aeae7c23 */ /* 0x000fc200080108ba */
[----:B------:R-:W-:Y:S01]  /*9be0*/  FADD.FTZ R189, -R189, R0 ;  /* 0x00000000bdbd7221 */ /* 0x000fe20000010100 */
[----:B------:R-:W-:-:S01]  /*9bf0*/  FADD.FTZ R193, R10, R193 ;  /* 0x000000c10ac17221 */ /* 0x000fc20000010000 */
[----:B------:R-:W-:Y:S01]  /*9c00*/  MUFU.EX2 R9, R9 ;  /* 0x0000000900097308 */ /* 0x000fe20000000800 */
[----:B------:R-:W-:-:S01]  /*9c10*/  FFMA.FTZ R175, R175, UR37, -R186 ;  /* 0x00000025afaf7c23 */ /* 0x000fc200080108ba */
[----:B------:R-:W-:Y:S01]  /*9c20*/  FMUL.FTZ R189, R189, UR37 ;  /* 0x00000025bdbd7c20 */ /* 0x000fe20008410000 */
[----:B------:R-:W-:-:S01]  /*9c30*/  FADD.FTZ R166, R14, R193 ;  /* 0x000000c10ea67221 */ /* 0x000fc20000010000 */
        /* <DEDUP_REMOVED lines=24> */
[----:B------:R-:W-:Y:S01]  /*9dc0*/  FFMA.FTZ R127, R127, UR37, -R186 ;  /* 0x000000257f7f7c23 */ /* 0x000fe200080108ba */
[----:B------:R-:W-:-:S01]  /*9dd0*/  FADD.FTZ R6, R9, R6 ;  /* 0x0000000609067221 */ /* 0x000fc20000010000 */
[--C-:B------:R-:W-:Y:S01]  /*9de0*/  FFMA.FTZ R130, R130, UR37, -R186.reuse ;  /* 0x0000002582827c23 */ /* 0x100fe200080108ba */
[----:B------:R-:W-:-:S01]  /*9df0*/  FFMA.FTZ R131, R131, UR37, -R186 ;  /* 0x0000002583837c23 */ /* 0x000fc200080108ba */
[----:B------:R-:W0:Y:S01]  /*9e00*/  MUFU.EX2 R192, R192 ;  /* 0x000000c000c07308 */ /* 0x000e220000000800 */
[----:B------:R-:W-:-:S01]  /*9e10*/  FADD.FTZ R5, R133, R6 ;  /* 0x0000000685057221 */ /* 0x000fc20000010000 */
[--C-:B------:R-:W-:Y:S01]  /*9e20*/  FFMA.FTZ R134, R134, UR37, -R186.reuse ;  /* 0x0000002586867c23 */ /* 0x100fe200080108ba */
[----:B------:R-:W-:-:S02]  /*9e30*/  FFMA.FTZ R135, R135, UR37, -R186 ;  /* 0x0000002587877c23 */ /* 0x000fc400080108ba */
[----:B-1----:R-:W-:-:S03]  /*9e40*/  FADD.FTZ R6, R190, R5 ;  /* 0x00000005be067221 */ /* 0x002fc60000010000 */
[----:B------:R-:W1:Y:S01]  /*9e50*/  MUFU.EX2 R187, R187 ;  /* 0x000000bb00bb7308 */ /* 0x000e620000000800 */
[----:B--2---:R-:W-:-:S07]  /*9e60*/  FADD.FTZ R5, R149, R6 ;  /* 0x0000000695057221 */ /* 0x004fce0000010000 */
[----:B------:R-:W2:Y:S01]  /*9e70*/  MUFU.EX2 R194, R194 ;  /* 0x000000c200c27308 */ /* 0x000ea20000000800 */
[----:B0-----:R-:W-:-:S07]  /*9e80*/  FADD.FTZ R6, R192, R5 ;  /* 0x00000005c0067221 */ /* 0x001fce0000010000 */
[----:B------:R0:W-:Y:S01]  /*9e90*/  MUFU.EX2 R0, R191 ;  /* 0x000000bf00007308 */ /* 0x0001e20000000800 */
[----:B-1----:R-:W-:-:S07]  /*9ea0*/  FADD.FTZ R5, R187, R6 ;  /* 0x00000006bb057221 */ /* 0x002fce0000010000 */
[----:B------:R-:W1:Y:S01]  /*9eb0*/  MUFU.EX2 R170, R170 ;  /* 0x000000aa00aa7308 */ /* 0x000e620000000800 */
[----:B0-----:R-:W-:-:S01]  /*9ec0*/  FADD.FTZ R191, R15, R166 ;  /* 0x000000a60fbf7221 */ /* 0x001fc20000010000 */
[----:B--2---:R-:W-:-:S03]  /*9ed0*/  FADD.FTZ R5, R194, R5 ;  /* 0x00000005c2057221 */ /* 0x004fc60000010000 */
[----:B------:R-:W-:-:S03]  /*9ee0*/  FADD.FTZ R166, R20, R191 ;  /* 0x000000bf14a67221 */ /* 0x000fc60000010000 */
[----:B------:R-:W0:Y:S01]  /*9ef0*/  MUFU.EX2 R171, R171 ;  /* 0x000000ab00ab7308 */ /* 0x000e220000000800 */
[----:B------:R-:W-:-:S04]  /*9f00*/  FADD.FTZ R191, R21, R166 ;  /* 0x000000a615bf7221 */ /* 0x000fc80000010000 */
[----:B------:R-:W-:-:S03]  /*9f10*/  FADD.FTZ R166, R184, R191 ;  /* 0x000000bfb8a67221 */ /* 0x000fc60000010000 */
[----:B------:R-:W2:Y:S01]  /*9f20*/  MUFU.EX2 R174, R174 ;  /* 0x000000ae00ae7308 */ /* 0x000ea20000000800 */
[----:B------:R-:W-:-:S01]  /*9f30*/  FADD.FTZ R191, R185, R166 ;  /* 0x000000a6b9bf7221 */ /* 0x000fc20000010000 */
[----:B-1----:R-:W-:-:S03]  /*9f40*/  FADD.FTZ R166, R170, R5 ;  /* 0x00000005aaa67221 */ /* 0x002fc60000010000 */
[----:B------:R-:W-:-:S03]  /*9f50*/  FADD.FTZ R6, R168, R191 ;  /* 0x000000bfa8067221 */ /* 0x000fc60000010000 */
[----:B------:R-:W1:Y:S01]  /*9f60*/  MUFU.EX2 R175, R175 ;  /* 0x000000af00af7308 */ /* 0x000e620000000800 */
[----:B------:R-:W-:-:S01]  /*9f70*/  FADD.FTZ R5, R169, R6 ;  /* 0x00000006a9057221 */ /* 0x000fc20000010000 */
[----:B0-----:R-:W-:-:S03]  /*9f80*/  FADD.FTZ R191, R171, R166 ;  /* 0x000000a6abbf7221 */ /* 0x001fc60000010000 */
[----:B------:R-:W-:-:S03]  /*9f90*/  FADD.FTZ R6, R172, R5 ;  /* 0x00000005ac067221 */ /* 0x000fc60000010000 */
        /* <DEDUP_REMOVED lines=51> */
[----:B--2---:R-:W-:-:S04]  /*a2d0*/  FADD.FTZ R5, R137, R6 ;  /* 0x0000000689057221 */ /* 0x004fc80000010000 */
[----:B------:R-:W-:-:S03]  /*a2e0*/  FADD.FTZ R6, R12, R5 ;  /* 0x000000050c067221 */ /* 0x000fc60000010000 */
        /* <DEDUP_REMOVED lines=49> */
[----:B------:R-:W-:Y:S01]  /*a600*/  FADD.FTZ R6, R3, R6 ;  /* 0x0000000603067221 */ /* 0x000fe20000010000 */
[----:B-1----:R-:W-:-:S04]  /*a610*/  FADD.FTZ R191, R134, R191 ;  /* 0x000000bf86bf7221 */ /* 0x002fc80000010000 */
[----:B0-----:R-:W-:Y:S01]  /*a620*/  FADD.FTZ R5, R135, R191 ;  /* 0x000000bf87057221 */ /* 0x001fe20000010000 */
[----:B------:R-:W-:Y:S06]  /*a630*/  @!P0 BRA `(.L_x_1250) ;  /* 0x0000000000048947 */ /* 0x000fec0003800000 */
[----:B------:R-:W-:Y:S01]  /*a640*/  BPT.TRAP 0x1 ;  /* 0x000000040000795c */ /* 0x000fe20000300000 */
.L_x_1250:
        /* <DEDUP_REMOVED lines=151> */
.L_x_1233:
        /* <DEDUP_REMOVED lines=25> */
.L_x_1253:
[----:B------:R-:W-:-:S11]  /*b150*/  UISETP.NE.AND UP2, UPT, UR11, 0x1, UPT ;  /* 0x000000010b00788c */ /* 0x000fd6000bf45270 */
[----:B------:R-:W-:Y:S02]  /*b160*/  @UP2 ULDC.64 UR14, c[0x0][0x9e8] ;  /* 0x00027a00000e2ab9 */ /* 0x000fe40000000a00 */
[----:B------:R-:W-:-:S04]  /*b170*/  UIMAD.WIDE.U32 UR6, UR10, UR14, URZ ;  /* 0x0000000e0a0672a5 */ /* 0x000fc8000f8e003f */
[----:B------:R-:W-:-:S12]  /*b180*/  @UP2 USHF.R.U32.HI UR10, URZ, UR15, UR7 ;  /* 0x0000000f3f0a2299 */ /* 0x000fd80008011607 */
.L_x_1254:
[----:B------:R-:W-:-:S04]  /*b190*/  UIMAD UR10, UR10, UR11, URZ ;  /* 0x0000000b0a0a72a4 */ /* 0x000fc8000f8e023f */
[----:B------:R-:W-:-:S04]  /*b1a0*/  UISETP.LT.AND UP2, UPT, UR55, UR10, UPT ;  /* 0x0000000a3700728c */ /* 0x000fc8000bf41270 */
[----:B------:R-:W-:-:S12]  /*b1b0*/  USEL UR55, UR55, UR10, !UP2 ;  /* 0x0000000a37377287 */ /* 0x000fd8000d000000 */
.L_x_1252:
        /* <DEDUP_REMOVED lines=12> */
.L_x_1265:
[----:B------:R-:W-:Y:S01]  /*b280*/  ISETP.NE.AND P2, PT, RZ, UR44, PT ;  /* 0x0000002cff007c0c */ /* 0x000fe2000bf45270 */
[----:B------:R-:W-:-:S04]  /*b290*/  UISETP.NE.AND UP2, UPT, UR55, 0x1, UPT ;  /* 0x000000013700788c */ /* 0x000fc8000bf45270 */
[----:B------:R-:W-:-:S04]  /*b2a0*/  USEL UR45, URZ, 0x1, UP2 ;  /* 0x000000013f2d7887 */ /* 0x000fc80009000000 */
[----:B------:R-:W-:-:S04]  /*b2b0*/  ULOP3.LUT UR45, UR56, UR45, URZ, 0x3c, !UPT ;  /* 0x0000002d382d7292 */ /* 0x000fc8000f8e3c3f */
[----:B------:R-:W-:Y:S08]  /*b2c0*/  @P2 BRA `(.L_x_1256) ;  /* 0x0000000000382947 */ /* 0x000ff00003800000 */
[----:B------:R-:W-:Y:S05]  /*b2d0*/  @!P0 BRA `(.L_x_1257) ;  /* 0x0000000000048947 */ /* 0x000fea0003800000 */
[----:B------:R-:W-:Y:S01]  /*b2e0*/  BPT.TRAP 0x1 ;  /* 0x000000040000795c */ /* 0x000fe20000300000 */
.L_x_1257:
        /* <DEDUP_REMOVED lines=9> */
.L_x_1258:
[----:B-1----:R-:W-:Y:S05]  /*b380*/  @P1 BRA `(.L_x_1256) ;  /* 0x0000000000081947 */ /* 0x002fea0003800000 */
[----:B------:R-:W1:Y:S02]  /*b390*/  SYNCS.PHASECHK.TRANS64.TRYWAIT P1, [UR6+0x33430], R0 ;  /* 0x03343000ff0075a7 */ /* 0x000e640008020146 */
[----:B-1----:R-:W-:Y:S05]  /*b3a0*/  @!P1 BRA `(.L_x_1259) ;  /* 0x0000011800ac9947 */ /* 0x002fea0003800000 */
.L_x_1256:
        /* <DEDUP_REMOVED lines=191> */
.L_x_1261:
[----:B------:R-:W-:Y:S01]  /*bfa0*/  ULEA UR6, UR55, UR41, 0x3 ;  /* 0x0000002937067291 */ /* 0x000fe2000f8e183f */
[----:B------:R-:W-:-:S05]  /*bfb0*/  IMAD.U32 R0, RZ, RZ, UR56 ;  /* 0x00000038ff007e24 */ /* 0x000fca000f8e00ff */
[----:B------:R-:W-:-:S04]  /*bfc0*/  SHF.L.U32 R0, R0, 0x1f, RZ ;  /* 0x0000001f00007819 */ /* 0x000fc800000006ff */
[----:B------:R0:W1:Y:S01]  /*bfd0*/  SYNCS.PHASECHK.TRANS64.TRYWAIT P1, [UR6+0x33450], R0 ;  /* 0x03345000ff0075a7 */ /* 0x0000620008020146 */
[----:B------:R-:W-:Y:S05]  /*bfe0*/  @!P0 BRA `(.L_x_1262) ;  /* 0x0000000000048947 */ /* 0x000fea0003800000 */
[----:B------:R-:W-:Y:S01]  /*bff0*/  BPT.TRAP 0x1 ;  /* 0x000000040000795c */ /* 0x000fe20000300000 */
.L_x_1262:
[----:B-1----:R-:W-:Y:S05]  /*c000*/  @P1 BRA `(.L_x_1260) ;  /* 0x0000000000081947 */ /* 0x002fea0003800000 */
[----:B------:R-:W1:Y:S02]  /*c010*/  SYNCS.PHASECHK.TRANS64.TRYWAIT P1, [UR6+0x33450], R0 ;  /* 0x03345000ff0075a7 */ /* 0x000e640008020146 */
[----:B-1----:R-:W-:Y:S05]  /*c020*/  @!P1 BRA `(.L_x_1263) ;  /* 0x0000010c00a49947 */ /* 0x002fea0003800000 */
.L_x_1260:
        /* <DEDUP_REMOVED lines=92> */
[----:B0-----:R-:W-:Y:S01]  /*c5f0*/  SHF.R.U32.HI R232, RZ, 0x7, R232 ;  /* 0x00000007ffe87819 */ /* 0x001fe200000116e8 */
        /* <DEDUP_REMOVED lines=90> */
[----:B------:R-:W-:Y:S01]  /*cba0*/  FFMA.FTZ R139, R139, UR37, -R133 ;  /* 0x000000258b8b7c23 */ /* 0x000fe20008010885 */
[----:B------:R-:W-:Y:S01]  /*cbb0*/  IADD3 R194, -R232, 0xb, RZ ;  /* 0x0000000be8c27810 */ /* 0x000fe20007ffe1ff */
[----:B------:R-:W2:Y:S01]  /*cbc0*/  MUFU.EX2 R11, R11 ;  /* 0x0000000b000b7308 */ /* 0x000ea20000000800 */
[----:B0-----:R-:W-:-:S01]  /*cbd0*/  FFMA.FTZ R6, R7, R6, R10 ;  /* 0x0000000607067223 */ /* 0x001fc2000001000a */
[----:B------:R-:W0:Y:S01]  /*cbe0*/  S2R R232, SR_TID.X ;  /* 0x0000000000e87919 */ /* 0x000e220000002100 */
[----:B------:R-:W-:-:S01]  /*cbf0*/  FFMA.FTZ R142, R142, UR37, -R133 ;  /* 0x000000258e8e7c23 */ /* 0x000fc20008010885 */
[--C-:B------:R-:W-:Y:S01]  /*cc00*/  FFMA.FTZ R143, R143, UR37, -R133.reuse ;  /* 0x000000258f8f7c23 */ /* 0x100fe20008010885 */
[----:B------:R-:W-:-:S01]  /*cc10*/  FFMA.FTZ R146, R146, UR37, -R133 ;  /* 0x0000002592927c23 */ /* 0x000fc20008010885 */
[--C-:B------:R-:W-:Y:S01]  /*cc20*/  FFMA.FTZ R147, R147, UR37, -R133.reuse ;  /* 0x0000002593937c23 */ /* 0x100fe20008010885 */
[----:B------:R-:W-:-:S01]  /*cc30*/  FFMA.FTZ R150, R150, UR37, -R133 ;  /* 0x0000002596967c23 */ /* 0x000fc20008010885 */
[----:B------:R-:W3:Y:S01]  /*cc40*/  MUFU.EX2 R184, R184 ;  /* 0x000000b800b87308 */ /* 0x000ee20000000800 */
[----:B-1----:R-:W-:-:S01]  /*cc50*/  FFMA.FTZ R5, R8, R5, R185 ;  /* 0x0000000508057223 */ /* 0x002fc200000100b9 */
[--C-:B------:R-:W-:Y:S01]  /*cc60*/  FFMA.FTZ R151, R151, UR37, -R133.reuse ;  /* 0x0000002597977c23 */ /* 0x100fe20008010885 */
[----:B------:R-:W-:-:S01]  /*cc70*/  FFMA.FTZ R122, R122, UR37, -R133 ;  /* 0x000000257a7a7c23 */ /* 0x000fc20008010885 */
[--C-:B------:R-:W-:Y:S01]  /*cc80*/  FFMA.FTZ R123, R123, UR37, -R133.reuse ;  /* 0x000000257b7b7c23 */ /* 0x100fe20008010885 */
[----:B------:R-:W-:-:S01]  /*cc90*/  FFMA.FTZ R126, R126, UR37, -R133 ;  /* 0x000000257e7e7c23 */ /* 0x000fc20008010885 */
[----:B------:R-:W-:Y:S01]  /*cca0*/  FFMA.FTZ R127, R127, UR37, -R133 ;  /* 0x000000257f7f7c23 */ /* 0x000fe20008010885 */
[----:B------:R-:W-:Y:S01]  /*ccb0*/  IMAD.U32 R195, RZ, RZ, UR51 ;  /* 0x00000033ffc37e24 */ /* 0x000fe2000f8e00ff */
[----:B------:R-:W1:Y:S01]  /*ccc0*/  MUFU.EX2 R12, R12 ;  /* 0x0000000c000c7308 */ /* 0x000e620000000800 */
[----:B--2---:R-:W-:-:S01]  /*ccd0*/  FADD.FTZ R193, R11, R6 ;  /* 0x000000060bc17221 */ /* 0x004fc20000010000 */
[--C-:B------:R-:W-:Y:S01]  /*cce0*/  FFMA.FTZ R130, R130, UR37, -R133.reuse ;  /* 0x0000002582827c23 */ /* 0x100fe20008010885 */
[----:B------:R-:W-:-:S01]  /*ccf0*/  FFMA.FTZ R131, R131, UR37, -R133 ;  /* 0x0000002583837c23 */ /* 0x000fc20008010885 */
[--C-:B------:R-:W-:Y:S01]  /*cd00*/  FFMA.FTZ R134, R134, UR37, -R133.reuse ;  /* 0x0000002586867c23 */ /* 0x100fe20008010885 */
[----:B------:R-:W-:-:S03]  /*cd10*/  FFMA.FTZ R133, R135, UR37, -R133 ;  /* 0x0000002587857c23 */ /* 0x000fc60008010885 */
[----:B------:R-:W2:Y:S01]  /*cd20*/  MUFU.EX2 R186, R186 ;  /* 0x000000ba00ba7308 */ /* 0x000ea20000000800 */
[----:B---3--:R-:W-:-:S07]  /*cd30*/  FADD.FTZ R5, R184, R5 ;  /* 0x00000005b8057221 */ /* 0x008fce0000010000 */
[----:B------:R-:W3:Y:S01]  /*cd40*/  MUFU.EX2 R13, R13 ;  /* 0x0000000d000d7308 */ /* 0x000ee20000000800 */
[----:B-1----:R-:W-:-:S01]  /*cd50*/  FADD.FTZ R6, R12, R193 ;  /* 0x000000c10c067221 */ /* 0x002fc20000010000 */
[----:B0-----:R-:W-:-:S06]  /*cd60*/  LOP3.LUT P1, RZ, R232, 0x7f, RZ, 0xc0, !PT ;  /* 0x0000007fe8ff7812 */ /* 0x001fcc000782c0ff */
[----:B------:R-:W0:Y:S01]  /*cd70*/  MUFU.EX2 R187, R187 ;  /* 0x000000bb00bb7308 */ /* 0x000e220000000800 */
[----:B--2---:R-:W-:-:S06]  /*cd80*/  FADD.FTZ R192, R186, R5 ;  /* 0x00000005bac07221 */ /* 0x004fcc0000010000 */
[----:B------:R-:W-:Y:S01]  /*cd90*/  @!P1 LEA R195, R195, UR41, 0x3 ;  /* 0x00000029c3c39c11 */ /* 0x000fe2000f8e18ff */
[----:B------:R-:W1:Y:S01]  /*cda0*/  MUFU.EX2 R14, R14 ;  /* 0x0000000e000e7308 */ /* 0x000e620000000800 */
[----:B---3--:R-:W-:-:S07]  /*cdb0*/  FADD.FTZ R5, R13, R6 ;  /* 0x000000060d057221 */ /* 0x008fce0000010000 */
        /* <DEDUP_REMOVED lines=20> */
[----:B------:R-:W-:Y:S02]  /*cf00*/  WARPGROUP.DEPBAR.LE gsb0, 0x0 ;  /* 0x00008000000079c5 */ /* 0x000fe40000010000 */
[----:B------:R-:W-:-:S04]  /*cf10*/  WARPGROUP.ARRIVE ;  /* 0x00000000000079c5 */ /* 0x000fc80000000000 */
[----:B------:R-:W0:Y:S01]  /*cf20*/  MUFU.EX2 R171, R171 ;  /* 0x000000ab00ab7308 */ /* 0x000e220000000800 */
[----:B-1----:R-:W-:-:S01]  /*cf30*/  FADD.FTZ R192, R170, R193 ;  /* 0x000000c1aac07221 */ /* 0x002fc20000010000 */
[----:B------:R-:W-:Y:S01]  /*cf40*/  QGMMA.64x192x32.F32.E4M3.E4M3 R24, R208, gdesc[UR4], R24, gsb0 ;  /* 0x02e00004d0187df3 */ /* 0x000fe20008000818 */
[----:B------:R-:W-:Y:S01]  /*cf50*/  UIADD3 UR6, UR10, 0x480, URZ ;  /* 0x000004800a067890 */ /* 0x000fe2000fffe03f */
[----:B------:R-:W-:-:S04]  /*cf60*/  UMOV UR7, 0xc0000010 ;  /* 0xc000001000077882 */ /* 0x000fc80000000000 */
        /* <DEDUP_REMOVED lines=99> */
[----:B------:R-:W-:-:S05]  /*d5a0*/  @!P1 VIADD R5, R195, 0x33440 ;  /* 0x00033440c3059836 */ /* 0x000fca0000000000 */
[----:B------:R-:W-:Y:S01]  /*d5b0*/  @!P1 PRMT R5, RZ, 0x654, R5 ;  /* 0x00000654ff059816 */ /* 0x000fe20000000005 */
[----:B------:R-:W0:Y:S01]  /*d5c0*/  MUFU.EX2 R123, R123 ;  /* 0x0000007b007b7308 */ /* 0x000e220000000800 */
[----:B-1----:R-:W-:-:S07]  /*d5d0*/  FADD.FTZ R192, R122, R193 ;  /* 0x000000c17ac07221 */ /* 0x002fce0000010000 */
[----:B------:R-:W1:Y:S01]  /*d5e0*/  MUFU.EX2 R124, R124 ;  /* 0x0000007c007c7308 */ /* 0x000e620000000800 */
[----:B--2---:R-:W-:-:S07]  /*d5f0*/  FADD.FTZ R193, R121, R6 ;  /* 0x0000000679c17221 */ /* 0x004fce0000010000 */
[----:B------:R-:W2:Y:S01]  /*d600*/  MUFU.EX2 R126, R126 ;  /* 0x0000007e007e7308 */ /* 0x000ea20000000800 */
[----:B0-----:R-:W-:-:S07]  /*d610*/  FADD.FTZ R195, R123, R192 ;  /* 0x000000c07bc37221 */ /* 0x001fce0000010000 */
[----:B------:R-:W-:Y:S01]  /*d620*/  MUFU.EX2 R125, R125 ;  /* 0x0000007d007d7308 */ /* 0x000fe20000000800 */
[----:B-1----:R-:W-:-:S07]  /*d630*/  FADD.FTZ R6, R124, R193 ;  /* 0x000000c17c067221 */ /* 0x002fce0000010000 */
        /* <DEDUP_REMOVED lines=9> */
[----:B------:R-:W1:Y:S01]  /*d6d0*/  MUFU.EX2 R131, R131 ;  /* 0x0000008300837308 */ /* 0x000e620000000800 */
[----:B0-----:R-:W-:-:S07]  /*d6e0*/  FADD.FTZ R192, R130, R135 ;  /* 0x0000008782c07221 */ /* 0x001fce0000010000 */
[----:B------:R-:W-:Y:S08]  /*d6f0*/  MUFU.EX2 R132, R132 ;  /* 0x0000008400847308 */ /* 0x000ff00000000800 */
[----:B------:R-:W0:Y:S01]  /*d700*/  MUFU.EX2 R134, R134 ;  /* 0x0000008600867308 */ /* 0x000e220000000800 */
[----:B-1----:R-:W-:-:S07]  /*d710*/  FADD.FTZ R135, R131, R192 ;  /* 0x000000c083877221 */ /* 0x002fce0000010000 */
[----:B------:R-:W-:Y:S08]  /*d720*/  MUFU.EX2 R9, R9 ;  /* 0x0000000900097308 */ /* 0x000ff00000000800 */
[----:B------:R-:W1:Y:S01]  /*d730*/  MUFU.EX2 R133, R133 ;  /* 0x0000008500857308 */ /* 0x000e620000000800 */
[----:B0-----:R-:W-:-:S01]  /*d740*/  FADD.FTZ R135, R134, R135 ;  /* 0x0000008786877221 */ /* 0x001fc20000010000 */
[----:B------:R-:W-:-:S02]  /*d750*/  WARPGROUP.DEPBAR.LE gsb0, 0x0 ;  /* 0x00008000000079c5 */ /* 0x000fc40000010000 */
[----:B------:R0:W-:Y:S06]  /*d760*/  BAR.ARV R194, 0x100 ;  /* 0x000400c20000751d */ /* 0x0001ec0000002000 */
[----:B------:R2:W-:Y:S02]  /*d770*/  @!P1 SYNCS.ARRIVE.TRANS64.RED.A1T0 RZ, [R5+URZ], RZ ;  /* 0x000000ff05ff99a7 */ /* 0x0005e4000810043f */
[----:B--2---:R-:W-:-:S04]  /*d780*/  FADD.FTZ R5, R125, R6 ;  /* 0x000000067d057221 */ /* 0x004fc80000010000 */
[----:B------:R-:W-:-:S04]  /*d790*/  FADD.FTZ R6, R128, R5 ;  /* 0x0000000580067221 */ /* 0x000fc80000010000 */
[----:B------:R-:W-:-:S04]  /*d7a0*/  FADD.FTZ R5, R129, R6 ;  /* 0x0000000681057221 */ /* 0x000fc80000010000 */
[----:B------:R-:W-:Y:S01]  /*d7b0*/  FADD.FTZ R6, R132, R5 ;  /* 0x0000000584067221 */ /* 0x000fe20000010000 */
[----:B-1----:R-:W-:-:S03]  /*d7c0*/  FADD.FTZ R5, R133, R135 ;  /* 0x0000008785057221 */ /* 0x002fc60000010000 */
[----:B------:R-:W-:Y:S01]  /*d7d0*/  FADD.FTZ R6, R9, R6 ;  /* 0x0000000609067221 */ /* 0x000fe20000010000 */
[----:B0-----:R-:W-:Y:S06]  /*d7e0*/  @!P0 BRA `(.L_x_1264) ;  /* 0x0000000000048947 */ /* 0x001fec0003800000 */
[----:B------:R-:W-:Y:S01]  /*d7f0*/  BPT.TRAP 0x1 ;  /* 0x000000040000795c */ /* 0x000fe20000300000 */
.L_x_1264:
        /* <DEDUP_REMOVED lines=147> */
.L_x_1255:
        /* <DEDUP_REMOVED lines=8> */
[----:B------:R-:W-:-:S05]  /*e1b0*/  ULDC UR54, c[0x0][0x9e0] ;  /* 0x0002780000367ab9 */ /* 0x000fca0000000800 */
.L_x_1284:
[----:B------:R-:W-:Y:S01]  /*e1c0*/  ISETP.NE.AND P2, PT, RZ, UR44, PT ;  /* 0x0000002cff007c0c */ /* 0x000fe2000bf45270 */
[----:B------:R-:W-:-:S04]  /*e1d0*/  UISETP.NE.AND UP2, UPT, UR57, 0x1, UPT ;  /* 0x000000013900788c */ /* 0x000fc8000bf45270 */
[----:B------:R-:W-:-:S04]  /*e1e0*/  USEL UR45, URZ, 0x1, UP2 ;  /* 0x000000013f2d7887 */ /* 0x000fc80009000000 */
[----:B------:R-:W-:-:S04]  /*e1f0*/  ULOP3.LUT UR45, UR58, UR45, URZ, 0x3c, !UPT ;  /* 0x0000002d3a2d7292 */ /* 0x000fc8000f8e3c3f */
[----:B------:R-:W-:Y:S08]  /*e200*/  @P2 BRA `(.L_x_1267) ;  /* 0x0000000000382947 */ /* 0x000ff00003800000 */
[----:B------:R-:W-:Y:S05]  /*e210*/  @!P0 BRA `(.L_x_1268) ;  /* 0x0000000000048947 */ /* 0x000fea0003800000 */
[----:B------:R-:W-:Y:S01]  /*e220*/  BPT.TRAP 0x1 ;  /* 0x000000040000795c */ /* 0x000fe20000300000 */
.L_x_1268:
        /* <DEDUP_REMOVED lines=9> */
.L_x_1269:
[----:B-1----:R-:W-:Y:S05]  /*e2c0*/  @P1 BRA `(.L_x_1267) ;  /* 0x0000000000081947 */ /* 0x002fea0003800000 */
[----:B------:R-:W1:Y:S02]  /*e2d0*/  SYNCS.PHASECHK.TRANS64.TRYWAIT P1, [UR6+0x33430], R0 ;  /* 0x03343000ff0075a7 */ /* 0x000e640008020146 */
[----:B-1----:R-:W-:Y:S05]  /*e2e0*/  @!P1 BRA `(.L_x_1270) ;  /* 0x000000ec000c9947 */ /* 0x002fea0003800000 */
.L_x_1267:
        /* <DEDUP_REMOVED lines=191> */
.L_x_1272:
[----:B------:R-:W-:Y:S01]  /*eee0*/  ULEA UR6, UR57, UR41, 0x3 ;  /* 0x0000002939067291 */ /* 0x000fe2000f8e183f */
[----:B------:R-:W-:-:S05]  /*eef0*/  IMAD.U32 R0, RZ, RZ, UR58 ;  /* 0x0000003aff007e24 */ /* 0x000fca000f8e00ff */
[----:B------:R-:W-:-:S04]  /*ef00*/  SHF.L.U32 R0, R0, 0x1f, RZ ;  /* 0x0000001f00007819 */ /* 0x000fc800000006ff */
[----:B------:R0:W1:Y:S01]  /*ef10*/  SYNCS.PHASECHK.TRANS64.TRYWAIT P1, [UR6+0x33450], R0 ;  /* 0x03345000ff0075a7 */ /* 0x0000620008020146 */
[----:B------:R-:W-:Y:S05]  /*ef20*/  @!P0 BRA `(.L_x_1273) ;  /* 0x0000000000048947 */ /* 0x000fea0003800000 */
[----:B------:R-:W-:Y:S01]  /*ef30*/  BPT.TRAP 0x1 ;  /* 0x000000040000795c */ /* 0x000fe20000300000 */
.L_x_1273:
[----:B-1----:R-:W-:Y:S05]  /*ef40*/  @P1 BRA `(.L_x_1271) ;  /* 0x0000000000081947 */ /* 0x002fea0003800000 */
[----:B------:R-:W1:Y:S02]  /*ef50*/  SYNCS.PHASECHK.TRANS64.TRYWAIT P1, [UR6+0x33450], R0 ;  /* 0x03345000ff0075a7 */ /* 0x000e640008020146 */
[----:B-1----:R-:W-:Y:S05]  /*ef60*/  @!P1 BRA `(.L_x_1274) ;  /* 0x000000e000049947 */ /* 0x002fea0003800000 */
.L_x_1271:
        /* <DEDUP_REMOVED lines=11> */
[----:B------:R-:W-:-:S04]  /*f020*/  ULOP3.LUT UR6, UR6, 0x10000, URZ, 0xfc, !UPT ;  /* 0x0001000006067892 */ /* 0x000fc8000f8efc3f */
[----:B------:R-:W-:-:S07]  /*f030*/  UIMAD UR10, UR57, 0x780, UR6 ;  /* 0x00000780390a78a4 */ /* 0x000fce000f8e0206 */
[----:B------:R-:W-:Y:S02]  /*f040*/  UMOV UR6, UR10 ;  /* 0x0000000a00067c82 */ /* 0x000fe40008000000 */
[----:B------:R-:W-:Y:S01]  /*f050*/  QGMMA.64x192x32.F32.E4M3.E4M3 R24, R216, gdesc[UR4], R24, gsb0 ;  /* 0x02e00004d8187df3 */ /* 0x000fe20008000818 */
[----:B------:R-:W-:Y:S01]  /*f060*/  UIADD3 UR6, UR10, 0x180, URZ ;  /* 0x000001800a067890 */ /* 0x000fe2000fffe03f */
[----:B------:R-:W-:Y:S01]  /*f070*/  UMOV UR7, 0xc0000010 ;  /* 0xc000001000077882 */ /* 0x000fe20000000000 */
[----:B--2---:R-:W-:Y:S02]  /*f080*/  LOP3.LUT P3, RZ, R8, 0x7f, RZ, 0xc0, !PT ;  /* 0x0000007f08ff7812 */ /* 0x004fe4000786c0ff */
[----:B------:R-:W-:-:S04]  /*f090*/  SHF.R.U32.HI R8, RZ, 0x7, R8 ;  /* 0x00000007ff087819 */ /* 0x000fc80000011608 */
[----:B------:R-:W-:Y:S01]  /*f0a0*/  IADD3 R9, -R8, 0xb, RZ ;  /* 0x0000000b08097810 */ /* 0x000fe20007ffe1ff */
[----:B------:R-:W-:-:S04]  /*f0b0*/  VIADD R8, R15, 0x1 ;  /* 0x000000010f087836 */ /* 0x000fc80000000000 */
[----:B------:R-:W-:Y:S02]  /*f0c0*/  IMAD R8, R19, -0x2, R8 ;  /* 0xfffffffe13087824 */ /* 0x000fe400078e0208 */
[----:B------:R-:W-:-:S03]  /*f0d0*/  @!P3 LEA R0, R0, UR41, 0x3 ;  /* 0x000000290000bc11 */ /* 0x000fc6000f8e18ff */
[----:B------:R-:W-:Y:S02]  /*f0e0*/  IADD3 R12, -R18, R8, R17 ;  /* 0x00000008120c7210 */ /* 0x000fe40007ffe111 */
[----:B------:R-:W-:-:S03]  /*f0f0*/  @!P3 VIADD R0, R0, 0x33440 ;  /* 0x000334400000b836 */ /* 0x000fc60000000000 */
[----:B------:R-:W-:Y:S02]  /*f100*/  VIADD R13, R12, UR54 ;  /* 0x000000360c0d7c36 */ /* 0x000fe40008000000 */
        /* <DEDUP_REMOVED lines=24> */
[----:B------:R-:W-:-:S04]  /*f290*/  ULOP3.LUT UR6, URZ, UR55, URZ, 0x33, !UPT ;  /* 0x000000373f067292 */ /* 0x000fc8000f8e333f */
[----:B------:R-:W0:Y:S02]  /*f2a0*/  SHFL.IDX PT, R21, R14, RZ, 0x1c1f ;  /* 0x001c1fff0e157589 */ /* 0x000e2400000e0000 */
[----:B------:R-:W-:Y:S02]  /*f2b0*/  VIADD R12, R12, UR6 ;  /* 0x000000060c0c7c36 */ /* 0x000fe40008000000 */
[--C-:B0-----:R-:W-:Y:S02]  /*f2c0*/  IMAD.IADD R11, R13, 0x1, R21.reuse ;  /* 0x000000010d0b7824 */ /* 0x101fe400078e0215 */
[----:B------:R-:W-:Y:S01]  /*f2d0*/  IMAD.IADD R3, R12, 0x1, R21 ;  /* 0x000000010c037824 */ /* 0x000fe200078e0215 */
[----:B------:R-:W-:Y:S02]  /*f2e0*/  WARPGROUP.DEPBAR.LE gsb0, 0x0 ;  /* 0x00008000000079c5 */ /* 0x000fe40000010000 */
[----:B------:R0:W-:Y:S06]  /*f2f0*/  BAR.ARV R9, 0x100 ;  /* 0x000400090000751d */ /* 0x0001ec0000002000 */
[----:B------:R1:W-:Y:S02]  /*f300*/  @!P3 SYNCS.ARRIVE.TRANS64.RED.A1T0 RZ, [R0+URZ], RZ ;  /* 0x000000ff00ffb9a7 */ /* 0x0003e4000810043f */
[----:B-1----:R-:W-:Y:S01]  /*f310*/  VIADD R0, R8, 0xffffffff ;  /* 0xffffffff08007836 */ /* 0x002fe20000000000 */
        /* <DEDUP_REMOVED lines=13> */
.L_x_1277:
[----:B------:R-:W-:-:S05]  /*f3f0*/  IMAD.U32 R20, RZ, RZ, UR51 ;  /* 0x00000033ff147e24 */ /* 0x000fca000f8e00ff */
[----:B------:R-:W-:-:S13]  /*f400*/  ISETP.NE.AND P1, PT, R20, 0x1, PT ;  /* 0x000000011400780c */ /* 0x000fda0003f25270 */
[----:B------:R-:W0:Y:S02]  /*f410*/  @P1 LDC.64 R8, c[0x0][0x9e8] ;  /* 0x00027a00ff081b82 */ /* 0x000e240000000a00 */
[----:B0-----:R-:W-:-:S05]  /*f420*/  @P1 IMAD.HI.U32 R8, R21, R8, RZ ;  /* 0x0000000815081227 */ /* 0x001fca00078e00ff */
[----:B------:R-:W-:-:S07]  /*f430*/  @P1 SHF.R.U32.HI R21, RZ, R9, R8 ;  /* 0x00000009ff151219 */ /* 0x000fce0000011608 */
.L_x_1278:
[----:B------:R-:W-:Y:S05]  /*f440*/  BSYNC B0 ;  /* 0x0000000000007941 */ /* 0x000fea0003800000 */
.L_x_1276:
[----:B------:R-:W-:-:S05]  /*f450*/  IMAD R8, R21, R20, R0 ;  /* 0x0000001415087224 */ /* 0x000fca00078e0200 */
[----:B------:R-:W-:Y:S02]  /*f460*/  VIADDMNMX R11, R8, R20, R11, PT ;  /* 0x00000014080b7246 */ /* 0x000fe4000380010b */
[----:B------:R-:W-:-:S07]  /*f470*/  VIMNMX R3, R3, R8, !PT ;  /* 0x0000000803037248 */ /* 0x000fce0007fe0100 */
.L_x_1275:
        /* <DEDUP_REMOVED lines=247> */
.L_x_1281:
[----:B------:R-:W-:-:S05]  /*103f0*/  IMAD.U32 R11, RZ, RZ, UR51 ;  /* 0x00000033ff0b7e24 */ /* 0x000fca000f8e00ff */
[----:B------:R-:W-:-:S13]  /*10400*/  ISETP.NE.AND P6, PT, R11, 0x1, PT ;  /* 0x000000010b00780c */ /* 0x000fda0003fc5270 */
[----:B------:R-:W0:Y:S02]  /*10410*/  @P6 LDC.64 R8, c[0x0][0x9e8] ;  /* 0x00027a00ff086b82 */ /* 0x000e240000000a00 */
[----:B0-----:R-:W-:-:S05]  /*10420*/  @P6 IMAD.HI.U32 R8, R3, R8, RZ ;  /* 0x0000000803086227 */ /* 0x001fca00078e00ff */
[----:B------:R-:W-:-:S07]  /*10430*/  @P6 SHF.R.U32.HI R3, RZ, R9, R8 ;  /* 0x00000009ff036219 */ /* 0x000fce0000011608 */
.L_x_1282:
[----:B------:R-:W-:Y:S05]  /*10440*/  BSYNC B0 ;  /* 0x0000000000007941 */ /* 0x000fea0003800000 */
.L_x_1280:
[----:B------:R-:W-:-:S05]  /*10450*/  IMAD R0, R3, R11, R0 ;  /* 0x0000000b03007224 */ /* 0x000fca00078e0200 */
[----:B------:R-:W-:Y:S02]  /*10460*/  VIADDMNMX R13, R0, R11, R13, PT ;  /* 0x0000000b000d7246 */ /* 0x000fe4000380010d */
[----:B------:R-:W-:-:S07]  /*10470*/  VIMNMX R12, R12, R0, !PT ;  /* 0x000000000c0c7248 */ /* 0x000fce0007fe0100 */
.L_x_1279:
        /* <DEDUP_REMOVED lines=501> */
.L_x_1283:
        /* <DEDUP_REMOVED lines=148> */
.L_x_1266:
[----:B------:R-:W-:Y:S06]  /*12d10*/  BAR.ARV 0x8, 0x180 ;  /* 0x0206000000007b1d */ /* 0x000fec0000002000 */
[----:B------:R-:W-:Y:S05]  /*12d20*/  @!P0 BRA `(.L_x_1285) ;  /* 0x0000000000048947 */ /* 0x000fea0003800000 */
[----:B------:R-:W-:Y:S01]  /*12d30*/  BPT.TRAP 0x1 ;  /* 0x000000040000795c */ /* 0x000fe20000300000 */
.L_x_1285:
[----:B------:R-:W-:Y:S01]  /*12d40*/  ULEA UR9, UR51, UR41, 0x3 ;  /* 0x0000002933097291 */ /* 0x000fe2000f8e183f */
[----:B------:R-:W-:-:S05]  /*12d50*/  IMAD.U32 R4, RZ, RZ, UR45 ;  /* 0x0000002dff047e24 */ /* 0x000fca000f8e00ff */
[----:B------:R-:W-:-:S04]  /*12d60*/  SHF.L.U32 R4, R4, 0x1f, RZ ;  /* 0x0000001f04047819 */ /* 0x000fc800000006ff */
[----:B------:R0:W1:Y:S01]  /*12d70*/  SYNCS.PHASECHK.TRANS64.TRYWAIT P1, [UR9+0x33450], R4 ;  /* 0x03345004ff0075a7 */ /* 0x0000620008020149 */
[----:B------:R-:W-:Y:S05]  /*12d80*/  @!P0 BRA `(.L_x_1286) ;  /* 0x0000000000048947 */ /* 0x000fea0003800000 */
[----:B------:R-:W-:Y:S01]  /*12d90*/  BPT.TRAP 0x1 ;  /* 0x000000040000795c */ /* 0x000fe20000300000 */
.L_x_1286:
[----:B-1----:R-:W-:Y:S05]  /*12da0*/  @P1 BRA `(.L_x_1287) ;  /* 0x0000000000081947 */ /* 0x002fea0003800000 */
[----:B------:R-:W1:Y:S02]  /*12db0*/  SYNCS.PHASECHK.TRANS64.TRYWAIT P1, [UR9+0x33450], R4 ;  /* 0x03345004ff0075a7 */ /* 0x000e640008020149 */
[----:B-1----:R-:W-:Y:S05]  /*12dc0*/  @!P1 BRA `(.L_x_1288) ;  /* 0x000000a000849947 */ /* 0x002fea0003800000 */
.L_x_1287:
        /* <DEDUP_REMOVED lines=11> */
[----:B------:R-:W-:-:S04]  /*12e80*/  PLOP3.LUT P1, PT, PT, PT, UP0, 0x80, 0x0 ;  /* 0x000000000000781c */ /* 0x000fc80003f2f008 */
[----:B------:R-:W-:Y:S02]  /*12e90*/  @UP0 ULDC.64 UR12, c[0x0][0x9c8] ;  /* 0x00027200000c0ab9 */ /* 0x000fe40000000a00 */
[----:B------:R-:W-:Y:S01]  /*12ea0*/  UMOV UR6, UR8 ;  /* 0x0000000800067c82 */ /* 0x000fe20008000000 */
[----:B------:R-:W-:-:S09]  /*12eb0*/  @UP0 UIMAD.WIDE.U32 UR4, UR48, UR12, URZ ;  /* 0x0000000c300402a5 */ /* 0x000fd2000f8e003f */
        /* <DEDUP_REMOVED lines=73> */
.L_x_1289:
        /* <DEDUP_REMOVED lines=106> */
.L_x_1215:
[----:B------:R-:W0:Y:S01]  /*139f0*/  S2R R3, SR_CgaCtaId ;  /* 0x0000000000037919 */ /* 0x000e220000008800 */
[----:B------:R-:W-:Y:S01]  /*13a00*/  MOV R0, 0x400 ;  /* 0x0000040000007802 */ /* 0x000fe20000000f00 */
[----:B------:R-:W-:Y:S01]  /*13a10*/  BSSY B0, `(.L_x_1290) ;  /* 0x000030b000007945 */ /* 0x000fe20003800000 */
[----:B------:R-:W-:Y:S02]  /*13a20*/  BAR.SYNC.DEFER_BLOCKING 0x5, 0x180 ;  /* 0x0146000000007b1d */ /* 0x000fe40000010000 */
[----:B0-----:R-:W-:-:S05]  /*13a30*/  LEA R0, R3, R0, 0x18 ;  /* 0x0000000003007211 */ /* 0x001fca00078ec0ff */
[----:B------:R-:W0:Y:S02]  /*13a40*/  LDS.128 R32, [R0+0x334d0] ;  /* 0x0334d00000207984 */ /* 0x000e240000000c00 */
[----:B0-----:R-:W-:Y:S02]  /*13a50*/  R2UR UR5, R33 ;  /* 0x00000000210572ca */ /* 0x001fe400000e0000 */
[----:B------:R-:W-:Y:S02]  /*13a60*/  R2UR UR49, R34 ;  /* 0x00000000223172ca */ /* 0x000fe400000e0000 */
        /* <DEDUP_REMOVED lines=14> */
[----:B------:R-:W-:Y:S02]  /*13b50*/  F2FP.BF16.F32.PACK_AB R45, R68, R45 ;  /* 0x0000002d442d723e */ /* 0x000fe400000010ff */
[----:B------:R-:W-:Y:S01]  /*13b60*/  F2FP.BF16.F32.PACK_AB R43, R70, R43 ;  /* 0x0000002b462b723e */ /* 0x000fe200000010ff */
[----:B------:R-:W-:Y:S01]  /*13b70*/  UISETP.NE.AND.EX UP0, UPT, UR7, URZ, UPT, UP0 ;  /* 0x0000003f0700728c */ /* 0x000fe2000bf05300 */
[----:B------:R-:W-:Y:S02]  /*13b80*/  F2FP.BF16.F32.PACK_AB R39, R78, R39 ;  /* 0x000000274e27723e */ /* 0x000fe400000010ff */
[----:B------:R-:W-:Y:S01]  /*13b90*/  F2FP.BF16.F32.PACK_AB R38, R79, R38 ;  /* 0x000000264f26723e */ /* 0x000fe200000010ff */
[----:B------:R-:W-:Y:S01]  /*13ba0*/  ULDC.64 UR6, c[0x0][0xc00] ;  /* 0x0003000000067ab9 */ /* 0x000fe20000000a00 */
[----:B0-----:R-:W-:Y:S01]  /*13bb0*/  LOP3.LUT P0, R6, R17, 0x3, RZ, 0xc0, !PT ;  /* 0x0000000311067812 */ /* 0x001fe2000780c0ff */
[----:B------:R-:W-:Y:S01]  /*13bc0*/  UIMAD.WIDE UR6, UR42, 0x4, UR6 ;  /* 0x000000042a0678a5 */ /* 0x000fe2000f8e0206 */
[----:B------:R-:W0:Y:S01]  /*13bd0*/  S2R R17, SR_SWINHI ;  /* 0x0000000000117919 */ /* 0x000e220000002f00 */
[----:B------:R-:W-:-:S02]  /*13be0*/  F2FP.BF16.F32.PACK_AB R9, R118, R9 ;  /* 0x000000097609723e */ /* 0x000fc400000010ff */
[----:B------:R-:W-:Y:S02]  /*13bf0*/  ISETP.EQ.OR P0, PT, R6, 0x3, !P0 ;  /* 0x000000030600780c */ /* 0x000fe40004702670 */
[----:B------:R-:W-:Y:S02]  /*13c00*/  F2FP.BF16.F32.PACK_AB R8, R119, R8 ;  /* 0x000000087708723e */ /* 0x000fe400000010ff */
[----:B------:R-:W-:Y:S02]  /*13c10*/  SEL R68, R37, R36, P0 ;  /* 0x0000002425447207 */ /* 0x000fe40000000000 */
[----:B------:R-:W-:Y:S02]  /*13c20*/  SEL R70, R36, R37, P0 ;  /* 0x0000002524467207 */ /* 0x000fe40000000000 */
[----:B------:R-:W-:Y:S02]  /*13c30*/  SEL R104, R39, R38, P0 ;  /* 0x0000002627687207 */ /* 0x000fe40000000000 */
[----:B------:R-:W-:-:S02]  /*13c40*/  F2FP.BF16.F32.PACK_AB R11, R116, R11 ;  /* 0x0000000b740b723e */ /* 0x000fc400000010ff */
[----:B------:R-:W-:Y:S02]  /*13c50*/  F2FP.BF16.F32.PACK_AB R10, R117, R10 ;  /* 0x0000000a750a723e */ /* 0x000fe400000010ff */
[----:B------:R-:W-:Y:S02]  /*13c60*/  SEL R38, R38, R39, P0 ;  /* 0x0000002726267207 */ /* 0x000fe40000000000 */
[----:B------:R-:W-:Y:S02]  /*13c70*/  F2FP.BF16.F32.PACK_AB R127, R126, R127 ;  /* 0x0000007f7e7f723e */ /* 0x000fe400000010ff */
[----:B------:R-:W-:Y:S02]  /*13c80*/  F2FP.BF16.F32.PACK_AB R123, R122, R123 ;  /* 0x0000007b7a7b723e */ /* 0x000fe400000010ff */
[----:B------:R-:W-:Y:S02]  /*13c90*/  F2FP.BF16.F32.PACK_AB R42, R71, R42 ;  /* 0x0000002a472a723e */ /* 0x000fe400000010ff */
[----:B------:R-:W-:-:S02]  /*13ca0*/  SEL R122, R9, R8, P0 ;  /* 0x00000008097a7207 */ /* 0x000fc40000000000 */
[----:B------:R-:W-:Y:S02]  /*13cb0*/  SEL R126, R8, R9, P0 ;  /* 0x00000009087e7207 */ /* 0x000fe40000000000 */
[----:B------:R-:W-:Y:S02]  /*13cc0*/  F2FP.BF16.F32.PACK_AB R97, R88, R97 ;  /* 0x000000615861723e */ /* 0x000fe400000010ff */
[----:B------:R-:W-:Y:S02]  /*13cd0*/  F2FP.BF16.F32.PACK_AB R41, R76, R41 ;  /* 0x000000294c29723e */ /* 0x000fe400000010ff */
[----:B------:R-:W-:Y:S02]  /*13ce0*/  MOV R6, R0 ;  /* 0x0000000000067202 */ /* 0x000fe40000000f00 */
[----:B0-----:R-:W-:Y:S02]  /*13cf0*/  MOV R7, R17 ;  /* 0x0000001100077202 */ /* 0x001fe40000000f00 */
[----:B------:R-:W-:-:S02]  /*13d00*/  F2FP.BF16.F32.PACK_AB R40, R77, R40 ;  /* 0x000000284d28723e */ /* 0x000fc400000010ff */
[----:B------:R-:W-:Y:S01]  /*13d10*/  F2FP.BF16.F32.PACK_AB R31, R86, R31 ;  /* 0x0000001f561f723e */ /* 0x000fe200000010ff */
[----:B------:R-:W-:Y:S01]  /*13d20*/  IMAD.WIDE R36, R227, 0x2, R6 ;  /* 0x00000002e3247825 */ /* 0x000fe200078e0206 */
[----:B------:R-:W-:Y:S02]  /*13d30*/  F2FP.BF16.F32.PACK_AB R44, R69, R44 ;  /* 0x0000002c452c723e */ /* 0x000fe400000010ff */
[----:B------:R-:W-:Y:S02]  /*13d40*/  SEL R86, R11, R10, P0 ;  /* 0x0000000a0b567207 */ /* 0x000fe40000000000 */
[C---:B------:R-:W-:Y:S02]  /*13d50*/  IADD3 R17, P4, R36.reuse, 0x20, RZ ;  /* 0x0000002024117810 */ /* 0x040fe40007f9e0ff */
[----:B------:R-:W-:Y:S02]  /*13d60*/  IADD3 R39, P5, R36, 0x40, RZ ;  /* 0x0000004024277810 */ /* 0x000fe40007fbe0ff */
[----:B------:R-:W-:Y:S01]  /*13d70*/  LOP3.LUT R8, R17, 0x380, RZ, 0xc0, !PT ;  /* 0x0000038011087812 */ /* 0x000fe200078ec0ff */
[--C-:B------:R-:W-:Y:S01]  /*13d80*/  IMAD.X R35, RZ, RZ, R37.reuse, P4 ;  /* 0x000000ffff237224 */ /* 0x100fe200020e0625 */
[----:B------:R-:W-:Y:S01]  /*13d90*/  SEL R88, R10, R11, P0 ;  /* 0x0000000b0a587207 */ /* 0x000fe20000000000 */
[----:B------:R-:W-:Y:S01]  /*13da0*/  IMAD.X R33, RZ, RZ, R37, P5 ;  /* 0x000000ffff217224 */ /* 0x000fe200028e0625 */
[----:B------:R-:W-:-:S02]  /*13db0*/  F2FP.BF16.F32.PACK_AB R21, R102, R21 ;  /* 0x000000156615723e */ /* 0x000fc400000010ff */
[----:B------:R-:W-:Y:S02]  /*13dc0*/  LOP3.LUT R10, R39, 0x380, RZ, 0xc0, !PT ;  /* 0x00000380270a7812 */ /* 0x000fe400078ec0ff */
[----:B------:R-:W-:Y:S02]  /*13dd0*/  SEL R102, R43, R42, P0 ;  /* 0x0000002a2b667207 */ /* 0x000fe40000000000 */
[----:B------:R-:W-:Y:S02]  /*13de0*/  F2FP.BF16.F32.PACK_AB R47, R62, R47 ;  /* 0x0000002f3e2f723e */ /* 0x000fe400000010ff */
[----:B------:R-:W-:Y:S02]  /*13df0*/  SEL R66, R41, R40, P0 ;  /* 0x0000002829427207 */ /* 0x000fe40000000000 */
[----:B------:R-:W-:Y:S02]  /*13e00*/  SEL R42, R42, R43, P0 ;  /* 0x0000002b2a2a7207 */ /* 0x000fe40000000000 */
[----:B------:R-:W-:-:S02]  /*13e10*/  SHF.R.U64 R8, R8, 0x3, RZ ;  /* 0x0000000308087819 */ /* 0x000fc400000012ff */
[----:B------:R-:W-:Y:S02]  /*13e20*/  F2FP.BF16.F32.PACK_AB R13, R110, R13 ;  /* 0x0000000d6e0d723e */ /* 0x000fe400000010ff */
[----:B------:R-:W-:Y:S02]  /*13e30*/  F2FP.BF16.F32.PACK_AB R12, R111, R12 ;  /* 0x0000000c6f0c723e */ /* 0x000fe400000010ff */
[----:B------:R-:W-:Y:S02]  /*13e40*/  SEL R62, R45, R44, P0 ;  /* 0x0000002c2d3e7207 */ /* 0x000fe40000000000 */
[----:B------:R-:W-:Y:S02]  /*13e50*/  SEL R40, R40, R41, P0 ;  /* 0x0000002928287207 */ /* 0x000fe40000000000 */
[----:B------:R-:W-:Y:S02]  /*13e60*/  IADD3 R43, P1, R36, 0x4000, RZ ;  /* 0x00004000242b7810 */ /* 0x000fe40007f3e0ff */
[----:B------:R-:W-:-:S02]  /*13e70*/  SEL R44, R44, R45, P0 ;  /* 0x0000002d2c2c7207 */ /* 0x000fc40000000000 */
[----:B------:R-:W-:Y:S02]  /*13e80*/  IADD3 R41, P6, R36, 0x60, RZ ;  /* 0x0000006024297810 */ /* 0x000fe40007fde0ff */
[----:B------:R-:W-:Y:S02]  /*13e90*/  SHF.R.U64 R10, R10, 0x3, RZ ;  /* 0x000000030a0a7819 */ /* 0x000fe400000012ff */
[----:B------:R-:W-:Y:S02]  /*13ea0*/  F2FP.BF16.F32.PACK_AB R49, R60, R49 ;  /* 0x000000313c31723e */ /* 0x000fe400000010ff */
[----:B------:R-:W-:Y:S02]  /*13eb0*/  F2FP.BF16.F32.PACK_AB R48, R61, R48 ;  /* 0x000000303d30723e */ /* 0x000fe400000010ff */
[----:B------:R-:W-:Y:S02]  /*13ec0*/  IADD3 R45, P2, R36, 0x4020, RZ ;  /* 0x00004020242d7810 */ /* 0x000fe40007f5e0ff */
[----:B------:R-:W-:-:S02]  /*13ed0*/  F2FP.BF16.F32.PACK_AB R53, R53, R120 ;  /* 0x000000783535723e */ /* 0x000fc400000010ff */
[----:B------:R-:W-:Y:S02]  /*13ee0*/  LOP3.LUT R34, R8, R17, RZ, 0x3c, !PT ;  /* 0x0000001108227212 */ /* 0x000fe400078e3cff */
[----:B------:R-:W-:Y:S02]  /*13ef0*/  F2FP.BF16.F32.PACK_AB R46, R63, R46 ;  /* 0x0000002e3f2e723e */ /* 0x000fe400000010ff */
[----:B------:R-:W-:Y:S02]  /*13f00*/  F2FP.BF16.F32.PACK_AB R29, R92, R29 ;  /* 0x0000001d5c1d723e */ /* 0x000fe400000010ff */
[----:B------:R-:W-:Y:S02]  /*13f10*/  F2FP.BF16.F32.PACK_AB R28, R93, R28 ;  /* 0x0000001c5d1c723e */ /* 0x000fe400000010ff */
[----:B------:R-:W-:Y:S02]  /*13f20*/  SEL R118, R13, R12, P0 ;  /* 0x0000000c0d767207 */ /* 0x000fe40000000000 */
[----:B------:R-:W-:-:S02]  /*13f30*/  SEL R120, R12, R13, P0 ;  /* 0x0000000d0c787207 */ /* 0x000fc40000000000 */
[----:B------:R-:W-:Y:S02]  /*13f40*/  LOP3.LUT R8, R43, 0x380, RZ, 0xc0, !PT ;  /* 0x000003802b087812 */ /* 0x000fe400078ec0ff */
[----:B------:R-:W-:Y:S02]  /*13f50*/  F2FP.BF16.F32.PACK_AB R52, R52, R121 ;  /* 0x000000793434723e */ /* 0x000fe400000010ff */
[----:B------:R-:W-:Y:S02]  /*13f60*/  F2FP.BF16.F32.PACK_AB R30, R87, R30 ;  /* 0x0000001e571e723e */ /* 0x000fe400000010ff */
[----:B------:R-:W-:Y:S02]  /*13f70*/  LOP3.LUT R12, R41, 0x380, RZ, 0xc0, !PT ;  /* 0x00000380290c7812 */ /* 0x000fe400078ec0ff */
[----:B------:R-:W-:Y:S02]  /*13f80*/  LOP3.LUT R32, R10, R39, RZ, 0x3c, !PT ;  /* 0x000000270a207212 */ /* 0x000fe400078e3cff */
[----:B------:R-:W-:-:S02]  /*13f90*/  F2FP.BF16.F32.PACK_AB R25, R100, R25 ;  /* 0x000000196419723e */ /* 0x000fc400000010ff */
[----:B------:R-:W-:Y:S02]  /*13fa0*/  F2FP.BF16.F32.PACK_AB R24, R101, R24 ;  /* 0x000000186518723e */ /* 0x000fe400000010ff */
[----:B------:R-:W-:Y:S02]  /*13fb0*/  SEL R60, R49, R48, P0 ;  /* 0x00000030313c7207 */ /* 0x000fe40000000000 */
[----:B------:R-:W-:Y:S02]  /*13fc0*/  LOP3.LUT R10, R45, 0x380, RZ, 0xc0, !PT ;  /* 0x000003802d0a7812 */ /* 0x000fe400078ec0ff */
[----:B------:R-:W-:Y:S02]  /*13fd0*/  F2FP.BF16.F32.PACK_AB R81, R72, R81 ;  /* 0x000000514851723e */ /* 0x000fe400000010ff */
[----:B------:R-:W-:Y:S02]  /*13fe0*/  F2FP.BF16.F32.PACK_AB R15, R108, R15 ;  /* 0x0000000f6c0f723e */ /* 0x000fe400000010ff */
[----:B------:R-:W-:-:S02]  /*13ff0*/  F2FP.BF16.F32.PACK_AB R14, R109, R14 ;  /* 0x0000000e6d0e723e */ /* 0x000fc400000010ff */
[----:B------:R-:W-:Y:S02]  /*14000*/  SEL R48, R48, R49, P0 ;  /* 0x0000003130307207 */ /* 0x000fe40000000000 */
[----:B------:R-:W-:Y:S02]  /*14010*/  SEL R72, R29, R28, P0 ;  /* 0x0000001c1d487207 */ /* 0x000fe40000000000 */
[----:B------:R-:W-:Y:S01]  /*14020*/  SEL R74, R28, R29, P0 ;  /* 0x0000001d1c4a7207 */ /* 0x000fe20000000000 */
[----:B------:R-:W-:Y:S01]  /*14030*/  IMAD.X R29, RZ, RZ, R37, P1 ;  /* 0x000000ffff1d7224 */ /* 0x000fe200008e0625 */
[----:B------:R-:W-:Y:S02]  /*14040*/  SEL R100, R47, R46, P0 ;  /* 0x0000002e2f647207 */ /* 0x000fe40000000000 */
[----:B------:R-:W-:Y:S02]  /*14050*/  IADD3 R49, P4, R36, 0x4060, RZ ;  /* 0x0000406024317810 */ /* 0x000fe40007f9e0ff */
[----:B------:R-:W-:-:S02]  /*14060*/  SHF.R.U64 R8, R8, 0x3, RZ ;  /* 0x0000000308087819 */ /* 0x000fc400000012ff */
[----:B------:R-:W-:Y:S02]  /*14070*/  F2FP.BF16.F32.PACK_AB R131, R130, R131 ;  /* 0x000000838283723e */ /* 0x000fe400000010ff */
[----:B------:R-:W-:Y:S02]  /*14080*/  SEL R58, R52, R53, P0 ;  /* 0x00000035343a7207 */ /* 0x000fe40000000000 */
[----:B------:R-:W-:Y:S02]  /*14090*/  SEL R46, R46, R47, P0 ;  /* 0x0000002f2e2e7207 */ /* 0x000fe40000000000 */
[----:B------:R-:W-:Y:S02]  /*140a0*/  SEL R106, R31, R30, P0 ;  /* 0x0000001e1f6a7207 */ /* 0x000fe40000000000 */
[----:B------:R-:W-:Y:S01]  /*140b0*/  SEL R108, R30, R31, P0 ;  /* 0x0000001f1e6c7207 */ /* 0x000fe20000000000 */
[----:B------:R-:W-:Y:S01]  /*140c0*/  IMAD.X R31, RZ, RZ, R37, P6 ;  /* 0x000000ffff1f7224 */ /* 0x000fe200030e0625 */
[----:B------:R-:W-:-:S02]  /*140d0*/  IADD3 R51, P5, R36, 0x8000, RZ ;  /* 0x0000800024337810 */ /* 0x000fc40007fbe0ff */
[----:B------:R-:W-:Y:S02]  /*140e0*/  SHF.R.U64 R12, R12, 0x3, RZ ;  /* 0x000000030c0c7819 */ /* 0x000fe400000012ff */
[----:B------:R-:W-:Y:S02]  /*140f0*/  SEL R52, R53, R52, P0 ;  /* 0x0000003435347207 */ /* 0x000fe40000000000 */
[----:B------:R-:W-:Y:S02]  /*14100*/  SEL R76, R25, R24, P0 ;  /* 0x00000018194c7207 */ /* 0x000fe40000000000 */
[----:B------:R-:W-:Y:S01]  /*14110*/  SEL R78, R24, R25, P0 ;  /* 0x00000019184e7207 */ /* 0x000fe20000000000 */
[----:B------:R-:W-:Y:S01]  /*14120*/  IMAD.X R25, RZ, RZ, R37, P2 ;  /* 0x000000ffff197224 */ /* 0x000fe200010e0625 */
[C---:B------:R-:W-:Y:S02]  /*14130*/  IADD3 R47, P3, R36.reuse, 0x4040, RZ ;  /* 0x00004040242f7810 */ /* 0x040fe40007f7e0ff */
[----:B------:R-:W-:-:S02]  /*14140*/  IADD3 R130, P1, R36, 0x8040, RZ ;  /* 0x0000804024827810 */ /* 0x000fc40007f3e0ff */
[----:B------:R-:W-:Y:S02]  /*14150*/  SHF.R.U64 R10, R10, 0x3, RZ ;  /* 0x000000030a0a7819 */ /* 0x000fe400000012ff */
[----:B------:R-:W-:Y:S01]  /*14160*/  SEL R82, R15, R14, P0 ;  /* 0x0000000e0f527207 */ /* 0x000fe20000000000 */
[--C-:B------:R-:W-:Y:S01]  /*14170*/  IMAD.X R9, RZ, RZ, R37.reuse, P1 ;  /* 0x000000ffff097224 */ /* 0x100fe200008e0625 */
[----:B------:R-:W-:Y:S01]  /*14180*/  SEL R84, R14, R15, P0 ;  /* 0x0000000f0e547207 */ /* 0x000fe20000000000 */
[--C-:B------:R-:W-:Y:S01]  /*14190*/  IMAD.X R15, RZ, RZ, R37.reuse, P5 ;  /* 0x000000ffff0f7224 */ /* 0x100fe200028e0625 */
[C---:B------:R-:W-:Y:S02]  /*141a0*/  IADD3 R53, P6, R36.reuse, 0x8020, RZ ;  /* 0x0000802024357810 */ /* 0x040fe40007fde0ff */
[----:B------:R-:W-:Y:S02]  /*141b0*/  IADD3 R134, P2, R36, 0x8060, RZ ;  /* 0x0000806024867810 */ /* 0x000fe40007f5e0ff */
[----:B------:R-:W-:Y:S01]  /*141c0*/  LOP3.LUT R14, R49, 0x380, RZ, 0xc0, !PT ;  /* 0x00000380310e7812 */ /* 0x000fe200078ec0ff */
[----:B------:R-:W-:Y:S01]  /*141d0*/  IMAD.X R13, RZ, RZ, R37, P6 ;  /* 0x000000ffff0d7224 */ /* 0x000fe200030e0625 */
[----:B------:R-:W-:-:S02]  /*141e0*/  LOP3.LUT R28, R8, R43, RZ, 0x3c, !PT ;  /* 0x0000002b081c7212 */ /* 0x000fc400078e3cff */
[----:B------:R-:W-:Y:S02]  /*141f0*/  LOP3.LUT R30, R12, R41, RZ, 0x3c, !PT ;  /* 0x000000290c1e7212 */ /* 0x000fe400078e3cff */
[----:B------:R-:W-:Y:S02]  /*14200*/  LOP3.LUT R8, R51, 0x380, RZ, 0xc0, !PT ;  /* 0x0000038033087812 */ /* 0x000fe400078ec0ff */
[----:B------:R-:W-:Y:S02]  /*14210*/  LOP3.LUT R11, R36, 0x380, RZ, 0xc0, !PT ;  /* 0x00000380240b7812 */ /* 0x000fe400078ec0ff */
[----:B------:R-:W-:Y:S02]  /*14220*/  LOP3.LUT R12, R47, 0x380, RZ, 0xc0, !PT ;  /* 0x000003802f0c7812 */ /* 0x000fe400078ec0ff */
[----:B------:R-:W-:Y:S02]  /*14230*/  LOP3.LUT R24, R10, R45, RZ, 0x3c, !PT ;  /* 0x0000002d0a187212 */ /* 0x000fe400078e3cff */
[----:B------:R-:W-:-:S02]  /*14240*/  LOP3.LUT R17, R130, 0x380, RZ, 0xc0, !PT ;  /* 0x0000038082117812 */ /* 0x000fc400078ec0ff */
[----:B------:R-:W-:Y:S02]  /*14250*/  F2FP.BF16.F32.PACK_AB R20, R103, R20 ;  /* 0x000000146714723e */ /* 0x000fe400000010ff */
[----:B------:R-:W-:Y:S02]  /*14260*/  LOP3.LUT R10, R53, 0x380, RZ, 0xc0, !PT ;  /* 0x00000380350a7812 */ /* 0x000fe400078ec0ff */
[----:B------:R-:W-:Y:S02]  /*14270*/  SHF.R.U64 R14, R14, 0x3, RZ ;  /* 0x000000030e0e7819 */ /* 0x000fe400000012ff */
[----:B------:R-:W-:Y:S02]  /*14280*/  LOP3.LUT R39, R134, 0x380, RZ, 0xc0, !PT ;  /* 0x0000038086277812 */ /* 0x000fe400078ec0ff */
[----:B------:R-:W-:Y:S02]  /*14290*/  F2FP.BF16.F32.PACK_AB R27, R94, R27 ;  /* 0x0000001b5e1b723e */ /* 0x000fe400000010ff */
[----:B------:R-:W-:-:S02]  /*142a0*/  F2FP.BF16.F32.PACK_AB R26, R95, R26 ;  /* 0x0000001a5f1a723e */ /* 0x000fc400000010ff */
[----:B------:R-:W-:Y:S02]  /*142b0*/  SHF.R.U64 R8, R8, 0x3, RZ ;  /* 0x0000000308087819 */ /* 0x000fe400000012ff */
[----:B------:R-:W-:Y:S02]  /*142c0*/  F2FP.BF16.F32.PACK_AB R132, R132, R133 ;  /* 0x000000858484723e */ /* 0x000fe400000010ff */
[----:B------:R-:W-:Y:S02]  /*142d0*/  SHF.R.U64 R11, R11, 0x3, RZ ;  /* 0x000000030b0b7819 */ /* 0x000fe400000012ff */
[----:B------:R-:W-:Y:S02]  /*142e0*/  SHF.R.U64 R12, R12, 0x3, RZ ;  /* 0x000000030c0c7819 */ /* 0x000fe400000012ff */
[----:B------:R-:W-:Y:S02]  /*142f0*/  SHF.R.U64 R17, R17, 0x3, RZ ;  /* 0x0000000311117819 */ /* 0x000fe400000012ff */
[----:B------:R-:W-:-:S02]  /*14300*/  F2FP.BF16.F32.PACK_AB R96, R96, R113 ;  /* 0x000000716060723e */ /* 0x000fc400000010ff */
[----:B------:R-:W-:Y:S02]  /*14310*/  F2FP.BF16.F32.PACK_AB R128, R128, R129 ;  /* 0x000000818080723e */ /* 0x000fe400000010ff */
[----:B------:R-:W-:Y:S02]  /*14320*/  SEL R114, R21, R20, P0 ;  /* 0x0000001415727207 */ /* 0x000fe40000000000 */
[----:B------:R-:W-:Y:S01]  /*14330*/  SEL R116, R20, R21, P0 ;  /* 0x0000001514747207 */ /* 0x000fe20000000000 */
[----:B------:R-:W-:Y:S01]  /*14340*/  IMAD.X R21, RZ, RZ, R37, P4 ;  /* 0x000000ffff157224 */ /* 0x000fe200020e0625 */
[----:B------:R-:W-:Y:S02]  /*14350*/  SHF.R.U64 R10, R10, 0x3, RZ ;  /* 0x000000030a0a7819 */ /* 0x000fe400000012ff */
[----:B------:R-:W-:Y:S02]  /*14360*/  F2FP.BF16.F32.PACK_AB R80, R80, R89 ;  /* 0x000000595050723e */ /* 0x000fe400000010ff */
[----:B------:R-:W-:-:S02]  /*14370*/  LOP3.LUT R20, R14, R49, RZ, 0x3c, !PT ;  /* 0x000000310e147212 */ /* 0x000fc400078e3cff */
[----:B------:R-:W-:Y:S02]  /*14380*/  SHF.R.U64 R39, R39, 0x3, RZ ;  /* 0x0000000327277819 */ /* 0x000fe400000012ff */
[----:B------:R-:W-:Y:S02]  /*14390*/  F2FP.BF16.F32.PACK_AB R64, R64, R73 ;  /* 0x000000494040723e */ /* 0x000fe400000010ff */
[----:B------:R-:W-:Y:S02]  /*143a0*/  F2FP.BF16.F32.PACK_AB R65, R56, R65 ;  /* 0x000000413841723e */ /* 0x000fe400000010ff */
[----:B------:R-:W-:Y:S02]  /*143b0*/  SEL R110, R27, R26, P0 ;  /* 0x0000001a1b6e7207 */ /* 0x000fe40000000000 */
[----:B------:R-:W-:Y:S01]  /*143c0*/  SEL R112, R26, R27, P0 ;  /* 0x0000001b1a707207 */ /* 0x000fe20000000000 */
[----:B------:R-:W-:Y:S01]  /*143d0*/  IMAD.X R27, RZ, RZ, R37, P3 ;  /* 0x000000ffff1b7224 */ /* 0x000fe200018e0625 */
[----:B------:R-:W-:-:S02]  /*143e0*/  LOP3.LUT R14, R8, R51, RZ, 0x3c, !PT ;  /* 0x00000033080e7212 */ /* 0x000fc400078e3cff */
[----:B------:R-:W-:Y:S02]  /*143f0*/  F2FP.BF16.F32.PACK_AB R124, R124, R125 ;  /* 0x0000007d7c7c723e */ /* 0x000fe400000010ff */
[----:B------:R-:W-:Y:S02]  /*14400*/  F2FP.BF16.F32.PACK_AB R54, R54, R57 ;  /* 0x000000393636723e */ /* 0x000fe400000010ff */
[----:B------:R-:W-:Y:S02]  /*14410*/  F2FP.BF16.F32.PACK_AB R55, R55, R50 ;  /* 0x000000323737723e */ /* 0x000fe400000010ff */
[----:B------:R-:W-:Y:S02]  /*14420*/  SEL R18, R132, R131, P0 ;  /* 0x0000008384127207 */ /* 0x000fe40000000000 */
[----:B------:R-:W-:Y:S01]  /*14430*/  LOP3.LUT R36, R11, R36, RZ, 0x3c, !PT ;  /* 0x000000240b247212 */ /* 0x000fe200078e3cff */
[----:B------:R-:W-:Y:S01]  /*14440*/  IMAD.X R11, RZ, RZ, R37, P2 ;  /* 0x000000ffff0b7224 */ /* 0x000fe200010e0625 */
[----:B------:R-:W-:-:S02]  /*14450*/  LOP3.LUT R26, R12, R47, RZ, 0x3c, !PT ;  /* 0x0000002f0c1a7212 */ /* 0x000fc400078e3cff */
[----:B------:R-:W-:Y:S02]  /*14460*/  LOP3.LUT R8, R17, R130, RZ, 0x3c, !PT ;  /* 0x0000008211087212 */ /* 0x000fe400078e3cff */
[----:B------:R-:W-:Y:S02]  /*14470*/  SEL R132, R131, R132, P0 ;  /* 0x0000008483847207 */ /* 0x000fe40000000000 */
[----:B------:R-:W-:Y:S02]  /*14480*/  SEL R50, R128, R127, P0 ;  /* 0x0000007f80327207 */ /* 0x000fe40000000000 */
[----:B------:R-:W-:Y:S02]  /*14490*/  SEL R90, R96, R97, P0 ;  /* 0x00000061605a7207 */ /* 0x000fe40000000000 */
[----:B------:R-:W-:Y:S02]  /*144a0*/  LOP3.LUT R12, R10, R53, RZ, 0x3c, !PT ;  /* 0x000000350a0c7212 */ /* 0x000fe400078e3cff */
[----:B------:R-:W-:-:S02]  /*144b0*/  SEL R128, R127, R128, P0 ;  /* 0x000000807f807207 */ /* 0x000fc40000000000 */
[----:B------:R-:W-:Y:S02]  /*144c0*/  SEL R96, R97, R96, P0 ;  /* 0x0000006061607207 */ /* 0x000fe40000000000 */
[----:B------:R-:W-:Y:S02]  /*144d0*/  SEL R92, R80, R81, P0 ;  /* 0x00000051505c7207 */ /* 0x000fe40000000000 */
[----:B------:R-:W-:Y:S02]  /*144e0*/  LOP3.LUT R10, R39, R134, RZ, 0x3c, !PT ;  /* 0x00000086270a7212 */ /* 0x000fe400078e3cff */
[----:B------:R-:W-:Y:S02]  /*144f0*/  SEL R80, R81, R80, P0 ;  /* 0x0000005051507207 */ /* 0x000fe40000000000 */
[----:B------:R-:W-:Y:S02]  /*14500*/  SEL R94, R64, R65, P0 ;  /* 0x00000041405e7207 */ /* 0x000fe40000000000 */
[----:B------:R-:W-:-:S02]  /*14510*/  SEL R56, R124, R123, P0 ;  /* 0x0000007b7c387207 */ /* 0x000fc40000000000 */
[----:B------:R-:W-:Y:S02]  /*14520*/  SEL R64, R65, R64, P0 ;  /* 0x0000004041407207 */ /* 0x000fe40000000000 */
[----:B------:R-:W-:Y:S02]  /*14530*/  SEL R98, R54, R55, P0 ;  /* 0x0000003736627207 */ /* 0x000fe40000000000 */
[----:B------:R-:W-:Y:S02]  /*14540*/  SEL R124, R123, R124, P0 ;  /* 0x0000007c7b7c7207 */ /* 0x000fe40000000000 */
[----:B------:R-:W-:Y:S02]  /*14550*/  SEL R54, R55, R54, P0 ;  /* 0x0000003637367207 */ /* 0x000fe40000000000 */
[----:B------:R-:W-:Y:S02]  /*14560*/  MOV R65, R20 ;  /* 0x0000001400417202 */ /* 0x000fe40000000f00 */
[----:B------:R-:W-:-:S02]  /*14570*/  MOV R59, R8 ;  /* 0x00000008003b7202 */ /* 0x000fc40000000f00 */
[----:B------:R-:W-:Y:S02]  /*14580*/  MOV R61, R12 ;  /* 0x0000000c003d7202 */ /* 0x000fe40000000f00 */
[----:B------:R-:W-:Y:S02]  /*14590*/  MOV R20, R10 ;  /* 0x0000000a00147202 */ /* 0x000fe40000000f00 */
[----:B--2---:R-:W-:Y:S01]  /*145a0*/  LOP3.LUT R17, R3, 0x2, RZ, 0x3c, !PT ;  /* 0x0000000203117812 */ /* 0x004fe200078e3cff */
        /* <DEDUP_REMOVED lines=16> */
[----:B------:R-:W3:Y:S01]  /*146b0*/  SHFL.IDX PT, R15, R80, R17, 0x1c1f ;  /* 0x001c1f11500f7589 */ /* 0x000ee200000e0000 */
[----:B0-----:R-:W-:Y:S02]  /*146c0*/  SEL R8, R18, R9, P0 ;  /* 0x0000000912087207 */ /* 0x001fe40000000000 */
[----:B------:R-:W-:Y:S01]  /*146d0*/  SEL R10, R9, R18, P0 ;  /* 0x00000012090a7207 */ /* 0x000fe20000000000 */
[----:B------:R-:W-:Y:S04]  /*146e0*/  SHFL.IDX PT, R58, R58, R3, 0x1c1f ;  /* 0x001c1f033a3a7589 */ /* 0x000fe800000e0000 */
[----:B------:R-:W-:Y:S04]  /*146f0*/  SHFL.IDX PT, R94, R94, R3, 0x1c1f ;  /* 0x001c1f035e5e7589 */ /* 0x000fe800000e0000 */
[----:B------:R-:W0:Y:S01]  /*14700*/  SHFL.IDX PT, R29, R52, R17, 0x1c1f ;  /* 0x001c1f11341d7589 */ /* 0x000e2200000e0000 */
[----:B-1----:R-:W-:-:S02]  /*14710*/  SEL R12, R50, R13, P0 ;  /* 0x0000000d320c7207 */ /* 0x002fc40000000000 */
[----:B------:R-:W-:Y:S01]  /*14720*/  SEL R14, R13, R50, P0 ;  /* 0x000000320d0e7207 */ /* 0x000fe20000000000 */
[----:B------:R-:W1:Y:S01]  /*14730*/  SHFL.IDX PT, R27, R64, R17, 0x1c1f ;  /* 0x001c1f11401b7589 */ /* 0x000e6200000e0000 */
[----:B--2---:R-:W-:Y:S02]  /*14740*/  SEL R9, R90, R11, P0 ;  /* 0x0000000b5a097207 */ /* 0x004fe40000000000 */
[----:B------:R-:W-:Y:S01]  /*14750*/  SEL R11, R11, R90, P0 ;  /* 0x0000005a0b0b7207 */ /* 0x000fe20000000000 */
[----:B------:R-:W-:Y:S04]  /*14760*/  SHFL.IDX PT, R56, R56, R3, 0x1c1f ;  /* 0x001c1f0338387589 */ /* 0x000fe800000e0000 */
[----:B------:R-:W-:Y:S01]  /*14770*/  SHFL.IDX PT, R60, R60, R3, 0x1c1f ;  /* 0x001c1f033c3c7589 */ /* 0x000fe200000e0000 */
[----:B---3--:R-:W-:-:S02]  /*14780*/  SEL R13, R92, R15, P0 ;  /* 0x0000000f5c0d7207 */ /* 0x008fc40000000000 */
        /* <DEDUP_REMOVED lines=18> */
[----:B------:R-:W2:Y:S01]  /*148b0*/  SHFL.IDX PT, R39, R42, R17, 0x1c1f ;  /* 0x001c1f112a277589 */ /* 0x000ea200000e0000 */
[----:B0-----:R-:W-:Y:S02]  /*148c0*/  SEL R29, R98, R31, P0 ;  /* 0x0000001f621d7207 */ /* 0x001fe40000000000 */
[----:B------:R-:W-:Y:S01]  /*148d0*/  SEL R31, R31, R98, P0 ;  /* 0x000000621f1f7207 */ /* 0x000fe20000000000 */
[----:B------:R-:W-:Y:S06]  /*148e0*/  BAR.SYNC.DEFER_BLOCKING 0x1, 0x100 ;  /* 0x0044000000007b1d */ /* 0x000fec0000010000 */
[----:B------:R-:W-:Y:S01]  /*148f0*/  SHFL.IDX PT, R66, R66, R3, 0x1c1f ;  /* 0x001c1f0342427589 */ /* 0x000fe200000e0000 */
[----:B-1----:R-:W-:-:S03]  /*14900*/  SEL R36, R62, R37, P0 ;  /* 0x000000253e247207 */ /* 0x002fc60000000000 */
[----:B------:R-:W-:Y:S01]  /*14910*/  SHFL.IDX PT, R104, R104, R3, 0x1c1f ;  /* 0x001c1f0368687589 */ /* 0x000fe200000e0000 */
[----:B----4-:R-:W-:Y:S02]  /*14920*/  SEL R33, R100, R35, P0 ;  /* 0x0000002364217207 */ /* 0x010fe40000000000 */
[----:B------:R-:W-:Y:S01]  /*14930*/  SEL R35, R35, R100, P0 ;  /* 0x0000006423237207 */ /* 0x000fe20000000000 */
[----:B------:R-:W-:Y:S04]  /*14940*/  SHFL.IDX PT, R41, R40, R17, 0x1c1f ;  /* 0x001c1f1128297589 */ /* 0x000fe800000e0000 */
[----:B------:R0:W-:Y:S04]  /*14950*/  SHFL.IDX PT, R51, R38, R17, 0x1c1f ;  /* 0x001c1f1126337589 */ /* 0x0001e800000e0000 */
[----:B------:R-:W-:Y:S04]  /*14960*/  SHFL.IDX PT, R68, R68, R3, 0x1c1f ;  /* 0x001c1f0344447589 */ /* 0x000fe800000e0000 */
[----:B------:R-:W-:Y:S01]  /*14970*/  SHFL.IDX PT, R72, R72, R3, 0x1c1f ;  /* 0x001c1f0348487589 */ /* 0x000fe200000e0000 */
[----:B0-----:R-:W-:-:S03]  /*14980*/  SEL R38, R37, R62, P0 ;  /* 0x0000003e25267207 */ /* 0x001fc60000000000 */
[----:B------:R-:W-:Y:S01]  /*14990*/  SHFL.IDX PT, R76, R76, R3, 0x1c1f ;  /* 0x001c1f034c4c7589 */ /* 0x000fe200000e0000 */
[----:B--2---:R-:W-:Y:S01]  /*149a0*/  SEL R37, R102, R39, P0 ;  /* 0x0000002766257207 */ /* 0x004fe20000000000 */
[----:B------:R-:W-:Y:S01]  /*149b0*/  UMOV UR4, URZ ;  /* 0x0000003f00047c82 */ /* 0x000fe20008000000 */
[----:B------:R-:W-:Y:S01]  /*149c0*/  SEL R39, R39, R102, P0 ;  /* 0x0000006627277207 */ /* 0x000fe20000000000 */
[----:B------:R-:W-:Y:S01]  /*149d0*/  SHFL.IDX PT, R82, R82, R3, 0x1c1f ;  /* 0x001c1f0352527589 */ /* 0x000fe200000e0000 */
[----:B------:R-:W-:Y:S01]  /*149e0*/  ULDC UR8, c[0x0][0xa88] ;  /* 0x0002a20000087ab9 */ /* 0x000fe20000000800 */
[----:B------:R-:W0:Y:S02]  /*149f0*/  LDC R62, c[0x0][0xbe8] ;  /* 0x0002fa00ff3e7b82 */ /* 0x000e240000000800 */
        /* <DEDUP_REMOVED lines=11> */
[----:B------:R-:W1:Y:S04]  /*14ab0*/  SHFL.IDX PT, R47, R84, R17, 0x1c1f ;  /* 0x001c1f11542f7589 */ /* 0x000e6800000e0000 */
[----:B------:R-:W-:Y:S04]  /*14ac0*/  SHFL.IDX PT, R57, R116, R17, 0x1c1f ;  /* 0x001c1f1174397589 */ /* 0x000fe800000e0000 */
[----:B------:R-:W2:Y:S04]  /*14ad0*/  SHFL.IDX PT, R83, R120, R17, 0x1c1f ;  /* 0x001c1f1178537589 */ /* 0x000ea800000e0000 */
[----:B------:R-:W-:Y:S04]  /*14ae0*/  SHFL.IDX PT, R49, R88, R17, 0x1c1f ;  /* 0x001c1f1158317589 */ /* 0x000fe800000e0000 */
[----:B------:R-:W3:Y:S04]  /*14af0*/  SHFL.IDX PT, R87, R126, R17, 0x1c1f ;  /* 0x001c1f117e577589 */ /* 0x000ee800000e0000 */
[----:B------:R4:W-:Y:S04]  /*14b00*/  STSM.16.M88.4 [R79], R8 ;  /* 0x000000084f007844 */ /* 0x0009e80000000200 */
[----:B------:R0:W-:Y:S01]  /*14b10*/  STSM.16.M88.4 [R77], R12 ;  /* 0x0000000c4d007844 */ /* 0x0001e20000000200 */
[----:B-1----:R-:W-:-:S02]  /*14b20*/  SEL R80, R82, R47, P0 ;  /* 0x0000002f52507207 */ /* 0x002fc40000000000 */
[----:B------:R-:W-:Y:S01]  /*14b30*/  SEL R82, R47, R82, P0 ;  /* 0x000000522f527207 */ /* 0x000fe20000000000 */
[----:B------:R1:W-:Y:S04]  /*14b40*/  STSM.16.M88.4 [R75], R24 ;  /* 0x000000184b007844 */ /* 0x0003e80000000200 */
[----:B------:R3:W-:Y:S01]  /*14b50*/  STSM.16.M88.4 [R73], R28 ;  /* 0x0000001c49007844 */ /* 0x0007e20000000200 */
[----:B--2---:R-:W-:Y:S02]  /*14b60*/  SEL R81, R118, R83, P0 ;  /* 0x0000005376517207 */ /* 0x004fe40000000000 */
[----:B------:R-:W-:Y:S01]  /*14b70*/  SEL R83, R83, R118, P0 ;  /* 0x0000007653537207 */ /* 0x000fe20000000000 */
[----:B------:R-:W-:Y:S01]  /*14b80*/  STSM.16.M88.4 [R71], R32 ;  /* 0x0000002047007844 */ /* 0x000fe20000000200 */
[----:B----4-:R-:W-:-:S02]  /*14b90*/  SEL R8, R66, R41, P0 ;  /* 0x0000002942087207 */ /* 0x010fc40000000000 */
[----:B------:R-:W-:Y:S01]  /*14ba0*/  SEL R10, R41, R66, P0 ;  /* 0x00000042290a7207 */ /* 0x000fe20000000000 */
[----:B------:R-:W-:Y:S01]  /*14bb0*/  STSM.16.M88.4 [R69], R36 ;  /* 0x0000002445007844 */ /* 0x000fe20000000200 */
[----:B------:R-:W-:Y:S02]  /*14bc0*/  SEL R9, R104, R51, P0 ;  /* 0x0000003368097207 */ /* 0x000fe40000000000 */
[----:B------:R-:W-:Y:S02]  /*14bd0*/  SEL R11, R51, R104, P0 ;  /* 0x00000068330b7207 */ /* 0x000fe40000000000 */
[----:B0-----:R-:W-:Y:S02]  /*14be0*/  SEL R12, R68, R43, P0 ;  /* 0x0000002b440c7207 */ /* 0x001fe40000000000 */
[----:B------:R-:W-:Y:S01]  /*14bf0*/  SEL R14, R43, R68, P0 ;  /* 0x000000442b0e7207 */ /* 0x000fe20000000000 */
[----:B------:R0:W-:Y:S01]  /*14c00*/  STSM.16.M88.4 [R67], R8 ;  /* 0x0000000843007844 */ /* 0x0001e20000000200 */
[----:B------:R-:W-:-:S02]  /*14c10*/  SEL R13, R106, R53, P0 ;  /* 0x000000356a0d7207 */ /* 0x000fc40000000000 */
[----:B------:R-:W-:Y:S02]  /*14c20*/  SEL R15, R53, R106, P0 ;  /* 0x0000006a350f7207 */ /* 0x000fe40000000000 */
[----:B-1----:R-:W-:Y:S02]  /*14c30*/  SEL R24, R72, R3, P0 ;  /* 0x0000000348187207 */ /* 0x002fe40000000000 */
[----:B------:R-:W-:Y:S01]  /*14c40*/  SEL R26, R3, R72, P0 ;  /* 0x00000048031a7207 */ /* 0x000fe20000000000 */
[----:B------:R1:W-:Y:S01]  /*14c50*/  STSM.16.M88.4 [R65], R12 ;  /* 0x0000000c41007844 */ /* 0x0003e20000000200 */
[----:B------:R-:W-:Y:S02]  /*14c60*/  SEL R25, R110, R55, P0 ;  /* 0x000000376e197207 */ /* 0x000fe40000000000 */
[----:B------:R-:W-:Y:S02]  /*14c70*/  SEL R27, R55, R110, P0 ;  /* 0x0000006e371b7207 */ /* 0x000fe40000000000 */
[----:B---3--:R-:W-:-:S02]  /*14c80*/  SEL R28, R76, R45, P0 ;  /* 0x0000002d4c1c7207 */ /* 0x008fc40000000000 */
[----:B------:R-:W-:Y:S01]  /*14c90*/  SEL R30, R45, R76, P0 ;  /* 0x0000004c2d1e7207 */ /* 0x000fe20000000000 */
[----:B------:R2:W-:Y:S01]  /*14ca0*/  STSM.16.M88.4 [R63], R24 ;  /* 0x000000183f007844 */ /* 0x0005e20000000200 */
[----:B------:R-:W-:Y:S01]  /*14cb0*/  SEL R29, R114, R57, P0 ;  /* 0x00000039721d7207 */ /* 0x000fe20000000000 */
[----:B0-----:R-:W-:Y:S01]  /*14cc0*/  IMAD.U32 R8, RZ, RZ, UR6 ;  /* 0x00000006ff087e24 */ /* 0x001fe2000f8e00ff */
[----:B------:R-:W-:Y:S01]  /*14cd0*/  SEL R31, R57, R114, P0 ;  /* 0x00000072391f7207 */ /* 0x000fe20000000000 */
[----:B------:R-:W-:Y:S01]  /*14ce0*/  IMAD.U32 R9, RZ, RZ, UR7 ;  /* 0x00000007ff097e24 */ /* 0x000fe2000f8e00ff */
[----:B------:R-:W-:Y:S01]  /*14cf0*/  SEL R85, R122, R87, P0 ;  /* 0x000000577a557207 */ /* 0x000fe20000000000 */
[----:B------:R-:W-:Y:S01]  /*14d00*/  ULDC.64 UR6, c[0x0][0xc08] ;  /* 0x0003020000067ab9 */ /* 0x000fe20000000a00 */
[----:B------:R-:W-:Y:S01]  /*14d10*/  SEL R84, R86, R49, P0 ;  /* 0x0000003156547207 */ /* 0x000fe20000000000 */
[----:B------:R2:W-:Y:S01]  /*14d20*/  STSM.16.M88.4 [R61], R28 ;  /* 0x0000001c3d007844 */ /* 0x0005e20000000200 */
[----:B------:R-:W-:-:S02]  /*14d30*/  SEL R87, R87, R122, P0 ;  /* 0x0000007a57577207 */ /* 0x000fc40000000000 */
[----:B------:R-:W-:Y:S01]  /*14d40*/  SEL R86, R49, R86, P0 ;  /* 0x0000005631567207 */ /* 0x000fe20000000000 */
[----:B------:R2:W-:Y:S04]  /*14d50*/  STSM.16.M88.4 [R59], R80 ;  /* 0x000000503b007844 */ /* 0x0005e80000000200 */
[----:B------:R2:W-:Y:S01]  /*14d60*/  STSM.16.M88.4 [R20], R84 ;  /* 0x0000005414007844 */ /* 0x0005e20000000200 */
[----:B------:R-:W-:Y:S06]  /*14d70*/  BAR.SYNC.DEFER_BLOCKING 0x1, 0x100 ;  /* 0x0044000000007b1d */ /* 0x000fec0000010000 */
[----:B------:R-:W3:Y:S01]  /*14d80*/  @P2 LDG.E R3, desc[UR52][R8.64] ;  /* 0x0000003408032981 */ /* 0x000ee2000c1e1900 */
[----:B------:R-:W-:Y:S01]  /*14d90*/  UISETP.NE.U32.AND UP1, UPT, UR6, URZ, UPT ;  /* 0x0000003f0600728c */ /* 0x000fe2000bf25070 */
[----:B------:R-:W-:-:S03]  /*14da0*/  ISETP.NE.AND P1, PT, R62, 0x1, PT ;  /* 0x000000013e00780c */ /* 0x000fc60003f25270 */
[----:B------:R-:W-:-:S06]  /*14db0*/  UISETP.NE.AND.EX UP1, UPT, UR7, URZ, UPT, UP1 ;  /* 0x0000003f0700728c */ /* 0x000fcc000bf25310 */
[----:B------:R-:W-:-:S04]  /*14dc0*/  PLOP3.LUT P0, PT, PT, PT, UP1, 0x80, 0x0 ;  /* 0x000000000000781c */ /* 0x000fc80003f0f018 */
[----:B------:R-:W0:Y:S01]  /*14dd0*/  @P1 LDC R10, c[0x0][0xbec] ;  /* 0x0002fb00ff0a1b82 */ /* 0x000e220000000800 */
[----:B------:R-:W-:Y:S02]  /*14de0*/  @UP1 ULDC.64 UR6, c[0x0][0xc08] ;  /* 0x0003020000061ab9 */ /* 0x000fe40000000a00 */
[----:B------:R-:W-:-:S05]  /*14df0*/  @UP1 UIMAD.WIDE UR6, UR42, 0x4, UR6 ;  /* 0x000000042a0618a5 */ /* 0x000fca000f8e0206 */
[----:B-1----:R-:W1:Y:S01]  /*14e00*/  @P1 LDC R12, c[0x0][0xbf0] ;  /* 0x0002fc00ff0c1b82 */ /* 0x002e620000000800 */
[----:B------:R-:W-:Y:S02]  /*14e10*/  IMAD.U32 R14, RZ, RZ, UR6 ;  /* 0x00000006ff0e7e24 */ /* 0x000fe4000f8e00ff */
[----:B------:R-:W-:Y:S01]  /*14e20*/  IMAD.U32 R15, RZ, RZ, UR7 ;  /* 0x00000007ff0f7e24 */ /* 0x000fe2000f8e00ff */
[----:B---3--:R-:W-:Y:S01]  /*14e30*/  @P2 R2UR UR4, R3 ;  /* 0x00000000030422ca */ /* 0x008fe200000e0000 */
[----:B------:R-:W-:-:S06]  /*14e40*/  IMAD.U32 R3, RZ, RZ, UR8 ;  /* 0x00000008ff037e24 */ /* 0x000fcc000f8e00ff */
[----:B------:R2:W5:Y:S01]  /*14e50*/  @P0 LDG.E R3, desc[UR52][R14.64] ;  /* 0x000000340e030981 */ /* 0x000562000c1e1900 */
[----:B01----:R-:W-:Y:S07]  /*14e60*/  @P0 BRA `(.L_x_1292) ;  /* 0x0000000000100947 */ /* 0x003fee0003800000 */
[----:B------:R-:W-:Y:S05]  /*14e70*/  @!P2 BRA `(.L_x_1292) ;  /* 0x00000000000ca947 */ /* 0x000fea0003800000 */
[----:B--2---:R-:W2:Y:S04]  /*14e80*/  LDG.E R14, desc[UR52][R8.64] ;  /* 0x00000034080e7981 */ /* 0x004ea8000c1e1900 */
[----:B-----5:R-:W2:Y:S02]  /*14e90*/  LDG.E R3, desc[UR52][R8.64+0x4] ;  /* 0x0000043408037981 */ /* 0x020ea4000c1e1900 */
[----:B--2---:R-:W-:-:S07]  /*14ea0*/  IMAD.IADD R3, R3, 0x1, -R14 ;  /* 0x0000000103037824 */ /* 0x004fce00078e0a0e */
.L_x_1292:
[----:B------:R-:W-:Y:S01]  /*14eb0*/  USHF.R.S32.HI UR16, URZ, 0x1f, UR43 ;  /* 0x0000001f3f107899 */ /* 0x000fe2000801142b */
[----:B------:R-:W-:Y:S01]  /*14ec0*/  VIADD R13, R22, UR36 ;  /* 0x00000024160d7c36 */ /* 0x000fe20008000000 */
[----:B------:R-:W-:Y:S01]  /*14ed0*/  ULDC.64 UR12, c[0x0][0xb90] ;  /* 0x0002e400000c7ab9 */ /* 0x000fe20000000a00 */
[----:B------:R-:W-:Y:S01]  /*14ee0*/  USHF.R.S32.HI UR15, URZ, 0x1f, UR42 ;  /* 0x0000001f3f0f7899 */ /* 0x000fe2000801142a */
[----:B------:R-:W-:Y:S01]  /*14ef0*/  VIADD R21, R226, UR36 ;  /* 0x00000024e2157c36 */ /* 0x000fe20008000000 */
[----:B------:R-:W-:Y:S01]  /*14f00*/  USHF.R.S32.HI UR7, URZ, 0x1f, UR4 ;  /* 0x0000001f3f077899 */ /* 0x000fe20008011404 */
[----:B------:R-:W-:Y:S01]  /*14f10*/  @P1 IMAD.HI.U32 R9, R13, R10, RZ ;  /* 0x0000000a0d091227 */ /* 0x000fe200078e00ff */
[----:B------:R-:W-:Y:S01]  /*14f20*/  UIMAD UR10, UR16, UR12, URZ ;  /* 0x0000000c100a72a4 */ /* 0x000fe2000f8e023f */
[----:B------:R-:W0:Y:S01]  /*14f30*/  @P1 LDC R18, c[0x0][0xbf0] ;  /* 0x0002fc00ff121b82 */ /* 0x000e220000000800 */
[----:B------:R-:W-:Y:S01]  /*14f40*/  UMOV UR6, UR4 ;  /* 0x0000000400067c82 */ /* 0x000fe20008000000 */
[----:B------:R-:W-:Y:S01]  /*14f50*/  USEL UR15, UR15, URZ, !UP0 ;  /* 0x0000003f0f0f7287 */ /* 0x000fe2000c000000 */
[----:B------:R-:W-:Y:S01]  /*14f60*/  IMAD.MOV.U32 R8, RZ, RZ, R13 ;  /* 0x000000ffff087224 */ /* 0x000fe200078e000d */
[----:B------:R-:W-:Y:S01]  /*14f70*/  UIMAD.WIDE.U32 UR8, UR43, UR12, UR6 ;  /* 0x0000000c2b0872a5 */ /* 0x000fe2000f8e0006 */
[----:B------:R-:W-:Y:S01]  /*14f80*/  @P1 SHF.R.U32.HI R8, RZ, R12, R9 ;  /* 0x0000000cff081219 */ /* 0x000fe20000011609 */
[----:B------:R-:W-:Y:S01]  /*14f90*/  UIMAD UR10, UR43, UR13, UR10 ;  /* 0x0000000d2b0a72a4 */ /* 0x000fe2000f8e020a */
[----:B------:R-:W-:Y:S01]  /*14fa0*/  IMAD R9, R223, 0x40, R23 ;  /* 0x00000040df097824 */ /* 0x000fe200078e0217 */
[----:B------:R-:W-:Y:S01]  /*14fb0*/  USEL UR14, UR42, URZ, !UP0 ;  /* 0x0000003f2a0e7287 */ /* 0x000fe2000c000000 */
[----:B-----5:R-:W-:Y:S01]  /*14fc0*/  IMAD R64, R3, R62, RZ ;  /* 0x0000003e03407224 */ /* 0x020fe200078e02ff */
[----:B------:R-:W-:Y:S01]  /*14fd0*/  ULDC.64 UR12, c[0x0][0xb98] ;  /* 0x0002e600000c7ab9 */ /* 0x000fe20000000a00 */
[----:B------:R-:W-:Y:S01]  /*14fe0*/  UIADD3 UR9, UR9, UR10, URZ ;  /* 0x0000000a09097290 */ /* 0x000fe2000fffe03f */
[----:B------:R-:W-:Y:S01]  /*14ff0*/  IMAD.MOV R11, RZ, RZ, -R8 ;  /* 0x000000ffff0b7224 */ /* 0x000fe200078e0a08 */
[----:B------:R-:W-:Y:S01]  /*15000*/  UIMAD UR6, UR15, UR12, URZ ;  /* 0x0000000c0f0672a4 */ /* 0x000fe2000f8e023f */
[----:B------:R-:W-:Y:S01]  /*15010*/  IMAD.WIDE R6, R9, 0x2, R6 ;  /* 0x0000000209067825 */ /* 0x000fe200078e0206 */
[----:B------:R-:W-:Y:S01]  /*15020*/  UIMAD.WIDE.U32 UR8, UR14, UR12, UR8 ;  /* 0x0000000c0e0872a5 */ /* 0x000fe2000f8e0008 */
[----:B------:R-:W-:Y:S01]  /*15030*/  SHF.R.S32.HI R9, RZ, 0x1f, R8 ;  /* 0x0000001fff097819 */ /* 0x000fe20000011408 */
[----:B------:R-:W-:Y:S01]  /*15040*/  UIMAD UR6, UR14, UR13, UR6 ;  /* 0x0000000d0e0672a4 */ /* 0x000fe2000f8e0206 */
[----:B------:R-:W-:Y:S01]  /*15050*/  IMAD R11, R62, R11, R13 ;  /* 0x0000000b3e0b7224 */ /* 0x000fe200078e020d */
[----:B--2---:R-:W-:Y:S01]  /*15060*/  IADD3 R25, P2, R6, 0x1000, RZ ;  /* 0x0000100006197810 */ /* 0x004fe20007f5e0ff */
[----:B------:R-:W-:Y:S01]  /*15070*/  ULDC.64 UR10, c[0x0][0xaa0] ;  /* 0x0002a800000a7ab9 */ /* 0x000fe20000000a00 */
[----:B------:R-:W-:-:S02]  /*15080*/  IADD3 R8, P0, R8, UR8, RZ ;  /* 0x0000000808087c10 */ /* 0x000fc4000ff1e0ff */
[----:B------:R-:W-:Y:S01]  /*15090*/  IMAD.U32 R12, RZ, RZ, UR6 ;  /* 0x00000006ff0c7e24 */ /* 0x000fe2000f8e00ff */
[----:B------:R-:W-:Y:S02]  /*150a0*/  SHF.R.S32.HI R10, RZ, 0x1f, R11 ;  /* 0x0000001fff0a7819 */ /* 0x000fe4000001140b */
[----:B------:R-:W-:Y:S02]  /*150b0*/  LOP3.LUT R24, R25, 0x380, RZ, 0xc0, !PT ;  /* 0x0000038019187812 */ /* 0x000fe400078ec0ff */
[----:B------:R-:W-:Y:S01]  /*150c0*/  IADD3.X R9, R9, UR9, R12, P0, !PT ;  /* 0x0000000909097c10 */ /* 0x000fe200087fe40c */
[----:B------:R-:W-:Y:S01]  /*150d0*/  ULDC.64 UR8, c[0x0][0xb88] ;  /* 0x0002e20000087ab9 */ /* 0x000fe20000000a00 */
[----:B------:R-:W-:Y:S01]  /*150e0*/  SHF.R.U64 R24, R24, 0x3, RZ ;  /* 0x0000000318187819 */ /* 0x000fe200000012ff */
[----:B------:R-:W-:Y:S01]  /*150f0*/  IMAD R10, R10, UR8, RZ ;  /* 0x000000080a0a7c24 */ /* 0x000fe2000f8e02ff */
[----:B------:R-:W-:Y:S01]  /*15100*/  IADD3 R37, P3, R6, 0x6000, RZ ;  /* 0x0000600006257810 */ /* 0x000fe20007f7e0ff */
[----:B------:R-:W-:Y:S01]  /*15110*/  IMAD.WIDE.U32 R8, R11, UR8, R8 ;  /* 0x000000080b087c25 */ /* 0x000fe2000f8e0008 */
[----:B------:R-:W-:-:S02]  /*15120*/  LOP3.LUT R24, R24, R25, RZ, 0x3c, !PT ;  /* 0x0000001918187212 */ /* 0x000fc400078e3cff */
[----:B------:R-:W-:Y:S01]  /*15130*/  LOP3.LUT R36, R37, 0x380, RZ, 0xc0, !PT ;  /* 0x0000038025247812 */ /* 0x000fe200078ec0ff */
[----:B------:R-:W-:Y:S01]  /*15140*/  IMAD R15, R11, UR9, R10 ;  /* 0x000000090b0f7c24 */ /* 0x000fe2000f8e020a */
[----:B------:R-:W-:Y:S01]  /*15150*/  ULDC.64 UR8, c[0x0][0xb50] ;  /* 0x0002d40000087ab9 */ /* 0x000fe20000000a00 */
[----:B------:R-:W-:Y:S01]  /*15160*/  IMAD.X R25, RZ, RZ, R7, P2 ;  /* 0x000000ffff197224 */ /* 0x000fe200010e0607 */
[----:B------:R-:W-:Y:S01]  /*15170*/  IADD3 R29, P2, R6, 0x7000, RZ ;  /* 0x00007000061d7810 */ /* 0x000fe20007f5e0ff */
[----:B------:R-:W-:Y:S01]  /*15180*/  IMAD.IADD R9, R9, 0x1, R15 ;  /* 0x0000000109097824 */ /* 0x000fe200078e020f */
[C---:B------:R-:W-:Y:S01]  /*15190*/  LEA R15, P0, R8.reuse, UR8, 0x2 ;  /* 0x00000008080f7c11 */ /* 0x040fe2000f8010ff */
[----:B------:R-:W-:Y:S01]  /*151a0*/  VIADD R10, R21, 0x8 ;  /* 0x00000008150a7836 */ /* 0x000fe20000000000 */
[----:B------:R-:W-:Y:S02]  /*151b0*/  LOP3.LUT R28, R29, 0x380, RZ, 0xc0, !PT ;  /* 0x000003801d1c7812 */ /* 0x000fe400078ec0ff */
[----:B------:R-:W-:Y:S01]  /*151c0*/  LEA.HI.X R17, R8, UR9, R9, 0x2, P0 ;  /* 0x0000000908117c11 */ /* 0x000fe200080f1409 */
[----:B------:R-:W-:Y:S01]  /*151d0*/  SHFL.IDX PT, R50, R15, RZ, 0x1c1f ;  /* 0x001c1fff0f327589 */ /* 0x000fe200000e0000 */
[----:B------:R-:W-:-:S02]  /*151e0*/  IADD3 R41, P0, R6, 0x5000, RZ ;  /* 0x0000500006297810 */ /* 0x000fc40007f1e0ff */
[----:B------:R-:W-:Y:S01]  /*151f0*/  SHF.R.U64 R36, R36, 0x3, RZ ;  /* 0x0000000324247819 */ /* 0x000fe200000012ff */
[----:B------:R-:W1:Y:S01]  /*15200*/  SHFL.IDX PT, R51, R17, RZ, 0x1c1f ;  /* 0x001c1fff11337589 */ /* 0x000e6200000e0000 */
[----:B------:R-:W-:Y:S02]  /*15210*/  LOP3.LUT R40, R41, 0x380, RZ, 0xc0, !PT ;  /* 0x0000038029287812 */ /* 0x000fe400078ec0ff */
[----:B------:R-:W-:Y:S01]  /*15220*/  SHF.R.U64 R28, R28, 0x3, RZ ;  /* 0x000000031c1c7819 */ /* 0x000fe200000012ff */
[----:B------:R-:W-:Y:S01]  /*15230*/  SHFL.IDX PT, R60, R15, 0x1, 0x1c1f ;  /* 0x003c1f000f3c7f89 */ /* 0x000fe200000e0000 */
[----:B------:R-:W-:Y:S02]  /*15240*/  SHF.R.U64 R40, R40, 0x3, RZ ;  /* 0x0000000328287819 */ /* 0x000fe400000012ff */
[----:B------:R-:W-:Y:S01]  /*15250*/  LOP3.LUT R36, R36, R37, RZ, 0x3c, !PT ;  /* 0x0000002524247212 */ /* 0x000fe200078e3cff */
[----:B------:R2:W3:Y:S01]  /*15260*/  SHFL.IDX PT, R61, R17, 0x1, 0x1c1f ;  /* 0x003c1f00113d7f89 */ /* 0x0004e200000e0000 */
[----:B------:R-:W-:Y:S01]  /*15270*/  LOP3.LUT R40, R40, R41, RZ, 0x3c, !PT ;  /* 0x0000002928287212 */ /* 0x000fe200078e3cff */
[--C-:B------:R-:W-:Y:S01]  /*15280*/  IMAD.X R41, RZ, RZ, R7.reuse, P0 ;  /* 0x000000ffff297224 */ /* 0x100fe200000e0607 */
[----:B------:R-:W-:Y:S01]  /*15290*/  LOP3.LUT P0, RZ, R224, 0x3, RZ, 0xc0, !PT ;  /* 0x00000003e0ff7812 */ /* 0x000fe2000780c0ff */
[--C-:B------:R-:W-:Y:S01]  /*152a0*/  IMAD.X R37, RZ, RZ, R7.reuse, P3 ;  /* 0x000000ffff257224 */ /* 0x100fe200018e0607 */
[----:B------:R-:W-:Y:S01]  /*152b0*/  LOP3.LUT R28, R28, R29, RZ, 0x3c, !PT ;  /* 0x0000001d1c1c7212 */ /* 0x000fe200078e3cff */
[----:B------:R-:W-:Y:S01]  /*152c0*/  IMAD.X R29, RZ, RZ, R7, P2 ;  /* 0x000000ffff1d7224 */ /* 0x000fe200010e0607 */
[----:B------:R-:W-:Y:S01]  /*152d0*/  IADD3 R14, P3, R6, 0xb000, RZ ;  /* 0x0000b000060e7810 */ /* 0x000fe20007f7e0ff */
[----:B--2---:R-:W2:Y:S01]  /*152e0*/  @P1 LDC R17, c[0x0][0xbec] ;  /* 0x0002fb00ff111b82 */ /* 0x004ea20000000800 */
[----:B------:R-:W-:-:S02]  /*152f0*/  ISETP.GE.OR P2, PT, R21, R64, P0 ;  /* 0x000000401500720c */ /* 0x000fc40000746670 */
[----:B------:R-:W-:Y:S01]  /*15300*/  ISETP.GE.OR P0, PT, R10, R64, P0 ;  /* 0x000000400a00720c */ /* 0x000fe20000706670 */
[----:B------:R-:W-:Y:S01]  /*15310*/  UIMAD UR8, UR7, UR10, URZ ;  /* 0x0000000a070872a4 */ /* 0x000fe2000f8e023f */
[----:B------:R-:W-:Y:S02]  /*15320*/  LOP3.LUT R3, R14, 0x380, RZ, 0xc0, !PT ;  /* 0x000003800e037812 */ /* 0x000fe400078ec0ff */
[C---:B------:R-:W-:Y:S02]  /*15330*/  IADD3 R13, P6, R6.reuse, 0x2000, RZ ;  /* 0x00002000060d7810 */ /* 0x040fe40007fde0ff */
[C---:B------:R-:W-:Y:S02]  /*15340*/  IADD3 R9, P5, R6.reuse, 0x3000, RZ ;  /* 0x0000300006097810 */ /* 0x040fe40007fbe0ff */
[----:B------:R-:W-:Y:S01]  /*15350*/  IADD3 R45, P4, R6, 0x4000, RZ ;  /* 0x00004000062d7810 */ /* 0x000fe20007f9e0ff */
[----:B------:R-:W-:Y:S01]  /*15360*/  UIMAD.WIDE.U32 UR6, UR4, UR10, URZ ;  /* 0x0000000a040672a5 */ /* 0x000fe2000f8e003f */
[----:B------:R-:W-:Y:S01]  /*15370*/  SHF.R.U64 R3, R3, 0x3, RZ ;  /* 0x0000000303037819 */ /* 0x000fe200000012ff */
[----:B------:R-:W-:Y:S01]  /*15380*/  UIMAD UR8, UR4, UR11, UR8 ;  /* 0x0000000b040872a4 */ /* 0x000fe2000f8e0208 */
[----:B------:R-:W-:Y:S01]  /*15390*/  LOP3.LUT R12, R13, 0x380, RZ, 0xc0, !PT ;  /* 0x000003800d0c7812 */ /* 0x000fe200078ec0ff */
[----:B-1----:R-:W-:Y:S01]  /*153a0*/  @!P2 ST.E desc[UR52][R50.64], R4 ;  /* 0x000000043200a985 */ /* 0x002fe2000c101934 */
[----:B------:R-:W-:Y:S01]  /*153b0*/  LOP3.LUT R8, R9, 0x380, RZ, 0xc0, !PT ;  /* 0x0000038009087812 */ /* 0x000fe200078ec0ff */
[----:B------:R-:W-:Y:S01]  /*153c0*/  ULDC.64 UR10, c[0x0][0xae8] ;  /* 0x0002ba00000a7ab9 */ /* 0x000fe20000000a00 */
[----:B------:R-:W-:Y:S01]  /*153d0*/  LOP3.LUT R44, R45, 0x380, RZ, 0xc0, !PT ;  /* 0x000003802d2c7812 */ /* 0x000fe200078ec0ff */
[----:B------:R-:W-:Y:S01]  /*153e0*/  UIADD3 UR7, UR7, UR8, URZ ;  /* 0x0000000807077290 */ /* 0x000fe2000fffe03f */
[----:B------:R-:W-:Y:S01]  /*153f0*/  LOP3.LUT R20, R3, R14, RZ, 0x3c, !PT ;  /* 0x0000000e03147212 */ /* 0x000fe200078e3cff */
[----:B------:R-:W-:Y:S01]  /*15400*/  UIMAD UR4, UR16, UR10, URZ ;  /* 0x0000000a100472a4 */ /* 0x000fe2000f8e023f */
[----:B------:R-:W-:Y:S01]  /*15410*/  SHF.R.U64 R12, R12, 0x3, RZ ;  /* 0x000000030c0c7819 */ /* 0x000fe200000012ff */
[----:B------:R-:W-:Y:S01]  /*15420*/  IMAD R3, R222, 0x20, R223 ;  /* 0x00000020de037824 */ /* 0x000fe200078e02df */
[----:B------:R-:W-:Y:S01]  /*15430*/  SHF.R.U64 R8, R8, 0x3, RZ ;  /* 0x0000000308087819 */ /* 0x000fe200000012ff */
[----:B---3--:R1:W-:Y:S01]  /*15440*/  @!P0 ST.E desc[UR52][R60.64], R5 ;  /* 0x000000053c008985 */ /* 0x0083e2000c101934 */
[----:B------:R-:W-:Y:S01]  /*15450*/  SHF.R.U64 R44, R44, 0x3, RZ ;  /* 0x000000032c2c7819 */ /* 0x000fe200000012ff */
[----:B------:R-:W-:Y:S01]  /*15460*/  UIMAD UR4, UR43, UR11, UR4 ;  /* 0x0000000b2b0472a4 */ /* 0x000fe2000f8e0204 */
[----:B------:R-:W-:Y:S01]  /*15470*/  LOP3.LUT R12, R12, R13, RZ, 0x3c, !PT ;  /* 0x0000000d0c0c7212 */ /* 0x000fe200078e3cff */
[----:B------:R-:W-:Y:S01]  /*15480*/  UIMAD.WIDE.U32 UR6, UR43, UR10, UR6 ;  /* 0x0000000a2b0672a5 */ /* 0x000fe2000f8e0006 */
[----:B------:R-:W-:Y:S01]  /*15490*/  LOP3.LUT R8, R8, R9, RZ, 0x3c, !PT ;  /* 0x0000000908087212 */ /* 0x000fe200078e3cff */
[--C-:B------:R-:W-:Y:S01]  /*154a0*/  IMAD.X R13, RZ, RZ, R7.reuse, P6 ;  /* 0x000000ffff0d7224 */ /* 0x100fe200030e0607 */
[----:B------:R-:W-:Y:S01]  /*154b0*/  LOP3.LUT R44, R44, R45, RZ, 0x3c, !PT ;  /* 0x0000002d2c2c7212 */ /* 0x000fe200078e3cff */
[--C-:B------:R-:W-:Y:S01]  /*154c0*/  IMAD.X R9, RZ, RZ, R7.reuse, P5 ;  /* 0x000000ffff097224 */ /* 0x100fe200028e0607 */
[C---:B------:R-:W-:Y:S01]  /*154d0*/  IADD3 R57, P6, R6.reuse, 0x8000, RZ ;  /* 0x0000800006397810 */ /* 0x040fe20007fde0ff */
[--C-:B------:R-:W-:Y:S01]  /*154e0*/  IMAD.X R45, RZ, RZ, R7.reuse, P4 ;  /* 0x000000ffff2d7224 */ /* 0x100fe200020e0607 */
[C---:B------:R-:W-:Y:S01]  /*154f0*/  IADD3 R53, P5, R6.reuse, 0x9000, RZ ;  /* 0x0000900006357810 */ /* 0x040fe20007fbe0ff */
[----:B-1----:R-:W-:Y:S01]  /*15500*/  VIADD R60, R3, UR36 ;  /* 0x00000024033c7c36 */ /* 0x002fe20008000000 */
[C---:B------:R-:W-:Y:S01]  /*15510*/  IADD3 R49, P4, R6.reuse, 0xa000, RZ ;  /* 0x0000a00006317810 */ /* 0x040fe20007f9e0ff */
[----:B------:R-:W-:Y:S01]  /*15520*/  ULDC.64 UR8, c[0x0][0xaf0] ;  /* 0x0002bc0000087ab9 */ /* 0x000fe20000000a00 */
[----:B------:R-:W-:Y:S01]  /*15530*/  LOP3.LUT R11, R6, 0x380, RZ, 0xc0, !PT ;  /* 0x00000380060b7812 */ /* 0x000fe200078ec0ff */
[----:B------:R-:W-:Y:S01]  /*15540*/  UIADD3 UR7, UR7, UR4, URZ ;  /* 0x0000000407077290 */ /* 0x000fe2000fffe03f */
[----:B--2---:R-:W-:Y:S01]  /*15550*/  @P1 IMAD.HI.U32 R17, R60, R17, RZ ;  /* 0x000000113c111227 */ /* 0x004fe200078e00ff */
[----:B------:R-:W-:Y:S01]  /*15560*/  UIMAD UR4, UR15, UR8, URZ ;  /* 0x000000080f0472a4 */ /* 0x000fe2000f8e023f */
[----:B------:R-:W-:Y:S01]  /*15570*/  LOP3.LUT R56, R57, 0x380, RZ, 0xc0, !PT ;  /* 0x0000038039387812 */ /* 0x000fe200078ec0ff */
[----:B------:R-:W5:Y:S01]  /*15580*/  LD.E.128 R24, desc[UR52][R24.64] ;  /* 0x0000003418187980 */ /* 0x000f62000c101d00 */
[----:B------:R-:W-:Y:S01]  /*15590*/  LOP3.LUT R52, R53, 0x380, RZ, 0xc0, !PT ;  /* 0x0000038035347812 */ /* 0x000fe200078ec0ff */
[----:B------:R-:W-:Y:S01]  /*155a0*/  IMAD.X R21, RZ, RZ, R7, P3 ;  /* 0x000000ffff157224 */ /* 0x000fe200018e0607 */
[----:B------:R-:W-:Y:S01]  /*155b0*/  LOP3.LUT R48, R49, 0x380, RZ, 0xc0, !PT ;  /* 0x0000038031307812 */ /* 0x000fe200078ec0ff */
[----:B------:R-:W-:Y:S01]  /*155c0*/  IMAD.MOV.U32 R3, RZ, RZ, R60 ;  /* 0x000000ffff037224 */ /* 0x000fe200078e003c */
[----:B------:R-:W-:Y:S01]  /*155d0*/  SHF.R.U64 R11, R11, 0x3, RZ ;  /* 0x000000030b0b7819 */ /* 0x000fe200000012ff */
[----:B------:R-:W-:Y:S01]  /*155e0*/  UIMAD UR4, UR14, UR9, UR4 ;  /* 0x000000090e0472a4 */ /* 0x000fe2000f8e0204 */
[----:B0-----:R-:W-:Y:S01]  /*155f0*/  @P1 SHF.R.U32.HI R3, RZ, R18, R17 ;  /* 0x00000012ff031219 */ /* 0x001fe20000011611 */
[----:B------:R-:W-:Y:S01]  /*15600*/  UIMAD.WIDE.U32 UR6, UR14, UR8, UR6 ;  /* 0x000000080e0672a5 */ /* 0x000fe2000f8e0006 */
[----:B------:R-:W-:Y:S01]  /*15610*/  SHF.R.U64 R56, R56, 0x3, RZ ;  /* 0x0000000338387819 */ /* 0x000fe200000012ff */
[----:B------:R-:W5:Y:S01]  /*15620*/  LD.E.128 R12, desc[UR52][R12.64] ;  /* 0x000000340c0c7980 */ /* 0x000f62000c101d00 */
[----:B------:R-:W-:-:S02]  /*15630*/  SHF.R.U64 R52, R52, 0x3, RZ ;  /* 0x0000000334347819 */ /* 0x000fc400000012ff */
[----:B------:R-:W-:Y:S01]  /*15640*/  SHF.R.U64 R48, R48, 0x3, RZ ;  /* 0x0000000330307819 */ /* 0x000fe200000012ff */
[----:B------:R-:W5:Y:S01]  /*15650*/  LD.E.128 R44, desc[UR52][R44.64] ;  /* 0x000000342c2c7980 */ /* 0x000f62000c101d00 */
[----:B------:R-:W-:Y:S01]  /*15660*/  LOP3.LUT R6, R11, R6, RZ, 0x3c, !PT ;  /* 0x000000060b067212 */ /* 0x000fe200078e3cff */
[----:B------:R-:W-:Y:S01]  /*15670*/  UIADD3 UR4, UR7, UR4, URZ ;  /* 0x0000000407047290 */ /* 0x000fe2000fffe03f */
[--C-:B------:R-:W-:Y:S01]  /*15680*/  SHF.R.S32.HI R17, RZ, 0x1f, R3.reuse ;  /* 0x0000001fff117819 */ /* 0x100fe20000011403 */
[----:B------:R-:W-:Y:S01]  /*15690*/  IMAD.MOV R61, RZ, RZ, -R3 ;  /* 0x000000ffff3d7224 */ /* 0x000fe200078e0a03 */
[----:B------:R-:W-:Y:S01]  /*156a0*/  LOP3.LUT R56, R56, R57, RZ, 0x3c, !PT ;  /* 0x0000003938387212 */ /* 0x000fe200078e3cff */
[--C-:B------:R-:W-:Y:S01]  /*156b0*/  IMAD.X R57, RZ, RZ, R7.reuse, P6 ;  /* 0x000000ffff397224 */ /* 0x100fe200030e0607 */
[----:B------:R-:W-:Y:S01]  /*156c0*/  LOP3.LUT R52, R52, R53, RZ, 0x3c, !PT ;  /* 0x0000003534347212 */ /* 0x000fe200078e3cff */
[--C-:B------:R-:W-:Y:S01]  /*156d0*/  IMAD.X R53, RZ, RZ, R7.reuse, P5 ;  /* 0x000000ffff357224 */ /* 0x100fe200028e0607 */
[----:B------:R-:W-:Y:S01]  /*156e0*/  LOP3.LUT R48, R48, R49, RZ, 0x3c, !PT ;  /* 0x0000003130307212 */ /* 0x000fe200078e3cff */
[----:B------:R-:W-:Y:S01]  /*156f0*/  IMAD.X R49, RZ, RZ, R7, P4 ;  /* 0x000000ffff317224 */ /* 0x000fe200020e0607 */
[----:B------:R-:W5:Y:S01]  /*15700*/  LD.E.128 R32, desc[UR52][R6.64] ;  /* 0x0000003406207980 */ /* 0x000f62000c101d00 */
[----:B------:R-:W-:-:S02]  /*15710*/  ULDC.64 UR8, c[0x0][0xae0] ;  /* 0x0002b80000087ab9 */ /* 0x000fc40000000a00 */
[----:B------:R-:W-:Y:S01]  /*15720*/  IMAD R18, R17, UR8, RZ ;  /* 0x0000000811127c24 */ /* 0x000fe2000f8e02ff */
[----:B------:R-:W5:Y:S01]  /*15730*/  LD.E.128 R8, desc[UR52][R8.64] ;  /* 0x0000003408087980 */ /* 0x000f62000c101d00 */
[----:B------:R-:W-:-:S03]  /*15740*/  IMAD R17, R62, R61, R60 ;  /* 0x0000003d3e117224 */ /* 0x000fc600078e023c */
[----:B------:R-:W5:Y:S04]  /*15750*/  LD.E.128 R40, desc[UR52][R40.64] ;  /* 0x0000003428287980 */ /* 0x000f68000c101d00 */
[----:B------:R0:W5:Y:S01]  /*15760*/  LD.E.128 R4, desc[UR52][R20.64] ;  /* 0x0000003414047980 */ /* 0x000162000c101d00 */
[----:B------:R-:W-:-:S03]  /*15770*/  IMAD R61, R3, UR9, R18 ;  /* 0x00000009033d7c24 */ /* 0x000fc6000f8e0212 */
[----:B------:R-:W5:Y:S04]  /*15780*/  LD.E.128 R36, desc[UR52][R36.64] ;  /* 0x0000003424247980 */ /* 0x000f68000c101d00 */
[----:B------:R-:W5:Y:S01]  /*15790*/  LD.E.128 R28, desc[UR52][R28.64] ;  /* 0x000000341c1c7980 */ /* 0x000f62000c101d00 */
[----:B0-----:R-:W-:Y:S02]  /*157a0*/  IMAD.U32 R21, RZ, RZ, UR7 ;  /* 0x00000007ff157e24 */ /* 0x001fe4000f8e00ff */
[----:B------:R-:W-:Y:S01]  /*157b0*/  IMAD.U32 R20, RZ, RZ, UR6 ;  /* 0x00000006ff147e24 */ /* 0x000fe2000f8e00ff */
[----:B------:R-:W5:Y:S01]  /*157c0*/  LD.E.128 R56, desc[UR52][R56.64] ;  /* 0x0000003438387980 */ /* 0x000f62000c101d00 */
[----:B------:R-:W-:Y:S01]  /*157d0*/  IMAD.U32 R21, RZ, RZ, UR4 ;  /* 0x00000004ff157e24 */ /* 0x000fe2000f8e00ff */
[----:B------:R-:W-:-:S02]  /*157e0*/  ULDC.64 UR6, c[0x0][0xad8] ;  /* 0x0002b60000067ab9 */ /* 0x000fc40000000a00 */
[----:B------:R-:W5:Y:S01]  /*157f0*/  LD.E.128 R52, desc[UR52][R52.64] ;  /* 0x0000003434347980 */ /* 0x000f62000c101d00 */
[----:B------:R-:W-:-:S03]  /*15800*/  IMAD.WIDE.U32 R20, R3, UR8, R20 ;  /* 0x0000000803147c25 */ /* 0x000fc6000f8e0014 */
[----:B------:R-:W5:Y:S01]  /*15810*/  LD.E.128 R48, desc[UR52][R48.64] ;  /* 0x0000003430307980 */ /* 0x000f62000c101d00 */
[----:B------:R-:W-:Y:S01]  /*15820*/  SHF.R.S32.HI R3, RZ, 0x1f, R17 ;  /* 0x0000001fff037819 */ /* 0x000fe20000011411 */
[----:B------:R-:W-:Y:S01]  /*15830*/  @!PT LDS RZ, [RZ] ;  /* 0x00000000fffff984 */ /* 0x000fe20000000800 */
[----:B------:R-:W-:Y:S01]  /*15840*/  @!PT LDS RZ, [RZ] ;  /* 0x00000000fffff984 */ /* 0x000fe20000000800 */
[----:B------:R-:W-:Y:S01]  /*15850*/  @!PT LDS RZ, [RZ] ;  /* 0x00000000fffff984 */ /* 0x000fe20000000800 */
[----:B------:R-:W-:Y:S01]  /*15860*/  @!PT LDS RZ, [RZ] ;  /* 0x00000000fffff984 */ /* 0x000fe20000000800 */
[----:B------:R0:W-:Y:S06]  /*15870*/  MEMBAR.ALL.CTA ;  /* 0x0000000000007992 */ /* 0x0001ec0000008000 */
[----:B0-----:R-:W0:Y:S01]  /*15880*/  FENCE.VIEW.ASYNC.S ;  /* 0x00000000000073c6 */ /* 0x001e220000000000 */
[----:B------:R-:W-:Y:S02]  /*15890*/  IMAD.IADD R21, R21, 0x1, R61 ;  /* 0x0000000115157824 */ /* 0x000fe400078e023d */
[----:B------:R-:W-:-:S02]  /*158a0*/  IMAD R18, R3, UR6, RZ ;  /* 0x0000000603127c24 */ /* 0x000fc4000f8e02ff */
[----:B------:R-:W-:Y:S02]  /*158b0*/  VIADD R65, R223, UR36 ;  /* 0x00000024df417c36 */ /* 0x000fe40008000000 */
[C---:B------:R-:W-:Y:S02]  /*158c0*/  IMAD R61, R17.reuse, UR7, R18 ;  /* 0x00000007113d7c24 */ /* 0x040fe4000f8e0212 */
[----:B------:R-:W-:Y:S01]  /*158d0*/  IMAD.WIDE.U32 R20, R17, UR6, R20 ;  /* 0x0000000611147c25 */ /* 0x000fe2000f8e0014 */
[----:B------:R-:W-:Y:S01]  /*158e0*/  ISETP.GE.AND P2, PT, R65, R64, PT ;  /* 0x000000404100720c */ /* 0x000fe20003f46270 */
[----:B------:R-:W-:Y:S02]  /*158f0*/  ULDC.64 UR6, c[0x0][0xa80] ;  /* 0x0002a00000067ab9 */ /* 0x000fe40000000a00 */
[----:B------:R-:W-:Y:S01]  /*15900*/  VIADD R0, R0, 0x33420 ;  /* 0x0003342000007836 */ /* 0x000fe20000000000 */
[----:B------:R-:W-:Y:S01]  /*15910*/  LEA R18, P3, R20, UR6, 0x1 ;  /* 0x0000000614127c11 */ /* 0x000fe2000f8608ff */
[----:B------:R-:W-:-:S02]  /*15920*/  IMAD.IADD R17, R21, 0x1, R61 ;  /* 0x0000000115117824 */ /* 0x000fc400078e023d */
[----:B------:R-:W-:Y:S01]  /*15930*/  VIADD R3, R65, 0x20 ;  /* 0x0000002041037836 */ /* 0x000fe20000000000 */
[----:B------:R-:W-:Y:S02]  /*15940*/  PRMT R0, RZ, 0x654, R0 ;  /* 0x00000654ff007816 */ /* 0x000fe40000000000 */
[----:B------:R-:W-:Y:S02]  /*15950*/  LEA.HI.X R17, R20, UR7, R17, 0x1, P3 ;  /* 0x0000000714117c11 */ /* 0x000fe400098f0c11 */
[-C--:B------:R-:W-:Y:S01]  /*15960*/  ISETP.GE.AND P1, PT, R3, R64.reuse, PT ;  /* 0x000000400300720c */ /* 0x080fe20003f26270 */
[----:B------:R-:W-:Y:S01]  /*15970*/  VIADD R3, R65, 0x40 ;  /* 0x0000004041037836 */ /* 0x000fe20000000000 */
[----:B0-----:R0:W-:Y:S01]  /*15980*/  SYNCS.ARRIVE.TRANS64.RED.A1T0 RZ, [R0+URZ], RZ ;  /* 0x000000ff00ff79a7 */ /* 0x0011e2000810043f */
[----:B------:R1:W2:Y:S01]  /*15990*/  SHFL.IDX PT, R62, R18, RZ, 0x181f ;  /* 0x00181fff123e7589 */ /* 0x0002a200000e0000 */
[----:B------:R-:W-:Y:S02]  /*159a0*/  BSSY B1, `(.L_x_1293) ;  /* 0x0000011000017945 */ /* 0x000fe40003800000 */
[----:B------:R-:W-:Y:S01]  /*159b0*/  ISETP.GE.AND P0, PT, R3, R64, PT ;  /* 0x000000400300720c */ /* 0x000fe20003f06270 */
[----:B0-----:R1:W0:Y:S01]  /*159c0*/  SHFL.IDX PT, R0, R17, RZ, 0x181f ;  /* 0x00181fff11007589 */ /* 0x00122200000e0000 */
[----:B------:R-:W-:Y:S11]  /*159d0*/  @P2 BRA `(.L_x_1294) ;  /* 0x0000000000342947 */ /* 0x000ff60003800000 */
[----:B------:R-:W-:Y:S02]  /*159e0*/  ULDC UR4, c[0x0][0xac8] ;  /* 0x0002b20000047ab9 */ /* 0x000fe40000000800 */
[----:B------:R-:W-:Y:S02]  /*159f0*/  ISETP.GE.AND P4, PT, R23, UR4, PT ;  /* 0x0000000417007c0c */ /* 0x000fe4000bf86270 */
[----:B------:R-:W-:Y:S02]  /*15a00*/  ISETP.GE.AND P3, PT, R220, UR4, PT ;  /* 0x00000004dc007c0c */ /* 0x000fe4000bf66270 */
[----:B------:R-:W-:-:S09]  /*15a10*/  ISETP.GE.AND P2, PT, R221, UR4, PT ;  /* 0x00000004dd007c0c */ /* 0x000fd2000bf46270 */
[CC--:B--2---:R-:W-:Y:S02]  /*15a20*/  @!P4 LEA R20, P6, R23.reuse, R62.reuse, 0x1 ;  /* 0x0000003e1714c211 */ /* 0x0c4fe400078c08ff */
[C---:B------:R-:W-:Y:S02]  /*15a30*/  @!P3 LEA R60, P5, R220.reuse, R62, 0x1 ;  /* 0x0000003edc3cb211 */ /* 0x040fe400078a08ff */
[----:B0-----:R-:W-:Y:S02]  /*15a40*/  @!P4 LEA.HI.X R21, R23, R0, R230, 0x1, P6 ;  /* 0x000000001715c211 */ /* 0x001fe400030f0ce6 */
[C---:B------:R-:W-:Y:S02]  /*15a50*/  @!P2 LEA R62, P6, R221.reuse, R62, 0x1 ;  /* 0x0000003edd3ea211 */ /* 0x040fe400078c08ff */
[-C--:B------:R-:W-:Y:S01]  /*15a60*/  @!P3 LEA.HI.X R61, R220, R0.reuse, R229, 0x1, P5 ;  /* 0x00000000dc3db211 */ /* 0x080fe200028f0ce5 */
[----:B-----5:R3:W-:Y:S01]  /*15a70*/  @!P4 ST.E.128 desc[UR52][R20.64], R32 ;  /* 0x000000201400c985 */ /* 0x0207e2000c101d34 */
[----:B------:R-:W-:-:S03]  /*15a80*/  @!P2 LEA.HI.X R63, R221, R0, R228, 0x1, P6 ;  /* 0x00000000dd3fa211 */ /* 0x000fc600030f0ce4 */
[----:B------:R3:W-:Y:S04]  /*15a90*/  @!P3 ST.E.128 desc[UR52][R60.64], R44 ;  /* 0x0000002c3c00b985 */ /* 0x0007e8000c101d34 */
[----:B------:R3:W-:Y:S02]  /*15aa0*/  @!P2 ST.E.128 desc[UR52][R62.64], R56 ;  /* 0x000000383e00a985 */ /* 0x0007e4000c101d34 */
.L_x_1294:
[----:B------:R-:W-:Y:S05]  /*15ab0*/  BSYNC B1 ;  /* 0x0000000000017941 */ /* 0x000fea0003800000 */
.L_x_1293:
        /* <DEDUP_REMOVED lines=17> */
.L_x_1296:
[----:B------:R-:W-:Y:S05]  /*15bd0*/  BSYNC B1 ;  /* 0x0000000000017941 */ /* 0x000fea0003800000 */
.L_x_1295:
        /* <DEDUP_REMOVED lines=17> */
.L_x_1298:
[----:B------:R-:W-:Y:S05]  /*15cf0*/  BSYNC B1 ;  /* 0x0000000000017941 */ /* 0x000fea0003800000 */
.L_x_1297:
[----:B0-----:R-:W-:Y:S01]  /*15d00*/  VIADD R0, R65, 0x60 ;  /* 0x0000006041007836 */ /* 0x001fe20000000000 */
[----:B-1--4-:R-:W4:Y:S04]  /*15d10*/  SHFL.IDX PT, R17, R17, 0x3, 0x181f ;  /* 0x00781f0011117f89 */ /* 0x012f2800000e0000 */
[----:B------:R-:W-:Y:S01]  /*15d20*/  ISETP.GE.AND P0, PT, R0, R64, PT ;  /* 0x000000400000720c */ /* 0x000fe20003f06270 */
[----:B------:R-:W0:-:S12]  /*15d30*/  SHFL.IDX PT, R18, R18, 0x3, 0x181f ;  /* 0x00781f0012127f89 */ /* 0x000e1800000e0000 */
[----:B------:R-:W-:Y:S05]  /*15d40*/  @P0 BRA `(.L_x_1299) ;  /* 0x0000000c005c0947 */ /* 0x000fea0003800000 */
[----:B------:R-:W-:Y:S02]  /*15d50*/  ULDC UR4, c[0x0][0xac8] ;  /* 0x0002b20000047ab9 */ /* 0x000fe40000000800 */
[----:B------:R-:W-:Y:S02]  /*15d60*/  ISETP.GE.AND P2, PT, R23, UR4, PT ;  /* 0x0000000417007c0c */ /* 0x000fe4000bf46270 */
[----:B------:R-:W-:-:S11]  /*15d70*/  ISETP.GE.AND P3, PT, R220, UR4, PT ;  /* 0x00000004dc007c0c */ /* 0x000fd6000bf66270 */
[CC--:B0-----:R-:W-:Y:S02]  /*15d80*/  @!P2 LEA R12, P0, R23.reuse, R18.reuse, 0x1 ;  /* 0x00000012170ca211 */ /* 0x0c1fe400078008ff */
        /* <DEDUP_REMOVED lines=11> */
.L_x_1291:
        /* <DEDUP_REMOVED lines=11> */
[----:B------:R-:W-:Y:S01]  /*15ef0*/  UISETP.NE.U32.AND UP1, UPT, UR6, URZ, UPT ;  /* 0x0000003f0600728c */ /* 0x000fe2000bf25070 */
[----:B------:R-:W-:Y:S02]  /*15f00*/  IMAD.U32 R0, RZ, RZ, UR4 ;  /* 0x00000004ff007e24 */ /* 0x000fe4000f8e00ff */
[----:B------:R-:W2:Y:S01]  /*15f10*/  @P2 LDG.E R3, desc[UR52][R4.64] ;  /* 0x0000003404032981 */ /* 0x000ea2000c1e1900 */
[----:B------:R-:W-:-:S06]  /*15f20*/  UISETP.NE.AND.EX UP1, UPT, UR7, URZ, UPT, UP1 ;  /* 0x0000003f0700728c */ /* 0x000fcc000bf25310 */
        /* <DEDUP_REMOVED lines=11> */
[----:B--2---:R-:W-:Y:S01]  /*15fe0*/  @P2 R2UR UR4, R3 ;  /* 0x00000000030422ca */ /* 0x004fe200000e0000 */
[----:B01----:R-:W-:-:S14]  /*15ff0*/  @P3 BRA `(.L_x_1300) ;  /* 0x0000000000103947 */ /* 0x003fdc0003800000 */
[----:B------:R-:W-:Y:S05]  /*16000*/  @!P2 BRA `(.L_x_1300) ;  /* 0x00000000000ca947 */ /* 0x000fea0003800000 */
[----:B------:R-:W2:Y:S04]  /*16010*/  LDG.E R3, desc[UR52][R4.64] ;  /* 0x0000003404037981 */ /* 0x000ea8000c1e1900 */
[----:B-----5:R-:W2:Y:S02]  /*16020*/  LDG.E R0, desc[UR52][R4.64+0x4] ;  /* 0x0000043404007981 */ /* 0x020ea4000c1e1900 */
[----:B--2---:R-:W-:-:S07]  /*16030*/  IMAD.IADD R0, R0, 0x1, -R3 ;  /* 0x0000000100007824 */ /* 0x004fce00078e0a03 */
.L_x_1300:
[----:B------:R-:W-:Y:S01]  /*16040*/  USHF.R.S32.HI UR6, URZ, 0x1f, UR42 ;  /* 0x0000001f3f067899 */ /* 0x000fe2000801142a */
[----:B------:R-:W-:Y:S01]  /*16050*/  BSSY B1, `(.L_x_1301) ;  /* 0x000002e000017945 */ /* 0x000fe20003800000 */
[----:B------:R-:W-:Y:S02]  /*16060*/  USHF.R.S32.HI UR9, URZ, 0x1f, UR4 ;  /* 0x0000001f3f097899 */ /* 0x000fe40008011404 */
[----:B------:R-:W-:Y:S02]  /*16070*/  USEL UR11, UR42, URZ, !UP0 ;  /* 0x0000003f2a0b7287 */ /* 0x000fe4000c000000 */
[----:B------:R-:W-:Y:S01]  /*16080*/  USEL UR12, UR6, URZ, !UP0 ;  /* 0x0000003f060c7287 */ /* 0x000fe2000c000000 */
[----:B------:R-:W-:Y:S11]  /*16090*/  @P1 BRA `(.L_x_1302) ;  /* 0x0000000000a41947 */ /* 0x000ff60003800000 */
[----:B------:R-:W0:Y:S01]  /*160a0*/  S2R R4, SR_TID.X ;  /* 0x0000000000047919 */ /* 0x000e220000002100 */
[----:B------:R-:W1:Y:S01]  /*160b0*/  LDC R5, c[0x0][0xbe8] ;  /* 0x0002fa00ff057b82 */ /* 0x000e620000000800 */
[----:B------:R-:W-:Y:S02]  /*160c0*/  IMAD.U32 R6, RZ, RZ, UR36 ;  /* 0x00000024ff067e24 */ /* 0x000fe4000f8e00ff */
[----:B-1---5:R-:W-:-:S03]  /*160d0*/  IMAD R3, R0, R5, RZ ;  /* 0x0000000500037224 */ /* 0x022fc600078e02ff */
[----:B0-----:R-:W-:-:S04]  /*160e0*/  IADD3 R6, R6, -0x80, R4 ;  /* 0xffffff8006067810 */ /* 0x001fc80007ffe004 */
        /* <DEDUP_REMOVED lines=20> */
[----:B------:R-:W-:-:S04]  /*16230*/  IMAD.U32 R8, RZ, RZ, UR8 ;  /* 0x00000008ff087e24 */ /* 0x000fc8000f8e00ff */
[----:B------:R-:W-:-:S04]  /*16240*/  IMAD.MOV R3, RZ, RZ, -R4 ;  /* 0x000000ffff037224 */ /* 0x000fc800078e0a04 */
[----:B------:R-:W-:Y:S01]  /*16250*/  IMAD R3, R5, R3, R6 ;  /* 0x0000000305037224 */ /* 0x000fe200078e0206 */
[----:B------:R-:W-:Y:S02]  /*16260*/  SHF.R.S32.HI R5, RZ, 0x1f, R4 ;  /* 0x0000001fff057819 */ /* 0x000fe40000011404 */
[----:B------:R-:W-:Y:S02]  /*16270*/  IADD3 R4, P1, R4, UR6, RZ ;  /* 0x0000000604047c10 */ /* 0x000fe4000ff3e0ff */
[----:B------:R-:W-:Y:S02]  /*16280*/  SHF.R.S32.HI R6, RZ, 0x1f, R3 ;  /* 0x0000001fff067819 */ /* 0x000fe40000011403 */
[----:B------:R-:W-:Y:S01]  /*16290*/  IADD3.X R5, R5, UR7, R8, P1, !PT ;  /* 0x0000000705057c10 */ /* 0x000fe20008ffe408 */
[----:B------:R-:W-:Y:S02]  /*162a0*/  ULDC.64 UR6, c[0x0][0xb50] ;  /* 0x0002d40000067ab9 */ /* 0x000fe40000000a00 */
[----:B------:R-:W-:-:S02]  /*162b0*/  IMAD R6, R6, UR14, RZ ;  /* 0x0000000e06067c24 */ /* 0x000fc4000f8e02ff */
[----:B------:R-:W-:-:S04]  /*162c0*/  IMAD.WIDE.U32 R4, R3, UR14, R4 ;  /* 0x0000000e03047c25 */ /* 0x000fc8000f8e0004 */
[----:B------:R-:W-:Y:S01]  /*162d0*/  IMAD R7, R3, UR15, R6 ;  /* 0x0000000f03077c24 */ /* 0x000fe2000f8e0206 */
[----:B------:R-:W-:-:S03]  /*162e0*/  LEA R6, P1, R4, UR6, 0x2 ;  /* 0x0000000604067c11 */ /* 0x000fc6000f8210ff */
[----:B------:R-:W-:-:S05]  /*162f0*/  IMAD.IADD R3, R5, 0x1, R7 ;  /* 0x0000000105037824 */ /* 0x000fca00078e0207 */
[----:B------:R-:W-:Y:S01]  /*16300*/  LEA.HI.X R7, R4, UR7, R3, 0x2, P1 ;  /* 0x0000000704077c11 */ /* 0x000fe200088f1403 */
[----:B------:R-:W-:-:S05]  /*16310*/  IMAD.MOV.U32 R3, RZ, RZ, -0x800000 ;  /* 0xff800000ff037424 */ /* 0x000fca00078e00ff */
[----:B------:R0:W-:Y:S02]  /*16320*/  STG.E desc[UR52][R6.64], R3 ;  /* 0x0000000306007986 */ /* 0x0001e4000c101934 */
.L_x_1302:
[----:B------:R-:W-:Y:S05]  /*16330*/  BSYNC B1 ;  /* 0x0000000000017941 */ /* 0x000fea0003800000 */
.L_x_1301:
[----:B------:R-:W1:Y:S01]  /*16340*/  @P0 LDC R5, c[0x0][0xbf0] ;  /* 0x0002fc00ff050b82 */ /* 0x000e620000000800 */
[----:B------:R-:W-:Y:S01]  /*16350*/  ULDC.64 UR14, c[0x0][0xaa0] ;  /* 0x0002a800000e7ab9 */ /* 0x000fe20000000a00 */
[----:B0-----:R-:W-:Y:S01]  /*16360*/  IMAD R3, R222, 0x20, R223 ;  /* 0x00000020de037824 */ /* 0x001fe200078e02df */
[----:B------:R-:W-:Y:S01]  /*16370*/  UIMAD UR8, UR9, UR14, URZ ;  /* 0x0000000e090872a4 */ /* 0x000fe2000f8e023f */
[----:B------:R-:W-:Y:S01]  /*16380*/  BSSY B1, `(.L_x_1303) ;  /* 0x000003d000017945 */ /* 0x000fe20003800000 */
[----:B------:R-:W-:Y:S01]  /*16390*/  UIMAD.WIDE.U32 UR6, UR4, UR14, URZ ;  /* 0x0000000e040672a5 */ /* 0x000fe2000f8e003f */
[----:B------:R-:W-:Y:S01]  /*163a0*/  VIADD R8, R3, UR36 ;  /* 0x0000002403087c36 */ /* 0x000fe20008000000 */
[----:B------:R-:W-:-:S03]  /*163b0*/  UIMAD UR8, UR4, UR15, UR8 ;  /* 0x0000000f040872a4 */ /* 0x000fc6000f8e0208 */
[----:B------:R-:W-:Y:S01]  /*163c0*/  ULDC.64 UR14, c[0x0][0xae8] ;  /* 0x0002ba00000e7ab9 */ /* 0x000fe20000000a00 */
[----:B------:R-:W-:Y:S01]  /*163d0*/  UIADD3 UR7, UR7, UR8, URZ ;  /* 0x0000000807077290 */ /* 0x000fe2000fffe03f */
[----:B------:R-:W-:Y:S01]  /*163e0*/  @P0 IMAD.HI.U32 R4, R8, R9, RZ ;  /* 0x0000000908040227 */ /* 0x000fe200078e00ff */
[----:B------:R-:W-:Y:S02]  /*163f0*/  UIMAD UR4, UR10, UR14, URZ ;  /* 0x0000000e0a0472a4 */ /* 0x000fe4000f8e023f */
[----:B------:R-:W-:Y:S01]  /*16400*/  UIMAD.WIDE.U32 UR6, UR43, UR14, UR6 ;  /* 0x0000000e2b0672a5 */ /* 0x000fe2000f8e0006 */
[----:B------:R-:W-:Y:S01]  /*16410*/  IMAD.MOV.U32 R3, RZ, RZ, R8 ;  /* 0x000000ffff037224 */ /* 0x000fe200078e0008 */
[----:B------:R-:W-:Y:S01]  /*16420*/  UIMAD UR4, UR43, UR15, UR4 ;  /* 0x0000000f2b0472a4 */ /* 0x000fe2000f8e0204 */
[----:B------:R-:W-:-:S03]  /*16430*/  ULDC.64 UR8, c[0x0][0xaf0] ;  /* 0x0002bc0000087ab9 */ /* 0x000fc60000000a00 */
[----:B------:R-:W-:Y:S02]  /*16440*/  UIADD3 UR7, UR7, UR4, URZ ;  /* 0x0000000407077290 */ /* 0x000fe4000fffe03f */
[----:B------:R-:W-:Y:S01]  /*16450*/  UIMAD UR4, UR12, UR8, URZ ;  /* 0x000000080c0472a4 */ /* 0x000fe2000f8e023f */
[----:B-1----:R-:W-:Y:S01]  /*16460*/  @P0 SHF.R.U32.HI R3, RZ, R5, R4 ;  /* 0x00000005ff030219 */ /* 0x002fe20000011604 */
        /* <DEDUP_REMOVED lines=8> */
[----:B------:R-:W-:Y:S01]  /*164f0*/  IMAD.U32 R4, RZ, RZ, UR6 ;  /* 0x00000006ff047e24 */ /* 0x000fe2000f8e00ff */
[----:B------:R-:W-:Y:S01]  /*16500*/  ULDC.64 UR6, c[0x0][0xad8] ;  /* 0x0002b60000067ab9 */ /* 0x000fe20000000a00 */
[----:B------:R-:W-:Y:S02]  /*16510*/  IMAD.U32 R5, RZ, RZ, UR4 ;  /* 0x00000004ff057e24 */ /* 0x000fe4000f8e00ff */
[----:B------:R-:W-:Y:S02]  /*16520*/  IMAD R7, R11, R7, R8 ;  /* 0x000000070b077224 */ /* 0x000fe400078e0208 */
[----:B------:R-:W-:-:S02]  /*16530*/  IMAD R9, R3, UR9, R6 ;  /* 0x0000000903097c24 */ /* 0x000fc4000f8e0206 */
[----:B------:R-:W-:Y:S01]  /*16540*/  IMAD.WIDE.U32 R4, R3, UR8, R4 ;  /* 0x0000000803047c25 */ /* 0x000fe2000f8e0004 */
[----:B------:R-:W-:-:S03]  /*16550*/  SHF.R.S32.HI R3, RZ, 0x1f, R7 ;  /* 0x0000001fff037819 */ /* 0x000fc60000011407 */
[----:B------:R-:W-:Y:S02]  /*16560*/  IMAD.IADD R5, R5, 0x1, R9 ;  /* 0x0000000105057824 */ /* 0x000fe400078e0209 */
[----:B------:R-:W-:Y:S02]  /*16570*/  IMAD R6, R3, UR6, RZ ;  /* 0x0000000603067c24 */ /* 0x000fe4000f8e02ff */
[----:B------:R-:W-:Y:S02]  /*16580*/  VIADD R8, R223, UR36 ;  /* 0x00000024df087c36 */ /* 0x000fe40008000000 */
[----:B-----5:R-:W-:Y:S02]  /*16590*/  IMAD R11, R0, R11, RZ ;  /* 0x0000000b000b7224 */ /* 0x020fe400078e02ff */
[C---:B------:R-:W-:Y:S02]  /*165a0*/  IMAD R3, R7.reuse, UR7, R6 ;  /* 0x0000000707037c24 */ /* 0x040fe4000f8e0206 */
[----:B------:R-:W-:Y:S01]  /*165b0*/  IMAD.WIDE.U32 R4, R7, UR6, R4 ;  /* 0x0000000607047c25 */ /* 0x000fe2000f8e0004 */
[----:B------:R-:W-:Y:S01]  /*165c0*/  ISETP.GE.AND P2, PT, R8, R11, PT ;  /* 0x0000000b0800720c */ /* 0x000fe20003f46270 */
[----:B------:R-:W-:-:S02]  /*165d0*/  ULDC.64 UR6, c[0x0][0xa80] ;  /* 0x0002a00000067ab9 */ /* 0x000fc40000000a00 */
        /* <DEDUP_REMOVED lines=15> */
[C---:B------:R-:W-:Y:S02]  /*166d0*/  @!P3 LEA R14, P5, R220.reuse, R4, 0x1 ;  /* 0x00000004dc0eb211 */ /* 0x040fe400078a08ff */
[----:B--2---:R-:W-:Y:S02]  /*166e0*/  @!P4 LEA.HI.X R13, R23, R0, R230, 0x1, P6 ;  /* 0x00000000170dc211 */ /* 0x004fe400030f0ce6 */
[C---:B------:R-:W-:Y:S02]  /*166f0*/  @!P2 LEA R4, P6, R221.reuse, R4, 0x1 ;  /* 0x00000004dd04a211 */ /* 0x040fe400078c08ff */
[-C--:B------:R-:W-:Y:S01]  /*16700*/  @!P3 LEA.HI.X R15, R220, R0.reuse, R229, 0x1, P5 ;  /* 0x00000000dc0fb211 */ /* 0x080fe200028f0ce5 */
[----:B------:R3:W-:Y:S01]  /*16710*/  @!P4 ST.E.128 desc[UR52][R12.64], RZ ;  /* 0x000000ff0c00c985 */ /* 0x0007e2000c101d34 */
[----:B------:R-:W-:-:S03]  /*16720*/  @!P2 LEA.HI.X R5, R221, R0, R228, 0x1, P6 ;  /* 0x00000000dd05a211 */ /* 0x000fc600030f0ce4 */
[----:B------:R3:W-:Y:S04]  /*16730*/  @!P3 ST.E.128 desc[UR52][R14.64], RZ ;  /* 0x000000ff0e00b985 */ /* 0x0007e8000c101d34 */
[----:B------:R3:W-:Y:S02]  /*16740*/  @!P2 ST.E.128 desc[UR52][R4.64], RZ ;  /* 0x000000ff0400a985 */ /* 0x0007e4000c101d34 */
.L_x_1304:
[----:B------:R-:W-:Y:S05]  /*16750*/  BSYNC B1 ;  /* 0x0000000000017941 */ /* 0x000fea0003800000 */
.L_x_1303:
        /* <DEDUP_REMOVED lines=17> */
.L_x_1306:
[----:B------:R-:W-:Y:S05]  /*16870*/  BSYNC B1 ;  /* 0x0000000000017941 */ /* 0x000fea0003800000 */
.L_x_1305:
        /* <DEDUP_REMOVED lines=17> */
.L_x_1308:
[----:B------:R-:W-:Y:S05]  /*16990*/  BSYNC B1 ;  /* 0x0000000000017941 */ /* 0x000fea0003800000 */
.L_x_1307:
        /* <DEDUP_REMOVED lines=18> */
.L_x_1299:
[----:B------:R-:W-:Y:S05]  /*16ac0*/  BSYNC B0 ;  /* 0x0000000000007941 */ /* 0x000fea0003800000 */
.L_x_1290:
[----:B------:R-:W-:Y:S02]  /*16ad0*/  ULDC UR4, c[0x0][0xc3c] ;  /* 0x00030f0000047ab9 */ /* 0x000fe40000000800 */
[----:B------:R-:W-:-:S06]  /*16ae0*/  UISETP.GE.AND UP0, UPT, UR48, UR4, UPT ;  /* 0x000000043000728c */ /* 0x000fcc000bf06270 */
[----:B------:R-:W-:-:S13]  /*16af0*/  PLOP3.LUT P0, PT, PT, PT, UP0, 0x80, 0x0 ;  /* 0x000000000000781c */ /* 0x000fda0003f0f008 */
[----:B------:R-:W-:Y:S05]  /*16b00*/  @!P0 BRA `(.L_x_1309) ;  /* 0xfffffea000c88947 */ /* 0x000fea000383ffff */
[----:B------:R-:W-:Y:S05]  /*16b10*/  EXIT ;  /* 0x000000000000794d */ /* 0x000fea0003800000 */
.L_x_1204:
[----:B------:R-:W-:-:S08]  /*16b20*/  NOP ;  /* 0x0000000000007918 */ /* 0x000fd00000000000 */
[----:B------:R-:W0:-:S00]  /*16b30*/  USETMAXREG.DEALLOC.CTAPOOL 0x18 ;  /* 0x00000018000079c8 */ /* 0x000e0000080e0500 */
[----:B0-----:R-:W-:Y:S01]  /*16b40*/  LOP3.LUT R0, R0, 0x3, RZ, 0xc0, !PT ;  /* 0x0000000300007812 */ /* 0x001fe200078ec0ff */
[----:B------:R-:W-:Y:S01]  /*16b50*/  IMAD.MOV.U32 R6, RZ, RZ, RZ ;  /* 0x000000ffff067224 */ /* 0x000fe200078e00ff */
[----:B------:R-:W-:-:S04]  /*16b60*/  LOP3.LUT R16, R16, 0xfffffffd, RZ, 0xc0, !PT ;  /* 0xfffffffd10107812 */ /* 0x000fc800078ec0ff */
[----:B------:R-:W0:Y:S02]  /*16b70*/  SHFL.IDX PT, R0, R0, RZ, 0x1f ;  /* 0x00001fff00007589 */ /* 0x000e2400000e0000 */
[----:B0-----:R-:W-:-:S13]  /*16b80*/  ISETP.NE.AND P0, PT, R0, RZ, PT ;  /* 0x000000ff0000720c */ /* 0x001fda0003f05270 */
[----:B------:R-:W-:Y:S01]  /*16b90*/  @P0 LOP3.LUT R16, R16, 0x2, RZ, 0xfc, !PT ;  /* 0x0000000210100812 */ /* 0x000fe200078efcff */
[----:B------:R-:W-:Y:S06]  /*16ba0*/  @!P0 BRA `(.L_x_1310) ;  /* 0x00000000002c8947 */ /* 0x000fec0003800000 */
[----:B------:R-:W0:Y:S08]  /*16bb0*/  S2UR UR5, SR_CgaCtaId ;  /* 0x00000000000579c3 */ /* 0x000e300000008800 */
[----:B------:R-:W-:Y:S06]  /*16bc0*/  BAR.SYNC.DEFER_BLOCKING 0x5, 0x180 ;  /* 0x0146000000007b1d */ /* 0x000fec0000010000 */
[----:B------:R-:W-:-:S02]  /*16bd0*/  UMOV UR4, 0x400 ;  /* 0x0000040000047882 */ /* 0x000fc40000000000 */
[----:B0-----:R-:W-:-:S09]  /*16be0*/  ULEA UR4, UR5, UR4, 0x18 ;  /* 0x0000000405047291 */ /* 0x001fd2000f8ec03f */
[----:B------:R-:W0:Y:S04]  /*16bf0*/  LDS.128 R4, [UR4+0x334d0] ;  /* 0x0334d004ff047984 */ /* 0x000e280008000c00 */
[----:B0-----:R0:W-:Y:S01]  /*16c00*/  STL [R1+0x14], R5 ;  /* 0x0000140501007387 */ /* 0x0011e20000100800 */
[----:B------:R-:W-:Y:S02]  /*16c10*/  R2UR UR44, R7 ;  /* 0x00000000072c72ca */ /* 0x000fe400000e0000 */
[----:B------:R-:W-:Y:S01]  /*16c20*/  R2UR UR36, R6 ;  /* 0x00000000062472ca */ /* 0x000fe200000e0000 */
[----:B------:R0:W-:Y:S01]  /*16c30*/  STL [R1+0x10], R4 ;  /* 0x0000100401007387 */ /* 0x0001e20000100800 */
[----:B------:R-:W-:Y:S06]  /*16c40*/  BAR.ARV 0x4, 0x180 ;  /* 0x0106000000007b1d */ /* 0x000fec0000002000 */
[----:B------:R-:W-:Y:S07]  /*16c50*/  BRA `(.L_x_1311) ;  /* 0x0000000800bc7947 */ /* 0x000fee0003800000 */
.L_x_1310:
[----:B------:R-:W0:Y:S01]  /*16c60*/  S2R R0, SR_TID.X ;  /* 0x0000000000007919 */ /* 0x000e220000002100 */
        /* <DEDUP_REMOVED lines=23> */
[----:B------:R-:W1:Y:S02]  /*16de0*/  SHFL.UP PT, R2, R3, 0x8, RZ ;  /* 0x0500000003027989 */ /* 0x000e6400000e00ff */
[----:B-1----:R-:W-:-:S05]  /*16df0*/  SEL R2, R2, RZ, P4 ;  /* 0x000000ff02027207 */ /* 0x002fca0002000000 */
[----:B------:R-:W-:-:S05]  /*16e00*/  IMAD.IADD R2, R3, 0x1, R2 ;  /* 0x0000000103027824 */ /* 0x000fca00078e0202 */
[----:B------:R-:W1:Y:S02]  /*16e10*/  SHFL.UP PT, R4, R2, 0x10, RZ ;  /* 0x0600000002047989 */ /* 0x000e6400000e00ff */
[----:B-1----:R-:W-:-:S05]  /*16e20*/  SEL R7, R4, RZ, P5 ;  /* 0x000000ff04077207 */ /* 0x002fca0002800000 */
[----:B------:R-:W-:Y:S02]  /*16e30*/  IMAD.IADD R10, R2, 0x1, R7 ;  /* 0x00000001020a7824 */ /* 0x000fe400078e0207 */
[----:B------:R-:W1:Y:S03]  /*16e40*/  LDC R7, c[0x0][0xc38] ;  /* 0x00030e00ff077b82 */ /* 0x000e660000000800 */
        /* <DEDUP_REMOVED lines=10> */
.L_x_1316:
        /* <DEDUP_REMOVED lines=14> */
.L_x_1315:
[----:B------:R-:W-:Y:S05]  /*16fd0*/  BSYNC B0 ;  /* 0x0000000000007941 */ /* 0x000fea0003800000 */
.L_x_1314:
        /* <DEDUP_REMOVED lines=22> */
.L_x_1312:
[----:B------:R-:W-:Y:S01]  /*17140*/  IMAD.IADD R11, R9, 0x1, -R8 ;  /* 0x00000001090b7824 */ /* 0x000fe200078e0a08 */
[----:B------:R-:W-:-:S03]  /*17150*/  ULDC.64 UR4, c[0x0][0xc90] ;  /* 0x0003240000047ab9 */ /* 0x000fc60000000a00 */
[----:B------:R-:W-:-:S05]  /*17160*/  IMAD R3, R10, R7, R11 ;  /* 0x000000070a037224 */ /* 0x000fca00078e020b */
[----:B------:R-:W-:-:S13]  /*17170*/  ISETP.GT.AND P0, PT, R3, R0, PT ;  /* 0x000000000300720c */ /* 0x000fda0003f04270 */
[----:B------:R-:W-:Y:S02]  /*17180*/  VOTEU.ANY UR7, UPT, !P0 ;  /* 0x0000000000077886 */ /* 0x000fe400040e0100 */
[----:B------:R-:W-:-:S04]  /*17190*/  UPOPC UR6, UR7 ;  /* 0x00000007000672bf */ /* 0x000fc80008000000 */
[----:B------:R-:W-:-:S04]  /*171a0*/  UIADD3 UR44, UR6, UR44, URZ ;  /* 0x0000002c062c7290 */ /* 0x000fc8000fffe03f */
[----:B------:R-:W-:-:S06]  /*171b0*/  UIMAD.WIDE UR4, UR44, 0x4, UR4 ;  /* 0x000000042c0478a5 */ /* 0x000fcc000f8e0204 */
[----:B------:R-:W-:Y:S02]  /*171c0*/  IMAD.U32 R2, RZ, RZ, UR4 ;  /* 0x00000004ff027e24 */ /* 0x000fe4000f8e00ff */
[----:B------:R-:W-:-:S05]  /*171d0*/  IMAD.U32 R3, RZ, RZ, UR5 ;  /* 0x00000005ff037e24 */ /* 0x000fca000f8e00ff */
[----:B------:R-:W2:Y:S01]  /*171e0*/  LDG.E R9, desc[UR52][R2.64] ;  /* 0x0000003402097981 */ /* 0x000ea2000c1e1900 */
[----:B------:R-:W-:Y:S01]  /*171f0*/  IMAD.U32 R15, RZ, RZ, UR6 ;  /* 0x00000006ff0f7e24 */ /* 0x000fe2000f8e00ff */
[----:B------:R-:W-:-:S04]  /*17200*/  ISETP.NE.AND P0, PT, RZ, UR7, PT ;  /* 0x00000007ff007c0c */ /* 0x000fc8000bf05270 */
[----:B------:R-:W2:Y:S02]  /*17210*/  SHFL.IDX PT, R6, R6, R15, 0x1f ;  /* 0x00001f0f06067589 */ /* 0x000ea400000e0000 */
[----:B--2---:R-:W-:-:S05]  /*17220*/  IMAD R8, R6, R9, RZ ;  /* 0x0000000906087224 */ /* 0x004fca00078e02ff */
[----:B------:R-:W-:-:S04]  /*17230*/  IABS R12, R8 ;  /* 0x00000008000c7213 */ /* 0x000fc80000000000 */
[----:B------:R-:W0:Y:S08]  /*17240*/  I2F.RP R13, R12 ;  /* 0x0000000c000d7306 */ /* 0x000e300000209400 */
[----:B0-----:R-:W0:Y:S02]  /*17250*/  MUFU.RCP R13, R13 ;  /* 0x0000000d000d7308 */ /* 0x001e240000001000 */
[----:B0-----:R-:W-:-:S06]  /*17260*/  VIADD R14, R13, 0xffffffe ;  /* 0x0ffffffe0d0e7836 */ /* 0x001fcc0000000000 */
[----:B------:R-:W0:Y:S02]  /*17270*/  F2I.FTZ.U32.TRUNC.NTZ R3, R14 ;  /* 0x0000000e00037305 */ /* 0x000e24000021f000 */
[----:B0-----:R-:W-:Y:S01]  /*17280*/  IMAD.MOV R17, RZ, RZ, -R3 ;  /* 0x000000ffff117224 */ /* 0x001fe200078e0a03 */
[----:B------:R-:W-:Y:S06]  /*17290*/  @!P0 BRA `(.L_x_1317) ;  /* 0x00000000000c8947 */ /* 0x000fec0003800000 */
[----:B------:R-:W-:-:S06]  /*172a0*/  UIADD3 UR4, UR6, -0x1, URZ ;  /* 0xffffffff06047890 */ /* 0x000fcc000fffe03f */
[----:B------:R-:W-:-:S05]  /*172b0*/  IMAD.U32 R13, RZ, RZ, UR4 ;  /* 0x00000004ff0d7e24 */ /* 0x000fca000f8e00ff */
[----:B------:R0:W1:Y:S02]  /*172c0*/  SHFL.IDX PT, R4, R10, R13, 0x1f ;  /* 0x00001f0d0a047589 */ /* 0x00006400000e0000 */
.L_x_1317:
[----:B-1----:R-:W-:Y:S02]  /*172d0*/  IMAD R4, R4, R7, R11 ;  /* 0x0000000704047224 */ /* 0x002fe400078e020b */
        /* <DEDUP_REMOVED lines=19> */
[----:B------:R-:W-:-:S05]  /*17410*/  @!P1 LOP3.LUT R2, RZ, R8, RZ, 0x33, !PT ;  /* 0x00000008ff029212 */ /* 0x000fca00078e33ff */
[----:B------:R-:W-:Y:S02]  /*17420*/  IMAD R0, R9, R2, RZ ;  /* 0x0000000209007224 */ /* 0x000fe400078e02ff */
[----:B------:R-:W-:Y:S02]  /*17430*/  IMAD.MOV R2, RZ, RZ, -R2 ;  /* 0x000000ffff027224 */ /* 0x000fe400078e0a02 */
[----:B-1----:R-:W-:Y:S02]  /*17440*/  IMAD.MOV R4, RZ, RZ, -R0 ;  /* 0x000000ffff047224 */ /* 0x002fe400078e0a00 */
[----:B------:R-:W-:Y:S02]  /*17450*/  IMAD R8, R8, R2, R11 ;  /* 0x0000000208087224 */ /* 0x000fe400078e020b */
[----:B------:R-:W-:Y:S01]  /*17460*/  IMAD.MOV.U32 R2, RZ, RZ, RZ ;  /* 0x000000ffff027224 */ /* 0x000fe200078e00ff */
[----:B------:R-:W-:-:S04]  /*17470*/  VIADDMNMX R7, R4, R7, R9, PT ;  /* 0x0000000704077246 */ /* 0x000fc80003800109 */
[-C--:B------:R-:W-:Y:S02]  /*17480*/  IABS R4, R7.reuse ;  /* 0x0000000700047213 */ /* 0x080fe40000000000 */
[----:B0-----:R-:W-:Y:S02]  /*17490*/  IABS R10, R7 ;  /* 0x00000007000a7213 */ /* 0x001fe40000000000 */
[----:B------:R-:W0:Y:S08]  /*174a0*/  I2F.RP R9, R4 ;  /* 0x0000000400097306 */ /* 0x000e300000209400 */
[----:B0-----:R-:W0:Y:S02]  /*174b0*/  MUFU.RCP R9, R9 ;  /* 0x0000000900097308 */ /* 0x001e240000001000 */
[----:B0-----:R-:W-:Y:S01]  /*174c0*/  VIADD R3, R9, 0xffffffe ;  /* 0x0ffffffe09037836 */ /* 0x001fe20000000000 */
[----:B------:R-:W-:-:S05]  /*174d0*/  IABS R9, R8 ;  /* 0x0000000800097213 */ /* 0x000fca0000000000 */
[----:B------:R-:W0:Y:S02]  /*174e0*/  F2I.FTZ.U32.TRUNC.NTZ R3, R3 ;  /* 0x0000000300037305 */ /* 0x000e24000021f000 */
[----:B0-----:R-:W-:-:S04]  /*174f0*/  IMAD.MOV R11, RZ, RZ, -R3 ;  /* 0x000000ffff0b7224 */ /* 0x001fc800078e0a03 */
[----:B------:R-:W-:-:S04]  /*17500*/  IMAD R11, R11, R4, RZ ;  /* 0x000000040b0b7224 */ /* 0x000fc800078e02ff */
[----:B------:R-:W-:-:S04]  /*17510*/  IMAD.HI.U32 R2, R3, R11, R2 ;  /* 0x0000000b03027227 */ /* 0x000fc800078e0002 */
        /* <DEDUP_REMOVED lines=9> */
[----:B------:R-:W-:Y:S01]  /*175b0*/  ISETP.GE.AND P2, PT, R3, RZ, PT ;  /* 0x000000ff0300720c */ /* 0x000fe20003f46270 */
[----:B------:R-:W-:-:S06]  /*175c0*/  IMAD.IADD R3, R8, 0x1, R0 ;  /* 0x0000000108037824 */ /* 0x000fcc00078e0200 */
[----:B------:R-:W-:-:S06]  /*175d0*/  @P0 VIADD R2, R2, 0x1 ;  /* 0x0000000102020836 */ /* 0x000fcc0000000000 */
[----:B------:R-:W-:Y:S01]  /*175e0*/  @!P2 IMAD.MOV R2, RZ, RZ, -R2 ;  /* 0x000000ffff02a224 */ /* 0x000fe200078e0a02 */
[----:B------:R-:W-:Y:S01]  /*175f0*/  @!P1 LOP3.LUT R2, RZ, R7, RZ, 0x33, !PT ;  /* 0x00000007ff029212 */ /* 0x000fe200078e33ff */
[----:B------:R-:W-:-:S04]  /*17600*/  IMAD.MOV R7, RZ, RZ, -R7 ;  /* 0x000000ffff077224 */ /* 0x000fc800078e0a07 */
[----:B------:R-:W-:-:S05]  /*17610*/  IMAD R3, R2, R7, R3 ;  /* 0x0000000702037224 */ /* 0x000fca00078e0203 */
[----:B------:R-:W-:Y:S02]  /*17620*/  R2UR UR36, R3 ;  /* 0x00000000032472ca */ /* 0x000fe400000e0000 */
[----:B------:R-:W-:-:S05]  /*17630*/  LOP3.LUT R3, RZ, R2, RZ, 0x33, !PT ;  /* 0x00000002ff037212 */ /* 0x000fca00078e33ff */
[----:B------:R-:W-:-:S05]  /*17640*/  IMAD.IADD R0, R6, 0x1, R3 ;  /* 0x0000000106007824 */ /* 0x000fca00078e0203 */
[----:B------:R1:W-:Y:S01]  /*17650*/  STL [R1+0x14], R0 ;  /* 0x0000140001007387 */ /* 0x0003e20000100800 */
[----:B------:R-:W-:Y:S05]  /*17660*/  BRA `(.L_x_1318) ;  /* 0x00000000000c7947 */ /* 0x000fea0003800000 */
.L_x_1313:
[----:B------:R0:W-:Y:S01]  /*17670*/  STL [R1+0x10], R0 ;  /* 0x0000100001007387 */ /* 0x0001e20000100800 */
[----:B------:R-:W-:-:S03]  /*17680*/  UMOV UR36, URZ ;  /* 0x0000003f00247c82 */ /* 0x000fc60008000000 */
[----:B------:R0:W-:Y:S02]  /*17690*/  STL [R1+0x14], RZ ;  /* 0x000014ff01007387 */ /* 0x0001e40000100800 */
.L_x_1318:
[----:B------:R-:W2:Y:S04]  /*176a0*/  LDL R2, [R1+0x14] ;  /* 0x0000140001027983 */ /* 0x000ea80000100800 */
[----:B------:R-:W3:Y:S01]  /*176b0*/  LDL R4, [R1+0x10] ;  /* 0x0000100001047983 */ /* 0x000ee20000100800 */
[----:B------:R-:W-:-:S13]  /*176c0*/  ISETP.NE.AND P0, PT, R5, RZ, PT ;  /* 0x000000ff0500720c */ /* 0x000fda0003f05270 */
[----:B------:R-:W4:Y:S01]  /*176d0*/  @!P0 S2R R3, SR_CgaCtaId ;  /* 0x0000000000038919 */ /* 0x000f220000008800 */
[----:B01----:R-:W-:Y:S01]  /*176e0*/  @!P0 MOV R0, 0x400 ;  /* 0x0000040000008802 */ /* 0x003fe20000000f00 */
[----:B------:R-:W-:Y:S02]  /*176f0*/  IMAD.U32 R6, RZ, RZ, UR36 ;  /* 0x00000024ff067e24 */ /* 0x000fe4000f8e00ff */
[----:B------:R-:W-:Y:S01]  /*17700*/  IMAD.U32 R7, RZ, RZ, UR44 ;  /* 0x0000002cff077e24 */ /* 0x000fe2000f8e00ff */
[----:B----4-:R-:W-:Y:S01]  /*17710*/  @!P0 LEA R0, R3, R0, 0x18 ;  /* 0x0000000003008211 */ /* 0x010fe200078ec0ff */
[----:B--2---:R-:W-:-:S05]  /*17720*/  IMAD.MOV.U32 R5, RZ, RZ, R2 ;  /* 0x000000ffff057224 */ /* 0x004fca00078e0002 */
[----:B---3--:R1:W-:Y:S01]  /*17730*/  @!P0 STS.128 [R0+0x334d0], R4 ;  /* 0x0334d00400008388 */ /* 0x0083e20000000c00 */
[----:B------:R-:W-:Y:S06]  /*17740*/  BAR.ARV 0x5, 0x180 ;  /* 0x0146000000007b1d */ /* 0x000fec0000002000 */
.L_x_1311:
[----:B-1----:R-:W-:Y:S01]  /*17750*/  IMAD.MOV.U32 R0, RZ, RZ, 0x1 ;  /* 0x00000001ff007424 */ /* 0x002fe200078e00ff */
[----:B------:R-:W-:Y:S01]  /*17760*/  ULDC UR4, c[0x0][0xc3c] ;  /* 0x00030f0000047ab9 */ /* 0x000fe20000000800 */
[----:B------:R-:W-:Y:S01]  /*17770*/  IMAD.MOV.U32 R19, RZ, RZ, RZ ;  /* 0x000000ffff137224 */ /* 0x000fe200078e00ff */
[----:B------:R-:W-:Y:S02]  /*17780*/  UISETP.GE.AND UP0, UPT, UR44, UR4, UPT ;  /* 0x000000042c00728c */ /* 0x000fe4000bf06270 */
[----:B------:R1:W-:Y:S04]  /*17790*/  STL [R1], R0 ;  /* 0x0000000001007387 */ /* 0x0003e80000100800 */
[----:B------:R1:W-:Y:S01]  /*177a0*/  STL [R1+0x28], RZ ;  /* 0x000028ff01007387 */ /* 0x0003e20000100800 */
[----:B------:R-:W-:-:S13]  /*177b0*/  PLOP3.LUT P0, PT, PT, PT, UP0, 0x80, 0x0 ;  /* 0x000000000000781c */ /* 0x000fda0003f0f008 */
[----:B-1----:R-:W-:Y:S05]  /*177c0*/  @P0 BRA `(.L_x_1319) ;  /* 0x0000005000400947 */ /* 0x002fea0003800000 */
        /* <DEDUP_REMOVED lines=13> */
[----:B------:R-:W-:-:S03]  /*178a0*/  IMAD.SHL.U32 R5, R9, 0x2, RZ ;  /* 0x0000000209057824 */ /* 0x000fc600078e00ff */
[----:B------:R-:W-:-:S04]  /*178b0*/  LOP3.LUT R0, R4, 0x180, RZ, 0xc0, !PT ;  /* 0x0000018004007812 */ /* 0x000fc800078ec0ff */
[----:B------:R-:W-:Y:S01]  /*178c0*/  LOP3.LUT R3, R0, 0x30, R3, 0xf8, !PT ;  /* 0x0000003000037812 */ /* 0x000fe200078ef803 */
[----:B------:R-:W-:-:S05]  /*178d0*/  IMAD.SHL.U32 R0, R9, 0x10, RZ ;  /* 0x0000001009007824 */ /* 0x000fca00078e00ff */
[----:B------:R-:W-:-:S04]  /*178e0*/  LOP3.LUT R2, R0, 0x1b0, RZ, 0xc0, !PT ;  /* 0x000001b000027812 */ /* 0x000fc800078ec0ff */
[----:B------:R-:W-:Y:S01]  /*178f0*/  LOP3.LUT R6, R2, 0x30, R5, 0x78, !PT ;  /* 0x0000003002067812 */ /* 0x000fe200078e7805 */
[----:B------:R-:W-:-:S05]  /*17900*/  IMAD.SHL.U32 R2, R8, 0x10, RZ ;  /* 0x0000001008027824 */ /* 0x000fca00078e00ff */
[----:B------:R-:W-:Y:S01]  /*17910*/  LOP3.LUT R7, R2, 0x600, RZ, 0xc0, !PT ;  /* 0x0000060002077812 */ /* 0x000fe200078ec0ff */
[----:B------:R-:W-:-:S05]  /*17920*/  IMAD.SHL.U32 R2, R9, 0x8, RZ ;  /* 0x0000000809027824 */ /* 0x000fca00078e00ff */
[----:B------:R-:W-:Y:S01]  /*17930*/  LOP3.LUT R5, R3, 0x30, R2, 0x78, !PT ;  /* 0x0000003003057812 */ /* 0x000fe200078e7802 */
[----:B------:R-:W-:Y:S01]  /*17940*/  IMAD.SHL.U32 R2, R9, 0x20, RZ ;  /* 0x0000002009027824 */ /* 0x000fe200078e00ff */
[----:B------:R-:W-:Y:S02]  /*17950*/  LOP3.LUT R3, R7, 0x40, R0, 0xf8, !PT ;  /* 0x0000004007037812 */ /* 0x000fe400078ef800 */
[----:B------:R-:W-:Y:S02]  /*17960*/  LOP3.LUT R5, R5, 0x640, R4, 0xf8, !PT ;  /* 0x0000064005057812 */ /* 0x000fe400078ef804 */
[----:B------:R-:W-:Y:S02]  /*17970*/  LOP3.LUT R3, R3, R6, RZ, 0xfc, !PT ;  /* 0x0000000603037212 */ /* 0x000fe400078efcff */
[----:B------:R-:W-:Y:S01]  /*17980*/  LOP3.LUT R6, R2, 0x80, RZ, 0xc0, !PT ;  /* 0x0000008002067812 */ /* 0x000fe200078ec0ff */
[----:B------:R-:W-:Y:S01]  /*17990*/  STL [R1+0x20], R5 ;  /* 0x0000200501007387 */ /* 0x000fe20000100800 */
[--C-:B------:R-:W-:Y:S01]  /*179a0*/  LOP3.LUT R7, R7, 0x60, R2.reuse, 0xf8, !PT ;  /* 0x0000006007077812 */ /* 0x100fe200078ef802 */
[----:B------:R-:W-:Y:S01]  /*179b0*/  IMAD.IADD R3, R18, 0x1, R3 ;  /* 0x0000000112037824 */ /* 0x000fe200078e0203 */
[----:B------:R-:W-:Y:S01]  /*179c0*/  LOP3.LUT R6, R6, 0x10, R9, 0xf8, !PT ;  /* 0x0000001006067812 */ /* 0x000fe200078ef809 */
[----:B------:R-:W-:Y:S01]  /*179d0*/  IMAD.SHL.U32 R9, R9, 0x4, RZ ;  /* 0x0000000409097824 */ /* 0x000fe200078e00ff */
[----:B------:R-:W-:-:S02]  /*179e0*/  LOP3.LUT R7, R7, 0x100, R2, 0xf8, !PT ;  /* 0x0000010007077812 */ /* 0x000fc400078ef802 */
[----:B------:R-:W-:Y:S02]  /*179f0*/  LOP3.LUT R0, R0, 0x30, RZ, 0xc0, !PT ;  /* 0x0000003000007812 */ /* 0x000fe400078ec0ff */
[----:B------:R-:W-:-:S04]  /*17a00*/  LOP3.LUT R6, R6, 0x10, R9, 0x78, !PT ;  /* 0x0000001006067812 */ /* 0x000fc800078e7809 */
[----:B------:R-:W-:-:S05]  /*17a10*/  LOP3.LUT R4, R7, R6, RZ, 0xfc, !PT ;  /* 0x0000000607047212 */ /* 0x000fca00078efcff */
[----:B------:R0:W-:Y:S04]  /*17a20*/  STL [R1+0x1c], R4 ;  /* 0x00001c0401007387 */ /* 0x0001e80000100800 */
[----:B------:R-:W-:Y:S04]  /*17a30*/  STL [R1+0x24], R3 ;  /* 0x0000240301007387 */ /* 0x000fe80000100800 */
[----:B------:R-:W-:Y:S01]  /*17a40*/  STL [R1+0x28], RZ ;  /* 0x000028ff01007387 */ /* 0x000fe20000100800 */
[----:B0-----:R-:W-:-:S04]  /*17a50*/  SHF.R.U32.HI R4, RZ, 0x2, R8 ;  /* 0x00000002ff047819 */ /* 0x001fc80000011608 */
[----:B------:R-:W-:Y:S01]  /*17a60*/  LOP3.LUT R4, R4, 0x60, R2, 0xf8, !PT ;  /* 0x0000006004047812 */ /* 0x000fe200078ef802 */
[----:B------:R-:W-:-:S05]  /*17a70*/  IMAD.MOV.U32 R2, RZ, RZ, 0x1 ;  /* 0x00000001ff027424 */ /* 0x000fca00078e00ff */
[----:B------:R0:W-:Y:S02]  /*17a80*/  STL [R1], R2 ;  /* 0x0000000201007387 */ /* 0x0001e40000100800 */
[C---:B0-----:R-:W-:Y:S02]  /*17a90*/  LOP3.LUT R2, R0.reuse, 0x40, RZ, 0xfc, !PT ;  /* 0x0000004000027812 */ /* 0x041fe400078efcff */
[----:B------:R-:W-:-:S07]  /*17aa0*/  LOP3.LUT R0, R0, 0x80, RZ, 0xfc, !PT ;  /* 0x0000008000007812 */ /* 0x000fce00078efcff */
.L_x_1398:
[----:B------:R-:W-:Y:S01]  /*17ab0*/  ULDC.64 UR4, c[0x0][0xa28] ;  /* 0x00028a0000047ab9 */ /* 0x000fe20000000a00 */
[----:B------:R-:W-:Y:S01]  /*17ac0*/  IMAD.MOV.U32 R0, RZ, RZ, RZ ;  /* 0x000000ffff007224 */ /* 0x000fe200078e00ff */
[----:B------:R-:W-:Y:S01]  /*17ad0*/  UISETP.NE.U32.AND UP0, UPT, UR4, URZ, UPT ;  /* 0x0000003f0400728c */ /* 0x000fe2000bf05070 */
[----:B------:R-:W-:Y:S01]  /*17ae0*/  ULDC.64 UR8, c[0x0][0xa18] ;  /* 0x0002860000087ab9 */ /* 0x000fe20000000a00 */
[----:B------:R-:W-:Y:S02]  /*17af0*/  ULDC.64 UR6, c[0x0][0xa00] ;  /* 0x0002800000067ab9 */ /* 0x000fe40000000a00 */
[----:B------:R-:W-:Y:S01]  /*17b00*/  UISETP.NE.AND.EX UP0, UPT, UR5, URZ, UPT, UP0 ;  /* 0x0000003f0500728c */ /* 0x000fe2000bf05300 */
[----:B0--3--:R-:W-:Y:S01]  /*17b10*/  IMAD.MOV.U32 R4, RZ, RZ, RZ ;  /* 0x000000ffff047224 */ /* 0x009fe200078e00ff */
[----:B------:R-:W-:-:S04]  /*17b20*/  ULDC.64 UR10, c[0x0][0xa20] ;  /* 0x00028800000a7ab9 */ /* 0x000fc80000000a00 */
[----:B------:R-:W-:-:S05]  /*17b30*/  PLOP3.LUT P0, PT, PT, PT, UP0, 0x80, 0x0 ;  /* 0x000000000000781c */ /* 0x000fca0003f0f008 */
[----:B------:R-:W-:Y:S02]  /*17b40*/  @UP0 ULDC.64 UR4, c[0x0][0xa28] ;  /* 0x00028a0000040ab9 */ /* 0x000fe40000000a00 */
[----:B------:R-:W-:-:S06]  /*17b50*/  @UP0 UIMAD.WIDE UR4, UR44, 0x4, UR4 ;  /* 0x000000042c0408a5 */ /* 0x000fcc000f8e0204 */
[----:B------:R-:W-:Y:S02]  /*17b60*/  IMAD.U32 R2, RZ, RZ, UR4 ;  /* 0x00000004ff027e24 */ /* 0x000fe4000f8e00ff */
[----:B------:R-:W-:Y:S01]  /*17b70*/  IMAD.U32 R3, RZ, RZ, UR5 ;  /* 0x00000005ff037e24 */ /* 0x000fe2000f8e00ff */
[----:B------:R-:W-:Y:S01]  /*17b80*/  ULDC.64 UR4, c[0x0][0xa00] ;  /* 0x0002800000047ab9 */ /* 0x000fe20000000a00 */
[----:B------:R-:W-:-:S03]  /*17b90*/  UISETP.NE.U32.AND UP0, UPT, UR8, URZ, UPT ;  /* 0x0000003f0800728c */ /* 0x000fc6000bf05070 */
[----:B------:R0:W5:Y:S01]  /*17ba0*/  @P0 LDG.E R0, desc[UR52][R2.64] ;  /* 0x0000003402000981 */ /* 0x000162000c1e1900 */
[----:B------:R-:W-:Y:S01]  /*17bb0*/  ISETP.NE.U32.AND P0, PT, RZ, UR4, PT ;  /* 0x00000004ff007c0c */ /* 0x000fe2000bf05070 */
[----:B------:R-:W-:Y:S02]  /*17bc0*/  UISETP.NE.AND.EX UP0, UPT, UR9, URZ, UPT, UP0 ;  /* 0x0000003f0900728c */ /* 0x000fe4000bf05300 */
[----:B------:R-:W-:Y:S01]  /*17bd0*/  UIMAD.WIDE UR6, UR44, 0x4, UR6 ;  /* 0x000000042c0678a5 */ /* 0x000fe2000f8e0206 */
[----:B------:R-:W-:Y:S01]  /*17be0*/  ISETP.NE.AND.EX P0, PT, RZ, UR5, PT, P0 ;  /* 0x00000005ff007c0c */ /* 0x000fe2000bf05300 */
[----:B------:R-:W-:Y:S01]  /*17bf0*/  ULDC.64 UR4, c[0x0][0xa08] ;  /* 0x0002820000047ab9 */ /* 0x000fe20000000a00 */
[----:B------:R-:W-:Y:S01]  /*17c00*/  ULDC.64 UR8, c[0x0][0xa08] ;  /* 0x0002820000087ab9 */ /* 0x000fe20000000a00 */
[----:B------:R-:W-:Y:S01]  /*17c10*/  ISETP.NE.U32.AND P1, PT, RZ, UR4, PT ;  /* 0x00000004ff007c0c */ /* 0x000fe2000bf25070 */
[----:B------:R-:W-:Y:S01]  /*17c20*/  UIMAD.WIDE UR8, UR44, 0x4, UR8 ;  /* 0x000000042c0878a5 */ /* 0x000fe2000f8e0208 */
[----:B0-----:R-:W-:-:S02]  /*17c30*/  IMAD.U32 R2, RZ, RZ, UR6 ;  /* 0x00000006ff027e24 */ /* 0x001fc4000f8e00ff */
[----:B------:R-:W-:Y:S01]  /*17c40*/  ISETP.NE.AND.EX P1, PT, RZ, UR5, PT, P1 ;  /* 0x00000005ff007c0c */ /* 0x000fe2000bf25310 */
[----:B------:R-:W-:Y:S01]  /*17c50*/  IMAD.U32 R3, RZ, RZ, UR7 ;  /* 0x00000007ff037e24 */ /* 0x000fe2000f8e00ff */
[----:B------:R-:W-:Y:S01]  /*17c60*/  @UP0 ULDC.64 UR4, c[0x0][0xa18] ;  /* 0x0002860000040ab9 */ /* 0x000fe20000000a00 */
[----:B------:R-:W-:Y:S01]  /*17c70*/  PLOP3.LUT P3, PT, PT, PT, UP0, 0x80, 0x0 ;  /* 0x000000000000781c */ /* 0x000fe20003f6f008 */
[----:B------:R-:W-:Y:S02]  /*17c80*/  @UP0 UIMAD.WIDE UR4, UR44, 0x4, UR4 ;  /* 0x000000042c0408a5 */ /* 0x000fe4000f8e0204 */
[----:B--2---:R0:W2:Y:S02]  /*17c90*/  @P0 LDG.E R5, desc[UR52][R2.64] ;  /* 0x0000003402050981 */ /* 0x0040a4000c1e1900 */
[----:B0-----:R-:W-:Y:S02]  /*17ca0*/  IMAD.U32 R2, RZ, RZ, UR8 ;  /* 0x00000008ff027e24 */ /* 0x001fe4000f8e00ff */
[----:B------:R-:W-:-:S05]  /*17cb0*/  IMAD.U32 R3, RZ, RZ, UR9 ;  /* 0x00000009ff037e24 */ /* 0x000fca000f8e00ff */
[----:B------:R0:W5:Y:S02]  /*17cc0*/  @P1 LDG.E R4, desc[UR52][R2.64] ;  /* 0x0000003402041981 */ /* 0x000164000c1e1900 */
[----:B0-----:R-:W-:Y:S02]  /*17cd0*/  IMAD.U32 R2, RZ, RZ, UR4 ;  /* 0x00000004ff027e24 */ /* 0x001fe4000f8e00ff */
[----:B------:R-:W-:Y:S01]  /*17ce0*/  IMAD.U32 R3, RZ, RZ, UR5 ;  /* 0x00000005ff037e24 */ /* 0x000fe2000f8e00ff */
[----:B------:R-:W-:-:S04]  /*17cf0*/  ULDC.64 UR4, c[0x0][0x418] ;  /* 0x0001060000047ab9 */ /* 0x000fc80000000a00 */
[----:B------:R-:W3:Y:S01]  /*17d00*/  @P3 LDG.E R2, desc[UR52][R2.64] ;  /* 0x0000003402023981 */ /* 0x000ee2000c1e1900 */
[----:B------:R-:W-:Y:S01]  /*17d10*/  UISETP.NE.U32.AND UP0, UPT, UR4, URZ, UPT ;  /* 0x0000003f0400728c */ /* 0x000fe2000bf05070 */
[----:B------:R-:W-:Y:S01]  /*17d20*/  ISETP.NE.U32.AND P2, PT, RZ, UR10, PT ;  /* 0x0000000aff007c0c */ /* 0x000fe2000bf45070 */
[----:B------:R-:W-:Y:S01]  /*17d30*/  UMOV UR45, URZ ;  /* 0x0000003f002d7c82 */ /* 0x000fe20008000000 */
[----:B------:R-:W-:Y:S01]  /*17d40*/  ULDC UR4, c[0x0][0x424] ;  /* 0x0001090000047ab9 */ /* 0x000fe20000000800 */
[----:B------:R-:W-:Y:S01]  /*17d50*/  UISETP.NE.AND.EX UP0, UPT, UR5, URZ, UPT, UP0 ;  /* 0x0000003f0500728c */ /* 0x000fe2000bf05300 */
[----:B------:R-:W-:Y:S01]  /*17d60*/  ISETP.NE.AND.EX P2, PT, RZ, UR11, PT, P2 ;  /* 0x0000000bff007c0c */ /* 0x000fe2000bf45320 */
[----:B------:R-:W-:Y:S01]  /*17d70*/  ULDC UR42, c[0x0][0x288] ;  /* 0x0000a200002a7ab9 */ /* 0x000fe20000000800 */
[----:B------:R-:W-:Y:S01]  /*17d80*/  ULDC UR5, c[0x0][0x2f0] ;  /* 0x0000bc0000057ab9 */ /* 0x000fe20000000800 */
[----:B------:R-:W-:-:S04]  /*17d90*/  USEL UR4, UR4, 0x1, UP0 ;  /* 0x0000000104047887 */ /* 0x000fc80008000000 */
[----:B------:R-:W-:Y:S01]  /*17da0*/  UIMAD UR4, UR4, UR5, URZ ;  /* 0x00000005040472a4 */ /* 0x000fe2000f8e023f */
[----:B--2---:R-:W-:Y:S02]  /*17db0*/  @P0 R2UR UR45, R5 ;  /* 0x00000000052d02ca */ /* 0x004fe400000e0000 */
[----:B---3--:R-:W-:Y:S01]  /*17dc0*/  @P3 R2UR UR42, R2 ;  /* 0x00000000022a32ca */ /* 0x008fe200000e0000 */
[----:B------:R-:W-:-:S14]  /*17dd0*/  @P3 BRA `(.L_x_1320) ;  /* 0x0000000000243947 */ /* 0x000fdc0003800000 */
[----:B------:R-:W-:Y:S05]  /*17de0*/  @!P0 BRA `(.L_x_1320) ;  /* 0x0000000000208947 */ /* 0x000fea0003800000 */
[----:B------:R-:W-:Y:S02]  /*17df0*/  IMAD.U32 R2, RZ, RZ, UR6 ;  /* 0x00000006ff027e24 */ /* 0x000fe4000f8e00ff */
[----:B------:R-:W-:-:S05]  /*17e00*/  IMAD.U32 R3, RZ, RZ, UR7 ;  /* 0x00000007ff037e24 */ /* 0x000fca000f8e00ff */
[----:B------:R-:W2:Y:S02]  /*17e10*/  LDG.E R2, desc[UR52][R2.64] ;  /* 0x0000003402027981 */ /* 0x000ea4000c1e1900 */
[----:B--2---:R-:W-:Y:S01]  /*17e20*/  R2UR UR5, R2 ;  /* 0x00000000020572ca */ /* 0x004fe200000e0000 */
[----:B------:R-:W-:-:S05]  /*17e30*/  IMAD.U32 R2, RZ, RZ, UR6 ;  /* 0x00000006ff027e24 */ /* 0x000fca000f8e00ff */
[----:B------:R-:W2:Y:S02]  /*17e40*/  LDG.E R5, desc[UR52][R2.64+0x4] ;  /* 0x0000043402057981 */ /* 0x000ea4000c1e1900 */
[----:B--2---:R-:W-:-:S13]  /*17e50*/  R2UR UR42, R5 ;  /* 0x00000000052a72ca */ /* 0x004fda00000e0000 */
[----:B------:R-:W-:-:S12]  /*17e60*/  UIADD3 UR42, -UR5, UR42, URZ ;  /* 0x0000002a052a7290 */ /* 0x000fd8000fffe13f */
.L_x_1320:
[----:B-----5:R-:W-:-:S05]  /*17e70*/  IMAD.IADD R2, R4, 0x1, R0 ;  /* 0x0000000104027824 */ /* 0x020fca00078e0200 */
[----:B------:R0:W-:Y:S01]  /*17e80*/  STL [R1+0x18], R2 ;  /* 0x0000180201007387 */ /* 0x0001e20000100800 */
[----:B------:R-:W-:Y:S05]  /*17e90*/  @!P2 BRA `(.L_x_1321) ;  /* 0x00000000001ca947 */ /* 0x000fea0003800000 */
[----:B------:R-:W-:Y:S02]  /*17ea0*/  ULDC.64 UR4, c[0x0][0xa20] ;  /* 0x0002880000047ab9 */ /* 0x000fe40000000a00 */
[----:B------:R-:W-:-:S06]  /*17eb0*/  UIMAD.WIDE UR4, UR44, 0x4, UR4 ;  /* 0x000000042c0478a5 */ /* 0x000fcc000f8e0204 */
[----:B0-----:R-:W-:Y:S02]  /*17ec0*/  IMAD.U32 R2, RZ, RZ, UR4 ;  /* 0x00000004ff027e24 */ /* 0x001fe4000f8e00ff */
[----:B------:R-:W-:-:S05]  /*17ed0*/  IMAD.U32 R3, RZ, RZ, UR5 ;  /* 0x00000005ff037e24 */ /* 0x000fca000f8e00ff */
[----:B------:R-:W2:Y:S02]  /*17ee0*/  LDG.E R2, desc[UR52][R2.64] ;  /* 0x0000003402027981 */ /* 0x000ea4000c1e1900 */
[----:B--2---:R-:W-:Y:S01]  /*17ef0*/  R2UR UR4, R2 ;  /* 0x00000000020472ca */ /* 0x004fe200000e0000 */
[----:B------:R-:W-:-:S14]  /*17f00*/  BRA `(.L_x_1322) ;  /* 0x0000000000247947 */ /* 0x000fdc0003800000 */
.L_x_1321:
[----:B------:R-:W-:Y:S05]  /*17f10*/  @!P1 BRA `(.L_x_1322) ;  /* 0x0000000000209947 */ /* 0x000fea0003800000 */
[----:B0-----:R-:W-:Y:S02]  /*17f20*/  IMAD.U32 R2, RZ, RZ, UR8 ;  /* 0x00000008ff027e24 */ /* 0x001fe4000f8e00ff */
[----:B------:R-:W-:-:S05]  /*17f30*/  IMAD.U32 R3, RZ, RZ, UR9 ;  /* 0x00000009ff037e24 */ /* 0x000fca000f8e00ff */
[----:B------:R-:W2:Y:S02]  /*17f40*/  LDG.E R2, desc[UR52][R2.64] ;  /* 0x0000003402027981 */ /* 0x000ea4000c1e1900 */
[----:B--2---:R-:W-:Y:S01]  /*17f50*/  R2UR UR5, R2 ;  /* 0x00000000020572ca */ /* 0x004fe200000e0000 */
[----:B------:R-:W-:-:S05]  /*17f60*/  IMAD.U32 R2, RZ, RZ, UR8 ;  /* 0x00000008ff027e24 */ /* 0x000fca000f8e00ff */
[----:B------:R-:W2:Y:S02]  /*17f70*/  LDG.E R4, desc[UR52][R2.64+0x4] ;  /* 0x0000043402047981 */ /* 0x000ea4000c1e1900 */
[----:B--2---:R-:W-:-:S13]  /*17f80*/  R2UR UR4, R4 ;  /* 0x00000000040472ca */ /* 0x004fda00000e0000 */
[----:B------:R-:W-:-:S12]  /*17f90*/  UIADD3 UR4, -UR5, UR4, URZ ;  /* 0x0000000405047290 */ /* 0x000fd8000fffe13f */
.L_x_1322:
[----:B0-----:R-:W2:Y:S01]  /*17fa0*/  LDL.LU R2, [R1+0x14] ;  /* 0x0000140001027983 */ /* 0x001ea20000300800 */
[----:B------:R-:W-:Y:S01]  /*17fb0*/  ULDC UR5, c[0x0][0x448] ;  /* 0x0001120000057ab9 */ /* 0x000fe20000000800 */
[----:B------:R-:W-:Y:S01]  /*17fc0*/  R2UR UR13, R0 ;  /* 0x00000000000d72ca */ /* 0x000fe200000e0000 */
[----:B------:R-:W-:-:S06]  /*17fd0*/  UISETP.NE.AND UP0, UPT, UR5, 0x1, UPT ;  /* 0x000000010500788c */ /* 0x000fcc000bf05270 */
[----:B------:R-:W-:Y:S02]  /*17fe0*/  PLOP3.LUT P0, PT, PT, PT, UP0, 0x80, 0x0 ;  /* 0x000000000000781c */ /* 0x000fe40003f0f008 */
[----:B------:R-:W-:-:S03]  /*17ff0*/  PLOP3.LUT P1, PT, PT, PT, UP0, 0x80, 0x0 ;  /* 0x000000000000781c */ /* 0x000fc60003f2f008 */
[----:B------:R-:W-:Y:S01]  /*18000*/  @UP0 ULDC UR5, c[0x0][0x44c] ;  /* 0x0001130000050ab9 */ /* 0x000fe20000000800 */
[----:B------:R-:W-:-:S04]  /*18010*/  UIADD3 UR13, -UR13, UR4, URZ ;  /* 0x000000040d0d7290 */ /* 0x000fc8000fffe13f */
[----:B------:R-:W-:Y:S01]  /*18020*/  UIADD3 UR7, UR13, 0x1, -UR42 ;  /* 0x000000010d077890 */ /* 0x000fe2000fffe82a */
[----:B--2---:R-:W-:-:S04]  /*18030*/  IMAD.SHL.U32 R2, R2, 0x80, RZ ;  /* 0x0000008002027824 */ /* 0x004fc800078e00ff */
[----:B------:R-:W-:Y:S01]  /*18040*/  VIADD R0, R2, 0x7f ;  /* 0x0000007f02007836 */ /* 0x000fe20000000000 */
[----:B------:R0:W-:Y:S04]  /*18050*/  STL [R1+0x14], R2 ;  /* 0x0000140201007387 */ /* 0x0001e80000100800 */
[C---:B------:R-:W-:Y:S01]  /*18060*/  R2UR UR6, R0.reuse ;  /* 0x00000000000672ca */ /* 0x040fe200000e0000 */
[----:B------:R-:W-:Y:S01]  /*18070*/  @P0 IMAD.HI.U32 R0, R0, UR5, RZ ;  /* 0x0000000500000c27 */ /* 0x000fe2000f8e00ff */
[----:B------:R-:W-:-:S04]  /*18080*/  @UP0 ULDC UR5, c[0x0][0x450] ;  /* 0x0001140000050ab9 */ /* 0x000fc80000000800 */
[----:B------:R-:W-:Y:S01]  /*18090*/  @P0 SHF.R.U32.HI R0, RZ, UR5, R0 ;  /* 0x00000005ff000c19 */ /* 0x000fe20008011600 */
[----:B------:R-:W-:Y:S02]  /*180a0*/  ULDC.64 UR4, c[0x0][0x9e0] ;  /* 0x0002780000047ab9 */ /* 0x000fe40000000a00 */
[----:B------:R-:W-:Y:S01]  /*180b0*/  UISETP.GE.AND UP1, UPT, UR5, 0x1, UPT ;  /* 0x000000010500788c */ /* 0x000fe2000bf26270 */
[----:B------:R-:W-:-:S05]  /*180c0*/  @P1 R2UR UR6, R0 ;  /* 0x00000000000612ca */ /* 0x000fca00000e0000 */
[----:B------:R-:W-:-:S08]  /*180d0*/  PLOP3.LUT P1, PT, PT, PT, UP1, 0x80, 0x0 ;  /* 0x000000000000781c */ /* 0x000fd00003f2f018 */
[----:B------:R-:W-:-:S04]  /*180e0*/  UIADD3 UR6, UR7, UR6, URZ ;  /* 0x0000000607067290 */ /* 0x000fc8000fffe03f */
[----:B------:R-:W-:Y:S01]  /*180f0*/  UIADD3 UR4, UR6, UR4, URZ ;  /* 0x0000000406047290 */ /* 0x000fe2000fffe03f */
[----:B0-----:R-:W-:Y:S11]  /*18100*/  @!P1 BRA `(.L_x_1323) ;  /* 0x0000000000449947 */ /* 0x001ff60003800000 */
        /* <DEDUP_REMOVED lines=10> */
.L_x_1324:
[----:B------:R-:W-:-:S11]  /*181b0*/  UISETP.NE.AND UP1, UPT, UR5, 0x1, UPT ;  /* 0x000000010500788c */ /* 0x000fd6000bf25270 */
[----:B------:R-:W-:Y:S02]  /*181c0*/  @UP1 ULDC.64 UR10, c[0x0][0x9e8] ;  /* 0x00027a00000a1ab9 */ /* 0x000fe40000000a00 */
[----:B------:R-:W-:-:S04]  /*181d0*/  UIMAD.WIDE.U32 UR6, UR8, UR10, URZ ;  /* 0x0000000a080672a5 */ /* 0x000fc8000f8e003f */
[----:B------:R-:W-:-:S12]  /*181e0*/  @UP1 USHF.R.U32.HI UR8, URZ, UR11, UR7 ;  /* 0x0000000b3f081299 */ /* 0x000fd80008011607 */
.L_x_1325:
[----:B------:R-:W-:-:S04]  /*181f0*/  UIMAD UR8, UR8, UR5, UR5 ;  /* 0x00000005080872a4 */ /* 0x000fc8000f8e0205 */
[----:B------:R-:W-:-:S04]  /*18200*/  UISETP.LT.AND UP1, UPT, UR4, UR8, UPT ;  /* 0x000000080400728c */ /* 0x000fc8000bf21270 */
[----:B------:R-:W-:-:S12]  /*18210*/  USEL UR4, UR4, UR8, UP1 ;  /* 0x0000000804047287 */ /* 0x000fd80008800000 */
.L_x_1323:
[----:B------:R-:W-:Y:S01]  /*18220*/  R2UR UR12, R2 ;  /* 0x00000000020c72ca */ /* 0x000fe200000e0000 */
[----:B------:R-:W-:Y:S02]  /*18230*/  UIADD3 UR6, UR13, 0x9f, URZ ;  /* 0x0000009f0d067890 */ /* 0x000fe4000fffe03f */
[----:B------:R-:W-:Y:S01]  /*18240*/  UIADD3 UR8, UR4, 0x9f, URZ ;  /* 0x0000009f04087890 */ /* 0x000fe2000fffe03f */
[----:B------:R-:W-:Y:S01]  /*18250*/  @UP0 ULDC UR10, c[0x0][0x44c] ;  /* 0x00011300000a0ab9 */ /* 0x000fe20000000800 */
[----:B------:R-:W-:Y:S01]  /*18260*/  UIMAD.WIDE UR6, UR6, 0x66666667, URZ ;  /* 0x66666667060678a5 */ /* 0x000fe2000f8e023f */
[----:B------:R-:W-:Y:S01]  /*18270*/  @UP0 ULDC UR14, c[0x0][0x450] ;  /* 0x00011400000e0ab9 */ /* 0x000fe20000000800 */
[----:B------:R-:W-:Y:S02]  /*18280*/  UIMAD.WIDE UR8, UR8, 0x66666667, URZ ;  /* 0x66666667080878a5 */ /* 0x000fe4000f8e023f */
[----:B------:R-:W-:-:S04]  /*18290*/  USHF.R.U32.HI UR4, URZ, 0x1f, UR7 ;  /* 0x0000001f3f047899 */ /* 0x000fc80008011607 */
[----:B------:R-:W-:Y:S02]  /*182a0*/  UIMAD.WIDE.U32 UR10, UR12, UR10, URZ ;  /* 0x0000000a0c0a72a5 */ /* 0x000fe4000f8e003f */
[----:B------:R-:W-:Y:S02]  /*182b0*/  USHF.R.U32.HI UR6, URZ, 0x1f, UR9 ;  /* 0x0000001f3f067899 */ /* 0x000fe40008011609 */
[----:B------:R-:W-:Y:S02]  /*182c0*/  @UP0 USHF.R.U32.HI UR12, URZ, UR14, UR11 ;  /* 0x0000000e3f0c0299 */ /* 0x000fe4000801160b */
[----:B------:R-:W-:Y:S02]  /*182d0*/  ULEA.HI.SX32 UR4, UR7, UR4, 0x1a ;  /* 0x0000000407047291 */ /* 0x000fe4000f8fd23f */
[----:B------:R-:W-:Y:S02]  /*182e0*/  UIADD3 UR12, UR12, UR13, -UR42 ;  /* 0x0000000d0c0c7290 */ /* 0x000fe4000fffe82a */
[----:B------:R-:W-:Y:S01]  /*182f0*/  ULEA.HI.SX32 UR6, UR9, UR6, 0x1a ;  /* 0x0000000609067291 */ /* 0x000fe2000f8fd23f */
[----:B------:R-:W-:-:S02]  /*18300*/  ULDC UR7, c[0x0][0x9dc] ;  /* 0x0002770000077ab9 */ /* 0x000fc40000000800 */
[----:B------:R-:W-:Y:S02]  /*18310*/  UIADD3 UR7, UR12, -UR7, URZ ;  /* 0x800000070c077290 */ /* 0x000fe4000fffe03f */
[----:B------:R-:W-:-:S04]  /*18320*/  UISETP.LT.AND UP0, UPT, UR4, UR6, UPT ;  /* 0x000000060400728c */ /* 0x000fc8000bf01270 */
[----:B------:R-:W-:Y:S01]  /*18330*/  USEL UR40, UR4, UR6, UP0 ;  /* 0x0000000604287287 */ /* 0x000fe20008000000 */
[----:B------:R-:W-:Y:S01]  /*18340*/  IMAD.U32 R0, RZ, RZ, UR7 ;  /* 0x00000007ff007e24 */ /* 0x000fe2000f8e00ff */
[----:B------:R-:W-:Y:S10]  /*18350*/  @!P1 BRA `(.L_x_1326) ;  /* 0x0000000000409947 */ /* 0x000ff40003800000 */
        /* <DEDUP_REMOVED lines=10> */
.L_x_1327:
[----:B------:R-:W-:-:S11]  /*18400*/  UISETP.NE.AND UP0, UPT, UR5, 0x1, UPT ;  /* 0x000000010500788c */ /* 0x000fd6000bf05270 */
[----:B------:R-:W-:Y:S02]  /*18410*/  @UP0 ULDC.64 UR8, c[0x0][0x9e8] ;  /* 0x00027a0000080ab9 */ /* 0x000fe40000000a00 */
[----:B------:R-:W-:-:S04]  /*18420*/  UIMAD.WIDE.U32 UR6, UR12, UR8, URZ ;  /* 0x000000080c0672a5 */ /* 0x000fc8000f8e003f */
[----:B------:R-:W-:-:S12]  /*18430*/  @UP0 USHF.R.U32.HI UR12, URZ, UR9, UR7 ;  /* 0x000000093f0c0299 */ /* 0x000fd80008011607 */
.L_x_1328:
[----:B------:R-:W-:-:S06]  /*18440*/  UIMAD UR5, UR12, UR5, URZ ;  /* 0x000000050c0572a4 */ /* 0x000fcc000f8e023f */
[----:B------:R-:W-:-:S07]  /*18450*/  VIMNMX R0, R0, UR5, !PT ;  /* 0x0000000500007c48 */ /* 0x000fce000ffe0100 */
.L_x_1326:
[----:B------:R-:W-:Y:S01]  /*18460*/  IMAD.HI R0, R0, 0x66666667, RZ ;  /* 0x6666666700007827 */ /* 0x000fe200078e02ff */
[----:B------:R-:W-:Y:S04]  /*18470*/  BSSY B7, `(.L_x_1329) ;  /* 0x000037e000077945 */ /* 0x000fe80003800000 */
[----:B------:R-:W-:-:S04]  /*18480*/  SHF.R.U32.HI R3, RZ, 0x1f, R0 ;  /* 0x0000001fff037819 */ /* 0x000fc80000011600 */
[----:B------:R-:W-:-:S04]  /*18490*/  LEA.HI.SX32 R3, R0, R3, 0x1a ;  /* 0x0000000300037211 */ /* 0x000fc800078fd2ff */
[----:B------:R-:W-:-:S04]  /*184a0*/  VIMNMX R2, RZ, R3, !PT ;  /* 0x00000003ff027248 */ /* 0x000fc80007fe0100 */
[----:B------:R-:W-:Y:S01]  /*184b0*/  ISETP.LT.AND P0, PT, R2, UR40, PT ;  /* 0x0000002802007c0c */ /* 0x000fe2000bf01270 */
[----:B------:R0:W-:-:S12]  /*184c0*/  STL [R1+0xc], R2 ;  /* 0x00000c0201007387 */ /* 0x0001d80000100800 */
[----:B0-----:R-:W-:Y:S05]  /*184d0*/  @P0 BRA `(.L_x_1330) ;  /* 0x0000000000480947 */ /* 0x001fea0003800000 */
        /* <DEDUP_REMOVED lines=18> */
.L_x_1330:
        /* <DEDUP_REMOVED lines=20> */
.L_x_1333:
[----:B------:R-:W-:Y:S05]  /*18740*/  BSYNC B6 ;  /* 0x0000000000067941 */ /* 0x000fea0003800000 */
.L_x_1332:
        /* <DEDUP_REMOVED lines=22> */
.L_x_1335:
[----:B------:R-:W-:Y:S05]  /*188b0*/  BSYNC B6 ;  /* 0x0000000000067941 */ /* 0x000fea0003800000 */
.L_x_1334:
        /* <DEDUP_REMOVED lines=20> */
.L_x_1337:
[----:B------:R-:W-:Y:S05]  /*18a00*/  BSYNC B6 ;  /* 0x0000000000067941 */ /* 0x000fea0003800000 */
.L_x_1336:
        /* <DEDUP_REMOVED lines=19> */
.L_x_1339:
[----:B------:R-:W-:Y:S05]  /*18b40*/  BSYNC B6 ;  /* 0x0000000000067941 */ /* 0x000fea0003800000 */
.L_x_1338:
        /* <DEDUP_REMOVED lines=8> */
[----:B------:R-:W-:Y:S01]  /*18bd0*/  IMAD.U32 R3, RZ, RZ, UR5 ;  /* 0x00000005ff037e24 */ /* 0x000fe2000f8e00ff */
[----:B------:R-:W0:Y:S01]  /*18be0*/  S2R R0, SR_TID.X ;  /* 0x0000000000007919 */ /* 0x000e220000002100 */
[----:B------:R-:W-:-:S03]  /*18bf0*/  ULDC.64 UR4, c[0x0][0xa08] ;  /* 0x0002820000047ab9 */ /* 0x000fc60000000a00 */
[----:B------:R1:W2:Y:S02]  /*18c00*/  @P0 LDG.E R8, desc[UR52][R2.64] ;  /* 0x0000003402080981 */ /* 0x0002a4000c1e1900 */
[----:B-1----:R-:W1:Y:S01]  /*18c10*/  LDC.64 R2, c[0x0][0x418] ;  /* 0x00010600ff027b82 */ /* 0x002e620000000a00 */
[----:B0-----:R-:W-:-:S04]  /*18c20*/  SHF.R.U32.HI R0, RZ, 0x5, R0 ;  /* 0x00000005ff007819 */ /* 0x001fc80000011600 */
[----:B------:R-:W-:Y:S02]  /*18c30*/  LOP3.LUT R0, R0, 0x3, RZ, 0xc0, !PT ;  /* 0x0000000300007812 */ /* 0x000fe400078ec0ff */
[----:B-1----:R-:W-:Y:S01]  /*18c40*/  LOP3.LUT P0, RZ, R2, UR4, RZ, 0xfc, !PT ;  /* 0x0000000402ff7c12 */ /* 0x002fe2000f80fcff */
[----:B------:R-:W-:-:S03]  /*18c50*/  UMOV UR4, 0xffffffff ;  /* 0xffffffff00047882 */ /* 0x000fc60000000000 */
[----:B------:R-:W-:Y:S02]  /*18c60*/  LOP3.LUT P0, RZ, R3, UR5, RZ, 0xfc, P0 ;  /* 0x0000000503ff7c12 */ /* 0x000fe4000800fcff */
[----:B--2---:R-:W-:Y:S01]  /*18c70*/  SHF.R.S32.HI R9, RZ, 0x1f, R8 ;  /* 0x0000001fff097819 */ /* 0x004fe20000011408 */
[----:B------:R0:W-:Y:S01]  /*18c80*/  STL [R1+0x4], R8 ;  /* 0x0000040801007387 */ /* 0x0001e20000100800 */
[----:B------:R-:W-:-:S03]  /*18c90*/  SEL R17, R8, RZ, !P0 ;  /* 0x000000ff08117207 */ /* 0x000fc60004000000 */
[----:B------:R0:W-:Y:S01]  /*18ca0*/  STL [R1+0x8], R9 ;  /* 0x0000080901007387 */ /* 0x0001e20000100800 */
[----:B------:R-:W-:Y:S05]  /*18cb0*/  BRA.DIV UR4, `(.L_x_1340) ;  /* 0x0000004204e07947 */ /* 0x000fea000b800000 */
[----:B------:R1:W2:Y:S02]  /*18cc0*/  SHFL.IDX PT, R14, R0, RZ, 0x1f ;  /* 0x00001fff000e7589 */ /* 0x0002a400000e0000 */
.L_x_1417:
        /* <DEDUP_REMOVED lines=10> */
.L_x_1420:
[----:B------:R-:W-:Y:S05]  /*18d70*/  @!P6 BRA `(.L_x_1341) ;  /* 0x0000000400a8e947 */ /* 0x000fea0003800000 */
[----:B------:R-:W-:-:S04]  /*18d80*/  ISETP.NE.U32.AND P0, PT, R2, RZ, PT ;  /* 0x000000ff0200720c */ /* 0x000fc80003f05070 */
[----:B------:R-:W-:-:S13]  /*18d90*/  ISETP.NE.AND.EX P0, PT, R3, RZ, PT, P0 ;  /* 0x000000ff0300720c */ /* 0x000fda0003f05300 */
[----:B------:R-:W-:Y:S05]  /*18da0*/  @!P0 BRA `(.L_x_1343) ;  /* 0x0000000000448947 */ /* 0x000fea0003800000 */
        /* <DEDUP_REMOVED lines=17> */
.L_x_1343:
        /* <DEDUP_REMOVED lines=8> */
.L_x_1421:
        /* <DEDUP_REMOVED lines=8> */
.L_x_1345:
[----:B------:R-:W2:Y:S01]  /*18fc0*/  LDL R5, [R1+0x18] ;  /* 0x0000180001057983 */ /* 0x000ea20000100800 */
[----:B------:R-:W-:Y:S01]  /*18fd0*/  IMAD R2, R19, 0x7800, R18 ;  /* 0x0000780013027824 */ /* 0x000fe200078e0212 */
[----:B------:R-:W-:Y:S01]  /*18fe0*/  R2UR UR33, R4 ;  /* 0x00000000042172ca */ /* 0x000fe200000e0000 */
[----:B------:R-:W-:Y:S01]  /*18ff0*/  UIADD3 UR4, UP0, UR46, 0x470, URZ ;  /* 0x000004702e047890 */ /* 0x000fe2000ff1e03f */
[----:B-----5:R-:W-:Y:S01]  /*19000*/  R2UR UR37, R17 ;  /* 0x00000000112572ca */ /* 0x020fe200000e0000 */
[----:B------:R-:W-:Y:S01]  /*19010*/  UMOV UR6, 0x0 ;  /* 0x0000000000067882 */ /* 0x000fe20000000000 */
[----:B------:R-:W-:Y:S01]  /*19020*/  R2UR UR8, R2 ;  /* 0x00000000020872ca */ /* 0x000fe200000e0000 */
[----:B------:R-:W-:Y:S01]  /*19030*/  UIADD3.X UR5, URZ, UR47, URZ, UP0, !UPT ;  /* 0x0000002f3f057290 */ /* 0x000fe200087fe43f */
[----:B------:R-:W-:Y:S01]  /*19040*/  UMOV UR7, 0x14f00000 ;  /* 0x14f0000000077882 */ /* 0x000fe20000000000 */
[----:B------:R-:W-:Y:S01]  /*19050*/  UMOV UR34, URZ ;  /* 0x0000003f00227c82 */ /* 0x000fe20008000000 */
[----:B------:R-:W-:Y:S01]  /*19060*/  UMOV UR18, 0x40 ;  /* 0x0000004000127882 */ /* 0x000fe20000000000 */
[----:B------:R-:W-:Y:S01]  /*19070*/  UMOV UR20, UR36 ;  /* 0x0000002400147c82 */ /* 0x000fe20008000000 */
[----:B------:R-:W-:Y:S01]  /*19080*/  UMOV UR10, 0x80 ;  /* 0x00000080000a7882 */ /* 0x000fe20000000000 */
[----:B------:R-:W-:-:S02]  /*19090*/  UMOV UR12, UR36 ;  /* 0x00000024000c7c82 */ /* 0x000fc40008000000 */
[----:B------:R-:W-:Y:S02]  /*190a0*/  UIADD3 UR33, UR33, 0x33470, URZ ;  /* 0x0003347021217890 */ /* 0x000fe4000fffe03f */
[----:B------:R-:W-:Y:S01]  /*190b0*/  UMOV UR21, UR37 ;  /* 0x0000002500157c82 */ /* 0x000fe20008000000 */
[----:B------:R-:W-:Y:S01]  /*190c0*/  UMOV UR13, UR37 ;  /* 0x00000025000d7c82 */ /* 0x000fe20008000000 */
[----:B------:R-:W-:Y:S02]  /*190d0*/  UIADD3 UR32, UR8, 0xf200, URZ ;  /* 0x0000f20008207890 */ /* 0x000fe4000fffe03f */
[----:B------:R-:W-:Y:S02]  /*190e0*/  UIADD3 UR16, UR8, 0x11a00, URZ ;  /* 0x00011a0008107890 */ /* 0x000fe4000fffe03f */
[----:B------:R-:W-:Y:S01]  /*190f0*/  UIADD3 UR8, UR8, 0x14200, URZ ;  /* 0x0001420008087890 */ /* 0x000fe2000fffe03f */
[----:B------:R-:W-:Y:S01]  /*19100*/  UMOV UR17, UR33 ;  /* 0x0000002100117c82 */ /* 0x000fe20008000000 */
[----:B------:R-:W-:Y:S01]  /*19110*/  UMOV UR9, UR33 ;  /* 0x0000002100097c82 */ /* 0x000fe20008000000 */
[----:B--2---:R-:W-:-:S05]  /*19120*/  IMAD R0, R0, 0xa0, R5 ;  /* 0x000000a000007824 */ /* 0x004fca00078e0205 */
[----:B------:R-:W-:-:S13]  /*19130*/  R2UR UR35, R0 ;  /* 0x00000000002372ca */ /* 0x000fda00000e0000 */
[----:B------:R-:W-:Y:S01]  /*19140*/  UMOV UR19, UR35 ;  /* 0x0000002300137c82 */ /* 0x000fe20008000000 */
[----:B------:R-:W-:Y:S01]  /*19150*/  UMOV UR11, UR35 ;  /* 0x00000023000b7c82 */ /* 0x000fe20008000000 */
[----:B------:R1:W-:Y:S01]  /*19160*/  UTMALDG.4D [UR32], [UR4], desc[UR6] ;  /* 0x00000620040075b4 */ /* 0x0003e20008019000 */
[----:B------:R1:W-:Y:S01]  /*19170*/  UTMALDG.4D [UR16], [UR4], desc[UR6] ;  /* 0x00000610040075b4 */ /* 0x0003e20008019000 */
[----:B------:R1:W-:Y:S01]  /*19180*/  UTMALDG.4D [UR8], [UR4], desc[UR6] ;  /* 0x00000608040075b4 */ /* 0x0003e20008019000 */
[----:B------:R-:W2:Y:S02]  /*19190*/  SYNCS.PHASECHK.TRANS64.TRYWAIT P0, [R4+URZ+0x33440], R3 ;  /* 0x03344003040075a7 */ /* 0x000ea4000800017f */
[----:B-12---:R-:W-:Y:S05]  /*191a0*/  @!P0 BRA `(.L_x_1346) ;  /* 0x0000003c00f88947 */ /* 0x006fea0003800000 */
.L_x_1422:
        /* <DEDUP_REMOVED lines=8> */
.L_x_1347:
        /* <DEDUP_REMOVED lines=31> */
.L_x_1341:
[----:B------:R-:W-:Y:S05]  /*19420*/  WARPSYNC.ALL ;  /* 0x0000000000007948 */ /* 0x000fea0003800000 */
[----:B-1----:R-:W-:Y:S01]  /*19430*/  VIADD R0, R18, 0x1e200 ;  /* 0x0001e20012007836 */ /* 0x002fe20000000000 */
[----:B------:R-:W-:Y:S01]  /*19440*/  USHF.R.S32.HI UR4, URZ, 0x1f, UR45 ;  /* 0x0000001f3f047899 */ /* 0x000fe2000801142d */
[----:B------:R-:W-:Y:S03]  /*19450*/  BAR.SYNC.DEFER_BLOCKING 0x8, 0x180 ;  /* 0x0206000000007b1d */ /* 0x000fe60000010000 */
[----:B------:R-:W-:-:S03]  /*19460*/  LOP3.LUT P0, RZ, R0, 0x1bf, RZ, 0xc0, !PT ;  /* 0x000001bf00ff7812 */ /* 0x000fc6000780c0ff */
[----:B------:R-:W-:Y:S01]  /*19470*/  ULDC.64 UR6, c[0x0][0x298] ;  /* 0x0000a60000067ab9 */ /* 0x000fe20000000a00 */
[----:B------:R-:W-:Y:S01]  /*19480*/  BSSY B6, `(.L_x_1348) ;  /* 0x0000016000067945 */ /* 0x000fe20003800000 */
[----:B------:R-:W-:Y:S02]  /*19490*/  UIMAD UR4, UR4, UR6, URZ ;  /* 0x00000006040472a4 */ /* 0x000fe4000f8e023f */
[----:B------:R-:W-:Y:S02]  /*194a0*/  UIMAD.WIDE.U32 UR48, UR45, UR6, URZ ;  /* 0x000000062d3072a5 */ /* 0x000fe4000f8e003f */
[----:B------:R-:W-:-:S04]  /*194b0*/  UIMAD UR4, UR45, UR7, UR4 ;  /* 0x000000072d0472a4 */ /* 0x000fc8000f8e0204 */
[----:B------:R-:W-:Y:S01]  /*194c0*/  UIADD3 UR37, UR49, UR4, URZ ;  /* 0x0000000431257290 */ /* 0x000fe2000fffe03f */
[----:B------:R-:W-:Y:S11]  /*194d0*/  @!P0 BRA `(.L_x_1349) ;  /* 0x0000000000408947 */ /* 0x000ff60003800000 */
        /* <DEDUP_REMOVED lines=16> */
.L_x_1349:
[----:B------:R-:W-:Y:S05]  /*195e0*/  BSYNC B6 ;  /* 0x0000000000067941 */ /* 0x000fea0003800000 */
.L_x_1348:
[----:B------:R-:W2:Y:S01]  /*195f0*/  LDL R11, [R1+0x14] ;  /* 0x00001400010b7983 */ /* 0x000ea20000100800 */
[----:B0-----:R-:W0:Y:S01]  /*19600*/  LDC R8, c[0x0][0x448] ;  /* 0x00011200ff087b82 */ /* 0x001e220000000800 */
[----:B------:R-:W1:Y:S01]  /*19610*/  S2R R2, SR_TID.X ;  /* 0x0000000000027919 */ /* 0x000e620000002100 */
[----:B------:R-:W-:Y:S01]  /*19620*/  USHF.R.S32.HI UR4, URZ, 0x1f, UR36 ;  /* 0x0000001f3f047899 */ /* 0x000fe20008011424 */
[----:B------:R-:W-:Y:S01]  /*19630*/  ULDC.64 UR10, c[0x0][0xa00] ;  /* 0x00028000000a7ab9 */ /* 0x000fe20000000a00 */
[----:B------:R-:W-:Y:S01]  /*19640*/  ULDC.64 UR8, c[0x0][0x2d8] ;  /* 0x0000b60000087ab9 */ /* 0x000fe20000000a00 */
[----:B0-----:R-:W-:Y:S02]  /*19650*/  ISETP.NE.AND P0, PT, R8, 0x1, PT ;  /* 0x000000010800780c */ /* 0x001fe40003f05270 */
[C---:B-1----:R-:W-:Y:S01]  /*19660*/  LOP3.LUT R0, R2.reuse, 0x7f, RZ, 0xc0, !PT ;  /* 0x0000007f02007812 */ /* 0x042fe200078ec0ff */
[----:B------:R-:W-:-:S10]  /*19670*/  IMAD.SHL.U32 R2, R2, 0x20, RZ ;  /* 0x0000002002027824 */ /* 0x000fd400078e00ff */
[----:B------:R-:W0:Y:S01]  /*19680*/  @P0 LDC R3, c[0x0][0x44c] ;  /* 0x00011300ff030b82 */ /* 0x000e220000000800 */
[----:B------:R-:W-:-:S04]  /*19690*/  SHF.R.U32.HI R0, RZ, 0x2, R0 ;  /* 0x00000002ff007819 */ /* 0x000fc80000011600 */
[----:B------:R-:W-:-:S03]  /*196a0*/  LOP3.LUT R2, R0, 0x60, R2, 0xf8, !PT ;  /* 0x0000006000027812 */ /* 0x000fc600078ef802 */
[----:B------:R-:W1:Y:S01]  /*196b0*/  @P0 LDC R0, c[0x0][0x450] ;  /* 0x00011400ff000b82 */ /* 0x000e620000000800 */
[----:B------:R-:W3:Y:S01]  /*196c0*/  S2R R9, SR_TID.X ;  /* 0x0000000000097919 */ /* 0x000ee20000002100 */
[----:B------:R-:W-:Y:S02]  /*196d0*/  UISETP.NE.U32.AND UP0, UPT, UR10, URZ, UPT ;  /* 0x0000003f0a00728c */ /* 0x000fe4000bf05070 */
[----:B------:R-:W-:Y:S02]  /*196e0*/  UIMAD UR7, UR4, UR8, URZ ;  /* 0x00000008040772a4 */ /* 0x000fe4000f8e023f */
[----:B------:R-:W-:Y:S02]  /*196f0*/  UISETP.NE.AND.EX UP0, UPT, UR11, URZ, UPT, UP0 ;  /* 0x0000003f0b00728c */ /* 0x000fe4000bf05300 */
[----:B------:R-:W-:Y:S01]  /*19700*/  USHF.R.S32.HI UR6, URZ, 0x1f, UR44 ;  /* 0x0000001f3f067899 */ /* 0x000fe2000801142c */
[----:B------:R-:W-:Y:S01]  /*19710*/  UMOV UR4, UR48 ;  /* 0x0000003000047c82 */ /* 0x000fe20008000000 */
[----:B------:R-:W-:Y:S01]  /*19720*/  UMOV UR5, UR37 ;  /* 0x0000002500057c82 */ /* 0x000fe20008000000 */
[----:B------:R-:W-:-:S02]  /*19730*/  UIMAD UR7, UR36, UR9, UR7 ;  /* 0x00000009240772a4 */ /* 0x000fc4000f8e0207 */
[----:B------:R-:W-:Y:S02]  /*19740*/  UIMAD.WIDE.U32 UR4, UR36, UR8, UR4 ;  /* 0x00000008240472a5 */ /* 0x000fe4000f8e0004 */
[----:B------:R-:W-:Y:S01]  /*19750*/  USEL UR6, UR6, URZ, !UP0 ;  /* 0x0000003f06067287 */ /* 0x000fe2000c000000 */
[----:B------:R-:W-:Y:S01]  /*19760*/  ULDC.64 UR8, c[0x0][0x2e0] ;  /* 0x0000b80000087ab9 */ /* 0x000fe20000000a00 */
[----:B------:R-:W-:Y:S02]  /*19770*/  UIADD3 UR5, UR5, UR7, URZ ;  /* 0x0000000705057290 */ /* 0x000fe4000fffe03f */
[----:B------:R-:W-:Y:S02]  /*19780*/  USEL UR7, UR44, URZ, !UP0 ;  /* 0x0000003f2c077287 */ /* 0x000fe4000c000000 */
[----:B------:R-:W-:Y:S02]  /*19790*/  UIMAD UR6, UR6, UR8, URZ ;  /* 0x00000008060672a4 */ /* 0x000fe4000f8e023f */
[----:B------:R-:W-:-:S02]  /*197a0*/  UIMAD.WIDE.U32 UR4, UR7, UR8, UR4 ;  /* 0x00000008070472a5 */ /* 0x000fc4000f8e0004 */
[----:B------:R-:W-:-:S04]  /*197b0*/  UIMAD UR6, UR7, UR9, UR6 ;  /* 0x00000009070672a4 */ /* 0x000fc8000f8e0206 */
[----:B------:R-:W-:Y:S01]  /*197c0*/  UIADD3 UR6, UR5, UR6, URZ ;  /* 0x0000000605067290 */ /* 0x000fe2000fffe03f */
[----:B------:R-:W-:Y:S02]  /*197d0*/  IMAD.U32 R6, RZ, RZ, UR4 ;  /* 0x00000004ff067e24 */ /* 0x000fe4000f8e00ff */
[----:B------:R-:W-:Y:S01]  /*197e0*/  IMAD.U32 R7, RZ, RZ, UR5 ;  /* 0x00000005ff077e24 */ /* 0x000fe2000f8e00ff */
[----:B------:R-:W-:Y:S01]  /*197f0*/  ULDC.64 UR4, c[0x0][0x2d0] ;  /* 0x0000b40000047ab9 */ /* 0x000fe20000000a00 */
[----:B---3--:R-:W-:-:S05]  /*19800*/  IMAD.SHL.U32 R9, R9, 0x10, RZ ;  /* 0x0000001009097824 */ /* 0x008fca00078e00ff */
[----:B------:R-:W-:-:S04]  /*19810*/  LOP3.LUT R9, R9, 0x30, RZ, 0xc0, !PT ;  /* 0x0000003009097812 */ /* 0x000fc800078ec0ff */
[C---:B------:R-:W-:Y:S02]  /*19820*/  LOP3.LUT R12, R9.reuse, 0x40, RZ, 0xfc, !PT ;  /* 0x00000040090c7812 */ /* 0x040fe400078efcff */
[----:B------:R-:W-:Y:S01]  /*19830*/  LOP3.LUT R9, R9, 0x80, RZ, 0xfc, !PT ;  /* 0x0000008009097812 */ /* 0x000fe200078efcff */
[----:B--2---:R-:W-:-:S04]  /*19840*/  IMAD.IADD R2, R2, 0x1, R11 ;  /* 0x0000000102027824 */ /* 0x004fc800078e020b */
[----:B0-----:R-:W-:-:S04]  /*19850*/  @P0 IMAD.HI.U32 R3, R2, R3, RZ ;  /* 0x0000000302030227 */ /* 0x001fc800078e00ff */
[----:B------:R-:W-:Y:S01]  /*19860*/  IMAD.MOV.U32 R4, RZ, RZ, R2 ;  /* 0x000000ffff047224 */ /* 0x000fe200078e0002 */
[----:B-1----:R-:W-:-:S04]  /*19870*/  @P0 SHF.R.U32.HI R4, RZ, R0, R3 ;  /* 0x00000000ff040219 */ /* 0x002fc80000011603 */
[--C-:B------:R-:W-:Y:S01]  /*19880*/  SHF.R.S32.HI R5, RZ, 0x1f, R4.reuse ;  /* 0x0000001fff057819 */ /* 0x100fe20000011404 */
[----:B------:R-:W-:Y:S02]  /*19890*/  IMAD.MOV R0, RZ, RZ, -R4 ;  /* 0x000000ffff007224 */ /* 0x000fe400078e0a04 */
[----:B------:R-:W-:Y:S02]  /*198a0*/  IMAD.U32 R3, RZ, RZ, UR6 ;  /* 0x00000006ff037e24 */ /* 0x000fe4000f8e00ff */
[----:B------:R-:W-:Y:S02]  /*198b0*/  IMAD R0, R8, R0, R2 ;  /* 0x0000000008007224 */ /* 0x000fe400078e0202 */
[----:B------:R-:W-:Y:S02]  /*198c0*/  IMAD.MOV.U32 R2, RZ, RZ, R6 ;  /* 0x000000ffff027224 */ /* 0x000fe400078e0006 */
[----:B------:R-:W-:Y:S02]  /*198d0*/  IMAD R5, R5, UR4, RZ ;  /* 0x0000000405057c24 */ /* 0x000fe4000f8e02ff */
[----:B------:R-:W-:-:S04]  /*198e0*/  IMAD.WIDE.U32 R2, R4, UR4, R2 ;  /* 0x0000000404027c25 */ /* 0x000fc8000f8e0002 */
[----:B------:R-:W-:Y:S01]  /*198f0*/  IMAD R5, R4, UR5, R5 ;  /* 0x0000000504057c24 */ /* 0x000fe2000f8e0205 */
[----:B------:R-:W-:Y:S01]  /*19900*/  SHF.R.S32.HI R4, RZ, 0x1f, R0 ;  /* 0x0000001fff047819 */ /* 0x000fe20000011400 */
[----:B------:R-:W-:Y:S02]  /*19910*/  ULDC.64 UR4, c[0x0][0x2c8] ;  /* 0x0000b20000047ab9 */ /* 0x000fe40000000a00 */
        /* <DEDUP_REMOVED lines=17> */
[----:B------:R-:W2:Y:S01]  /*19a30*/  LDL.LU R11, [R1+0x14] ;  /* 0x00001400010b7983 */ /* 0x000ea20000300800 */
[----:B------:R-:W0:Y:S03]  /*19a40*/  S2R R5, SR_TID.X ;  /* 0x0000000000057919 */ /* 0x000e260000002100 */
[----:B------:R-:W1:Y:S01]  /*19a50*/  SHFL.IDX PT, R6, R4, RZ, 0x1c1f ;  /* 0x001c1fff04067589 */ /* 0x000e6200000e0000 */
[----:B------:R-:W-:Y:S01]  /*19a60*/  IMAD R2, R8, UR42, RZ ;  /* 0x0000002a08027c24 */ /* 0x000fe2000f8e02ff */
[----:B0-----:R-:W-:-:S04]  /*19a70*/  LOP3.LUT R5, R5, 0x7f, RZ, 0xc0, !PT ;  /* 0x0000007f05057812 */ /* 0x001fc800078ec0ff */
[----:B------:R-:W-:Y:S02]  /*19a80*/  SHF.R.U32.HI R7, RZ, 0x2, R5 ;  /* 0x00000002ff077819 */ /* 0x000fe40000011605 */
[----:B------:R-:W0:Y:S03]  /*19a90*/  SHFL.IDX PT, R5, R0, RZ, 0x1c1f ;  /* 0x001c1fff00057589 */ /* 0x000e2600000e0000 */
[----:B--2---:R-:W-:-:S05]  /*19aa0*/  IMAD.IADD R3, R7, 0x1, R11 ;  /* 0x0000000107037824 */ /* 0x004fca00078e020b */
[----:B------:R-:W-:-:S13]  /*19ab0*/  ISETP.GE.AND P4, PT, R3, R2, PT ;  /* 0x000000020300720c */ /* 0x000fda0003f86270 */
[----:B-1----:R-:W-:-:S05]  /*19ac0*/  @!P4 IADD3 R6, P3, R10, R6, RZ ;  /* 0x000000060a06c210 */ /* 0x002fca0007f7e0ff */
[----:B0-----:R-:W-:-:S04]  /*19ad0*/  @!P4 IMAD.X R5, RZ, RZ, R5, P3 ;  /* 0x000000ffff05c224 */ /* 0x001fc800018e0605 */
        /* <DEDUP_REMOVED lines=19> */
[----:B------:R-:W1:Y:S04]  /*19c10*/  SHFL.IDX PT, R4, R4, 0x3, 0x1c1f ;  /* 0x007c1f0004047f89 */ /* 0x000e6800000e0000 */
[----:B------:R-:W2:Y:S01]  /*19c20*/  SHFL.IDX PT, R0, R0, 0x3, 0x1c1f ;  /* 0x007c1f0000007f89 */ /* 0x000ea200000e0000 */
[----:B0-----:R-:W-:-:S05]  /*19c30*/  @!P3 IADD3 R6, P4, R10, R6, RZ ;  /* 0x000000060a06b210 */ /* 0x001fca0007f9e0ff */
[----:B------:R-:W-:-:S04]  /*19c40*/  @!P3 IMAD.X R5, RZ, RZ, R5, P4 ;  /* 0x000000ffff05b224 */ /* 0x000fc800020e0605 */
[----:B------:R-:W-:-:S05]  /*19c50*/  @!P3 IMAD.MOV.U32 R7, RZ, RZ, R5 ;  /* 0x000000ffff07b224 */ /* 0x000fca00078e0005 */
[----:B------:R0:W-:Y:S04]  /*19c60*/  @!P3 LDGSTS.E.BYPASS.LTC128B.128 [R9+0x1f200], desc[UR52][R6.64], !P0 ;  /* 0x1f2000000609bfae */ /* 0x0001e8000c101d74 */
[----:B------:R0:W-:Y:S04]  /*19c70*/  @!P3 LDGSTS.E.BYPASS.LTC128B.128 [R9+0x21200], desc[UR52][R6.64+0x40], !P1 ;  /* 0x212000400609bfae */ /* 0x0001e8000c901d74 */
[----:B-12---:R0:W-:Y:S02]  /*19c80*/  @!P3 LDGSTS.E.BYPASS.LTC128B.128 [R9+0x23200], desc[UR52][R6.64+0x80], !P2 ;  /* 0x232000800609bfae */ /* 0x0061e4000d101d74 */
.L_x_1431:
        /* <DEDUP_REMOVED lines=12> */
.L_x_1352:
[----:B------:R-:W-:Y:S05]  /*19d50*/  BSYNC B0 ;  /* 0x0000000000007941 */ /* 0x000fea0003800000 */
.L_x_1351:
[----:B------:R-:W-:Y:S01]  /*19d60*/  NOP ;  /* 0x0000000000007918 */ /* 0x000fe20000000000 */
[----:B------:R-:W-:-:S13]  /*19d70*/  PLOP3.LUT P0, PT, PT, PT, PT, 0x80, 0x0 ;  /* 0x000000000000781c */ /* 0x000fda0003f0f070 */
.L_x_1353:
[----:B------:R-:W-:Y:S02]  /*19d80*/  PLOP3.LUT P1, PT, P1, P0, PT, 0xa2, 0x0 ;  /* 0x000000000000781c */ /* 0x000fe40000f21472 */
[----:B------:R-:W-:-:S08]  /*19d90*/  @P0 R2UR P1, UR4, R18 ;  /* 0x00000000120402ca */ /* 0x000fd00000020000 */
[----:B------:R-:W-:-:S05]  /*19da0*/  @P0 PLOP3.LUT P0, PT, P1, PT, PT, 0x80, 0x0 ;  /* 0x000000000000081c */ /* 0x000fca0000f0f070 */
[----:B------:R-:W-:Y:S01]  /*19db0*/  @!P1 SYNCS.ARRIVE.TRANS64.RED.A0T1 RZ, [UR4+0x33400], RZ ;  /* 0x033400ffffff99a7 */ /* 0x000fe20008200404 */
[----:B------:R-:W-:Y:S07]  /*19dc0*/  @!P1 ARRIVES.LDGSTSBAR.64.TRANSCNT [UR4+0x33400] ;  /* 0x03340000ff0099b0 */ /* 0x000fee0008000a84 */
[----:B------:R-:W-:Y:S05]  /*19dd0*/  @P0 BRA.U.ANY `(.L_x_1353) ;  /* 0xfffffffd00e80947 */ /* 0x000fea000393ffff */
[----:B-1----:R-:W2:Y:S02]  /*19de0*/  LDL.LU R2, [R1+0x28] ;  /* 0x0000280001027983 */ /* 0x002ea40000300800 */
        /* <DEDUP_REMOVED lines=11> */
.L_x_1432:
[----:B------:R-:W-:Y:S05]  /*19ea0*/  BSYNC B0 ;  /* 0x0000000000007941 */ /* 0x000fea0003800000 */
.L_x_1354:
[----:B------:R-:W2:Y:S01]  /*19eb0*/  LDL R2, [R1+0xc] ;  /* 0x00000c0001027983 */ /* 0x000ea20000100800 */
[----:B------:R-:W-:-:S06]  /*19ec0*/  UIADD3 UR4, UR40, -0x2, URZ ;  /* 0xfffffffe28047890 */ /* 0x000fcc000fffe03f */
[----:B--2---:R-:W-:-:S13]  /*19ed0*/  ISETP.LE.AND P0, PT, R2, UR4, PT ;  /* 0x0000000402007c0c */ /* 0x004fda000bf03270 */
[----:B------:R-:W-:Y:S05]  /*19ee0*/  @!P0 BRA `(.L_x_1356) ;  /* 0x0000001000e48947 */ /* 0x000fea0003800000 */
[----:B------:R2:W5:Y:S01]  /*19ef0*/  LDL.LU R8, [R1] ;  /* 0x0000000001087983 */ /* 0x0005620000300800 */
[----:B-1----:R-:W-:Y:S02]  /*19f00*/  IMAD.MOV.U32 R0, RZ, RZ, R19 ;  /* 0x000000ffff007224 */ /* 0x002fe400078e0013 */
[----:B------:R-:W-:-:S07]  /*19f10*/  IMAD.U32 R2, RZ, RZ, UR4 ;  /* 0x00000004ff027e24 */ /* 0x000fce000f8e00ff */
.L_x_1380:
[----:B------:R-:W-:Y:S01]  /*19f20*/  VIADD R19, R0, 0x1 ;  /* 0x0000000100137836 */ /* 0x000fe20000000000 */
[----:B------:R-:W-:Y:S01]  /*19f30*/  LOP3.LUT P1, RZ, R16, 0x1, RZ, 0xc0, !PT ;  /* 0x0000000110ff7812 */ /* 0x000fe2000782c0ff */
[----:B------:R-:W-:Y:S05]  /*19f40*/  YIELD ;  /* 0x0000000000007946 */ /* 0x000fea0003800000 */
[----:B------:R-:W-:Y:S01]  /*19f50*/  ISETP.NE.AND P0, PT, R19, 0x2, PT ;  /* 0x000000021300780c */ /* 0x000fe20003f05270 */
[----:B------:R-:W-:Y:S03]  /*19f60*/  BSSY B0, `(.L_x_1357) ;  /* 0x00000a7000007945 */ /* 0x000fe60003800000 */
[----:B------:R-:W-:-:S02]  /*19f70*/  SEL R3, RZ, 0x1, P0 ;  /* 0x00000001ff037807 */ /* 0x000fc40000000000 */
[----:B------:R-:W-:Y:S02]  /*19f80*/  SEL R19, R19, RZ, P0 ;  /* 0x000000ff13137207 */ /* 0x000fe40000000000 */
[----:B0----5:R-:W-:-:S05]  /*19f90*/  LOP3.LUT R9, R8, R3, RZ, 0x3c, !PT ;  /* 0x0000000308097212 */ /* 0x021fca00078e3cff */
[----:B------:R0:W-:Y:S01]  /*19fa0*/  STL [R1], R9 ;  /* 0x0000000901007387 */ /* 0x0001e20000100800 */
[----:B------:R-:W-:Y:S05]  /*19fb0*/  @!P1 BRA `(.L_x_1358) ;  /* 0x0000000800849947 */ /* 0x000fea0003800000 */
[----:B------:R-:W-:Y:S01]  /*19fc0*/  ULDC.64 UR4, c[0x0][0x418] ;  /* 0x0001060000047ab9 */ /* 0x000fe20000000a00 */
[----:B------:R-:W-:Y:S01]  /*19fd0*/  IMAD.MOV.U32 R3, RZ, RZ, R2 ;  /* 0x000000ffff037224 */ /* 0x000fe200078e0002 */
[----:B------:R-:W-:-:S04]  /*19fe0*/  ISETP.NE.U32.AND P0, PT, RZ, UR4, PT ;  /* 0x00000004ff007c0c */ /* 0x000fc8000bf05070 */
[----:B------:R-:W-:-:S13]  /*19ff0*/  ISETP.NE.AND.EX P0, PT, RZ, UR5, PT, P0 ;  /* 0x00000005ff007c0c */ /* 0x000fda000bf05300 */
[----:B------:R-:W-:Y:S05]  /*1a000*/  @!P0 BRA `(.L_x_1359) ;  /* 0x00000000004c8947 */ /* 0x000fea0003800000 */
[----:B------:R-:W3:Y:S01]  /*1a010*/  LDL R10, [R1+0x8] ;  /* 0x00000800010a7983 */ /* 0x000ee20000100800 */
[----:B------:R-:W1:Y:S01]  /*1a020*/  LDC R3, c[0x0][0x43c] ;  /* 0x00010f00ff037b82 */ /* 0x000e620000000800 */
[----:B------:R-:W-:Y:S02]  /*1a030*/  ULDC.64 UR6, c[0x0][0x428] ;  /* 0x00010a0000067ab9 */ /* 0x000fe40000000a00 */
[----:B------:R-:W4:Y:S01]  /*1a040*/  LDL R7, [R1+0x4] ;  /* 0x0000040001077983 */ /* 0x000f220000100800 */
[----:B-1----:R-:W-:-:S13]  /*1a050*/  ISETP.NE.AND P0, PT, R3, 0x1, PT ;  /* 0x000000010300780c */ /* 0x002fda0003f05270 */
[----:B------:R-:W1:Y:S02]  /*1a060*/  @P0 LDC.64 R4, c[0x0][0x440] ;  /* 0x00011000ff040b82 */ /* 0x000e640000000a00 */
[----:B-1----:R-:W-:-:S04]  /*1a070*/  @P0 IMAD.HI.U32 R6, R2, R4, RZ ;  /* 0x0000000402060227 */ /* 0x002fc800078e00ff */
        /* <DEDUP_REMOVED lines=12> */
.L_x_1359:
[----:B-1----:R-:W-:Y:S01]  /*1a140*/  IMAD R6, R19, 0x8, R18 ;  /* 0x0000000813067824 */ /* 0x002fe200078e0212 */
[----:B------:R-:W-:Y:S01]  /*1a150*/  SHF.L.U32 R5, R9, 0x1f, RZ ;  /* 0x0000001f09057819 */ /* 0x000fe200000006ff */
[----:B------:R-:W1:Y:S01]  /*1a160*/  S2R R4, SR_TID.X ;  /* 0x0000000000047919 */ /* 0x000e620000002100 */
[----:B------:R-:W-:Y:S02]  /*1a170*/  BSSY B1, `(.L_x_1360) ;  /* 0x0000005000017945 */ /* 0x000fe40003800000 */
[----:B------:R-:W3:Y:S01]  /*1a180*/  SYNCS.PHASECHK.TRANS64.TRYWAIT P0, [R6+URZ+0x33480], R5 ;  /* 0x03348005060075a7 */ /* 0x000ee2000800017f */
[----:B-1----:R-:W-:-:S04]  /*1a190*/  LOP3.LUT R4, R4, 0x7f, RZ, 0xc0, !PT ;  /* 0x0000007f04047812 */ /* 0x002fc800078ec0ff */
[----:B------:R-:W-:Y:S01]  /*1a1a0*/  ISETP.NE.AND P1, PT, R4, RZ, PT ;  /* 0x000000ff0400720c */ /* 0x000fe20003f25270 */
[----:B---3--:R-:W-:-:S12]  /*1a1b0*/  @!P0 BRA `(.L_x_1361) ;  /* 0x00000034006c8947 */ /* 0x008fd80003800000 */
.L_x_1433:
[----:B------:R-:W-:Y:S05]  /*1a1c0*/  BSYNC B1 ;  /* 0x0000000000017941 */ /* 0x000fea0003800000 */
.L_x_1360:
        /* <DEDUP_REMOVED lines=9> */
.L_x_1363:
[----:B------:R-:W-:Y:S05]  /*1a260*/  BSYNC B1 ;  /* 0x0000000000017941 */ /* 0x000fea0003800000 */
.L_x_1362:
[----:B------:R-:W3:Y:S01]  /*1a270*/  LDL R7, [R1+0x18] ;  /* 0x0000180001077983 */ /* 0x000ee20000100800 */
[----:B------:R-:W-:Y:S01]  /*1a280*/  IMAD.MOV.U32 R14, RZ, RZ, RZ ;  /* 0x000000ffff0e7224 */ /* 0x000fe200078e00ff */
[----:B------:R-:W-:Y:S01]  /*1a290*/  UIADD3 UR4, UP0, UR46, 0x470, URZ ;  /* 0x000004702e047890 */ /* 0x000fe2000ff1e03f */
[----:B------:R-:W-:Y:S01]  /*1a2a0*/  IMAD R4, R19, 0x7800, R18 ;  /* 0x0000780013047824 */ /* 0x000fe200078e0212 */
[----:B------:R-:W-:Y:S01]  /*1a2b0*/  PLOP3.LUT P0, PT, PT, PT, PT, 0x80, 0x0 ;  /* 0x000000000000781c */ /* 0x000fe20003f0f070 */
[----:B------:R-:W-:Y:S01]  /*1a2c0*/  UMOV UR6, 0x0 ;  /* 0x0000000000067882 */ /* 0x000fe20000000000 */
[----:B------:R-:W-:Y:S01]  /*1a2d0*/  R2UR UR10, R14 ;  /* 0x000000000e0a72ca */ /* 0x000fe200000e0000 */
[----:B0-----:R-:W-:Y:S01]  /*1a2e0*/  VIADD R9, R4, 0xf200 ;  /* 0x0000f20004097836 */ /* 0x001fe20000000000 */
[----:B------:R-:W-:Y:S01]  /*1a2f0*/  UIADD3.X UR5, URZ, UR47, URZ, UP0, !UPT ;  /* 0x0000002f3f057290 */ /* 0x000fe200087fe43f */
[----:B------:R-:W-:Y:S01]  /*1a300*/  UMOV UR7, 0x14f00000 ;  /* 0x14f0000000077882 */ /* 0x000fe20000000000 */
[----:B---3--:R-:W-:-:S02]  /*1a310*/  IMAD R7, R3, 0xa0, R7 ;  /* 0x000000a003077824 */ /* 0x008fc400078e0207 */
[----:B------:R-:W-:-:S09]  /*1a320*/  VIADD R3, R6, 0x33470 ;  /* 0x0003347006037836 */ /* 0x000fd20000000000 */
.L_x_1364:
        /* <DEDUP_REMOVED lines=10> */
[----:B------:R-:W-:Y:S01]  /*1a3d0*/  IMAD.MOV.U32 R13, RZ, RZ, 0x40 ;  /* 0x00000040ff0d7424 */ /* 0x000fe200078e00ff */
[----:B------:R-:W-:Y:S01]  /*1a3e0*/  PLOP3.LUT P0, PT, PT, PT, PT, 0x80, 0x0 ;  /* 0x000000000000781c */ /* 0x000fe20003f0f070 */
[----:B------:R-:W-:Y:S01]  /*1a3f0*/  VIADD R9, R4, 0x11a00 ;  /* 0x00011a0004097836 */ /* 0x000fe20000000000 */
[----:B------:R-:W-:Y:S01]  /*1a400*/  UMOV UR6, 0x0 ;  /* 0x0000000000067882 */ /* 0x000fe20000000000 */
[----:B------:R-:W-:Y:S01]  /*1a410*/  UMOV UR7, 0x14f00000 ;  /* 0x14f0000000077882 */ /* 0x000fe20000000000 */
[----:B------:R-:W-:-:S15]  /*1a420*/  R2UR UR10, R13 ;  /* 0x000000000d0a72ca */ /* 0x000fde00000e0000 */
.L_x_1365:
        /* <DEDUP_REMOVED lines=16> */
.L_x_1366:
        /* <DEDUP_REMOVED lines=10> */
[----:B------:R-:W0:Y:S01]  /*1a5d0*/  SYNCS.PHASECHK.TRANS64.TRYWAIT P0, [R6+URZ+0x33440], R5 ;  /* 0x03344005060075a7 */ /* 0x000e22000800017f */
[----:B------:R-:W-:Y:S04]  /*1a5e0*/  BSSY B1, `(.L_x_1367) ;  /* 0x0000002000017945 */ /* 0x000fe80003800000 */
[----:B0-----:R-:W-:Y:S05]  /*1a5f0*/  @!P0 BRA `(.L_x_1368) ;  /* 0x0000003000708947 */ /* 0x001fea0003800000 */
.L_x_1434:
[----:B------:R-:W-:Y:S05]  /*1a600*/  BSYNC B1 ;  /* 0x0000000000017941 */ /* 0x000fea0003800000 */
.L_x_1367:
[----:B------:R-:W-:Y:S01]  /*1a610*/  BSSY B1, `(.L_x_1369) ;  /* 0x000000b000017945 */ /* 0x000fe20003800000 */
[----:B------:R-:W-:Y:S02]  /*1a620*/  IMAD.MOV.U32 R10, RZ, RZ, 0x0 ;  /* 0x00000000ff0a7424 */ /* 0x000fe400078e00ff */
[----:B------:R-:W-:Y:S01]  /*1a630*/  IMAD.MOV.U32 R11, RZ, RZ, 0x14f00000 ;  /* 0x14f00000ff0b7424 */ /* 0x000fe200078e00ff */
[----:B------:R-:W-:Y:S06]  /*1a640*/  @P1 BRA `(.L_x_1370) ;  /* 0x00000000001c1947 */ /* 0x000fec0003800000 */
[----:B------:R-:W3:Y:S02]  /*1a650*/  S2R R3, SR_TID.X ;  /* 0x0000000000037919 */ /* 0x000ee40000002100 */
[----:B---3--:R-:W-:Y:S01]  /*1a660*/  LOP3.LUT R9, R3, 0x1f, RZ, 0xc0, !PT ;  /* 0x0000001f03097812 */ /* 0x008fe200078ec0ff */
[----:B------:R-:W-:-:S03]  /*1a670*/  IMAD.MOV.U32 R3, RZ, RZ, 0x7800 ;  /* 0x00007800ff037424 */ /* 0x000fc600078e00ff */
[----:B------:R-:W-:Y:S01]  /*1a680*/  ISETP.NE.AND P0, PT, R9, RZ, PT ;  /* 0x000000ff0900720c */ /* 0x000fe20003f05270 */
[----:B------:R3:W-:-:S12]  /*1a690*/  SYNCS.ARRIVE.TRANS64 RZ, [R6+URZ+0x33430], R3 ;  /* 0x0334300306ff79a7 */ /* 0x0007d8000800003f */
[----:B---3--:R-:W-:Y:S05]  /*1a6a0*/  @!P0 BRA `(.L_x_1370) ;  /* 0x0000000000048947 */ /* 0x008fea0003800000 */
[----:B------:R-:W-:Y:S01]  /*1a6b0*/  BPT.TRAP 0x1 ;  /* 0x000000040000795c */ /* 0x000fe20000300000 */
.L_x_1370:
[----:B------:R-:W-:Y:S05]  /*1a6c0*/  BSYNC B1 ;  /* 0x0000000000017941 */ /* 0x000fea0003800000 */
.L_x_1369:
[----:B------:R-:W-:Y:S01]  /*1a6d0*/  R2UR UR10, R14 ;  /* 0x000000000e0a72ca */ /* 0x000fe200000e0000 */
[----:B------:R-:W-:Y:S01]  /*1a6e0*/  UIADD3 UR4, UP0, UR46, 0x370, URZ ;  /* 0x000003702e047890 */ /* 0x000fe2000ff1e03f */
[----:B------:R-:W-:Y:S01]  /*1a6f0*/  R2UR UR6, R10 ;  /* 0x000000000a0672ca */ /* 0x000fe200000e0000 */
[----:B01----:R-:W-:Y:S01]  /*1a700*/  VIADD R6, R6, 0x33430 ;  /* 0x0003343006067836 */ /* 0x003fe20000000000 */
[----:B------:R-:W-:Y:S01]  /*1a710*/  R2UR UR7, R11 ;  /* 0x000000000b0772ca */ /* 0x000fe200000e0000 */
[----:B------:R-:W-:Y:S01]  /*1a720*/  VIADD R3, R4, 0x24200 ;  /* 0x0002420004037836 */ /* 0x000fe20000000000 */
[----:B------:R-:W-:Y:S01]  /*1a730*/  PLOP3.LUT P0, PT, PT, PT, PT, 0x80, 0x0 ;  /* 0x000000000000781c */ /* 0x000fe20003f0f070 */
[----:B------:R-:W-:-:S12]  /*1a740*/  UIADD3.X UR5, URZ, UR47, URZ, UP0, !UPT ;  /* 0x0000002f3f057290 */ /* 0x000fd800087fe43f */
.L_x_1371:
        /* <DEDUP_REMOVED lines=15> */
.L_x_1372:
        /* <DEDUP_REMOVED lines=15> */
.L_x_1373:
        /* <DEDUP_REMOVED lines=10> */
.L_x_1358:
[----:B------:R-:W-:Y:S05]  /*1a9d0*/  BSYNC B0 ;  /* 0x0000000000007941 */ /* 0x000fea0003800000 */
.L_x_1357:
[----:B------:R-:W-:-:S06]  /*1a9e0*/  UISETP.NE.AND UP0, UPT, UR39, 0x3, UPT ;  /* 0x000000032700788c */ /* 0x000fcc000bf05270 */
[----:B------:R-:W-:-:S13]  /*1a9f0*/  PLOP3.LUT P0, PT, PT, PT, UP0, 0x80, 0x0 ;  /* 0x000000000000781c */ /* 0x000fda0003f0f008 */
[----:B------:R-:W-:Y:S05]  /*1aa00*/  @!P0 BRA `(.L_x_1374) ;  /* 0x0000000000048947 */ /* 0x000fea0003800000 */
[----:B------:R-:W-:Y:S01]  /*1aa10*/  BPT.TRAP 0x1 ;  /* 0x000000040000795c */ /* 0x000fe20000300000 */
.L_x_1374:
[----:B------:R-:W-:Y:S01]  /*1aa20*/  IMAD.U32 R3, RZ, RZ, UR43 ;  /* 0x0000002bff037e24 */ /* 0x000fe2000f8e00ff */
[----:B------:R-:W-:Y:S01]  /*1aa30*/  LOP3.LUT R4, R8, 0x1, RZ, 0x3c, !PT ;  /* 0x0000000108047812 */ /* 0x000fe200078e3cff */
[----:B------:R-:W-:Y:S03]  /*1aa40*/  BSSY B0, `(.L_x_1375) ;  /* 0x0000006000007945 */ /* 0x000fe60003800000 */
[----:B------:R-:W-:Y:S01]  /*1aa50*/  ISETP.NE.AND P1, PT, R3, 0x3, PT ;  /* 0x000000030300780c */ /* 0x000fe20003f25270 */
[----:B------:R-:W-:Y:S01]  /*1aa60*/  IMAD R3, R0, 0x8, R18 ;  /* 0x0000000800037824 */ /* 0x000fe200078e0212 */
[----:B------:R-:W-:-:S04]  /*1aa70*/  SHF.L.U32 R4, R4, 0x1f, RZ ;  /* 0x0000001f04047819 */ /* 0x000fc800000006ff */
[----:B------:R-:W1:Y:S02]  /*1aa80*/  SYNCS.PHASECHK.TRANS64.TRYWAIT P0, [R3+URZ+0x33470], R4 ;  /* 0x03347004030075a7 */ /* 0x000e64000800017f */
[----:B-1----:R-:W-:Y:S05]  /*1aa90*/  @!P0 BRA `(.L_x_1376) ;  /* 0x0000002c005c8947 */ /* 0x002fea0003800000 */
.L_x_1435:
[----:B------:R-:W-:Y:S05]  /*1aaa0*/  BSYNC B0 ;  /* 0x0000000000007941 */ /* 0x000fea0003800000 */
.L_x_1375:
[----:B------:R-:W-:Y:S05]  /*1aab0*/  @!P1 BRA `(.L_x_1377) ;  /* 0x0000000000049947 */ /* 0x000fea0003800000 */
[----:B------:R-:W-:Y:S01]  /*1aac0*/  BPT.TRAP 0x1 ;  /* 0x000000040000795c */ /* 0x000fe20000300000 */
.L_x_1377:
[----:B-1----:R-:W-:Y:S01]  /*1aad0*/  SHF.L.U32 R4, R8, 0x1f, RZ ;  /* 0x0000001f08047819 */ /* 0x002fe200000006ff */
[----:B------:R-:W-:-:S03]  /*1aae0*/  IMAD R10, R0, 0x7800, RZ ;  /* 0x00007800000a7824 */ /* 0x000fc600078e02ff */
[----:B------:R-:W1:Y:S02]  /*1aaf0*/  SYNCS.PHASECHK.TRANS64.TRYWAIT P0, [R3+URZ+0x33460], R4 ;  /* 0x03346004030075a7 */ /* 0x000e64000800017f */
[----:B-1----:R-:W-:Y:S05]  /*1ab00*/  @!P0 BRA `(.L_x_1378) ;  /* 0x0000002c00548947 */ /* 0x002fea0003800000 */
.L_x_1436:
[----:B------:R-:W3:Y:S04]  /*1ab10*/  LDL R0, [R1+0x20] ;  /* 0x0000200001007983 */ /* 0x000ee80000100800 */
[----:B------:R-:W4:Y:S01]  /*1ab20*/  LDL R11, [R1+0x1c] ;  /* 0x00001c00010b7983 */ /* 0x000f220000100800 */
[----:B------:R-:W-:Y:S05]  /*1ab30*/  WARPSYNC.ALL ;  /* 0x0000000000007948 */ /* 0x000fea0003800000 */
[----:B---3--:R-:W-:-:S02]  /*1ab40*/  LOP3.LUT R0, R10, R0, RZ, 0xfc, !PT ;  /* 0x000000000a007212 */ /* 0x008fc400078efcff */
[----:B----4-:R-:W-:-:S03]  /*1ab50*/  LOP3.LUT R12, R10, R11, RZ, 0xfc, !PT ;  /* 0x0000000b0a0c7212 */ /* 0x010fc600078efcff */
[C---:B------:R-:W-:Y:S02]  /*1ab60*/  IMAD.IADD R0, R18.reuse, 0x1, R0 ;  /* 0x0000000112007824 */ /* 0x040fe400078e0200 */
[----:B------:R-:W-:-:S03]  /*1ab70*/  IMAD.IADD R12, R18, 0x1, R12 ;  /* 0x00000001120c7824 */ /* 0x000fc600078e020c */
[----:B-1----:R-:W1:Y:S02]  /*1ab80*/  LDSM.16.MT88.4 R4, [R0+0xf200] ;  /* 0x00f200000004783b */ /* 0x002e640000004200 */
[C-C-:B-1----:R-:W-:Y:S02]  /*1ab90*/  PRMT R8, R4.reuse, 0x6420, R5.reuse ;  /* 0x0000642004087816 */ /* 0x142fe40000000005 */
[----:B0-----:R-:W-:Y:S02]  /*1aba0*/  PRMT R9, R4, 0x7531, R5 ;  /* 0x0000753104097816 */ /* 0x001fe40000000005 */
        /* <DEDUP_REMOVED lines=95> */
.L_x_1379:
[----:B------:R-:W3:Y:S01]  /*1b1a0*/  S2R R0, SR_TID.X ;  /* 0x0000000000007919 */ /* 0x000ee20000002100 */
[----:B-1----:R1:W-:Y:S01]  /*1b1b0*/  SYNCS.ARRIVE.TRANS64.A1T0 RZ, [R3+URZ+0x33450], RZ ;  /* 0x033450ff03ff79a7 */ /* 0x0023e2000810003f */
[----:B0-----:R4:W5:Y:S01]  /*1b1c0*/  LDL R8, [R1] ;  /* 0x0000000001087983 */ /* 0x0019620000100800 */
[----:B---3--:R-:W-:-:S03]  /*1b1d0*/  LOP3.LUT R4, R0, 0x7f, RZ, 0xc0, !PT ;  /* 0x0000007f00047812 */ /* 0x008fc600078ec0ff */
[----:B------:R-:W3:Y:S01]  /*1b1e0*/  LDL R0, [R1+0xc] ;  /* 0x00000c0001007983 */ /* 0x000ee20000100800 */
[----:B------:R-:W-:Y:S01]  /*1b1f0*/  BAR.SYNC.DEFER_BLOCKING 0x2, 0x80 ;  /* 0x0082000000007b1d */ /* 0x000fe20000010000 */
[----:B------:R-:W-:-:S13]  /*1b200*/  ISETP.NE.AND P0, PT, R4, RZ, PT ;  /* 0x000000ff0400720c */ /* 0x000fda0003f05270 */
[----:B-1----:R-:W-:-:S05]  /*1b210*/  @!P0 VIADD R3, R3, 0x33480 ;  /* 0x0003348003038836 */ /* 0x002fca0000000000 */
[----:B------:R-:W-:-:S04]  /*1b220*/  @!P0 PRMT R3, RZ, 0x654, R3 ;  /* 0x00000654ff038816 */ /* 0x000fc80000000003 */
[----:B------:R4:W-:Y:S01]  /*1b230*/  @!P0 SYNCS.ARRIVE.TRANS64.RED.A1T0 RZ, [R3+URZ], RZ ;  /* 0x000000ff03ff89a7 */ /* 0x0009e2000810043f */
[C---:B---3--:R-:W-:Y:S01]  /*1b240*/  ISETP.GT.AND P0, PT, R2.reuse, R0, PT ;  /* 0x000000000200720c */ /* 0x048fe20003f04270 */
[----:B------:R-:W-:Y:S02]  /*1b250*/  VIADD R2, R2, 0xffffffff ;  /* 0xffffffff02027836 */ /* 0x000fe40000000000 */
[----:B------:R-:W-:-:S10]  /*1b260*/  IMAD.MOV.U32 R0, RZ, RZ, R19 ;  /* 0x000000ffff007224 */ /* 0x000fd400078e0013 */
[----:B----4-:R-:W-:Y:S05]  /*1b270*/  @P0 BRA `(.L_x_1380) ;  /* 0xffffffec00280947 */ /* 0x010fea000383ffff */
.L_x_1356:
[----:B------:R-:W3:Y:S01]  /*1b280*/  S2R R3, SR_TID.X ;  /* 0x0000000000037919 */ /* 0x000ee20000002100 */
[----:B------:R-:W-:Y:S01]  /*1b290*/  BSSY B0, `(.L_x_1381) ;  /* 0x0000011000007945 */ /* 0x000fe20003800000 */
[----:B---3--:R-:W-:-:S04]  /*1b2a0*/  LOP3.LUT R3, R3, 0x7f, RZ, 0xc0, !PT ;  /* 0x0000007f03037812 */ /* 0x008fc800078ec0ff */
[----:B------:R-:W-:-:S13]  /*1b2b0*/  ISETP.NE.AND P0, PT, R3, RZ, PT ;  /* 0x000000ff0300720c */ /* 0x000fda0003f05270 */
[----:B------:R-:W-:Y:S05]  /*1b2c0*/  @P0 BRA `(.L_x_1382) ;  /* 0x0000000000340947 */ /* 0x000fea0003800000 */
[----:B------:R-:W3:Y:S01]  /*1b2d0*/  S2R R3, SR_LANEID ;  /* 0x0000000000037919 */ /* 0x000ee20000000000 */
[----:B------:R-:W-:Y:S02]  /*1b2e0*/  VOTEU.ANY UR4, UPT, PT ;  /* 0x0000000000047886 */ /* 0x000fe400038e0100 */
[----:B-1----:R-:W3:Y:S08]  /*1b2f0*/  FLO.U32 R0, UR4 ;  /* 0x0000000400007d00 */ /* 0x002ef000080e0000 */
[----:B------:R-:W1:Y:S01]  /*1b300*/  POPC R5, UR4 ;  /* 0x0000000400057d09 */ /* 0x000e620008000000 */
[----:B---3--:R-:W-:-:S02]  /*1b310*/  ISETP.EQ.U32.AND P1, PT, R0, R3, PT ;  /* 0x000000030000720c */ /* 0x008fc40003f22070 */
[----:B------:R-:W1:Y:S11]  /*1b320*/  LDC.64 R2, c[0x0][0xc60] ;  /* 0x00031800ff027b82 */ /* 0x000e760000000a00 */
[----:B-1----:R-:W3:Y:S01]  /*1b330*/  @P1 ATOMG.E.ADD.STRONG.GPU PT, R3, desc[UR52][R2.64], R5 ;  /* 0x00000005020319a8 */ /* 0x002ee200081ee1f4 */
[----:B------:R-:W1:Y:S02]  /*1b340*/  S2R R4, SR_LTMASK ;  /* 0x0000000000047919 */ /* 0x000e640000003900 */
[----:B-1----:R-:W-:-:S04]  /*1b350*/  LOP3.LUT R4, R4, UR4, RZ, 0xc0, !PT ;  /* 0x0000000404047c12 */ /* 0x002fc8000f8ec0ff */
[----:B0-----:R-:W0:Y:S01]  /*1b360*/  POPC R7, R4 ;  /* 0x0000000400077309 */ /* 0x001e220000000000 */
[----:B---3--:R-:W0:Y:S02]  /*1b370*/  SHFL.IDX PT, R0, R3, R0, 0x1f ;  /* 0x00001f0003007589 */ /* 0x008e2400000e0000 */
[----:B0-----:R-:W-:-:S05]  /*1b380*/  IADD3 R0, R0, UR41, R7 ;  /* 0x0000002900007c10 */ /* 0x001fca000fffe007 */
[----:B------:R3:W-:Y:S02]  /*1b390*/  STL [R1+0x10], R0 ;  /* 0x0000100001007387 */ /* 0x0007e40000100800 */
.L_x_1382:
[----:B------:R-:W-:Y:S05]  /*1b3a0*/  BSYNC B0 ;  /* 0x0000000000007941 */ /* 0x000fea0003800000 */
.L_x_1381:
[----:B------:R-:W-:-:S06]  /*1b3b0*/  UISETP.NE.AND UP0, UPT, UR39, 0x3, UPT ;  /* 0x000000032700788c */ /* 0x000fcc000bf05270 */
[----:B------:R-:W-:-:S13]  /*1b3c0*/  PLOP3.LUT P1, PT, PT, PT, UP0, 0x80, 0x0 ;  /* 0x000000000000781c */ /* 0x000fda0003f2f008 */
[----:B------:R-:W-:Y:S05]  /*1b3d0*/  @!P1 BRA `(.L_x_1383) ;  /* 0x0000000000049947 */ /* 0x000fea0003800000 */
[----:B------:R-:W-:Y:S01]  /*1b3e0*/  BPT.TRAP 0x1 ;  /* 0x000000040000795c */ /* 0x000fe20000300000 */
.L_x_1383:
[----:B------:R-:W4:Y:S01]  /*1b3f0*/  LDL R2, [R1] ;  /* 0x0000000001027983 */ /* 0x000f220000100800 */
[----:B-1-3--:R-:W-:Y:S01]  /*1b400*/  IMAD.U32 R0, RZ, RZ, UR43 ;  /* 0x0000002bff007e24 */ /* 0x00afe2000f8e00ff */
[----:B------:R-:W-:Y:S01]  /*1b410*/  BSSY B0, `(.L_x_1384) ;  /* 0x0000007000007945 */ /* 0x000fe20003800000 */
[----:B------:R-:W-:-:S03]  /*1b420*/  IMAD R3, R19, 0x8, R18 ;  /* 0x0000000813037824 */ /* 0x000fc600078e0212 */
[----:B------:R-:W-:Y:S02]  /*1b430*/  ISETP.NE.AND P2, PT, R0, 0x3, PT ;  /* 0x000000030000780c */ /* 0x000fe40003f45270 */
[----:B----4-:R-:W-:-:S04]  /*1b440*/  LOP3.LUT R0, R2, 0x1, RZ, 0x3c, !PT ;  /* 0x0000000102007812 */ /* 0x010fc800078e3cff */
[----:B------:R-:W-:-:S04]  /*1b450*/  SHF.L.U32 R0, R0, 0x1f, RZ ;  /* 0x0000001f00007819 */ /* 0x000fc800000006ff */
[----:B------:R-:W1:Y:S02]  /*1b460*/  SYNCS.PHASECHK.TRANS64.TRYWAIT P1, [R3+URZ+0x33470], R0 ;  /* 0x03347000030075a7 */ /* 0x000e64000802017f */
[----:B-1----:R-:W-:Y:S05]  /*1b470*/  @!P1 BRA `(.L_x_1385) ;  /* 0x00000024000c9947 */ /* 0x002fea0003800000 */
.L_x_1437:
[----:B------:R-:W-:Y:S05]  /*1b480*/  BSYNC B0 ;  /* 0x0000000000007941 */ /* 0x000fea0003800000 */
.L_x_1384:
[----:B------:R-:W-:Y:S05]  /*1b490*/  @!P2 BRA `(.L_x_1386) ;  /* 0x000000000004a947 */ /* 0x000fea0003800000 */
[----:B------:R-:W-:Y:S01]  /*1b4a0*/  BPT.TRAP 0x1 ;  /* 0x000000040000795c */ /* 0x000fe20000300000 */
.L_x_1386:
[----:B-1----:R-:W3:Y:S02]  /*1b4b0*/  LDL R0, [R1] ;  /* 0x0000000001007983 */ /* 0x002ee40000100800 */
[----:B---3--:R-:W-:-:S04]  /*1b4c0*/  SHF.L.U32 R0, R0, 0x1f, RZ ;  /* 0x0000001f00007819 */ /* 0x008fc800000006ff */
[----:B------:R-:W1:Y:S02]  /*1b4d0*/  SYNCS.PHASECHK.TRANS64.TRYWAIT P1, [R3+URZ+0x33460], R0 ;  /* 0x03346000030075a7 */ /* 0x000e64000802017f */
[----:B-1----:R-:W-:Y:S05]  /*1b4e0*/  @!P1 BRA `(.L_x_1387) ;  /* 0x0000002400049947 */ /* 0x002fea0003800000 */
.L_x_1438:
        /* <DEDUP_REMOVED lines=106> */
.L_x_1388:
[----:B0-----:R-:W3:Y:S01]  /*1bb90*/  LDL.LU R2, [R1] ;  /* 0x0000000001027983 */ /* 0x001ee20000300800 */
        /* <DEDUP_REMOVED lines=8> */
[----:B0-----:R-:W-:-:S04]  /*1bc20*/  SEL R0, RZ, 0x1, P0 ;  /* 0x00000001ff007807 */ /* 0x001fc80000000000 */
[----:B---3--:R-:W-:-:S05]  /*1bc30*/  LOP3.LUT R2, R2, R0, RZ, 0x3c, !PT ;  /* 0x0000000002027212 */ /* 0x008fca00078e3cff */
[----:B------:R0:W-:Y:S02]  /*1bc40*/  STL [R1], R2 ;  /* 0x0000000201007387 */ /* 0x0001e40000100800 */
.L_x_1331:
[----:B------:R-:W-:Y:S05]  /*1bc50*/  BSYNC B7 ;  /* 0x0000000000077941 */ /* 0x000fea0003800000 */
.L_x_1329:
[----:B------:R-:W-:-:S13]  /*1bc60*/  LOP3.LUT P0, RZ, R16, 0x2, RZ, 0xc0, !PT ;  /* 0x0000000210ff7812 */ /* 0x000fda000780c0ff */
[----:B------:R-:W-:Y:S05]  /*1bc70*/  @!P0 BRA `(.L_x_1389) ;  /* 0x0000000000348947 */ /* 0x000fea0003800000 */
[----:B------:R-:W3:Y:S08]  /*1bc80*/  S2UR UR5, SR_CgaCtaId ;  /* 0x00000000000579c3 */ /* 0x000ef00000008800 */
[----:B------:R-:W-:Y:S06]  /*1bc90*/  BAR.SYNC.DEFER_BLOCKING 0x5, 0x180 ;  /* 0x0146000000007b1d */ /* 0x000fec0000010000 */
[----:B------:R-:W-:-:S02]  /*1bca0*/  UMOV UR4, 0x400 ;  /* 0x0000040000047882 */ /* 0x000fc40000000000 */
[----:B---3--:R-:W-:-:S06]  /*1bcb0*/  ULEA UR4, UR5, UR4, 0x18 ;  /* 0x0000000405047291 */ /* 0x008fcc000f8ec03f */
[----:B------:R-:W-:-:S05]  /*1bcc0*/  IMAD.U32 R18, RZ, RZ, UR4 ;  /* 0x00000004ff127e24 */ /* 0x000fca000f8e00ff */
[----:B------:R-:W3:Y:S04]  /*1bcd0*/  LDS.128 R4, [R18+0x334d0] ;  /* 0x0334d00012047984 */ /* 0x000ee80000000c00 */
[----:B---3--:R3:W-:Y:S01]  /*1bce0*/  STL.64 [R1+0x10], R4 ;  /* 0x0000100401007387 */ /* 0x0087e20000100a00 */
[----:B0-----:R-:W-:Y:S02]  /*1bcf0*/  IMAD.MOV.U32 R2, RZ, RZ, R7 ;  /* 0x000000ffff027224 */ /* 0x001fe400078e0007 */
[----:B-1----:R-:W-:-:S03]  /*1bd00*/  IMAD.MOV.U32 R0, RZ, RZ, R6 ;  /* 0x000000ffff007224 */ /* 0x002fc600078e0006 */
[----:B------:R-:W-:Y:S02]  /*1bd10*/  R2UR UR44, R2 ;  /* 0x00000000022c72ca */ /* 0x000fe400000e0000 */
[----:B------:R-:W-:Y:S01]  /*1bd20*/  R2UR UR36, R0 ;  /* 0x00000000002472ca */ /* 0x000fe200000e0000 */
[----:B------:R-:W-:Y:S06]  /*1bd30*/  BAR.ARV 0x4, 0x180 ;  /* 0x0106000000007b1d */ /* 0x000fec0000002000 */
[----:B------:R-:W-:Y:S08]  /*1bd40*/  BRA `(.L_x_1390) ;  /* 0x0000000800d07947 */ /* 0x000ff00003800000 */
.L_x_1389:
[----:B0-----:R-:W0:Y:S01]  /*1bd50*/  S2R R2, SR_TID.X ;  /* 0x0000000000027919 */ /* 0x001e220000002100 */
[----:B------:R-:W-:Y:S01]  /*1bd60*/  ULDC UR4, c[0x0][0xc3c] ;  /* 0x00030f0000047ab9 */ /* 0x000fe20000000800 */
[----:B-1----:R-:W3:Y:S01]  /*1bd70*/  LDL.LU R0, [R1+0x10] ;  /* 0x0000100001007983 */ /* 0x002ee20000300800 */
        /* <DEDUP_REMOVED lines=8> */
[----:B------:R-:W4:Y:S01]  /*1be00*/  @!P1 LDG.E R5, desc[UR52][R2.64] ;  /* 0x0000003402059981 */ /* 0x000f22000c1e1900 */
[C---:B------:R-:W-:Y:S02]  /*1be10*/  ISETP.NE.AND P1, PT, R8.reuse, RZ, PT ;  /* 0x000000ff0800720c */ /* 0x040fe40003f25270 */
[C---:B------:R-:W-:Y:S02]  /*1be20*/  ISETP.GE.U32.AND P2, PT, R8.reuse, 0x2, PT ;  /* 0x000000020800780c */ /* 0x040fe40003f46070 */
[C---:B------:R-:W-:Y:S02]  /*1be30*/  ISETP.GE.U32.AND P3, PT, R8.reuse, 0x4, PT ;  /* 0x000000040800780c */ /* 0x040fe40003f66070 */
[C---:B------:R-:W-:Y:S02]  /*1be40*/  ISETP.GE.U32.AND P4, PT, R8.reuse, 0x8, PT ;  /* 0x000000080800780c */ /* 0x040fe40003f86070 */
[----:B------:R-:W-:Y:S01]  /*1be50*/  ISETP.GE.U32.AND P5, PT, R8, 0x10, PT ;  /* 0x000000100800780c */ /* 0x000fe20003fa6070 */
[----:B---3--:R-:W-:-:S02]  /*1be60*/  IMAD.MOV.U32 R10, RZ, RZ, R0 ;  /* 0x000000ffff0a7224 */ /* 0x008fc400078e0000 */
[----:B----4-:R-:W0:Y:S02]  /*1be70*/  SHFL.UP PT, R0, R5, 0x1, RZ ;  /* 0x0420000005007989 */ /* 0x010e2400000e00ff */
        /* <DEDUP_REMOVED lines=9> */
[----:B------:R-:W1:Y:S02]  /*1bf10*/  SHFL.UP PT, R2, R3, 0x8, RZ ;  /* 0x0500000003027989 */ /* 0x000e6400000e00ff */
[----:B-1----:R-:W-:-:S05]  /*1bf20*/  SEL R2, R2, RZ, P4 ;  /* 0x000000ff02027207 */ /* 0x002fca0002000000 */
[----:B------:R-:W-:-:S05]  /*1bf30*/  IMAD.IADD R6, R3, 0x1, R2 ;  /* 0x0000000103067824 */ /* 0x000fca00078e0202 */
        /* <DEDUP_REMOVED lines=10> */
.L_x_1395:
        /* <DEDUP_REMOVED lines=14> */
.L_x_1394:
[----:B------:R-:W-:Y:S05]  /*1c0c0*/  BSYNC B0 ;  /* 0x0000000000007941 */ /* 0x000fea0003800000 */
.L_x_1393:
        /* <DEDUP_REMOVED lines=21> */
.L_x_1391:
        /* <DEDUP_REMOVED lines=10> */
[----:B------:R0:W3:Y:S01]  /*1c2c0*/  LDG.E R9, desc[UR52][R2.64] ;  /* 0x0000003402097981 */ /* 0x0000e2000c1e1900 */
[----:B------:R-:W-:Y:S01]  /*1c2d0*/  ISETP.NE.AND P0, PT, RZ, UR7, PT ;  /* 0x00000007ff007c0c */ /* 0x000fe2000bf05270 */
[----:B0-----:R-:W-:-:S05]  /*1c2e0*/  IMAD.U32 R2, RZ, RZ, UR6 ;  /* 0x00000006ff027e24 */ /* 0x001fca000f8e00ff */
[----:B------:R0:W3:Y:S02]  /*1c2f0*/  SHFL.IDX PT, R5, R5, R2, 0x1f ;  /* 0x00001f0205057589 */ /* 0x0000e400000e0000 */
[----:B0-----:R-:W-:Y:S02]  /*1c300*/  IMAD.MOV.U32 R2, RZ, RZ, RZ ;  /* 0x000000ffff027224 */ /* 0x001fe400078e00ff */
[----:B---3--:R-:W-:-:S05]  /*1c310*/  IMAD R6, R5, R9, RZ ;  /* 0x0000000905067224 */ /* 0x008fca00078e02ff */
[----:B------:R-:W-:Y:S01]  /*1c320*/  IABS R10, R6 ;  /* 0x00000006000a7213 */ /* 0x000fe20000000000 */
[----:B------:R-:W-:Y:S06]  /*1c330*/  @!P0 BRA `(.L_x_1396) ;  /* 0x00000000000c8947 */ /* 0x000fec0003800000 */
[----:B------:R-:W-:-:S06]  /*1c340*/  UIADD3 UR4, UR6, -0x1, URZ ;  /* 0xffffffff06047890 */ /* 0x000fcc000fffe03f */
[----:B------:R-:W-:-:S06]  /*1c350*/  IMAD.U32 R2, RZ, RZ, UR4 ;  /* 0x00000004ff027e24 */ /* 0x000fcc000f8e00ff */
[----:B------:R0:W1:Y:S02]  /*1c360*/  SHFL.IDX PT, R2, R8, R2, 0x1f ;  /* 0x00001f0208027589 */ /* 0x00006400000e0000 */
.L_x_1396:
[----:B------:R-:W3:Y:S01]  /*1c370*/  I2F.RP R3, R10 ;  /* 0x0000000a00037306 */ /* 0x000ee20000209400 */
[----:B01----:R-:W-:-:S04]  /*1c380*/  IMAD R8, R2, R4, R7 ;  /* 0x0000000402087224 */ /* 0x003fc800078e0207 */
[----:B------:R-:W-:Y:S01]  /*1c390*/  IMAD.IADD R0, R0, 0x1, -R8 ;  /* 0x0000000100007824 */ /* 0x000fe200078e0a08 */
[----:B------:R0:W-:Y:S02]  /*1c3a0*/  STL [R1+0x10], R8 ;  /* 0x0000100801007387 */ /* 0x0001e40000100800 */
[----:B---3--:R-:W1:Y:S02]  /*1c3b0*/  MUFU.RCP R3, R3 ;  /* 0x0000000300037308 */ /* 0x008e640000001000 */
        /* <DEDUP_REMOVED lines=20> */
[----:B------:R-:W-:-:S05]  /*1c500*/  @!P1 LOP3.LUT R2, RZ, R6, RZ, 0x33, !PT ;  /* 0x00000006ff029212 */ /* 0x000fca00078e33ff */
[----:B------:R-:W-:Y:S02]  /*1c510*/  IMAD R7, R9, R2, RZ ;  /* 0x0000000209077224 */ /* 0x000fe400078e02ff */
[----:B------:R-:W-:Y:S02]  /*1c520*/  IMAD.MOV R2, RZ, RZ, -R2 ;  /* 0x000000ffff027224 */ /* 0x000fe400078e0a02 */
[----:B------:R-:W-:Y:S02]  /*1c530*/  IMAD.MOV R3, RZ, RZ, -R7 ;  /* 0x000000ffff037224 */ /* 0x000fe400078e0a07 */
[----:B------:R-:W-:-:S03]  /*1c540*/  IMAD R0, R6, R2, R0 ;  /* 0x0000000206007224 */ /* 0x000fc600078e0200 */
[----:B------:R-:W-:Y:S01]  /*1c550*/  VIADDMNMX R4, R3, R4, R9, PT ;  /* 0x0000000403047246 */ /* 0x000fe20003800109 */
[----:B------:R-:W-:-:S03]  /*1c560*/  IMAD.IADD R7, R0, 0x1, R7 ;  /* 0x0000000100077824 */ /* 0x000fc600078e0207 */
[----:B0-----:R-:W-:-:S04]  /*1c570*/  IABS R8, R4 ;  /* 0x0000000400087213 */ /* 0x001fc80000000000 */
[----:B------:R-:W0:Y:S08]  /*1c580*/  I2F.RP R3, R8 ;  /* 0x0000000800037306 */ /* 0x000e300000209400 */
[----:B0-----:R-:W0:Y:S02]  /*1c590*/  MUFU.RCP R3, R3 ;  /* 0x0000000300037308 */ /* 0x001e240000001000 */
[----:B0-----:R-:W-:-:S06]  /*1c5a0*/  VIADD R3, R3, 0xffffffe ;  /* 0x0ffffffe03037836 */ /* 0x001fcc0000000000 */
[----:B------:R-:W0:Y:S02]  /*1c5b0*/  F2I.FTZ.U32.TRUNC.NTZ R3, R3 ;  /* 0x0000000300037305 */ /* 0x000e24000021f000 */
[----:B0-----:R-:W-:-:S04]  /*1c5c0*/  IMAD.MOV R2, RZ, RZ, -R3 ;  /* 0x000000ffff027224 */ /* 0x001fc800078e0a03 */
[----:B------:R-:W-:Y:S02]  /*1c5d0*/  IMAD R6, R2, R8, RZ ;  /* 0x0000000802067224 */ /* 0x000fe400078e02ff */
[----:B------:R-:W-:-:S04]  /*1c5e0*/  IMAD.MOV.U32 R2, RZ, RZ, RZ ;  /* 0x000000ffff027224 */ /* 0x000fc800078e00ff */
[----:B------:R-:W-:Y:S01]  /*1c5f0*/  IMAD.HI.U32 R2, R3, R6, R2 ;  /* 0x0000000603027227 */ /* 0x000fe200078e0002 */
[----:B------:R-:W-:Y:S02]  /*1c600*/  IABS R3, R0 ;  /* 0x0000000000037213 */ /* 0x000fe40000000000 */
[----:B------:R-:W-:-:S03]  /*1c610*/  IABS R6, R4 ;  /* 0x0000000400067213 */ /* 0x000fc60000000000 */
[----:B------:R-:W-:-:S04]  /*1c620*/  IMAD.HI.U32 R2, R2, R3, RZ ;  /* 0x0000000302027227 */ /* 0x000fc800078e00ff */
[----:B------:R-:W-:-:S04]  /*1c630*/  IMAD.MOV R6, RZ, RZ, -R6 ;  /* 0x000000ffff067224 */ /* 0x000fc800078e0a06 */
        /* <DEDUP_REMOVED lines=10> */
[----:B------:R-:W-:Y:S01]  /*1c6e0*/  @!P1 LOP3.LUT R2, RZ, R4, RZ, 0x33, !PT ;  /* 0x00000004ff029212 */ /* 0x000fe200078e33ff */
[----:B------:R-:W-:-:S04]  /*1c6f0*/  IMAD.MOV R4, RZ, RZ, -R4 ;  /* 0x000000ffff047224 */ /* 0x000fc800078e0a04 */
[----:B------:R-:W-:Y:S01]  /*1c700*/  IMAD R4, R2, R4, R7 ;  /* 0x0000000402047224 */ /* 0x000fe200078e0207 */
[----:B------:R-:W-:-:S04]  /*1c710*/  LOP3.LUT R2, RZ, R2, RZ, 0x33, !PT ;  /* 0x00000002ff027212 */ /* 0x000fc800078e33ff */
[----:B------:R-:W-:Y:S01]  /*1c720*/  R2UR UR36, R4 ;  /* 0x00000000042472ca */ /* 0x000fe200000e0000 */
[----:B------:R-:W-:-:S05]  /*1c730*/  IMAD.IADD R0, R5, 0x1, R2 ;  /* 0x0000000105007824 */ /* 0x000fca00078e0202 */
[----:B------:R0:W-:Y:S01]  /*1c740*/  STL [R1+0x14], R0 ;  /* 0x0000140001007387 */ /* 0x0001e20000100800 */
[----:B------:R-:W-:Y:S08]  /*1c750*/  BRA `(.L_x_1397) ;  /* 0x0000000000107947 */ /* 0x000ff00003800000 */
.L_x_1392:
[----:B------:R1:W-:Y:S01]  /*1c760*/  STL [R1+0x10], R0 ;  /* 0x0000100001007387 */ /* 0x0003e20000100800 */
[----:B------:R-:W-:Y:S01]  /*1c770*/  ULDC UR44, c[0x0][0xc3c] ;  /* 0x00030f00002c7ab9 */ /* 0x000fe20000000800 */
[----:B------:R-:W-:Y:S02]  /*1c780*/  UMOV UR36, URZ ;  /* 0x0000003f00247c82 */ /* 0x000fe40008000000 */
[----:B------:R1:W-:Y:S03]  /*1c790*/  STL [R1+0x14], RZ ;  /* 0x000014ff01007387 */ /* 0x0003e60000100800 */
.L_x_1397:
[----:B------:R-:W3:Y:S04]  /*1c7a0*/  LDL R3, [R1+0x10] ;  /* 0x0000100001037983 */ /* 0x000ee80000100800 */
[----:B------:R-:W4:Y:S01]  /*1c7b0*/  LDL R2, [R1+0x14] ;  /* 0x0000140001027983 */ /* 0x000f220000100800 */
[----:B------:R-:W-:Y:S02]  /*1c7c0*/  IMAD.U32 R6, RZ, RZ, UR36 ;  /* 0x00000024ff067e24 */ /* 0x000fe4000f8e00ff */
[----:B------:R-:W-:Y:S01]  /*1c7d0*/  IMAD.U32 R7, RZ, RZ, UR44 ;  /* 0x0000002cff077e24 */ /* 0x000fe2000f8e00ff */
[----:B01----:R-:W0:Y:S02]  /*1c7e0*/  S2R R0, SR_TID.X ;  /* 0x0000000000007919 */ /* 0x003e240000002100 */
        /* <DEDUP_REMOVED lines=10> */
.L_x_1390:
[----:B------:R-:W-:Y:S02]  /*1c890*/  ULDC UR4, c[0x0][0xc3c] ;  /* 0x00030f0000047ab9 */ /* 0x000fe40000000800 */
[----:B------:R-:W-:-:S06]  /*1c8a0*/  UISETP.GE.AND UP0, UPT, UR44, UR4, UPT ;  /* 0x000000042c00728c */ /* 0x000fcc000bf06270 */
[----:B------:R-:W-:-:S13]  /*1c8b0*/  PLOP3.LUT P0, PT, PT, PT, UP0, 0x80, 0x0 ;  /* 0x000000000000781c */ /* 0x000fda0003f0f008 */
[----:B------:R-:W-:Y:S05]  /*1c8c0*/  @!P0 BRA `(.L_x_1398) ;  /* 0xffffffb000788947 */ /* 0x000fea000383ffff */
.L_x_1319:
[----:B------:R-:W4:Y:S01]  /*1c8d0*/  LDL.LU R0, [R1+0x28] ;  /* 0x0000280001007983 */ /* 0x000f220000300800 */
[----:B------:R-:W-:Y:S01]  /*1c8e0*/  BSSY B0, `(.L_x_1399) ;  /* 0x000000b000007945 */ /* 0x000fe20003800000 */
[----:B0--3--:R-:W0:Y:S01]  /*1c8f0*/  S2R R5, SR_CgaCtaId ;  /* 0x0000000000057919 */ /* 0x009e220000008800 */
[----:B----4-:R-:W-:-:S05]  /*1c900*/  VIADD R0, R0, 0x1 ;  /* 0x0000000100007836 */ /* 0x010fca0000000000 */
        /* <DEDUP_REMOVED lines=8> */
.L_x_1439:
[----:B------:R-:W-:Y:S05]  /*1c990*/  BSYNC B0 ;  /* 0x0000000000007941 */ /* 0x000fea0003800000 */
.L_x_1399:
[----:B------:R-:W-:-:S03]  /*1c9a0*/  UMOV UR4, 0xffffffff ;  /* 0xffffffff00047882 */ /* 0x000fc60000000000 */
[----:B------:R-:W-:Y:S05]  /*1c9b0*/  BRA.DIV UR4, `(.L_x_1401) ;  /* 0x0000000e04f87947 */ /* 0x000fea000b800000 */
[----:B------:R-:W1:Y:S02]  /*1c9c0*/  S2R R2, SR_TID.X ;  /* 0x0000000000027919 */ /* 0x000e640000002100 */
[----:B-1----:R-:W-:-:S04]  /*1c9d0*/  SHF.R.U32.HI R2, RZ, 0x5, R2 ;  /* 0x00000005ff027819 */ /* 0x002fc80000011602 */
[----:B------:R-:W-:-:S05]  /*1c9e0*/  LOP3.LUT R2, R2, 0x3, RZ, 0xc0, !PT ;  /* 0x0000000302027812 */ /* 0x000fca00078ec0ff */
[----:B------:R1:W3:Y:S02]  /*1c9f0*/  SHFL.IDX PT, R14, R2, RZ, 0x1f ;  /* 0x00001fff020e7589 */ /* 0x0002e400000e0000 */
.L_x_1442:
[----:B---3--:R-:W-:Y:S01]  /*1ca00*/  ISETP.NE.AND P0, PT, R14, RZ, PT ;  /* 0x000000ff0e00720c */ /* 0x008fe20003f05270 */
[----:B------:R-:W-:-:S12]  /*1ca10*/  BSSY B0, `(.L_x_1402) ;  /* 0x000002c000007945 */ /* 0x000fd80003800000 */
[----:B------:R-:W-:Y:S05]  /*1ca20*/  @P0 BRA `(.L_x_1403) ;  /* 0x0000000000a80947 */ /* 0x000fea0003800000 */
[----:B------:R-:W-:-:S03]  /*1ca30*/  UMOV UR4, 0xffffffff ;  /* 0xffffffff00047882 */ /* 0x000fc60000000000 */
[----:B------:R-:W-:Y:S05]  /*1ca40*/  BRA.DIV UR4, `(.L_x_1404) ;  /* 0x0000001204087947 */ /* 0x000fea000b800000 */
[----:B------:R-:W-:-:S13]  /*1ca50*/  ELECT P6, URZ, PT ;  /* 0x00000000003f782f */ /* 0x000fda00038c0000 */
.L_x_1445:
[----:B------:R-:W-:Y:S05]  /*1ca60*/  @!P6 BRA `(.L_x_1403) ;  /* 0x000000000098e947 */ /* 0x000fea0003800000 */
[----:B------:R-:W-:-:S06]  /*1ca70*/  ULOP3.LUT UR4, UR38, 0x2, URZ, 0xfc, !UPT ;  /* 0x0000000226047892 */ /* 0x000fcc000f8efc3f */
[----:B-1----:R-:W-:-:S05]  /*1ca80*/  IMAD.U32 R2, RZ, RZ, UR4 ;  /* 0x00000004ff027e24 */ /* 0x002fca000f8e00ff */
[----:B------:R-:W-:-:S13]  /*1ca90*/  ISETP.NE.AND P0, PT, R2, 0x3, PT ;  /* 0x000000030200780c */ /* 0x000fda0003f05270 */
[----:B------:R-:W-:Y:S05]  /*1caa0*/  @!P0 BRA `(.L_x_1405) ;  /* 0x0000000000048947 */ /* 0x000fea0003800000 */
[----:B------:R-:W-:Y:S01]  /*1cab0*/  BPT.TRAP 0x1 ;  /* 0x000000040000795c */ /* 0x000fe20000300000 */
.L_x_1405:
        /* <DEDUP_REMOVED lines=13> */
.L_x_1446:
[----:B------:R-:W1:Y:S02]  /*1cb90*/  SYNCS.PHASECHK.TRANS64.TRYWAIT P1, [R7+URZ], R2 ;  /* 0x00000002070075a7 */ /* 0x000e64000802017f */
[----:B-1----:R-:W-:Y:S05]  /*1cba0*/  @!P1 BRA `(.L_x_1407) ;  /* 0x0000000c00e49947 */ /* 0x002fea0003800000 */
.L_x_1447:
[----:B------:R-:W-:Y:S05]  /*1cbb0*/  @!P0 BRA `(.L_x_1408) ;  /* 0x0000000000048947 */ /* 0x000fea0003800000 */
[----:B------:R-:W-:Y:S01]  /*1cbc0*/  BPT.TRAP 0x1 ;  /* 0x000000040000795c */ /* 0x000fe20000300000 */
.L_x_1408:
[----:B------:R-:W-:-:S04]  /*1cbd0*/  IMAD R4, R19, 0x8, R0 ;  /* 0x0000000813047824 */ /* 0x000fc800078e0200 */
[----:B------:R-:W3:Y:S02]  /*1cbe0*/  SYNCS.PHASECHK.TRANS64.TRYWAIT P1, [R4+URZ+0x33460], R5 ;  /* 0x03346005040075a7 */ /* 0x000ee4000802017f */
[----:B---3--:R-:W-:Y:S05]  /*1cbf0*/  @!P1 BRA `(.L_x_1409) ;  /* 0x0000000c00e49947 */ /* 0x008fea0003800000 */
.L_x_1448:
[----:B------:R-:W-:Y:S05]  /*1cc00*/  @!P0 BRA `(.L_x_1410) ;  /* 0x0000000000048947 */ /* 0x000fea0003800000 */
[----:B------:R-:W-:Y:S01]  /*1cc10*/  BPT.TRAP 0x1 ;  /* 0x000000040000795c */ /* 0x000fe20000300000 */
.L_x_1410:
[----:B------:R-:W-:-:S04]  /*1cc20*/  IMAD R3, R3, 0x8, R0 ;  /* 0x0000000803037824 */ /* 0x000fc800078e0200 */
[----:B------:R-:W4:Y:S02]  /*1cc30*/  SYNCS.PHASECHK.TRANS64.TRYWAIT P1, [R3+URZ+0x33460], R2 ;  /* 0x03346002030075a7 */ /* 0x000f24000802017f */
[----:B----4-:R-:W-:Y:S05]  /*1cc40*/  @!P1 BRA `(.L_x_1411) ;  /* 0x0000000c00e49947 */ /* 0x010fea0003800000 */
.L_x_1449:
[----:B------:R-:W-:Y:S05]  /*1cc50*/  @!P0 BRA `(.L_x_1412) ;  /* 0x0000000000048947 */ /* 0x000fea0003800000 */
[----:B------:R-:W-:Y:S01]  /*1cc60*/  BPT.TRAP 0x1 ;  /* 0x000000040000795c */ /* 0x000fe20000300000 */
.L_x_1412:
[----:B------:R-:W5:Y:S02]  /*1cc70*/  SYNCS.PHASECHK.TRANS64.TRYWAIT P0, [R4+URZ+0x33480], R5 ;  /* 0x03348005040075a7 */ /* 0x000f64000800017f */
[----:B-----5:R-:W-:Y:S05]  /*1cc80*/  @!P0 BRA `(.L_x_1413) ;  /* 0x0000000c00e88947 */ /* 0x020fea0003800000 */
.L_x_1414:
[----:B------:R0:W0:Y:S02]  /*1cc90*/  SYNCS.PHASECHK.TRANS64.TRYWAIT P0, [R3+URZ+0x33480], R2 ;  /* 0x03348002030075a7 */ /* 0x000024000800017f */
[----:B0-----:R-:W-:Y:S05]  /*1cca0*/  @!P0 NANOSLEEP.SYNCS 0x989680 ;  /* 0x009896800000895d */ /* 0x001fea0003900000 */
[----:B------:R-:W0:Y:S02]  /*1ccb0*/  @!P0 SYNCS.PHASECHK.TRANS64 P0, [R3+URZ+0x33480], R2 ;  /* 0x03348002030085a7 */ /* 0x000e24000800007f */
[----:B0-----:R-:W-:Y:S05]  /*1ccc0*/  @!P0 BRA `(.L_x_1414) ;  /* 0xfffffffc00f08947 */ /* 0x001fea000383ffff */
.L_x_1403:
[----:B------:R-:W-:Y:S05]  /*1ccd0*/  BSYNC B0 ;  /* 0x0000000000007941 */ /* 0x000fea0003800000 */
.L_x_1402:
[----:B------:R-:W-:Y:S05]  /*1cce0*/  EXIT ;  /* 0x000000000000794d */ /* 0x000fea0003800000 */
.L_x_1217:
[----:B0-----:R-:W-:-:S04]  /*1ccf0*/  IMAD.U32 R3, RZ, RZ, UR41 ;  /* 0x00000029ff037e24 */ /* 0x001fc8000f8e00ff */
[----:B------:R0:W1:Y:S03]  /*1cd00*/  SYNCS.PHASECHK.TRANS64.TRYWAIT P1, [R3+URZ+0x33400], R0 ;  /* 0x03340000030075a7 */ /* 0x000066000802017f */
[----:B-1----:R-:W-:Y:S05]  /*1cd10*/  @!P1 NANOSLEEP.SYNCS 0x989680 ;  /* 0x009896800000995d */ /* 0x002fea0003900000 */
[----:B------:R-:W1:Y:S02]  /*1cd20*/  @!P1 SYNCS.PHASECHK.TRANS64 P1, [R3+URZ+0x33400], R0 ;  /* 0x03340000030095a7 */ /* 0x000e64000802007f */
[----:B-1----:R-:W-:Y:S05]  /*1cd30*/  @!P1 BRA `(.L_x_1217) ;  /* 0xfffffffc00ec9947 */ /* 0x002fea000383ffff */
[----:B------:R-:W-:Y:S05]  /*1cd40*/  BRA `(.L_x_1415) ;  /* 0xfffffe5000947947 */ /* 0x000fea000383ffff */
.L_x_1221:
[----:B-1----:R1:W2:Y:S02]  /*1cd50*/  SYNCS.PHASECHK.TRANS64.TRYWAIT P1, [R5+URZ+0x33430], R0 ;  /* 0x03343000050075a7 */ /* 0x0022a4000802017f */
[----:B--2---:R-:W-:Y:S05]  /*1cd60*/  @!P1 NANOSLEEP.SYNCS 0x989680 ;  /* 0x009896800000995d */ /* 0x004fea0003900000 */
[----:B------:R-:W2:Y:S02]  /*1cd70*/  @!P1 SYNCS.PHASECHK.TRANS64 P1, [R5+URZ+0x33430], R0 ;  /* 0x03343000050095a7 */ /* 0x000ea4000802007f */
[----:B--2---:R-:W-:Y:S05]  /*1cd80*/  @!P1 BRA `(.L_x_1221) ;  /* 0xfffffffc00f09947 */ /* 0x004fea000383ffff */
[----:B------:R-:W-:Y:S05]  /*1cd90*/  BRA `(.L_x_1220) ;  /* 0xfffffe5000c07947 */ /* 0x000fea000383ffff */
.L_x_1237:
[----:B-1----:R-:W-:-:S04]  /*1cda0*/  IMAD.U32 R8, RZ, RZ, UR6 ;  /* 0x00000006ff087e24 */ /* 0x002fc8000f8e00ff */
[----:B------:R1:W2:Y:S03]  /*1cdb0*/  SYNCS.PHASECHK.TRANS64.TRYWAIT P1, [R8+URZ+0x33430], R7 ;  /* 0x03343007080075a7 */ /* 0x0002a6000802017f */
[----:B--2---:R-:W-:Y:S05]  /*1cdc0*/  @!P1 NANOSLEEP.SYNCS 0x989680 ;  /* 0x009896800000995d */ /* 0x004fea0003900000 */
[----:B------:R-:W2:Y:S02]  /*1cdd0*/  @!P1 SYNCS.PHASECHK.TRANS64 P1, [R8+URZ+0x33430], R7 ;  /* 0x03343007080095a7 */ /* 0x000ea4000802007f */
[----:B--2---:R-:W-:Y:S05]  /*1cde0*/  @!P1 BRA `(.L_x_1237) ;  /* 0xfffffffc00ec9947 */ /* 0x004fea000383ffff */
[----:B------:R-:W-:Y:S05]  /*1cdf0*/  BRA `(.L_x_1234) ;  /* 0xfffffe9400e87947 */ /* 0x000fea000383ffff */
.L_x_1241:
[----:B-1----:R-:W-:-:S04]  /*1ce00*/  IMAD.U32 R8, RZ, RZ, UR6 ;  /* 0x00000006ff087e24 */ /* 0x002fc8000f8e00ff */
[----:B------:R1:W2:Y:S03]  /*1ce10*/  SYNCS.PHASECHK.TRANS64.TRYWAIT P1, [R8+URZ+0x33450], R7 ;  /* 0x03345007080075a7 */ /* 0x0002a6000802017f */
[----:B--2---:R-:W-:Y:S05]  /*1ce20*/  @!P1 NANOSLEEP.SYNCS 0x989680 ;  /* 0x009896800000995d */ /* 0x004fea0003900000 */
[----:B------:R-:W2:Y:S02]  /*1ce30*/  @!P1 SYNCS.PHASECHK.TRANS64 P1, [R8+URZ+0x33450], R7 ;  /* 0x03345007080095a7 */ /* 0x000ea4000802007f */
[----:B--2---:R-:W-:Y:S05]  /*1ce40*/  @!P1 BRA `(.L_x_1241) ;  /* 0xfffffffc00ec9947 */ /* 0x004fea000383ffff */
[----:B------:R-:W-:Y:S05]  /*1ce50*/  BRA `(.L_x_1238) ;  /* 0xfffffea000e47947 */ /* 0x000fea000383ffff */
.L_x_1259:
[----:B-1----:R-:W-:-:S04]  /*1ce60*/  IMAD.U32 R3, RZ, RZ, UR6 ;  /* 0x00000006ff037e24 */ /* 0x002fc8000f8e00ff */
[----:B------:R1:W2:Y:S03]  /*1ce70*/  SYNCS.PHASECHK.TRANS64.TRYWAIT P1, [R3+URZ+0x33430], R0 ;  /* 0x03343000030075a7 */ /* 0x0002a6000802017f */
[----:B--2---:R-:W-:Y:S05]  /*1ce80*/  @!P1 NANOSLEEP.SYNCS 0x989680 ;  /* 0x009896800000995d */ /* 0x004fea0003900000 */
[----:B------:R-:W2:Y:S02]  /*1ce90*/  @!P1 SYNCS.PHASECHK.TRANS64 P1, [R3+URZ+0x33430], R0 ;  /* 0x03343000030095a7 */ /* 0x000ea4000802007f */
[----:B--2---:R-:W-:Y:S05]  /*1cea0*/  @!P1 BRA `(.L_x_1259) ;  /* 0xfffffffc00ec9947 */ /* 0x004fea000383ffff */
[----:B------:R-:W-:Y:S05]  /*1ceb0*/  BRA `(.L_x_1256) ;  /* 0xfffffee4003c7947 */ /* 0x000fea000383ffff */
.L_x_1263:
[----:B-1----:R-:W-:-:S04]  /*1cec0*/  IMAD.U32 R3, RZ, RZ, UR6 ;  /* 0x00000006ff037e24 */ /* 0x002fc8000f8e00ff */
[----:B------:R1:W2:Y:S03]  /*1ced0*/  SYNCS.PHASECHK.TRANS64.TRYWAIT P1, [R3+URZ+0x33450], R0 ;  /* 0x03345000030075a7 */ /* 0x0002a6000802017f */
[----:B--2---:R-:W-:Y:S05]  /*1cee0*/  @!P1 NANOSLEEP.SYNCS 0x989680 ;  /* 0x009896800000995d */ /* 0x004fea0003900000 */
[----:B------:R-:W2:Y:S02]  /*1cef0*/  @!P1 SYNCS.PHASECHK.TRANS64 P1, [R3+URZ+0x33450], R0 ;  /* 0x03345000030095a7 */ /* 0x000ea4000802007f */
[----:B--2---:R-:W-:Y:S05]  /*1cf00*/  @!P1 BRA `(.L_x_1263) ;  /* 0xfffffffc00ec9947 */ /* 0x004fea000383ffff */
[----:B------:R-:W-:Y:S05]  /*1cf10*/  BRA `(.L_x_1260) ;  /* 0xfffffef000447947 */ /* 0x000fea000383ffff */
.L_x_1270:
[----:B-1----:R-:W-:-:S04]  /*1cf20*/  IMAD.U32 R3, RZ, RZ, UR6 ;  /* 0x00000006ff037e24 */ /* 0x002fc8000f8e00ff */
[----:B------:R1:W2:Y:S03]  /*1cf30*/  SYNCS.PHASECHK.TRANS64.TRYWAIT P1, [R3+URZ+0x33430], R0 ;  /* 0x03343000030075a7 */ /* 0x0002a6000802017f */
[----:B--2---:R-:W-:Y:S05]  /*1cf40*/  @!P1 NANOSLEEP.SYNCS 0x989680 ;  /* 0x009896800000995d */ /* 0x004fea0003900000 */
[----:B------:R-:W2:Y:S02]  /*1cf50*/  @!P1 SYNCS.PHASECHK.TRANS64 P1, [R3+URZ+0x33430], R0 ;  /* 0x03343000030095a7 */ /* 0x000ea4000802007f */
[----:B--2---:R-:W-:Y:S05]  /*1cf60*/  @!P1 BRA `(.L_x_1270) ;  /* 0xfffffffc00ec9947 */ /* 0x004fea000383ffff */
[----:B------:R-:W-:Y:S05]  /*1cf70*/  BRA `(.L_x_1267) ;  /* 0xffffff1000dc7947 */ /* 0x000fea000383ffff */
.L_x_1274:
[----:B-1----:R-:W-:-:S04]  /*1cf80*/  IMAD.U32 R3, RZ, RZ, UR6 ;  /* 0x00000006ff037e24 */ /* 0x002fc8000f8e00ff */
[----:B------:R1:W2:Y:S03]  /*1cf90*/  SYNCS.PHASECHK.TRANS64.TRYWAIT P1, [R3+URZ+0x33450], R0 ;  /* 0x03345000030075a7 */ /* 0x0002a6000802017f */
[----:B--2---:R-:W-:Y:S05]  /*1cfa0*/  @!P1 NANOSLEEP.SYNCS 0x989680 ;  /* 0x009896800000995d */ /* 0x004fea0003900000 */
[----:B------:R-:W2:Y:S02]  /*1cfb0*/  @!P1 SYNCS.PHASECHK.TRANS64 P1, [R3+URZ+0x33450], R0 ;  /* 0x03345000030095a7 */ /* 0x000ea4000802007f */
[----:B--2---:R-:W-:Y:S05]  /*1cfc0*/  @!P1 BRA `(.L_x_1274) ;  /* 0xfffffffc00ec9947 */ /* 0x004fea000383ffff */
[----:B------:R-:W-:Y:S05]  /*1cfd0*/  BRA `(.L_x_1271) ;  /* 0xffffff1c00e47947 */ /* 0x000fea000383ffff */
.L_x_1288:
[----:B-1----:R-:W-:-:S04]  /*1cfe0*/  IMAD.U32 R7, RZ, RZ, UR9 ;  /* 0x00000009ff077e24 */ /* 0x002fc8000f8e00ff */
[----:B------:R1:W2:Y:S03]  /*1cff0*/  SYNCS.PHASECHK.TRANS64.TRYWAIT P1, [R7+URZ+0x33450], R4 ;  /* 0x03345004070075a7 */ /* 0x0002a6000802017f */
[----:B--2---:R-:W-:Y:S05]  /*1d000*/  @!P1 NANOSLEEP.SYNCS 0x989680 ;  /* 0x009896800000995d */ /* 0x004fea0003900000 */
[----:B------:R-:W2:Y:S02]  /*1d010*/  @!P1 SYNCS.PHASECHK.TRANS64 P1, [R7+URZ+0x33450], R4 ;  /* 0x03345004070095a7 */ /* 0x000ea4000802007f */
[----:B--2---:R-:W-:Y:S05]  /*1d020*/  @!P1 BRA `(.L_x_1288) ;  /* 0xfffffffc00ec9947 */ /* 0x004fea000383ffff */
[----:B------:R-:W-:Y:S05]  /*1d030*/  BRA `(.L_x_1287) ;  /* 0xffffff5c00647947 */ /* 0x000fea000383ffff */
.L_x_1340:
[----:B------:R-:W-:Y:S02]  /*1d040*/  IMAD.MOV.U32 R13, RZ, RZ, R0 ;  /* 0x000000ffff0d7224 */ /* 0x000fe400078e0000 */
[----:B------:R-:W-:Y:S02]  /*1d050*/  IMAD.MOV.U32 R12, RZ, RZ, RZ ;  /* 0x000000ffff0c7224 */ /* 0x000fe400078e00ff */
[----:B------:R-:W-:Y:S02]  /*1d060*/  IMAD.MOV.U32 R11, RZ, RZ, 0x1f ;  /* 0x0000001fff0b7424 */ /* 0x000fe400078e00ff */
[----:B------:R-:W-:-:S07]  /*1d070*/  IMAD.MOV.U32 R15, RZ, RZ, -0x1 ;  /* 0xffffffffff0f7424 */ /* 0x000fce00078e00ff */
[----:B0-----:R-:W-:Y:S05]  /*1d080*/  WARPSYNC.COLLECTIVE R15, `(.L_x_1416) ;  /* 0x000000000f087348 */ /* 0x001fea0003c00000 */
[----:B------:R1:W2:Y:S02]  /*1d090*/  SHFL.IDX P6, R14, R13, R12, R11 ;  /* 0x0000000c0d0e7389 */ /* 0x0002a400000c000b */
[----:B012---:R-:W-:Y:S01]  /*1d0a0*/  ENDCOLLECTIVE ;  /* 0x000000000000791b */ /* 0x007fe20003800000 */
.L_x_1416:
[----:B------:R-:W-:Y:S05]  /*1d0b0*/  BRA `(.L_x_1417) ;  /* 0xffffffbc00047947 */ /* 0x000fea000383ffff */
.L_x_1342:
[----:B------:R-:W-:Y:S01]  /*1d0c0*/  BSSY B0, `(.L_x_1418) ;  /* 0x0000006000007945 */ /* 0x000fe20003800000 */
[----:B------:R-:W-:-:S07]  /*1d0d0*/  IMAD.MOV.U32 R15, RZ, RZ, -0x1 ;  /* 0xffffffffff0f7424 */ /* 0x000fce00078e00ff */
[----:B0-----:R-:W-:Y:S05]  /*1d0e0*/  WARPSYNC.COLLECTIVE R15, `(.L_x_1419) ;  /* 0x000000000f0c7348 */ /* 0x001fea0003c00000 */
[----:B------:R-:W-:Y:S02]  /*1d0f0*/  ELECT P6, UR62, PT ;  /* 0x00000000003e782f */ /* 0x000fe400038c0000 */
[----:B------:R-:W-:Y:S01]  /*1d100*/  MOV R14, UR62 ;  /* 0x0000003e000e7c02 */ /* 0x000fe20008000f00 */
[----:B0-----:R-:W-:Y:S10]  /*1d110*/  ENDCOLLECTIVE ;  /* 0x000000000000791b */ /* 0x001ff40003800000 */
.L_x_1419:
[----:B------:R-:W-:Y:S05]  /*1d120*/  BSYNC B0 ;  /* 0x0000000000007941 */ /* 0x000fea0003800000 */
.L_x_1418:
[----:B------:R-:W-:Y:S05]  /*1d130*/  BRA `(.L_x_1420) ;  /* 0xffffffbc000c7947 */ /* 0x000fea000383ffff */
.L_x_1344:
[----:B0-----:R0:W1:Y:S02]  /*1d140*/  SYNCS.PHASECHK.TRANS64.TRYWAIT P0, [R4+URZ+0x33480], R3 ;  /* 0x03348003040075a7 */ /* 0x001064000800017f */
[----:B-1----:R-:W-:Y:S05]  /*1d150*/  @!P0 NANOSLEEP.SYNCS 0x989680 ;  /* 0x009896800000895d */ /* 0x002fea0003900000 */
[----:B------:R-:W1:Y:S02]  /*1d160*/  @!P0 SYNCS.PHASECHK.TRANS64 P0, [R4+URZ+0x33480], R3 ;  /* 0x03348003040085a7 */ /* 0x000e64000800007f */
[----:B-1----:R-:W-:Y:S05]  /*1d170*/  @!P0 BRA `(.L_x_1344) ;  /* 0xfffffffc00f08947 */ /* 0x002fea000383ffff */
[----:B------:R-:W-:Y:S05]  /*1d180*/  BRA `(.L_x_1421) ;  /* 0xffffffbc006c7947 */ /* 0x000fea000383ffff */
.L_x_1346:
[----:B-1----:R1:W2:Y:S02]  /*1d190*/  SYNCS.PHASECHK.TRANS64.TRYWAIT P0, [R4+URZ+0x33440], R3 ;  /* 0x03344003040075a7 */ /* 0x0022a4000800017f */
[----:B--2---:R-:W-:Y:S05]  /*1d1a0*/  @!P0 NANOSLEEP.SYNCS 0x989680 ;  /* 0x009896800000895d */ /* 0x004fea0003900000 */
[----:B------:R-:W2:Y:S02]  /*1d1b0*/  @!P0 SYNCS.PHASECHK.TRANS64 P0, [R4+URZ+0x33440], R3 ;  /* 0x03344003040085a7 */ /* 0x000ea4000800007f */
[----:B--2---:R-:W-:Y:S05]  /*1d1c0*/  @!P0 BRA `(.L_x_1346) ;  /* 0xfffffffc00f08947 */ /* 0x004fea000383ffff */
[----:B------:R-:W-:Y:S05]  /*1d1d0*/  BRA `(.L_x_1422) ;  /* 0xffffffbc00f47947 */ /* 0x000fea000383ffff */
.L_x_1350:
[----:B------:R-:W-:Y:S01]  /*1d1e0*/  IMAD.MOV.U32 R7, RZ, RZ, R11 ;  /* 0x000000ffff077224 */ /* 0x000fe200078e000b */
[----:B------:R-:W-:Y:S01]  /*1d1f0*/  LOP3.LUT R6, R6, 0x7f, RZ, 0xc0, !PT ;  /* 0x0000007f06067812 */ /* 0x000fe200078ec0ff */
[----:B------:R-:W-:Y:S02]  /*1d200*/  IMAD.MOV.U32 R13, RZ, RZ, R0 ;  /* 0x000000ffff0d7224 */ /* 0x000fe400078e0000 */
[----:B------:R-:W-:Y:S01]  /*1d210*/  IMAD.MOV.U32 R12, RZ, RZ, RZ ;  /* 0x000000ffff0c7224 */ /* 0x000fe200078e00ff */
[----:B------:R-:W-:Y:S01]  /*1d220*/  SHF.R.U32.HI R3, RZ, 0x2, R6 ;  /* 0x00000002ff037819 */ /* 0x000fe20000011606 */
[----:B------:R-:W-:Y:S02]  /*1d230*/  IMAD.MOV.U32 R11, RZ, RZ, 0x1c1f ;  /* 0x00001c1fff0b7424 */ /* 0x000fe400078e00ff */
[----:B------:R-:W-:Y:S02]  /*1d240*/  IMAD.MOV.U32 R15, RZ, RZ, -0x1 ;  /* 0xffffffffff0f7424 */ /* 0x000fe400078e00ff */
[----:B------:R-:W-:-:S02]  /*1d250*/  IMAD R2, R8, UR42, RZ ;  /* 0x0000002a08027c24 */ /* 0x000fc4000f8e02ff */
[----:B------:R-:W-:-:S07]  /*1d260*/  IMAD.IADD R3, R3, 0x1, R7 ;  /* 0x0000000103037824 */ /* 0x000fce00078e0207 */
[----:B-----5:R-:W-:Y:S05]  /*1d270*/  WARPSYNC.COLLECTIVE R15, `(.L_x_1423) ;  /* 0x000000000f087348 */ /* 0x020fea0003c00000 */
[----:B------:R0:W1:Y:S02]  /*1d280*/  SHFL.IDX P6, R14, R13, R12, R11 ;  /* 0x0000000c0d0e7389 */ /* 0x00006400000c000b */
[----:B01---5:R-:W-:Y:S01]  /*1d290*/  ENDCOLLECTIVE ;  /* 0x000000000000791b */ /* 0x023fe20003800000 */
.L_x_1423:
[----:B------:R-:W-:Y:S01]  /*1d2a0*/  ISETP.GE.AND P4, PT, R3, R2, PT ;  /* 0x000000020300720c */ /* 0x000fe20003f86270 */
[----:B------:R-:W-:Y:S02]  /*1d2b0*/  IMAD.MOV.U32 R13, RZ, RZ, R4 ;  /* 0x000000ffff0d7224 */ /* 0x000fe400078e0004 */
[----:B------:R-:W-:-:S10]  /*1d2c0*/  IMAD.MOV.U32 R5, RZ, RZ, R14 ;  /* 0x000000ffff057224 */ /* 0x000fd400078e000e */
[----:B------:R-:W-:Y:S05]  /*1d2d0*/  WARPSYNC.COLLECTIVE R15, `(.L_x_1424) ;  /* 0x000000000f087348 */ /* 0x000fea0003c00000 */
[----:B------:R0:W1:Y:S02]  /*1d2e0*/  SHFL.IDX P6, R14, R13, R12, R11 ;  /* 0x0000000c0d0e7389 */ /* 0x00006400000c000b */
[----:B01----:R-:W-:Y:S01]  /*1d2f0*/  ENDCOLLECTIVE ;  /* 0x000000000000791b */ /* 0x003fe20003800000 */
.L_x_1424:
[----:B------:R-:W-:Y:S02]  /*1d300*/  IMAD.MOV.U32 R13, RZ, RZ, R0 ;  /* 0x000000ffff0d7224 */ /* 0x000fe400078e0000 */
[----:B------:R-:W-:Y:S02]  /*1d310*/  IMAD.MOV.U32 R12, RZ, RZ, 0x1 ;  /* 0x00000001ff0c7424 */ /* 0x000fe400078e00ff */
[----:B------:R-:W-:-:S07]  /*1d320*/  IMAD.MOV.U32 R6, RZ, RZ, R14 ;  /* 0x000000ffff067224 */ /* 0x000fce00078e000e */
[----:B------:R-:W-:Y:S05]  /*1d330*/  WARPSYNC.COLLECTIVE R15, `(.L_x_1425) ;  /* 0x000000000f087348 */ /* 0x000fea0003c00000 */
[----:B------:R0:W1:Y:S02]  /*1d340*/  SHFL.IDX P6, R14, R13, R12, R11 ;  /* 0x0000000c0d0e7389 */ /* 0x00006400000c000b */
[----:B01----:R-:W-:Y:S01]  /*1d350*/  ENDCOLLECTIVE ;  /* 0x000000000000791b */ /* 0x003fe20003800000 */
.L_x_1425:
        /* <DEDUP_REMOVED lines=16> */
.L_x_1426:
[----:B------:R-:W-:Y:S02]  /*1d460*/  IMAD.MOV.U32 R13, RZ, RZ, R0 ;  /* 0x000000ffff0d7224 */ /* 0x000fe400078e0000 */
[----:B------:R-:W-:Y:S02]  /*1d470*/  IMAD.MOV.U32 R12, RZ, RZ, 0x2 ;  /* 0x00000002ff0c7424 */ /* 0x000fe400078e00ff */
[----:B------:R-:W-:-:S07]  /*1d480*/  IMAD.MOV.U32 R6, RZ, RZ, R14 ;  /* 0x000000ffff067224 */ /* 0x000fce00078e000e */
[----:B------:R-:W-:Y:S05]  /*1d490*/  WARPSYNC.COLLECTIVE R15, `(.L_x_1427) ;  /* 0x000000000f087348 */ /* 0x000fea0003c00000 */
[----:B------:R0:W1:Y:S02]  /*1d4a0*/  SHFL.IDX P6, R14, R13, R12, R11 ;  /* 0x0000000c0d0e7389 */ /* 0x00006400000c000b */
[----:B01----:R-:W-:Y:S01]  /*1d4b0*/  ENDCOLLECTIVE ;  /* 0x000000000000791b */ /* 0x003fe20003800000 */
.L_x_1427:
        /* <DEDUP_REMOVED lines=16> */
.L_x_1428:
[----:B------:R-:W-:Y:S02]  /*1d5c0*/  IMAD.MOV.U32 R13, RZ, RZ, R0 ;  /* 0x000000ffff0d7224 */ /* 0x000fe400078e0000 */
[----:B------:R-:W-:Y:S02]  /*1d5d0*/  IMAD.MOV.U32 R12, RZ, RZ, 0x3 ;  /* 0x00000003ff0c7424 */ /* 0x000fe400078e00ff */
[----:B------:R-:W-:-:S07]  /*1d5e0*/  IMAD.MOV.U32 R6, RZ, RZ, R14 ;  /* 0x000000ffff067224 */ /* 0x000fce00078e000e */
[----:B------:R-:W-:Y:S05]  /*1d5f0*/  WARPSYNC.COLLECTIVE R15, `(.L_x_1429) ;  /* 0x000000000f087348 */ /* 0x000fea0003c00000 */
[----:B------:R0:W1:Y:S02]  /*1d600*/  SHFL.IDX P6, R14, R13, R12, R11 ;  /* 0x0000000c0d0e7389 */ /* 0x00006400000c000b */
[----:B01----:R-:W-:Y:S01]  /*1d610*/  ENDCOLLECTIVE ;  /* 0x000000000000791b */ /* 0x003fe20003800000 */
.L_x_1429:
        /* <DEDUP_REMOVED lines=14> */
.L_x_1430:
[----:B------:R-:W-:Y:S01]  /*1d700*/  IMAD.MOV.U32 R4, RZ, RZ, R14 ;  /* 0x000000ffff047224 */ /* 0x000fe200078e000e */
[----:B------:R-:W-:Y:S06]  /*1d710*/  BRA `(.L_x_1431) ;  /* 0xffffffc4005c7947 */ /* 0x000fec000383ffff */
.L_x_1355:
[----:B-1----:R1:W2:Y:S02]  /*1d720*/  SYNCS.PHASECHK.TRANS64.TRYWAIT P0, [R18+URZ+0x33420], R0 ;  /* 0x03342000120075a7 */ /* 0x0022a4000800017f */
[----:B--2---:R-:W-:Y:S05]  /*1d730*/  @!P0 NANOSLEEP.SYNCS 0x989680 ;  /* 0x009896800000895d */ /* 0x004fea0003900000 */
[----:B------:R-:W2:Y:S02]  /*1d740*/  @!P0 SYNCS.PHASECHK.TRANS64 P0, [R18+URZ+0x33420], R0 ;  /* 0x03342000120085a7 */ /* 0x000ea4000800007f */
[----:B--2---:R-:W-:Y:S05]  /*1d750*/  @!P0 BRA `(.L_x_1355) ;  /* 0xfffffffc00f08947 */ /* 0x004fea000383ffff */
[----:B------:R-:W-:Y:S05]  /*1d760*/  BRA `(.L_x_1432) ;  /* 0xffffffc400cc7947 */ /* 0x000fea000383ffff */
.L_x_1361:
[----:B-1----:R1:W3:Y:S02]  /*1d770*/  SYNCS.PHASECHK.TRANS64.TRYWAIT P0, [R6+URZ+0x33480], R5 ;  /* 0x03348005060075a7 */ /* 0x0022e4000800017f */
[----:B---3--:R-:W-:Y:S05]  /*1d780*/  @!P0 NANOSLEEP.SYNCS 0x989680 ;  /* 0x009896800000895d */ /* 0x008fea0003900000 */
[----:B------:R-:W3:Y:S02]  /*1d790*/  @!P0 SYNCS.PHASECHK.TRANS64 P0, [R6+URZ+0x33480], R5 ;  /* 0x03348005060085a7 */ /* 0x000ee4000800007f */
[----:B---3--:R-:W-:Y:S05]  /*1d7a0*/  @!P0 BRA `(.L_x_1361) ;  /* 0xfffffffc00f08947 */ /* 0x008fea000383ffff */
[----:B------:R-:W-:Y:S05]  /*1d7b0*/  BRA `(.L_x_1433) ;  /* 0xffffffc800807947 */ /* 0x000fea000383ffff */
.L_x_1368:
[----:B0-----:R0:W3:Y:S02]  /*1d7c0*/  SYNCS.PHASECHK.TRANS64.TRYWAIT P0, [R6+URZ+0x33440], R5 ;  /* 0x03344005060075a7 */ /* 0x0010e4000800017f */
[----:B---3--:R-:W-:Y:S05]  /*1d7d0*/  @!P0 NANOSLEEP.SYNCS 0x989680 ;  /* 0x009896800000895d */ /* 0x008fea0003900000 */
[----:B------:R-:W3:Y:S02]  /*1d7e0*/  @!P0 SYNCS.PHASECHK.TRANS64 P0, [R6+URZ+0x33440], R5 ;  /* 0x03344005060085a7 */ /* 0x000ee4000800007f */
[----:B---3--:R-:W-:Y:S05]  /*1d7f0*/  @!P0 BRA `(.L_x_1368) ;  /* 0xfffffffc00f08947 */ /* 0x008fea000383ffff */
[----:B------:R-:W-:Y:S05]  /*1d800*/  BRA `(.L_x_1434) ;  /* 0xffffffcc007c7947 */ /* 0x000fea000383ffff */
.L_x_1376:
[----:B-1----:R1:W3:Y:S02]  /*1d810*/  SYNCS.PHASECHK.TRANS64.TRYWAIT P0, [R3+URZ+0x33470], R4 ;  /* 0x03347004030075a7 */ /* 0x0022e4000800017f */
[----:B---3--:R-:W-:Y:S05]  /*1d820*/  @!P0 NANOSLEEP.SYNCS 0x989680 ;  /* 0x009896800000895d */ /* 0x008fea0003900000 */
[----:B------:R-:W3:Y:S02]  /*1d830*/  @!P0 SYNCS.PHASECHK.TRANS64 P0, [R3+URZ+0x33470], R4 ;  /* 0x03347004030085a7 */ /* 0x000ee4000800007f */
[----:B---3--:R-:W-:Y:S05]  /*1d840*/  @!P0 BRA `(.L_x_1376) ;  /* 0xfffffffc00f08947 */ /* 0x008fea000383ffff */
[----:B------:R-:W-:Y:S05]  /*1d850*/  BRA `(.L_x_1435) ;  /* 0xffffffd000907947 */ /* 0x000fea000383ffff */
.L_x_1378:
[----:B-1----:R1:W3:Y:S02]  /*1d860*/  SYNCS.PHASECHK.TRANS64.TRYWAIT P0, [R3+URZ+0x33460], R4 ;  /* 0x03346004030075a7 */ /* 0x0022e4000800017f */
[----:B---3--:R-:W-:Y:S05]  /*1d870*/  @!P0 NANOSLEEP.SYNCS 0x989680 ;  /* 0x009896800000895d */ /* 0x008fea0003900000 */
[----:B------:R-:W3:Y:S02]  /*1d880*/  @!P0 SYNCS.PHASECHK.TRANS64 P0, [R3+URZ+0x33460], R4 ;  /* 0x03346004030085a7 */ /* 0x000ee4000800007f */
[----:B---3--:R-:W-:Y:S05]  /*1d890*/  @!P0 BRA `(.L_x_1378) ;  /* 0xfffffffc00f08947 */ /* 0x008fea000383ffff */
[----:B------:R-:W-:Y:S05]  /*1d8a0*/  BRA `(.L_x_1436) ;  /* 0xffffffd000987947 */ /* 0x000fea000383ffff */
.L_x_1385:
[----:B-1----:R1:W3:Y:S02]  /*1d8b0*/  SYNCS.PHASECHK.TRANS64.TRYWAIT P1, [R3+URZ+0x33470], R0 ;  /* 0x03347000030075a7 */ /* 0x0022e4000802017f */
[----:B---3--:R-:W-:Y:S05]  /*1d8c0*/  @!P1 NANOSLEEP.SYNCS 0x989680 ;  /* 0x009896800000995d */ /* 0x008fea0003900000 */
[----:B------:R-:W3:Y:S02]  /*1d8d0*/  @!P1 SYNCS.PHASECHK.TRANS64 P1, [R3+URZ+0x33470], R0 ;  /* 0x03347000030095a7 */ /* 0x000ee4000802007f */
[----:B---3--:R-:W-:Y:S05]  /*1d8e0*/  @!P1 BRA `(.L_x_1385) ;  /* 0xfffffffc00f09947 */ /* 0x008fea000383ffff */
[----:B------:R-:W-:Y:S05]  /*1d8f0*/  BRA `(.L_x_1437) ;  /* 0xffffffd800e07947 */ /* 0x000fea000383ffff */
.L_x_1387:
[----:B-1----:R1:W3:Y:S02]  /*1d900*/  SYNCS.PHASECHK.TRANS64.TRYWAIT P1, [R3+URZ+0x33460], R0 ;  /* 0x03346000030075a7 */ /* 0x0022e4000802017f */
[----:B---3--:R-:W-:Y:S05]  /*1d910*/  @!P1 NANOSLEEP.SYNCS 0x989680 ;  /* 0x009896800000995d */ /* 0x008fea0003900000 */
[----:B------:R-:W3:Y:S02]  /*1d920*/  @!P1 SYNCS.PHASECHK.TRANS64 P1, [R3+URZ+0x33460], R0 ;  /* 0x03346000030095a7 */ /* 0x000ee4000802007f */
[----:B---3--:R-:W-:Y:S05]  /*1d930*/  @!P1 BRA `(.L_x_1387) ;  /* 0xfffffffc00f09947 */ /* 0x008fea000383ffff */
[----:B------:R-:W-:Y:S05]  /*1d940*/  BRA `(.L_x_1438) ;  /* 0xffffffd800e87947 */ /* 0x000fea000383ffff */
.L_x_1400:
[----:B0-----:R0:W1:Y:S02]  /*1d950*/  SYNCS.PHASECHK.TRANS64.TRYWAIT P0, [R0+URZ+0x33420], R3 ;  /* 0x03342003000075a7 */ /* 0x001064000800017f */
[----:B-1----:R-:W-:Y:S05]  /*1d960*/  @!P0 NANOSLEEP.SYNCS 0x989680 ;  /* 0x009896800000895d */ /* 0x002fea0003900000 */
[----:B------:R-:W1:Y:S02]  /*1d970*/  @!P0 SYNCS.PHASECHK.TRANS64 P0, [R0+URZ+0x33420], R3 ;  /* 0x03342003000085a7 */ /* 0x000e64000800007f */
[----:B-1----:R-:W-:Y:S05]  /*1d980*/  @!P0 BRA `(.L_x_1400) ;  /* 0xfffffffc00f08947 */ /* 0x002fea000383ffff */
[----:B------:R-:W-:Y:S05]  /*1d990*/  BRA `(.L_x_1439) ;  /* 0xffffffec00fc7947 */ /* 0x000fea000383ffff */
.L_x_1401:
        /* <DEDUP_REMOVED lines=11> */
.L_x_1441:
[----:B------:R-:W-:Y:S05]  /*1da50*/  BSYNC B0 ;  /* 0x0000000000007941 */ /* 0x000fea0003800000 */
.L_x_1440:
[----:B------:R-:W-:Y:S05]  /*1da60*/  BRA `(.L_x_1442) ;  /* 0xffffffec00e47947 */ /* 0x000fea000383ffff */
.L_x_1404:
[----:B------:R-:W-:Y:S01]  /*1da70*/  BSSY B1, `(.L_x_1443) ;  /* 0x0000006000017945 */ /* 0x000fe20003800000 */
[----:B------:R-:W-:-:S07]  /*1da80*/  IMAD.MOV.U32 R15, RZ, RZ, -0x1 ;  /* 0xffffffffff0f7424 */ /* 0x000fce00078e00ff */
[----:B012---:R-:W-:Y:S05]  /*1da90*/  WARPSYNC.COLLECTIVE R15, `(.L_x_1444) ;  /* 0x000000000f0c7348 */ /* 0x007fea0003c00000 */
[----:B------:R-:W-:Y:S02]  /*1daa0*/  ELECT P6, UR62, PT ;  /* 0x00000000003e782f */ /* 0x000fe400038c0000 */
[----:B------:R-:W-:Y:S01]  /*1dab0*/  MOV R14, UR62 ;  /* 0x0000003e000e7c02 */ /* 0x000fe20008000f00 */
[----:B012---:R-:W-:Y:S10]  /*1dac0*/  ENDCOLLECTIVE ;  /* 0x000000000000791b */ /* 0x007ff40003800000 */
.L_x_1444:
[----:B------:R-:W-:Y:S05]  /*1dad0*/  BSYNC B1 ;  /* 0x0000000000017941 */ /* 0x000fea0003800000 */
.L_x_1443:
[----:B------:R-:W-:Y:S05]  /*1dae0*/  BRA `(.L_x_1445) ;  /* 0xffffffec00dc7947 */ /* 0x000fea000383ffff */
.L_x_1406:
[----:B0-----:R0:W1:Y:S02]  /*1daf0*/  SYNCS.PHASECHK.TRANS64.TRYWAIT P1, [R6+URZ], R5 ;  /* 0x00000005060075a7 */ /* 0x001064000802017f */
[----:B-1----:R-:W-:Y:S05]  /*1db00*/  @!P1 NANOSLEEP.SYNCS 0x989680 ;  /* 0x009896800000995d */ /* 0x002fea0003900000 */
[----:B------:R-:W1:Y:S02]  /*1db10*/  @!P1 SYNCS.PHASECHK.TRANS64 P1, [R6+URZ], R5 ;  /* 0x00000005060095a7 */ /* 0x000e64000802007f */
[----:B-1----:R-:W-:Y:S05]  /*1db20*/  @!P1 BRA `(.L_x_1406) ;  /* 0xfffffffc00f09947 */ /* 0x002fea000383ffff */
[----:B------:R-:W-:Y:S05]  /*1db30*/  BRA `(.L_x_1446) ;  /* 0xfffffff000147947 */ /* 0x000fea000383ffff */
.L_x_1407:
[----:B-1----:R1:W3:Y:S02]  /*1db40*/  SYNCS.PHASECHK.TRANS64.TRYWAIT P1, [R7+URZ], R2 ;  /* 0x00000002070075a7 */ /* 0x0022e4000802017f */
[----:B---3--:R-:W-:Y:S05]  /*1db50*/  @!P1 NANOSLEEP.SYNCS 0x989680 ;  /* 0x009896800000995d */ /* 0x008fea0003900000 */
[----:B------:R-:W3:Y:S02]  /*1db60*/  @!P1 SYNCS.PHASECHK.TRANS64 P1, [R7+URZ], R2 ;  /* 0x00000002070095a7 */ /* 0x000ee4000802007f */
[----:B---3--:R-:W-:Y:S05]  /*1db70*/  @!P1 BRA `(.L_x_1407) ;  /* 0xfffffffc00f09947 */ /* 0x008fea000383ffff */
[----:B------:R-:W-:Y:S05]  /*1db80*/  BRA `(.L_x_1447) ;  /* 0xfffffff000087947 */ /* 0x000fea000383ffff */
.L_x_1409:
[----:B---3--:R3:W4:Y:S02]  /*1db90*/  SYNCS.PHASECHK.TRANS64.TRYWAIT P1, [R4+URZ+0x33460], R5 ;  /* 0x03346005040075a7 */ /* 0x008724000802017f */
[----:B----4-:R-:W-:Y:S05]  /*1dba0*/  @!P1 NANOSLEEP.SYNCS 0x989680 ;  /* 0x009896800000995d */ /* 0x010fea0003900000 */
[----:B------:R-:W4:Y:S02]  /*1dbb0*/  @!P1 SYNCS.PHASECHK.TRANS64 P1, [R4+URZ+0x33460], R5 ;  /* 0x03346005040095a7 */ /* 0x000f24000802007f */
[----:B----4-:R-:W-:Y:S05]  /*1dbc0*/  @!P1 BRA `(.L_x_1409) ;  /* 0xfffffffc00f09947 */ /* 0x010fea000383ffff */
[----:B------:R-:W-:Y:S05]  /*1dbd0*/  BRA `(.L_x_1448) ;  /* 0xfffffff000087947 */ /* 0x000fea000383ffff */
.L_x_1411:
[----:B----4-:R4:W0:Y:S02]  /*1dbe0*/  SYNCS.PHASECHK.TRANS64.TRYWAIT P1, [R3+URZ+0x33460], R2 ;  /* 0x03346002030075a7 */ /* 0x010824000802017f */
[----:B0-----:R-:W-:Y:S05]  /*1dbf0*/  @!P1 NANOSLEEP.SYNCS 0x989680 ;  /* 0x009896800000995d */ /* 0x001fea0003900000 */
[----:B------:R-:W0:Y:S02]  /*1dc00*/  @!P1 SYNCS.PHASECHK.TRANS64 P1, [R3+URZ+0x33460], R2 ;  /* 0x03346002030095a7 */ /* 0x000e24000802007f */
[----:B0-----:R-:W-:Y:S05]  /*1dc10*/  @!P1 BRA `(.L_x_1411) ;  /* 0xfffffffc00f09947 */ /* 0x001fea000383ffff */
[----:B------:R-:W-:Y:S05]  /*1dc20*/  BRA `(.L_x_1449) ;  /* 0xfffffff000087947 */ /* 0x000fea000383ffff */
.L_x_1413:
[----:B------:R0:W0:Y:S02]  /*1dc30*/  SYNCS.PHASECHK.TRANS64.TRYWAIT P0, [R4+URZ+0x33480], R5 ;  /* 0x03348005040075a7 */ /* 0x000024000800017f */
[----:B0-----:R-:W-:Y:S05]  /*1dc40*/  @!P0 NANOSLEEP.SYNCS 0x989680 ;  /* 0x009896800000895d */ /* 0x001fea0003900000 */
[----:B------:R-:W0:Y:S02]  /*1dc50*/  @!P0 SYNCS.PHASECHK.TRANS64 P0, [R4+URZ+0x33480], R5 ;  /* 0x03348005040085a7 */ /* 0x000e24000800007f */
[----:B0-----:R-:W-:Y:S05]  /*1dc60*/  @!P0 BRA `(.L_x_1413) ;  /* 0xfffffffc00f08947 */ /* 0x001fea000383ffff */
[----:B------:R-:W-:Y:S05]  /*1dc70*/  BRA `(.L_x_1414) ;  /* 0xfffffff000047947 */ /* 0x000fea000383ffff */
.L_x_1450:
        /* <DEDUP_REMOVED lines=16> */
.L_x_2867:


//--------------------- .text._ZN7cutlass13device_kernelIN5flash11enable_sm90INS1_16FlashAttnFwdSm90INS1_25CollectiveMainloopFwdSm90ILi2EN4cute5tupleIJNS5_1CILi1EEES8_S8_EEENS6_IJNS7_ILi128EEENS7_ILi160EEENS7_ILi192EEEEEELi192ENS_12float_e4m3_tEfNS_4arch4Sm90ELb0ELb1ELb0ELb1ELb0ELb1ELb0ELb1ELb1ELb1ELb0ELb0EEENS1_21CollectiveEpilogueFwdINS6_IJSA_SC_SB_EEES9_NS_10bfloat16_tESG_Li256ELb1ELb1ELb0ELb1EEENS1_36VarlenDynamicPersistentTileSchedulerILi128ELi160ELi256ELi128ELb0ELb1ELb1ELb1ELb0ELb1EEEEEEEEEvNT_6ParamsE --------------------------
	.section	.text._ZN7cutlass13device_kernelIN5flash11enable_sm90INS1_16FlashAttnFwdSm90INS1_25CollectiveMainloopFwdSm90ILi2EN4cute5tupleIJNS5_1CILi1EEES8_S8_EEENS6_IJNS7_ILi128EEENS7_ILi160EEENS7_ILi192EEEEEELi192ENS_12float_e4m3_tEfNS_4arch4Sm90ELb0ELb1ELb0ELb1ELb0ELb1ELb0ELb1ELb1ELb1ELb0ELb0EEENS1_21CollectiveEpilogueFwdINS6_IJSA_SC_SB_EEES9_NS_10bfloat16_tESG_Li256ELb1ELb1ELb0ELb1EEENS1_36VarlenDynamicPersistentTileSchedulerILi128ELi160ELi256ELi128ELb0ELb1ELb1ELb1ELb0ELb1EEEEEEEEEvNT_6ParamsE,"ax",@progbits
	.align	128
.text._ZN7cutlass13device_kernelIN5flash11enable_sm90INS1_16FlashAttnFwdSm90INS1_25CollectiveMainloopFwdSm90ILi2EN4cute5tupleIJNS5_1CILi1EEES8_S8_EEENS6_IJNS7_ILi128EEENS7_ILi160EEENS7_ILi192EEEEEELi192ENS_12float_e4m3_tEfNS_4arch4Sm90ELb0ELb1ELb0ELb1ELb0ELb1ELb0ELb1ELb1ELb1ELb0ELb0EEENS1_21CollectiveEpilogueFwdINS6_IJSA_SC_SB_EEES9_NS_10bfloat16_tESG_Li256ELb1ELb1ELb0ELb1EEENS1_36VarlenDynamicPersistentTileSchedulerILi128ELi160ELi256ELi128ELb0ELb1ELb1ELb1ELb0ELb1EEEEEEEEEvNT_6ParamsE:
        .type           _ZN7cutlass13device_kernelIN5flash11enable_sm90INS1_16FlashAttnFwdSm90INS1_25CollectiveMainloopFwdSm90ILi2EN4cute5tupleIJNS5_1CILi1EEES8_S8_EEENS6_IJNS7_ILi128EEENS7_ILi160EEENS7_ILi192EEEEEELi192ENS_12float_e4m3_tEfNS_4arch4Sm90ELb0ELb1ELb0ELb1ELb0ELb1ELb0ELb1ELb1ELb1ELb0ELb0EEENS1_21CollectiveEpilogueFwdINS6_IJSA_SC_SB_EEES9_NS_10bfloat16_tESG_Li256ELb1ELb1ELb0ELb1EEENS1_36VarlenDynamicPersistentTileSchedulerILi128ELi160ELi256ELi128ELb0ELb1ELb1ELb1ELb0ELb1EEEEEEEEEvNT_6ParamsE,@function
        .size           _ZN7cutlass13device_kernelIN5flash11enable_sm90INS1_16FlashAttnFwdSm90INS1_25CollectiveMainloopFwdSm90ILi2EN4cute5tupleIJNS5_1CILi1EEES8_S8_EEENS6_IJNS7_ILi128EEENS7_ILi160EEENS7_ILi192EEEEEELi192ENS_12float_e4m3_tEfNS_4arch4Sm90ELb0ELb1ELb0ELb1ELb0ELb1ELb0ELb1ELb1ELb1ELb0ELb0EEENS1_21CollectiveEpilogueFwdINS6_IJSA_SC_SB_EEES9_NS_10bfloat16_tESG_Li256ELb1ELb1ELb0ELb1EEENS1_36VarlenDynamicPersistentTileSchedulerILi128ELi160ELi256ELi128ELb0ELb1ELb1ELb1ELb0ELb1EEEEEEEEEvNT_6ParamsE,(.L_x_2868 - _ZN7cutlass13device_kernelIN5flash11enable_sm90INS1_16FlashAttnFwdSm90INS1_25CollectiveMainloopFwdSm90ILi2EN4cute5tupleIJNS5_1CILi1EEES8_S8_EEENS6_IJNS7_ILi128EEENS7_ILi160EEENS7_ILi192EEEEEELi192ENS_12float_e4m3_tEfNS_4arch4Sm90ELb0ELb1ELb0ELb1ELb0ELb1ELb0ELb1ELb1ELb1ELb0ELb0EEENS1_21CollectiveEpilogueFwdINS6_IJSA_SC_SB_EEES9_NS_10bfloat16_tESG_Li256ELb1ELb1ELb0ELb1EEENS1_36VarlenDynamicPersistentTileSchedulerILi128ELi160ELi256ELi128ELb0ELb1ELb1ELb1ELb0ELb1EEEEEEEEEvNT_6ParamsE)
        .other          _ZN7cutlass13device_kernelIN5flash11enable_sm90INS1_16FlashAttnFwdSm90INS1_25CollectiveMainloopFwdSm90ILi2EN4cute5tupleIJNS5_1CILi1EEES8_S8_EEENS6_IJNS7_ILi128EEENS7_ILi160EEENS7_ILi192EEEEEELi192ENS_12float_e4m3_tEfNS_4arch4Sm90ELb0ELb1ELb0ELb1ELb0ELb1ELb0ELb1ELb1ELb1ELb0ELb0EEENS1_21CollectiveEpilogueFwdINS6_IJSA_SC_SB_EEES9_NS_10bfloat16_tESG_Li256ELb1ELb1ELb0ELb1EEENS1_36VarlenDynamicPersistentTileSchedulerILi128ELi160ELi256ELi128ELb0ELb1ELb1ELb1ELb0ELb1EEEEEEEEEvNT_6ParamsE,@"STO_CUDA_ENTRY STV_DEFAULT"
_ZN7cutlass13device_kernelIN5flash11enable_sm90INS1_16FlashAttnFwdSm90INS1_25CollectiveMainloopFwdSm90ILi2EN4cute5tupleIJNS5_1CILi1EEES8_S8_EEENS6_IJNS7_ILi128EEENS7_ILi160EEENS7_ILi192EEEEEELi192ENS_12float_e4m3_tEfNS_4arch4Sm90ELb0ELb1ELb0ELb1ELb0ELb1ELb0ELb1ELb1ELb1ELb0ELb0EEENS1_21CollectiveEpilogueFwdINS6_IJSA_SC_SB_EEES9_NS_10bfloat16_tESG_Li256ELb1ELb1ELb0ELb1EEENS1_36VarlenDynamicPersistentTileSchedulerILi128ELi160ELi256ELi128ELb0ELb1ELb1ELb1ELb0ELb1EEEEEEEEEvNT_6ParamsE:
[----:B------:R-:W0:Y:S02]  /*0000*/  LDC R1, c[0x0][0x28] ;  /* 0x00000a00ff017b82 */ /* 0x000e240000000800 */
[----:B0-----:R-:W-:-:S05]  /*0010*/  VIADD R1, R1, 0xfffffcd0 ;  /* 0xfffffcd001017836 */ /* 0x001fca0000000000 */
[----:B------:R-:W-:Y:S01]  /*0020*/  R2UR UR4, R1 ;  /* 0x00000000010472ca */ /* 0x000fe200000e0000 */
[----:B------:R-:W0:Y:S01]  /*0030*/  S2R R3, SR_TID.X ;  /* 0x0000000000037919 */ /* 0x000e220000002100 */
[----:B------:R-:W-:Y:S01]  /*0040*/  ELECT P0, URZ, PT ;  /* 0x00000000003f782f */ /* 0x000fe20003800000 */
[----:B------:R-:W-:Y:S01]  /*0050*/  BSSY B0, `(.L_x_1451) ;  /* 0x0000018000007945 */ /* 0x000fe20003800000 */
[----:B------:R-:W-:Y:S01]  /*0060*/  ULDC UR51, c[0x0][0x20] ;  /* 0x0000080000337ab9 */ /* 0x000fe20000000800 */
[----:B------:R-:W-:-:S08]  /*0070*/  ULDC UR57, c[0x0][0x24] ;  /* 0x0000090000397ab9 */ /* 0x000fd00000000800 */
[----:B------:R-:W-:-:S04]  /*0080*/  UIADD3 UR51, UP0, UR4, UR51, URZ ;  /* 0x0000003304337290 */ /* 0x000fc8000ff1e03f */
[----:B------:R-:W-:Y:S01]  /*0090*/  UIADD3.X UR57, URZ, UR57, URZ, UP0, !UPT ;  /* 0x000000393f397290 */ /* 0x000fe200087fe43f */
        /* <DEDUP_REMOVED lines=19> */
.L_x_1452:
[----:B------:R-:W-:Y:S05]  /*01d0*/  BSYNC B0 ;  /* 0x0000000000007941 */ /* 0x000fea0003800000 */
.L_x_1451:
        /* <DEDUP_REMOVED lines=41> */
.L_x_1453:
        /* <DEDUP_REMOVED lines=22> */
.L_x_1454:
        /* <DEDUP_REMOVED lines=18> */
.L_x_1455:
        /* <DEDUP_REMOVED lines=22> */
.L_x_1456:
        /* <DEDUP_REMOVED lines=22> */
.L_x_1457:
[----:B------:R-:W-:Y:S01]  /*09b0*/  PLOP3.LUT P0, PT, PT, PT, UP0, 0x80, 0x0 ;  /* 0x000000000000781c */ /* 0x000fe20003f0f008 */
[----:B------:R-:W-:Y:S01]  /*09c0*/  UMOV UR55, 0x1 ;  /* 0x0000000100377882 */ /* 0x000fe20000000000 */
[----:B------:R-:W-:Y:S01]  /*09d0*/  NOP ;  /* 0x0000000000007918 */ /* 0x000fe20000000000 */
[----:B------:R-:W-:Y:S01]  /*09e0*/  USEL UR55, UR55, 0x2, !UP0 ;  /* 0x0000000237377887 */ /* 0x000fe2000c000000 */
[----:B------:R-:W-:Y:S01]  /*09f0*/  ULDC.64 UR46, c[0x0][0x208] ;  /* 0x00008200002e7ab9 */ /* 0x000fe20000000a00 */
[----:B012-4-:R-:W-:Y:S08]  /*0a00*/  BAR.SYNC.DEFER_BLOCKING 0x0 ;  /* 0x0000000000007b1d */ /* 0x017ff00000010000 */
[----:B------:R-:W-:Y:S05]  /*0a10*/  @!P0 BRA `(.L_x_1458) ;  /* 0x0000020000a08947 */ /* 0x000fea0003800000 */
.L_x_1459:
[----:B------:R-:W-:-:S08]  /*0a20*/  NOP ;  /* 0x0000000000007918 */ /* 0x000fd00000000000 */
[----:B------:R-:W0:Y:S02]  /*0a30*/  USETMAXREG.TRY_ALLOC.CTAPOOL UP0, 0xf0 ;  /* 0x000000f0000079c8 */ /* 0x000e240008000600 */
[----:B0-----:R-:W-:-:S13]  /*0a40*/  PLOP3.LUT P0, PT, PT, PT, UP0, 0x80, 0x0 ;  /* 0x000000000000781c */ /* 0x001fda0003f0f008 */
[----:B------:R-:W-:Y:S05]  /*0a50*/  @!P0 BRA `(.L_x_1459) ;  /* 0xfffffffc00f08947 */ /* 0x000fea000383ffff */
[----:B------:R-:W0:Y:S01]  /*0a60*/  S2R R0, SR_TID.X ;  /* 0x0000000000007919 */ /* 0x000e220000002100 */
[----:B------:R-:W1:Y:S01]  /*0a70*/  S2UR UR49, SR_CgaCtaId ;  /* 0x00000000003179c3 */ /* 0x000e620000008800 */
[----:B------:R-:W-:Y:S01]  /*0a80*/  UMOV UR39, 0x400 ;  /* 0x0000040000277882 */ /* 0x000fe20000000000 */
[----:B------:R-:W-:-:S06]  /*0a90*/  LOP3.LUT R2, R2, 0xffffffef, RZ, 0xc0, !PT ;  /* 0xffffffef02027812 */ /* 0x000fcc00078ec0ff */
[----:B------:R-:W-:Y:S06]  /*0aa0*/  BAR.ARV 0x8, 0x180 ;  /* 0x0206000000007b1d */ /* 0x000fec0000002000 */
[----:B------:R-:W-:Y:S01]  /*0ab0*/  ULDC UR4, c[0x0][0xc3c] ;  /* 0x00030f0000047ab9 */ /* 0x000fe20000000800 */
[----:B------:R-:W-:Y:S04]  /*0ac0*/  STL.64 [R1+0x2b8], RZ ;  /* 0x0002b8ff01007387 */ /* 0x000fe80000100a00 */
[----:B------:R-:W-:Y:S01]  /*0ad0*/  STL [R1+0x2c0], RZ ;  /* 0x0002c0ff01007387 */ /* 0x000fe20000100800 */
[----:B-1----:R-:W-:Y:S01]  /*0ae0*/  ULEA UR39, UR49, UR39, 0x18 ;  /* 0x0000002731277291 */ /* 0x002fe2000f8ec03f */
[----:B0-----:R-:W-:-:S04]  /*0af0*/  SHF.R.U32.HI R0, RZ, 0x7, R0 ;  /* 0x00000007ff007819 */ /* 0x001fc80000011600 */
[----:B------:R-:W-:-:S13]  /*0b00*/  ISETP.NE.AND P0, PT, R0, 0x1, PT ;  /* 0x000000010000780c */ /* 0x000fda0003f05270 */
[----:B------:R-:W-:Y:S01]  /*0b10*/  @P0 LOP3.LUT R2, R2, 0x10, RZ, 0xfc, !PT ;  /* 0x0000001002020812 */ /* 0x000fe200078efcff */
[----:B------:R-:W-:Y:S08]  /*0b20*/  @!P0 BAR.ARV 0x9, 0x100 ;  /* 0x0244000000008b1d */ /* 0x000ff00000002000 */
[----:B------:R-:W-:Y:S06]  /*0b30*/  BAR.SYNC.DEFER_BLOCKING 0x5, 0x180 ;  /* 0x0146000000007b1d */ /* 0x000fec0000010000 */
[----:B------:R-:W0:Y:S02]  /*0b40*/  LDS.128 R8, [UR39+0x334d0] ;  /* 0x0334d027ff087984 */ /* 0x000e240008000c00 */
[----:B------:R-:W-:Y:S06]  /*0b50*/  BAR.ARV 0x4, 0x180 ;  /* 0x0106000000007b1d */ /* 0x000fec0000002000 */
[----:B0-----:R-:W-:-:S13]  /*0b60*/  ISETP.GE.AND P0, PT, R11, UR4, PT ;  /* 0x000000040b007c0c */ /* 0x001fda000bf06270 */
[----:B------:R-:W-:Y:S05]  /*0b70*/  @P0 EXIT ;  /* 0x000000000000094d */ /* 0x000fea0003800000 */
[----:B------:R-:W0:Y:S01]  /*0b80*/  S2R R0, SR_TID.X ;  /* 0x0000000000007919 */ /* 0x000e220000002100 */
[----:B------:R-:W-:Y:S01]  /*0b90*/  R2UR UR53, R11 ;  /* 0x000000000b3572ca */ /* 0x000fe200000e0000 */
[----:B------:R-:W-:Y:S01]  /*0ba0*/  UIADD3 UR4, UR39, 0x1e200, URZ ;  /* 0x0001e20027047890 */ /* 0x000fe2000fffe03f */
[----:B------:R-:W-:Y:S01]  /*0bb0*/  R2UR UR5, R9 ;  /* 0x00000000090572ca */ /* 0x000fe200000e0000 */
[----:B------:R-:W-:Y:S01]  /*0bc0*/  UMOV UR58, URZ ;  /* 0x0000003f003a7c82 */ /* 0x000fe20008000000 */
[----:B------:R-:W-:Y:S01]  /*0bd0*/  R2UR UR54, R10 ;  /* 0x000000000a3672ca */ /* 0x000fe200000e0000 */
[----:B------:R-:W-:Y:S01]  /*0be0*/  UMOV UR44, URZ ;  /* 0x0000003f002c7c82 */ /* 0x000fe20008000000 */
[----:B------:R-:W-:Y:S01]  /*0bf0*/  UMOV UR38, URZ ;  /* 0x0000003f00267c82 */ /* 0x000fe20008000000 */
[----:B------:R-:W-:Y:S02]  /*0c00*/  IMAD.U32 R232, RZ, RZ, UR4 ;  /* 0x00000004ffe87e24 */ /* 0x000fe4000f8e00ff */
[----:B0-----:R-:W-:-:S05]  /*0c10*/  VIADD R220, R0, 0xffffff80 ;  /* 0xffffff8000dc7836 */ /* 0x001fca0000000000 */
[----:B------:R-:W-:Y:S02]  /*0c20*/  SHF.R.S32.HI R3, RZ, 0x1f, R220 ;  /* 0x0000001fff037819 */ /* 0x000fe400000114dc */
[-C--:B------:R-:W-:Y:S02]  /*0c30*/  LEA.HI R5, R220, R220.reuse, RZ, 0x1 ;  /* 0x000000dcdc057211 */ /* 0x080fe400078f08ff */
[CC--:B------:R-:W-:Y:S02]  /*0c40*/  LEA.HI R0, R3.reuse, R220.reuse, RZ, 0x5 ;  /* 0x000000dc03007211 */ /* 0x0c0fe400078f28ff */
[----:B------:R-:W-:Y:S02]  /*0c50*/  LEA.HI R6, R3, R220, RZ, 0x4 ;  /* 0x000000dc03067211 */ /* 0x000fe400078f20ff */
[----:B------:R-:W-:Y:S01]  /*0c60*/  SHF.R.S32.HI R16, RZ, 0x1, R5 ;  /* 0x00000001ff107819 */ /* 0x000fe20000011405 */
[----:B------:R-:W-:Y:S01]  /*0c70*/  IMAD.SHL.U32 R0, R0, 0x20, RZ ;  /* 0x0000002000007824 */ /* 0x000fe200078e00ff */
[----:B------:R-:W-:-:S02]  /*0c80*/  LOP3.LUT R7, R6, 0x3fffff0, RZ, 0xc0, !PT ;  /* 0x03fffff006077812 */ /* 0x000fc400078ec0ff */
[C---:B------:R-:W-:Y:S02]  /*0c90*/  LOP3.LUT R227, R5.reuse, 0xfffffffe, RZ, 0xc0, !PT ;  /* 0xfffffffe05e37812 */ /* 0x040fe400078ec0ff */
[----:B------:R-:W-:Y:S01]  /*0ca0*/  LOP3.LUT R0, R0, 0xfffffc00, RZ, 0xc0, !PT ;  /* 0xfffffc0000007812 */ /* 0x000fe200078ec0ff */
[C---:B------:R-:W-:Y:S01]  /*0cb0*/  IMAD.IADD R7, R220.reuse, 0x1, -R7 ;  /* 0x00000001dc077824 */ /* 0x040fe200078e0a07 */
[----:B------:R-:W-:Y:S01]  /*0cc0*/  LEA.HI R4, R5, R16, RZ, 0x1 ;  /* 0x0000001005047211 */ /* 0x000fe200078f08ff */
[----:B------:R-:W-:Y:S01]  /*0cd0*/  IMAD.IADD R227, R220, 0x1, -R227 ;  /* 0x00000001dce37824 */ /* 0x000fe200078e0ae3 */
[----:B------:R-:W-:Y:S01]  /*0ce0*/  SHF.R.S32.HI R8, RZ, 0x4, R6 ;  /* 0x00000004ff087819 */ /* 0x000fe20000011406 */
[----:B------:R-:W-:Y:S01]  /*0cf0*/  IMAD R236, R7, 0x40, R0 ;  /* 0x0000004007ec7824 */ /* 0x000fe200078e0200 */
[----:B------:R-:W-:Y:S02]  /*0d00*/  LEA.HI R0, R3, R220, RZ, 0x2 ;  /* 0x000000dc03007211 */ /* 0x000fe400078f10ff */
[----:B------:R-:W-:-:S02]  /*0d10*/  LOP3.LUT R7, R4, 0x3fffffe, RZ, 0xc0, !PT ;  /* 0x03fffffe04077812 */ /* 0x000fc400078ec0ff */
[--C-:B------:R-:W-:Y:S02]  /*0d20*/  SHF.R.S32.HI R228, RZ, 0x2, R0.reuse ;  /* 0x00000002ffe47819 */ /* 0x100fe40000011400 */
[----:B------:R-:W-:Y:S01]  /*0d30*/  SHF.R.S32.HI R5, RZ, 0x1f, R0 ;  /* 0x0000001fff057819 */ /* 0x000fe20000011400 */
[----:B------:R-:W-:Y:S01]  /*0d40*/  IMAD.IADD R7, R16, 0x1, -R7 ;  /* 0x0000000110077824 */ /* 0x000fe200078e0a07 */
[----:B------:R-:W-:Y:S02]  /*0d50*/  LEA.HI R6, R6, R8, RZ, 0x1 ;  /* 0x0000000806067211 */ /* 0x000fe400078f08ff */
[----:B------:R-:W-:Y:S01]  /*0d60*/  LEA.HI R5, R5, R228, RZ, 0x2 ;  /* 0x000000e405057211 */ /* 0x000fe200078f10ff */
[----:B------:R-:W-:Y:S01]  /*0d70*/  IMAD R225, R8, 0x8, R7 ;  /* 0x0000000808e17824 */ /* 0x000fe200078e0207 */
[----:B------:R-:W-:Y:S02]  /*0d80*/  LOP3.LUT R11, R0, 0xfffffffc, RZ, 0xc0, !PT ;  /* 0xfffffffc000b7812 */ /* 0x000fe400078ec0ff */
[-C--:B------:R-:W-:Y:S01]  /*0d90*/  LEA.HI R0, R3, R220.reuse, RZ, 0x7 ;  /* 0x000000dc03007211 */ /* 0x080fe200078f38ff */
[----:B------:R-:W-:Y:S01]  /*0da0*/  IMAD.SHL.U32 R225, R225, 0x40, RZ ;  /* 0x00000040e1e17824 */ /* 0x000fe200078e00ff */
[----:B------:R-:W-:Y:S01]  /*0db0*/  LOP3.LUT R5, R5, 0xfffffffc, RZ, 0xc0, !PT ;  /* 0xfffffffc05057812 */ /* 0x000fe200078ec0ff */
[----:B------:R-:W-:Y:S01]  /*0dc0*/  IMAD.IADD R11, R220, 0x1, -R11 ;  /* 0x00000001dc0b7824 */ /* 0x000fe200078e0a0b */
[----:B------:R-:W-:Y:S01]  /*0dd0*/  LOP3.LUT R9, R6, 0x1ffffffe, RZ, 0xc0, !PT ;  /* 0x1ffffffe06097812 */ /* 0x000fe200078ec0ff */
[----:B------:R-:W-:Y:S01]  /*0de0*/  IMAD.SHL.U32 R6, R227, 0x8, RZ ;  /* 0x00000008e3067824 */ /* 0x000fe200078e00ff */
[----:B------:R-:W-:Y:S01]  /*0df0*/  LOP3.LUT R233, R0, 0xffffff80, RZ, 0xc0, !PT ;  /* 0xffffff8000e97812 */ /* 0x000fe200078ec0ff */
[----:B------:R-:W-:Y:S01]  /*0e00*/  IMAD.IADD R228, R228, 0x1, -R5 ;  /* 0x00000001e4e47824 */ /* 0x000fe200078e0a05 */
[----:B------:R-:W-:Y:S01]  /*0e10*/  LEA.HI R4, R11, R11, RZ, 0x1 ;  /* 0x0000000b0b047211 */ /* 0x000fe200078f08ff */
[C---:B------:R-:W-:Y:S01]  /*0e20*/  VIADD R5, R6.reuse, 0x20 ;  /* 0x0000002006057836 */ /* 0x040fe20000000000 */
[----:B------:R-:W-:Y:S01]  /*0e30*/  SHF.R.S32.HI R235, RZ, 0x7, R0 ;  /* 0x00000007ffeb7819 */ /* 0x000fe20000011400 */
[----:B------:R-:W-:Y:S01]  /*0e40*/  VIADD R7, R6, 0x40 ;  /* 0x0000004006077836 */ /* 0x000fe20000000000 */
[----:B------:R-:W-:Y:S01]  /*0e50*/  LOP3.LUT R4, R4, 0x1ffffffe, RZ, 0xc0, !PT ;  /* 0x1ffffffe04047812 */ /* 0x000fe200078ec0ff */
[----:B------:R-:W-:Y:S01]  /*0e60*/  IMAD.IADD R233, R220, 0x1, -R233 ;  /* 0x00000001dce97824 */ /* 0x000fe200078e0ae9 */
[----:B------:R-:W-:Y:S01]  /*0e70*/  LEA.HI R0, R0, R235, RZ, 0x1 ;  /* 0x000000eb00007211 */ /* 0x000fe200078f08ff */
[----:B------:R-:W-:Y:S01]  /*0e80*/  IMAD.IADD R9, R8, 0x1, -R9 ;  /* 0x0000000108097824 */ /* 0x000fe200078e0a09 */
[----:B------:R-:W-:Y:S01]  /*0e90*/  LEA.HI R3, R3, R220, RZ, 0x3 ;  /* 0x000000dc03037211 */ /* 0x000fe200078f18ff */
[----:B------:R-:W-:Y:S01]  /*0ea0*/  IMAD.IADD R5, R6, 0x1, R5 ;  /* 0x0000000106057824 */ /* 0x000fe200078e0205 */
[----:B------:R-:W-:Y:S01]  /*0eb0*/  LOP3.LUT R0, R0, 0x3fffffe, RZ, 0xc0, !PT ;  /* 0x03fffffe00007812 */ /* 0x000fe200078ec0ff */
[----:B------:R-:W-:Y:S01]  /*0ec0*/  IMAD.IADD R8, R6, 0x1, R7 ;  /* 0x0000000106087824 */ /* 0x000fe200078e0207 */
[----:B------:R-:W-:Y:S01]  /*0ed0*/  SHF.R.S32.HI R6, RZ, 0x1f, R233 ;  /* 0x0000001fff067819 */ /* 0x000fe200000114e9 */
[----:B------:R-:W-:Y:S01]  /*0ee0*/  IMAD R236, R9, 0x8, R236 ;  /* 0x0000000809ec7824 */ /* 0x000fe200078e02ec */
[----:B------:R-:W-:Y:S01]  /*0ef0*/  SHF.R.S32.HI R10, RZ, 0x1f, R5 ;  /* 0x0000001fff0a7819 */ /* 0x000fe20000011405 */
[----:B------:R-:W-:Y:S01]  /*0f00*/  IMAD.IADD R11, R11, 0x1, -R4 ;  /* 0x000000010b0b7824 */ /* 0x000fe200078e0a04 */
[----:B------:R-:W-:Y:S01]  /*0f10*/  SHF.R.S32.HI R9, RZ, 0x1f, R8 ;  /* 0x0000001fff097819 */ /* 0x000fe20000011408 */
[----:B------:R-:W-:Y:S01]  /*0f20*/  IMAD.SHL.U32 R4, R228, 0x80, RZ ;  /* 0x00000080e4047824 */ /* 0x000fe200078e00ff */
[----:B------:R-:W-:Y:S01]  /*0f30*/  LEA.HI R7, R6, R233, RZ, 0x2 ;  /* 0x000000e906077211 */ /* 0x000fe200078f10ff */
[----:B------:R-:W-:Y:S01]  /*0f40*/  IMAD.IADD R0, R235, 0x1, -R0 ;  /* 0x00000001eb007824 */ /* 0x000fe200078e0a00 */
[----:B------:R-:W-:-:S02]  /*0f50*/  LEA.HI R12, R10, R5, RZ, 0x4 ;  /* 0x000000050a0c7211 */ /* 0x000fc400078f20ff */
[----:B------:R-:W-:Y:S02]  /*0f60*/  LEA.HI R14, R10, R5, RZ, 0x6 ;  /* 0x000000050a0e7211 */ /* 0x000fe400078f30ff */
[CC--:B------:R-:W-:Y:S02]  /*0f70*/  LEA.HI R10, R9.reuse, R8.reuse, RZ, 0x4 ;  /* 0x00000008090a7211 */ /* 0x0c0fe400078f20ff */
[----:B------:R-:W-:Y:S01]  /*0f80*/  LEA.HI R17, R9, R8, RZ, 0x6 ;  /* 0x0000000809117211 */ /* 0x000fe200078f30ff */
[----:B------:R-:W-:Y:S01]  /*0f90*/  IMAD.SHL.U32 R14, R14, 0x80, RZ ;  /* 0x000000800e0e7824 */ /* 0x000fe200078e00ff */
[--C-:B------:R-:W-:Y:S02]  /*0fa0*/  SHF.R.S32.HI R8, RZ, 0x2, R7.reuse ;  /* 0x00000002ff087819 */ /* 0x100fe40000011407 */
[----:B------:R-:W-:Y:S01]  /*0fb0*/  SHF.R.S32.HI R9, RZ, 0x1f, R7 ;  /* 0x0000001fff097819 */ /* 0x000fe20000011407 */
[----:B------:R-:W-:Y:S01]  /*0fc0*/  IMAD.SHL.U32 R17, R17, 0x80, RZ ;  /* 0x0000008011117824 */ /* 0x000fe200078e00ff */
[----:B------:R-:W-:Y:S01]  /*0fd0*/  LOP3.LUT R5, R4, 0x180, RZ, 0xc0, !PT ;  /* 0x0000018004057812 */ /* 0x000fe200078ec0ff */
[----:B------:R-:W-:Y:S01]  /*0fe0*/  IMAD.SHL.U32 R4, R227, 0x10, RZ ;  /* 0x00000010e3047824 */ /* 0x000fe200078e00ff */
[----:B------:R-:W-:-:S02]  /*0ff0*/  LEA.HI R9, R9, R8, RZ, 0x3 ;  /* 0x0000000809097211 */ /* 0x000fc400078f18ff */
[----:B------:R-:W-:Y:S02]  /*1000*/  LEA.HI R6, R6, R233, RZ, 0x5 ;  /* 0x000000e906067211 */ /* 0x000fe400078f28ff */
[----:B------:R-:W-:Y:S02]  /*1010*/  LOP3.LUT R9, R9, 0xfffffff8, RZ, 0xc0, !PT ;  /* 0xfffffff809097812 */ /* 0x000fe400078ec0ff */
[C---:B------:R-:W-:Y:S02]  /*1020*/  LOP3.LUT R13, R5.reuse, 0x30, R4, 0xf8, !PT ;  /* 0x00000030050d7812 */ /* 0x040fe400078ef804 */
[C---:B------:R-:W-:Y:S01]  /*1030*/  LOP3.LUT R15, R5.reuse, 0x30, R12, 0xf8, !PT ;  /* 0x00000030050f7812 */ /* 0x040fe200078ef80c */
[----:B------:R-:W-:Y:S01]  /*1040*/  IMAD.IADD R9, R8, 0x1, -R9 ;  /* 0x0000000108097824 */ /* 0x000fe200078e0a09 */
[----:B------:R-:W-:Y:S02]  /*1050*/  SHF.R.U32.HI R4, RZ, 0x3, R5 ;  /* 0x00000003ff047819 */ /* 0x000fe40000011605 */
[----:B------:R-:W-:-:S02]  /*1060*/  LOP3.LUT R5, R5, 0x30, R10, 0xf8, !PT ;  /* 0x0000003005057812 */ /* 0x000fc400078ef80a */
[----:B------:R-:W-:Y:S02]  /*1070*/  SHF.R.S32.HI R6, RZ, 0x5, R6 ;  /* 0x00000005ff067819 */ /* 0x000fe40000011406 */
[-C--:B------:R-:W-:Y:S02]  /*1080*/  LOP3.LUT R15, R15, R4.reuse, RZ, 0x3c, !PT ;  /* 0x000000040f0f7212 */ /* 0x080fe400078e3cff */
[-C--:B------:R-:W-:Y:S01]  /*1090*/  LOP3.LUT R10, R13, R4.reuse, RZ, 0x3c, !PT ;  /* 0x000000040d0a7212 */ /* 0x080fe200078e3cff */
[----:B------:R-:W-:Y:S01]  /*10a0*/  IMAD R9, R6, 0x10, R9 ;  /* 0x0000001006097824 */ /* 0x000fe200078e0209 */
[----:B------:R-:W-:Y:S02]  /*10b0*/  LOP3.LUT R5, R5, R4, RZ, 0x3c, !PT ;  /* 0x0000000405057212 */ /* 0x000fe400078e3cff */
[----:B------:R-:W-:Y:S01]  /*10c0*/  LOP3.LUT R4, R17, 0xffffe000, RZ, 0xc0, !PT ;  /* 0xffffe00011047812 */ /* 0x000fe200078ec0ff */
[----:B------:R-:W-:Y:S01]  /*10d0*/  IMAD R234, R0, 0x40, R9 ;  /* 0x0000004000ea7824 */ /* 0x000fe200078e0209 */
[----:B------:R-:W-:-:S02]  /*10e0*/  LOP3.LUT R14, R14, 0xffffe000, RZ, 0xc0, !PT ;  /* 0xffffe0000e0e7812 */ /* 0x000fc400078ec0ff */
[-C--:B------:R-:W-:Y:S01]  /*10f0*/  IADD3 R4, R5, R225.reuse, R4 ;  /* 0x000000e105047210 */ /* 0x080fe20007ffe004 */
[----:B------:R-:W-:Y:S01]  /*1100*/  IMAD R22, R11, 0x8, R234 ;  /* 0x000000080b167824 */ /* 0x000fe200078e02ea */
[----:B------:R-:W-:Y:S02]  /*1110*/  IADD3 R14, R15, R225, R14 ;  /* 0x000000e10f0e7210 */ /* 0x000fe40007ffe00e */
[----:B------:R-:W-:Y:S01]  /*1120*/  LOP3.LUT R5, R3, 0xfffffff8, RZ, 0xc0, !PT ;  /* 0xfffffff803057812 */ /* 0x000fe200078ec0ff */
[----:B------:R-:W-:Y:S01]  /*1130*/  VIADD R229, R4, UR39 ;  /* 0x0000002704e57c36 */ /* 0x000fe20008000000 */
[----:B------:R-:W-:Y:S01]  /*1140*/  LOP3.LUT R0, R7, 0x7ffffffc, RZ, 0xc0, !PT ;  /* 0x7ffffffc07007812 */ /* 0x000fe200078ec0ff */
[----:B------:R-:W-:Y:S01]  /*1150*/  VIADD R230, R14, UR39 ;  /* 0x000000270ee67c36 */ /* 0x000fe20008000000 */
[----:B------:R-:W-:Y:S01]  /*1160*/  SHF.R.S32.HI R224, RZ, 0x3, R3 ;  /* 0x00000003ffe07819 */ /* 0x000fe20000011403 */
[----:B------:R-:W-:Y:S01]  /*1170*/  IMAD.IADD R226, R220, 0x1, -R5 ;  /* 0x00000001dce27824 */ /* 0x000fe200078e0a05 */
[----:B------:R-:W-:Y:S01]  /*1180*/  IADD3 R231, R225, UR39, R10 ;  /* 0x00000027e1e77c10 */ /* 0x000fe2000fffe00a */
[----:B------:R-:W-:-:S07]  /*1190*/  IMAD.IADD R23, R233, 0x1, -R0 ;  /* 0x00000001e9177824 */ /* 0x000fce00078e0a00 */
.L_x_1610:
[----:B------:R-:W-:Y:S01]  /*11a0*/  ULDC.64 UR6, c[0x0][0xa28] ;  /* 0x00028a0000067ab9 */ /* 0x000fe20000000a00 */
[----:B------:R-:W-:Y:S01]  /*11b0*/  ULDC.64 UR10, c[0x0][0xa08] ;  /* 0x00028200000a7ab9 */ /* 0x000fe20000000a00 */
[----:B------:R-:W-:Y:S01]  /*11c0*/  UISETP.NE.U32.AND UP0, UPT, UR6, URZ, UPT ;  /* 0x0000003f0600728c */ /* 0x000fe2000bf05070 */
[----:B------:R-:W-:Y:S01]  /*11d0*/  ISETP.NE.U32.AND P0, PT, RZ, UR10, PT ;  /* 0x0000000aff007c0c */ /* 0x000fe2000bf05070 */
[----:B0-----:R-:W-:Y:S02]  /*11e0*/  IMAD.MOV.U32 R0, RZ, RZ, RZ ;  /* 0x000000ffff007224 */ /* 0x001fe400078e00ff */
[----:B------:R-:W-:Y:S01]  /*11f0*/  UISETP.NE.AND.EX UP0, UPT, UR7, URZ, UPT, UP0 ;  /* 0x0000003f0700728c */ /* 0x000fe2000bf05300 */
[----:B------:R-:W-:Y:S01]  /*1200*/  ISETP.NE.AND.EX P0, PT, RZ, UR11, PT, P0 ;  /* 0x0000000bff007c0c */ /* 0x000fe2000bf05300 */
[----:B------:R-:W-:Y:S01]  /*1210*/  IMAD.MOV.U32 R30, RZ, RZ, RZ ;  /* 0x000000ffff1e7224 */ /* 0x000fe200078e00ff */
[----:B------:R-:W-:Y:S02]  /*1220*/  ULDC.64 UR6, c[0x0][0xa18] ;  /* 0x0002860000067ab9 */ /* 0x000fe40000000a00 */
[----:B------:R-:W-:Y:S01]  /*1230*/  UISETP.NE.U32.AND UP1, UPT, UR6, URZ, UPT ;  /* 0x0000003f0600728c */ /* 0x000fe2000bf25070 */
[----:B------:R-:W-:-:S03]  /*1240*/  PLOP3.LUT P1, PT, PT, PT, UP0, 0x80, 0x0 ;  /* 0x000000000000781c */ /* 0x000fc60003f2f008 */
[----:B------:R-:W-:-:S03]  /*1250*/  UISETP.NE.AND.EX UP1, UPT, UR7, URZ, UPT, UP1 ;  /* 0x0000003f0700728c */ /* 0x000fc6000bf25310 */
[----:B------:R-:W-:Y:S02]  /*1260*/  ULDC.64 UR6, c[0x0][0xa08] ;  /* 0x0002820000067ab9 */ /* 0x000fe40000000a00 */
[----:B------:R-:W-:Y:S01]  /*1270*/  UIMAD.WIDE UR8, UR53, 0x4, UR6 ;  /* 0x00000004350878a5 */ /* 0x000fe2000f8e0206 */
[----:B------:R-:W-:Y:S02]  /*1280*/  PLOP3.LUT P3, PT, PT, PT, UP1, 0x80, 0x0 ;  /* 0x000000000000781c */ /* 0x000fe40003f6f018 */
[----:B------:R-:W-:Y:S02]  /*1290*/  @UP0 ULDC.64 UR6, c[0x0][0xa28] ;  /* 0x00028a0000060ab9 */ /* 0x000fe40000000a00 */
[----:B------:R-:W-:Y:S01]  /*12a0*/  @UP0 UIMAD.WIDE UR6, UR53, 0x4, UR6 ;  /* 0x00000004350608a5 */ /* 0x000fe2000f8e0206 */
[----:B-12-4-:R-:W-:Y:S01]  /*12b0*/  IMAD.U32 R6, RZ, RZ, UR8 ;  /* 0x00000008ff067e24 */ /* 0x016fe2000f8e00ff */
[----:B------:R-:W-:Y:S01]  /*12c0*/  ULDC UR4, c[0x0][0x288] ;  /* 0x0000a20000047ab9 */ /* 0x000fe20000000800 */
[----:B------:R-:W-:-:S03]  /*12d0*/  IMAD.U32 R7, RZ, RZ, UR9 ;  /* 0x00000009ff077e24 */ /* 0x000fc6000f8e00ff */
[----:B---3--:R-:W-:Y:S02]  /*12e0*/  IMAD.U32 R4, RZ, RZ, UR6 ;  /* 0x00000006ff047e24 */ /* 0x008fe4000f8e00ff */
[----:B------:R-:W-:Y:S01]  /*12f0*/  IMAD.U32 R5, RZ, RZ, UR7 ;  /* 0x00000007ff057e24 */ /* 0x000fe2000f8e00ff */
[----:B------:R-:W-:Y:S01]  /*1300*/  @UP1 ULDC.64 UR6, c[0x0][0xa18] ;  /* 0x0002860000061ab9 */ /* 0x000fe20000000a00 */
[----:B------:R-:W-:Y:S01]  /*1310*/  IMAD.U32 R18, RZ, RZ, UR4 ;  /* 0x00000004ff127e24 */ /* 0x000fe2000f8e00ff */
[----:B------:R-:W-:Y:S01]  /*1320*/  @UP1 UIMAD.WIDE UR6, UR53, 0x4, UR6 ;  /* 0x00000004350618a5 */ /* 0x000fe2000f8e0206 */
[----:B------:R0:W5:Y:S01]  /*1330*/  @P0 LDG.E R30, desc[UR46][R6.64] ;  /* 0x0000002e061e0981 */ /* 0x000162000c1e1900 */
[----:B------:R-:W-:-:S03]  /*1340*/  ULDC UR4, c[0x0][0x424] ;  /* 0x0001090000047ab9 */ /* 0x000fc60000000800 */
[----:B------:R0:W5:Y:S01]  /*1350*/  @P1 LDG.E R0, desc[UR46][R4.64] ;  /* 0x0000002e04001981 */ /* 0x000162000c1e1900 */
[----:B------:R-:W-:Y:S02]  /*1360*/  IMAD.U32 R8, RZ, RZ, UR6 ;  /* 0x00000006ff087e24 */ /* 0x000fe4000f8e00ff */
        /* <DEDUP_REMOVED lines=11> */
[----:B0-----:R-:W-:-:S12]  /*1420*/  @P3 BRA `(.L_x_1460) ;  /* 0x00000000002c3947 */ /* 0x001fd80003800000 */
        /* <DEDUP_REMOVED lines=11> */
.L_x_1460:
[----:B------:R-:W-:Y:S01]  /*14e0*/  UMOV UR56, UR54 ;  /* 0x0000003600387c82 */ /* 0x000fe20008000000 */
[----:B------:R-:W-:Y:S01]  /*14f0*/  IMAD.U32 R25, RZ, RZ, UR4 ;  /* 0x00000004ff197e24 */ /* 0x000fe2000f8e00ff */
[----:B------:R-:W-:Y:S01]  /*1500*/  UMOV UR61, UR53 ;  /* 0x00000035003d7c82 */ /* 0x000fe20008000000 */
[----:B------:R-:W-:Y:S01]  /*1510*/  ULDC UR41, c[0x0][0x348] ;  /* 0x0000d20000297ab9 */ /* 0x000fe20000000800 */
[----:B------:R-:W-:Y:S05]  /*1520*/  @!P2 BRA `(.L_x_1461) ;  /* 0x000000000018a947 */ /* 0x000fea0003800000 */
[----:B------:R-:W-:Y:S02]  /*1530*/  ULDC.64 UR6, c[0x0][0xa20] ;  /* 0x0002880000067ab9 */ /* 0x000fe40000000a00 */
[----:B------:R-:W-:-:S06]  /*1540*/  UIMAD.WIDE UR6, UR53, 0x4, UR6 ;  /* 0x00000004350678a5 */ /* 0x000fcc000f8e0206 */
[----:B------:R-:W-:Y:S02]  /*1550*/  IMAD.U32 R4, RZ, RZ, UR6 ;  /* 0x00000006ff047e24 */ /* 0x000fe4000f8e00ff */
[----:B------:R-:W-:-:S05]  /*1560*/  IMAD.U32 R5, RZ, RZ, UR7 ;  /* 0x00000007ff057e24 */ /* 0x000fca000f8e00ff */
[----:B------:R0:W5:Y:S01]  /*1570*/  LDG.E R25, desc[UR46][R4.64] ;  /* 0x0000002e04197981 */ /* 0x000162000c1e1900 */
[----:B------:R-:W-:Y:S05]  /*1580*/  BRA `(.L_x_1462) ;  /* 0x0000000000107947 */ /* 0x000fea0003800000 */
.L_x_1461:
[----:B------:R-:W-:Y:S05]  /*1590*/  @!P0 BRA `(.L_x_1462) ;  /* 0x00000000000c8947 */ /* 0x000fea0003800000 */
[----:B------:R-:W2:Y:S04]  /*15a0*/  LDG.E R4, desc[UR46][R6.64] ;  /* 0x0000002e06047981 */ /* 0x000ea8000c1e1900 */
[----:B------:R-:W2:Y:S02]  /*15b0*/  LDG.E R25, desc[UR46][R6.64+0x4] ;  /* 0x0000042e06197981 */ /* 0x000ea4000c1e1900 */
[----:B--2---:R-:W-:-:S07]  /*15c0*/  IMAD.IADD R25, R25, 0x1, -R4 ;  /* 0x0000000119197824 */ /* 0x004fce00078e0a04 */
.L_x_1462:
[----:B------:R-:W-:Y:S01]  /*15d0*/  ULDC.64 UR6, c[0x0][0xa10] ;  /* 0x0002840000067ab9 */ /* 0x000fe20000000a00 */
[----:B------:R-:W1:Y:S01]  /*15e0*/  LDC R3, c[0x0][0x448] ;  /* 0x00011200ff037b82 */ /* 0x000e620000000800 */
[----:B------:R-:W-:-:S04]  /*15f0*/  UISETP.NE.U32.AND UP0, UPT, UR6, URZ, UPT ;  /* 0x0000003f0600728c */ /* 0x000fc8000bf05070 */
[----:B------:R-:W-:Y:S01]  /*1600*/  UISETP.NE.AND.EX UP0, UPT, UR7, URZ, UPT, UP0 ;  /* 0x0000003f0700728c */ /* 0x000fe2000bf05300 */
[----:B------:R-:W2:Y:S02]  /*1610*/  S2R R7, SR_TID.X ;  /* 0x0000000000077919 */ /* 0x000ea40000002100 */
[----:B------:R-:W3:Y:S03]  /*1620*/  S2UR UR4, SR_SWINHI ;  /* 0x00000000000479c3 */ /* 0x000ee60000002f00 */
[----:B------:R-:W-:-:S05]  /*1630*/  PLOP3.LUT P2, PT, PT, PT, UP0, 0x80, 0x0 ;  /* 0x000000000000781c */ /* 0x000fca0003f4f008 */
[----:B------:R-:W-:Y:S01]  /*1640*/  @UP0 ULDC.64 UR6, c[0x0][0xa10] ;  /* 0x0002840000060ab9 */ /* 0x000fe20000000a00 */
[----:B------:R-:W4:Y:S01]  /*1650*/  LDC.64 R20, c[0x0][0x9e0] ;  /* 0x00027800ff147b82 */ /* 0x000f220000000a00 */
[----:B------:R-:W-:-:S06]  /*1660*/  @UP0 UIMAD.WIDE UR6, UR53, 0x4, UR6 ;  /* 0x00000004350608a5 */ /* 0x000fcc000f8e0206 */
[----:B0-----:R-:W-:Y:S02]  /*1670*/  IMAD.U32 R4, RZ, RZ, UR6 ;  /* 0x00000006ff047e24 */ /* 0x001fe4000f8e00ff */
[----:B------:R-:W-:Y:S01]  /*1680*/  IMAD.U32 R5, RZ, RZ, UR7 ;  /* 0x00000007ff057e24 */ /* 0x000fe2000f8e00ff */
[----:B------:R-:W-:-:S04]  /*1690*/  ULDC.64 UR6, c[0x0][0xa30] ;  /* 0x00028c0000067ab9 */ /* 0x000fc80000000a00 */
[----:B------:R-:W4:Y:S04]  /*16a0*/  @P2 LDG.E R6, desc[UR46][R4.64] ;  /* 0x0000002e04062981 */ /* 0x000f28000c1e1900 */
[----:B------:R-:W4:Y:S01]  /*16b0*/  @P2 LDG.E R14, desc[UR46][R4.64+0x4] ;  /* 0x0000042e040e2981 */ /* 0x000f22000c1e1900 */
[----:B------:R-:W-:-:S04]  /*16c0*/  UISETP.NE.U32.AND UP1, UPT, UR6, URZ, UPT ;  /* 0x0000003f0600728c */ /* 0x000fc8000bf25070 */
[----:B------:R-:W-:-:S06]  /*16d0*/  UISETP.NE.AND.EX UP1, UPT, UR7, URZ, UPT, UP1 ;  /* 0x0000003f0700728c */ /* 0x000fcc000bf25310 */
[----:B------:R-:W-:-:S05]  /*16e0*/  PLOP3.LUT P3, PT, PT, PT, UP1, 0x80, 0x0 ;  /* 0x000000000000781c */ /* 0x000fca0003f6f018 */
[----:B------:R-:W-:Y:S02]  /*16f0*/  @UP1 ULDC.64 UR6, c[0x0][0xa30] ;  /* 0x00028c0000061ab9 */ /* 0x000fe40000000a00 */
[----:B------:R-:W-:-:S06]  /*1700*/  @UP1 UIMAD.WIDE UR6, UR53, 0x4, UR6 ;  /* 0x00000004350618a5 */ /* 0x000fcc000f8e0206 */
[----:B------:R-:W-:Y:S02]  /*1710*/  IMAD.U32 R12, RZ, RZ, UR6 ;  /* 0x00000006ff0c7e24 */ /* 0x000fe4000f8e00ff */
[----:B------:R-:W-:-:S05]  /*1720*/  IMAD.U32 R13, RZ, RZ, UR7 ;  /* 0x00000007ff0d7e24 */ /* 0x000fca000f8e00ff */
[----:B------:R0:W4:Y:S01]  /*1730*/  @P3 LDG.E R15, desc[UR46][R12.64] ;  /* 0x0000002e0c0f3981 */ /* 0x000122000c1e1900 */
[----:B-1----:R-:W-:Y:S01]  /*1740*/  ISETP.NE.AND P0, PT, R3, 0x1, PT ;  /* 0x000000010300780c */ /* 0x002fe20003f05270 */
[----:B------:R-:W-:Y:S01]  /*1750*/  UMOV UR36, UR39 ;  /* 0x0000002700247c82 */ /* 0x000fe20008000000 */
[----:B---3--:R-:W-:Y:S01]  /*1760*/  UMOV UR37, UR4 ;  /* 0x0000000400257c82 */ /* 0x008fe20008000000 */
[----:B--2---:R-:W-:Y:S01]  /*1770*/  LOP3.LUT R7, R7, 0x7f, RZ, 0xc0, !PT ;  /* 0x0000007f07077812 */ /* 0x004fe200078ec0ff */
[----:B------:R-:W-:Y:S01]  /*1780*/  UIADD3 UR7, UP1, UR36, 0x33490, URZ ;  /* 0x0003349024077890 */ /* 0x000fe2000ff3e03f */
[----:B------:R-:W-:Y:S01]  /*1790*/  IMAD.MOV.U32 R9, RZ, RZ, 0x100 ;  /* 0x00000100ff097424 */ /* 0x000fe200078e00ff */
[----:B------:R-:W-:Y:S01]  /*17a0*/  UIADD3 UR9, UP2, UR36, 0x334a0, URZ ;  /* 0x000334a024097890 */ /* 0x000fe2000ff5e03f */
[----:B------:R-:W-:Y:S01]  /*17b0*/  ISETP.NE.AND P1, PT, R7, RZ, PT ;  /* 0x000000ff0700720c */ /* 0x000fe20003f25270 */
[----:B------:R-:W-:Y:S01]  /*17c0*/  UIADD3.X UR8, URZ, UR37, URZ, UP1, !UPT ;  /* 0x000000253f087290 */ /* 0x000fe20008ffe43f */
[----:B------:R-:W-:Y:S01]  /*17d0*/  IMAD.U32 R7, RZ, RZ, UR55 ;  /* 0x00000037ff077e24 */ /* 0x000fe2000f8e00ff */
[----:B------:R-:W-:Y:S01]  /*17e0*/  UIADD3.X UR10, URZ, UR37, URZ, UP2, !UPT ;  /* 0x000000253f0a7290 */ /* 0x000fe200097fe43f */
[----:B------:R-:W-:Y:S01]  /*17f0*/  IMAD.MOV.U32 R10, RZ, RZ, 0x1 ;  /* 0x00000001ff0a7424 */ /* 0x000fe200078e00ff */
[----:B------:R-:W-:Y:S01]  /*1800*/  SEL R8, RZ, 0x1, P1 ;  /* 0x00000001ff087807 */ /* 0x000fe20000800000 */
[----:B------:R-:W-:Y:S01]  /*1810*/  IMAD.MOV.U32 R11, RZ, RZ, RZ ;  /* 0x000000ffff0b7224 */ /* 0x000fe200078e00ff */
[----:B------:R-:W1:Y:S01]  /*1820*/  @P0 LDC R3, c[0x0][0x44c] ;  /* 0x00011300ff030b82 */ /* 0x000e620000000800 */
[----:B0-----:R-:W-:Y:S01]  /*1830*/  IMAD.U32 R12, RZ, RZ, UR7 ;  /* 0x00000007ff0c7e24 */ /* 0x001fe2000f8e00ff */
[----:B------:R-:W-:Y:S01]  /*1840*/  USHF.L.U32 UR45, UR5, 0x7, URZ ;  /* 0x00000007052d7899 */ /* 0x000fe2000800063f */
[----:B------:R-:W-:Y:S01]  /*1850*/  IMAD.U32 R13, RZ, RZ, UR8 ;  /* 0x00000008ff0d7e24 */ /* 0x000fe2000f8e00ff */
[----:B------:R-:W-:Y:S01]  /*1860*/  STL.128 [R1+0x20], R8 ;  /* 0x0000200801007387 */ /* 0x000fe20000100c00 */
[----:B------:R-:W-:Y:S01]  /*1870*/  IMAD.U32 R4, RZ, RZ, UR9 ;  /* 0x00000009ff047e24 */ /* 0x000fe2000f8e00ff */
[----:B-----5:R-:W-:Y:S01]  /*1880*/  R2UR UR40, R25 ;  /* 0x00000000192872ca */ /* 0x020fe200000e0000 */
[----:B------:R-:W-:Y:S01]  /*1890*/  IMAD.U32 R5, RZ, RZ, UR10 ;  /* 0x0000000aff057e24 */ /* 0x000fe2000f8e00ff */
[----:B------:R-:W-:Y:S04]  /*18a0*/  STL.64 [R1+0x8], R12 ;  /* 0x0000080c01007387 */ /* 0x000fe80000100a00 */
[----:B------:R-:W-:Y:S04]  /*18b0*/  STL.64 [R1+0x10], R4 ;  /* 0x0000100401007387 */ /* 0x000fe80000100a00 */
[----:B------:R-:W-:Y:S04]  /*18c0*/  STL.64 [R1+0x30], R4 ;  /* 0x0000300401007387 */ /* 0x000fe80000100a00 */
[----:B------:R-:W-:Y:S01]  /*18d0*/  STL.64 [R1], RZ ;  /* 0x000000ff01007387 */ /* 0x000fe20000100a00 */
[----:B----4-:R-:W-:Y:S01]  /*18e0*/  @P2 R2UR UR6, R6 ;  /* 0x00000000060622ca */ /* 0x010fe200000e0000 */
[----:B------:R-:W-:Y:S01]  /*18f0*/  IMAD.MOV.U32 R6, RZ, RZ, 0x7800 ;  /* 0x00007800ff067424 */ /* 0x000fe200078e00ff */
[----:B------:R-:W-:-:S02]  /*1900*/  @P2 R2UR UR4, R14 ;  /* 0x000000000e0422ca */ /* 0x000fc400000e0000 */
[----:B------:R-:W0:Y:S02]  /*1910*/  @P0 LDC R14, c[0x0][0x450] ;  /* 0x00011400ff0e0b82 */ /* 0x000e240000000800 */
[----:B------:R2:W-:Y:S01]  /*1920*/  STL.64 [R1+0x18], R6 ;  /* 0x0000180601007387 */ /* 0x0005e20000100a00 */
[----:B------:R-:W-:-:S08]  /*1930*/  ISETP.GE.AND P2, PT, R21, 0x1, PT ;  /* 0x000000011500780c */ /* 0x000fd00003f46270 */
[----:B------:R-:W-:Y:S01]  /*1940*/  @UP0 UIADD3 UR41, -UR6, UR4, URZ ;  /* 0x0000000406290290 */ /* 0x000fe2000fffe13f */
[----:B--2---:R-:W-:Y:S01]  /*1950*/  IMAD.IADD R6, R25, 0x1, -R0 ;  /* 0x0000000119067824 */ /* 0x004fe200078e0a00 */
[----:B------:R-:W-:-:S04]  /*1960*/  UIADD3 UR4, UR45, 0x7f, URZ ;  /* 0x0000007f2d047890 */ /* 0x000fc8000fffe03f */
[----:B------:R-:W-:Y:S02]  /*1970*/  VIADD R19, R6, UR41 ;  /* 0x0000002906137c36 */ /* 0x000fe40008000000 */
[----:B-1----:R-:W-:-:S03]  /*1980*/  @P0 IMAD.HI.U32 R3, R3, UR4, RZ ;  /* 0x0000000403030c27 */ /* 0x002fc6000f8e00ff */
[C---:B------:R-:W-:Y:S01]  /*1990*/  IADD3 R26, R19.reuse, 0x1, -R18 ;  /* 0x00000001131a7810 */ /* 0x040fe20007ffe812 */
[----:B------:R-:W-:Y:S02]  /*19a0*/  VIADD R0, R19, 0x9f ;  /* 0x0000009f13007836 */ /* 0x000fe40000000000 */
[----:B------:R-:W-:Y:S01]  /*19b0*/  IMAD.U32 R7, RZ, RZ, UR4 ;  /* 0x00000004ff077e24 */ /* 0x000fe2000f8e00ff */
[----:B0-----:R-:W-:Y:S01]  /*19c0*/  @P0 SHF.R.U32.HI R7, RZ, R14, R3 ;  /* 0x0000000eff070219 */ /* 0x001fe20000011603 */
[----:B------:R-:W-:Y:S01]  /*19d0*/  IMAD.HI R0, R0, 0x66666667, RZ ;  /* 0x6666666700007827 */ /* 0x000fe200078e02ff */
[----:B------:R-:W-:-:S03]  /*19e0*/  @P3 R2UR UR40, R15 ;  /* 0x000000000f2832ca */ /* 0x000fc600000e0000 */
[----:B------:R-:W-:Y:S01]  /*19f0*/  IMAD.IADD R7, R26, 0x1, R7 ;  /* 0x000000011a077824 */ /* 0x000fe200078e0207 */
[----:B------:R-:W-:-:S03]  /*1a00*/  SHF.R.U32.HI R3, RZ, 0x1f, R0 ;  /* 0x0000001fff037819 */ /* 0x000fc60000011600 */
[----:B------:R-:W-:Y:S01]  /*1a10*/  IMAD.IADD R20, R7, 0x1, R20 ;  /* 0x0000000107147824 */ /* 0x000fe200078e0214 */
[----:B------:R-:W-:Y:S01]  /*1a20*/  LEA.HI.SX32 R79, R0, R3, 0x1a ;  /* 0x00000003004f7211 */ /* 0x000fe200078fd2ff */
        /* <DEDUP_REMOVED lines=11> */
.L_x_1464:
[----:B------:R-:W-:-:S13]  /*1ae0*/  ISETP.NE.AND P1, PT, R21, 0x1, PT ;  /* 0x000000011500780c */ /* 0x000fda0003f25270 */
[----:B------:R-:W0:Y:S02]  /*1af0*/  @P1 LDC.64 R4, c[0x0][0x9e8] ;  /* 0x00027a00ff041b82 */ /* 0x000e240000000a00 */
[----:B0-----:R-:W-:-:S05]  /*1b00*/  @P1 IMAD.HI.U32 R4, R0, R4, RZ ;  /* 0x0000000400041227 */ /* 0x001fca00078e00ff */
[----:B------:R-:W-:-:S07]  /*1b10*/  @P1 SHF.R.U32.HI R0, RZ, R5, R4 ;  /* 0x00000005ff001219 */ /* 0x000fce0000011604 */
.L_x_1465:
[----:B------:R-:W-:-:S05]  /*1b20*/  IMAD R3, R0, R21, R21 ;  /* 0x0000001500037224 */ /* 0x000fca00078e0215 */
[----:B------:R-:W-:-:S07]  /*1b30*/  VIMNMX R20, R20, R3, PT ;  /* 0x0000000314147248 */ /* 0x000fce0003fe0100 */
.L_x_1463:
[----:B------:R-:W0:Y:S01]  /*1b40*/  @P0 LDC R0, c[0x0][0x44c] ;  /* 0x00011300ff000b82 */ /* 0x000e220000000800 */
[----:B------:R-:W-:Y:S02]  /*1b50*/  IMAD.U32 R3, RZ, RZ, UR45 ;  /* 0x0000002dff037e24 */ /* 0x000fe4000f8e00ff */
[----:B------:R-:W-:-:S05]  /*1b60*/  IMAD.IADD R104, R19, 0x1, -R18 ;  /* 0x0000000113687824 */ /* 0x000fca00078e0a12 */
[----:B------:R-:W1:Y:S08]  /*1b70*/  @P0 LDC R5, c[0x0][0x450] ;  /* 0x00011400ff050b82 */ /* 0x000e700000000800 */
[----:B------:R-:W2:Y:S01]  /*1b80*/  LDC R4, c[0x0][0x9dc] ;  /* 0x00027700ff047b82 */ /* 0x000ea20000000800 */
[----:B0-----:R-:W-:-:S05]  /*1b90*/  @P0 IMAD.HI.U32 R0, R0, UR45, RZ ;  /* 0x0000002d00000c27 */ /* 0x001fca000f8e00ff */
[----:B-1----:R-:W-:-:S05]  /*1ba0*/  @P0 SHF.R.U32.HI R3, RZ, R5, R0 ;  /* 0x00000005ff030219 */ /* 0x002fca0000011600 */
[----:B------:R-:W-:-:S04]  /*1bb0*/  IMAD.IADD R3, R104, 0x1, R3 ;  /* 0x0000000168037824 */ /* 0x000fc800078e0203 */
[----:B--2---:R-:W-:Y:S01]  /*1bc0*/  IMAD.IADD R0, R3, 0x1, -R4 ;  /* 0x0000000103007824 */ /* 0x004fe200078e0a04 */
[----:B------:R-:W-:Y:S06]  /*1bd0*/  @!P2 BRA `(.L_x_1466) ;  /* 0x00000000003ca947 */ /* 0x000fec0003800000 */
        /* <DEDUP_REMOVED lines=9> */
.L_x_1467:
[----:B------:R-:W-:-:S13]  /*1c70*/  ISETP.NE.AND P0, PT, R21, 0x1, PT ;  /* 0x000000011500780c */ /* 0x000fda0003f05270 */
[----:B------:R-:W0:Y:S02]  /*1c80*/  @P0 LDC.64 R4, c[0x0][0x9e8] ;  /* 0x00027a00ff040b82 */ /* 0x000e240000000a00 */
[----:B0-----:R-:W-:-:S05]  /*1c90*/  @P0 IMAD.HI.U32 R4, R3, R4, RZ ;  /* 0x0000000403040227 */ /* 0x001fca00078e00ff */
[----:B------:R-:W-:-:S07]  /*1ca0*/  @P0 SHF.R.U32.HI R3, RZ, R5, R4 ;  /* 0x00000005ff030219 */ /* 0x000fce0000011604 */
.L_x_1468:
[----:B------:R-:W-:-:S05]  /*1cb0*/  IMAD R3, R3, R21, RZ ;  /* 0x0000001503037224 */ /* 0x000fca00078e02ff */
[----:B------:R-:W-:-:S07]  /*1cc0*/  VIMNMX R0, R0, R3, !PT ;  /* 0x0000000300007248 */ /* 0x000fce0007fe0100 */
.L_x_1466:
[----:B------:R-:W-:Y:S01]  /*1cd0*/  VIADD R20, R20, 0x9f ;  /* 0x0000009f14147836 */ /* 0x000fe20000000000 */
[----:B------:R-:W-:Y:S01]  /*1ce0*/  PLOP3.LUT P0, PT, PT, PT, PT, 0x80, 0x0 ;  /* 0x000000000000781c */ /* 0x000fe20003f0f070 */
[----:B------:R-:W-:-:S04]  /*1cf0*/  IMAD.HI R0, R0, 0x66666667, RZ ;  /* 0x6666666700007827 */ /* 0x000fc800078e02ff */
[----:B------:R-:W-:Y:S01]  /*1d00*/  IMAD.HI R20, R20, 0x66666667, RZ ;  /* 0x6666666714147827 */ /* 0x000fe200078e02ff */
[----:B------:R-:W-:-:S03]  /*1d10*/  SHF.R.U32.HI R5, RZ, 0x1f, R0 ;  /* 0x0000001fff057819 */ /* 0x000fc60000011600 */
[----:B------:R-:W-:Y:S01]  /*1d20*/  IMAD.SHL.U32 R42, R228, 0x80, RZ ;  /* 0x00000080e42a7824 */ /* 0x000fe200078e00ff */
[----:B------:R-:W-:Y:S01]  /*1d30*/  SHF.R.U32.HI R3, RZ, 0x1f, R20 ;  /* 0x0000001fff037819 */ /* 0x000fe20000011614 */
[C---:B------:R-:W-:Y:S01]  /*1d40*/  IMAD.SHL.U32 R24, R227.reuse, 0x8, RZ ;  /* 0x00000008e3187824 */ /* 0x040fe200078e00ff */
[----:B------:R-:W-:Y:S01]  /*1d50*/  LEA.HI.SX32 R5, R0, R5, 0x1a ;  /* 0x0000000500057211 */ /* 0x000fe200078fd2ff */
[----:B------:R-:W-:Y:S01]  /*1d60*/  IMAD.SHL.U32 R17, R227, 0x10, RZ ;  /* 0x00000010e3117824 */ /* 0x000fe200078e00ff */
[----:B------:R-:W-:Y:S01]  /*1d70*/  LEA.HI.SX32 R20, R20, R3, 0x1a ;  /* 0x0000000314147211 */ /* 0x000fe200078fd2ff */
[C---:B------:R-:W-:Y:S01]  /*1d80*/  VIADD R77, R24.reuse, 0x20 ;  /* 0x00000020184d7836 */ /* 0x040fe20000000000 */
[----:B------:R-:W-:Y:S01]  /*1d90*/  VIMNMX R5, RZ, R5, !PT ;  /* 0x00000005ff057248 */ /* 0x000fe20007fe0100 */
[C---:B------:R-:W-:Y:S01]  /*1da0*/  VIADD R43, R24.reuse, 0x40 ;  /* 0x00000040182b7836 */ /* 0x040fe20000000000 */
[----:B------:R-:W-:Y:S01]  /*1db0*/  VIMNMX R3, R79, R20, PT ;  /* 0x000000144f037248 */ /* 0x000fe20003fe0100 */
[----:B------:R-:W-:Y:S01]  /*1dc0*/  VIADD R76, R24, 0x50 ;  /* 0x00000050184c7836 */ /* 0x000fe20000000000 */
[----:B------:R-:W-:Y:S01]  /*1dd0*/  LOP3.LUT R42, R42, 0x180, RZ, 0xc0, !PT ;  /* 0x000001802a2a7812 */ /* 0x000fe200078ec0ff */
[----:B------:R-:W-:-:S02]  /*1de0*/  IMAD R5, R5, 0xa0, -R6 ;  /* 0x000000a005057824 */ /* 0x000fc400078e0a06 */
[----:B------:R-:W-:Y:S01]  /*1df0*/  IMAD R3, R3, 0xa0, -R6 ;  /* 0x000000a003037824 */ /* 0x000fe200078e0a06 */
[----:B------:R-:W-:Y:S01]  /*1e00*/  SHF.R.U32.HI R39, RZ, 0x3, R42 ;  /* 0x00000003ff277819 */ /* 0x000fe2000001162a */
[C---:B------:R-:W-:Y:S01]  /*1e10*/  IMAD.IADD R78, R24.reuse, 0x1, R77 ;  /* 0x00000001184e7824 */ /* 0x040fe200078e024d */
[----:B------:R-:W-:Y:S01]  /*1e20*/  VIMNMX R5, RZ, R5, !PT ;  /* 0x00000005ff057248 */ /* 0x000fe20007fe0100 */
[----:B------:R-:W-:Y:S01]  /*1e30*/  IMAD.IADD R96, R24, 0x1, R43 ;  /* 0x0000000118607824 */ /* 0x000fe200078e022b */
[----:B------:R-:W-:-:S04]  /*1e40*/  VIMNMX R0, R3, UR41, PT ;  /* 0x0000002903007c48 */ /* 0x000fc8000bfe0100 */
[----:B------:R-:W-:Y:S01]  /*1e50*/  ISETP.GT.AND P1, PT, R0, R5, PT ;  /* 0x000000050000720c */ /* 0x000fe20003f24270 */
[----:B------:R-:W-:-:S05]  /*1e60*/  IMAD.WIDE.U32 R4, R5, -0x33333333, RZ ;  /* 0xcccccccd05047825 */ /* 0x000fca00078e00ff */
[----:B------:R-:W-:-:S05]  /*1e70*/  SHF.R.U32.HI R97, RZ, 0x7, R5 ;  /* 0x00000007ff617819 */ /* 0x000fca0000011605 */
[----:B------:R-:W-:Y:S02]  /*1e80*/  IMAD.MOV.U32 R98, RZ, RZ, R97 ;  /* 0x000000ffff627224 */ /* 0x000fe400078e0061 */
[----:B------:R-:W-:-:S04]  /*1e90*/  @P1 VIADD R0, R0, 0x9f ;  /* 0x0000009f00001836 */ /* 0x000fc80000000000 */
[----:B------:R-:W-:-:S05]  /*1ea0*/  @P1 IMAD.HI R0, R0, 0x66666667, RZ ;  /* 0x6666666700001827 */ /* 0x000fca00078e02ff */
[----:B------:R-:W-:-:S04]  /*1eb0*/  @P1 SHF.R.U32.HI R3, RZ, 0x1f, R0 ;  /* 0x0000001fff031819 */ /* 0x000fc80000011600 */
[----:B------:R-:W-:-:S04]  /*1ec0*/  @P1 LEA.HI.SX32 R98, R0, R3, 0x1a ;  /* 0x0000000300621211 */ /* 0x000fc800078fd2ff */
[----:B------:R-:W-:-:S13]  /*1ed0*/  ISETP.GT.AND P1, PT, R98, R97, PT ;  /* 0x000000616200720c */ /* 0x000fda0003f24270 */
[----:B------:R-:W-:Y:S05]  /*1ee0*/  @!P1 BRA `(.L_x_1469) ;  /* 0x0000002000d89947 */ /* 0x000fea0003800000 */
[----:B------:R-:W-:Y:S01]  /*1ef0*/  UIADD3 UR4, UR39, 0x24200, URZ ;  /* 0x0002420027047890 */ /* 0x000fe2000fffe03f */
[----:B------:R-:W-:-:S03]  /*1f00*/  ULDC UR42, c[0x0][0x2f4] ;  /* 0x0000bd00002a7ab9 */ /* 0x000fc60000000800 */
[----:B------:R-:W-:-:S06]  /*1f10*/  ULOP3.LUT UP0, URZ, UR4, 0x1bf, URZ, 0xc0, !UPT ;  /* 0x000001bf043f7892 */ /* 0x000fcc000f80c03f */
[----:B------:R-:W-:-:S13]  /*1f20*/  PLOP3.LUT P0, PT, PT, PT, UP0, 0x80, 0x0 ;  /* 0x000000000000781c */ /* 0x000fda0003f0f008 */
        /* <DEDUP_REMOVED lines=17> */
.L_x_1470:
[----:B------:R-:W-:Y:S01]  /*2040*/  UIADD3 UR4, UP0, UR36, 0x24200, URZ ;  /* 0x0002420024047890 */ /* 0x000fe2000ff1e03f */
[----:B------:R-:W-:-:S03]  /*2050*/  IMAD.U32 R28, RZ, RZ, UR51 ;  /* 0x00000033ff1c7e24 */ /* 0x000fc6000f8e00ff */
[----:B------:R-:W-:Y:S02]  /*2060*/  UIADD3.X UR5, URZ, UR37, URZ, UP0, !UPT ;  /* 0x000000253f057290 */ /* 0x000fe400087fe43f */
[----:B------:R-:W-:Y:S01]  /*2070*/  IMAD.U32 R4, RZ, RZ, UR4 ;  /* 0x00000004ff047e24 */ /* 0x000fe2000f8e00ff */
[----:B------:R-:W-:Y:S01]  /*2080*/  UIADD3 UR4, UR39, 0xf200, URZ ;  /* 0x0000f20027047890 */ /* 0x000fe2000fffe03f */
[----:B------:R-:W-:Y:S02]  /*2090*/  IADD3 R28, P0, R28, 0x38, RZ ;  /* 0x000000381c1c7810 */ /* 0x000fe40007f1e0ff */
[----:B------:R-:W-:Y:S01]  /*20a0*/  IMAD.U32 R5, RZ, RZ, UR5 ;  /* 0x00000005ff057e24 */ /* 0x000fe2000f8e00ff */
[----:B------:R-:W-:Y:S02]  /*20b0*/  ULOP3.LUT UP0, URZ, UR4, 0x1bf, URZ, 0xc0, !UPT ;  /* 0x000001bf043f7892 */ /* 0x000fe4000f80c03f */
[----:B------:R-:W-:Y:S02]  /*20c0*/  IMAD.X R29, RZ, RZ, UR57, P0 ;  /* 0x00000039ff1d7e24 */ /* 0x000fe400080e06ff */
[----:B------:R0:W-:Y:S02]  /*20d0*/  STL.64 [R1+0x38], R4 ;  /* 0x0000380401007387 */ /* 0x0001e40000100a00 */
[----:B------:R-:W-:-:S13]  /*20e0*/  PLOP3.LUT P1, PT, PT, PT, UP0, 0x80, 0x0 ;  /* 0x000000000000781c */ /* 0x000fda0003f2f008 */
[----:B0-----:R-:W-:Y:S05]  /*20f0*/  @!P1 BRA `(.L_x_1471) ;  /* 0x0000000000409947 */ /* 0x001fea0003800000 */
        /* <DEDUP_REMOVED lines=16> */
.L_x_1471:
[----:B------:R-:W-:Y:S01]  /*2200*/  ULDC.64 UR4, c[0x0][0x9f8] ;  /* 0x00027e0000047ab9 */ /* 0x000fe20000000a00 */
[----:B------:R-:W0:Y:S01]  /*2210*/  LDC.64 R54, c[0x0][0xa08] ;  /* 0x00028200ff367b82 */ /* 0x000e220000000a00 */
[----:B------:R-:W-:Y:S01]  /*2220*/  UISETP.NE.U32.AND UP0, UPT, UR4, URZ, UPT ;  /* 0x0000003f0400728c */ /* 0x000fe2000bf05070 */
[----:B------:R-:W1:Y:S01]  /*2230*/  S2R R27, SR_TID.X ;  /* 0x00000000001b7919 */ /* 0x000e620000002100 */
[----:B------:R-:W-:Y:S02]  /*2240*/  USHF.R.S32.HI UR20, URZ, 0x1f, UR54 ;  /* 0x0000001f3f147899 */ /* 0x000fe40008011436 */
[----:B------:R-:W-:Y:S01]  /*2250*/  UISETP.NE.AND.EX UP0, UPT, UR5, URZ, UPT, UP0 ;  /* 0x0000003f0500728c */ /* 0x000fe2000bf05300 */
[----:B------:R-:W-:Y:S01]  /*2260*/  ULDC.64 UR8, c[0x0][0x308] ;  /* 0x0000c20000087ab9 */ /* 0x000fe20000000a00 */
[----:B------:R-:W-:Y:S01]  /*2270*/  IMAD.IADD R3, R30, 0x1, R25 ;  /* 0x000000011e037824 */ /* 0x000fe200078e0219 */
[----:B------:R-:W2:Y:S01]  /*2280*/  LDC.64 R20, c[0x0][0x300] ;  /* 0x0000c000ff147b82 */ /* 0x000ea20000000a00 */
[----:B------:R-:W-:-:S02]  /*2290*/  IMAD.U32 R60, RZ, RZ, UR53 ;  /* 0x00000035ff3c7e24 */ /* 0x000fc4000f8e00ff */
[----:B------:R-:W-:Y:S01]  /*22a0*/  PLOP3.LUT P0, PT, PT, PT, UP0, 0x80, 0x0 ;  /* 0x000000000000781c */ /* 0x000fe20003f0f008 */
[----:B------:R-:W-:-:S04]  /*22b0*/  ULDC.64 UR10, c[0x0][0x310] ;  /* 0x0000c400000a7ab9 */ /* 0x000fc80000000a00 */
[----:B------:R-:W3:Y:S01]  /*22c0*/  LDC.64 R10, c[0x0][0x2f0] ;  /* 0x0000bc00ff0a7b82 */ /* 0x000ee20000000a00 */
[----:B------:R-:W-:-:S07]  /*22d0*/  @UP0 ULDC.64 UR4, c[0x0][0x9f8] ;  /* 0x00027e0000040ab9 */ /* 0x000fce0000000a00 */
[----:B------:R-:W4:Y:S01]  /*22e0*/  LDC.64 R12, c[0x0][0x198] ;  /* 0x00006600ff0c7b82 */ /* 0x000f220000000a00 */
[----:B------:R-:W-:Y:S01]  /*22f0*/  @UP0 UIMAD.WIDE UR4, UR53, 0x4, UR4 ;  /* 0x00000004350408a5 */ /* 0x000fe2000f8e0204 */
[----:B------:R-:W-:Y:S01]  /*2300*/  STL.64 [R1+0x2b0], R28 ;  /* 0x0002b01c01007387 */ /* 0x000fe20000100a00 */
[----:B------:R-:W-:Y:S01]  /*2310*/  IMAD.U32 R32, RZ, RZ, UR57 ;  /* 0x00000039ff207e24 */ /* 0x000fe2000f8e00ff */
[----:B------:R-:W-:Y:S01]  /*2320*/  ULDC.64 UR12, c[0x0][0x3e8] ;  /* 0x0000fa00000c7ab9 */ /* 0x000fe20000000a00 */
[----:B------:R-:W-:Y:S02]  /*2330*/  ULDC.64 UR14, c[0x0][0x400] ;  /* 0x00010000000e7ab9 */ /* 0x000fe40000000a00 */
[----:B------:R-:W-:Y:S02]  /*2340*/  IMAD.U32 R4, RZ, RZ, UR4 ;  /* 0x00000004ff047e24 */ /* 0x000fe4000f8e00ff */
[----:B------:R-:W-:-:S05]  /*2350*/  IMAD.U32 R5, RZ, RZ, UR5 ;  /* 0x00000005ff057e24 */ /* 0x000fca000f8e00ff */
[----:B------:R0:W3:Y:S01]  /*2360*/  @P0 LDG.E R0, desc[UR46][R4.64] ;  /* 0x0000002e04000981 */ /* 0x0000e2000c1e1900 */
[----:B------:R-:W-:Y:S01]  /*2370*/  PLOP3.LUT P0, PT, PT, PT, UP0, 0x80, 0x0 ;  /* 0x000000000000781c */ /* 0x000fe20003f0f008 */
[----:B------:R-:W-:Y:S01]  /*2380*/  UIMAD UR6, UR20, UR8, URZ ;  /* 0x00000008140672a4 */ /* 0x000fe2000f8e023f */
[----:B------:R-:W-:Y:S01]  /*2390*/  SHF.R.S32.HI R56, RZ, 0x1f, R3 ;  /* 0x0000001fff387819 */ /* 0x000fe20000011403 */
[----:B------:R-:W-:Y:S01]  /*23a0*/  UIMAD.WIDE.U32 UR4, UR54, UR8, URZ ;  /* 0x00000008360472a5 */ /* 0x000fe2000f8e003f */
[----:B-1----:R-:W-:Y:S01]  /*23b0*/  SHF.R.U32.HI R61, RZ, 0x7, R27 ;  /* 0x00000007ff3d7819 */ /* 0x002fe2000001161b */
[----:B------:R-:W-:Y:S01]  /*23c0*/  UIMAD UR6, UR54, UR9, UR6 ;  /* 0x00000009360672a4 */ /* 0x000fe2000f8e0206 */
[----:B--2---:R-:W-:Y:S02]  /*23d0*/  STL.64 [R1+0x48], R20 ;  /* 0x0000481401007387 */ /* 0x004fe40000100a00 */
[----:B------:R-:W-:Y:S01]  /*23e0*/  ULDC.64 UR8, c[0x0][0x300] ;  /* 0x0000c00000087ab9 */ /* 0x000fe20000000a00 */
[----:B------:R-:W-:-:S02]  /*23f0*/  UIADD3 UR16, UR5, UR6, URZ ;  /* 0x0000000605107290 */ /* 0x000fc4000fffe03f */
[----:B0-----:R-:W-:Y:S01]  /*2400*/  IMAD.U32 R5, RZ, RZ, UR5 ;  /* 0x00000005ff057e24 */ /* 0x001fe2000f8e00ff */
[----:B------:R-:W-:Y:S01]  /*2410*/  ISETP.NE.AND P6, PT, R61, 0x1, PT ;  /* 0x000000013d00780c */ /* 0x000fe20003fc5270 */
[----:B------:R-:W-:Y:S01]  /*2420*/  IMAD.U32 R4, RZ, RZ, UR4 ;  /* 0x00000004ff047e24 */ /* 0x000fe2000f8e00ff */
[----:B------:R-:W-:Y:S01]  /*2430*/  UIMAD UR5, UR9, 0xa0, URZ ;  /* 0x000000a0090578a4 */ /* 0x000fe2000f8e023f */
[----:B------:R-:W-:Y:S01]  /*2440*/  IMAD R6, R56, UR8, RZ ;  /* 0x0000000838067c24 */ /* 0x000fe2000f8e02ff */
[----:B------:R-:W-:Y:S01]  /*2450*/  ULDC.64 UR6, c[0x0][0x2e8] ;  /* 0x0000ba0000067ab9 */ /* 0x000fe20000000a00 */
[----:B------:R-:W-:Y:S02]  /*2460*/  IMAD.U32 R5, RZ, RZ, UR16 ;  /* 0x00000010ff057e24 */ /* 0x000fe4000f8e00ff */
[C---:B------:R-:W-:Y:S02]  /*2470*/  IMAD R7, R3.reuse, UR9, R6 ;  /* 0x0000000903077c24 */ /* 0x040fe4000f8e0206 */
[----:B------:R-:W-:Y:S01]  /*2480*/  IMAD.WIDE.U32 R4, R3, UR8, R4 ;  /* 0x0000000803047c25 */ /* 0x000fe2000f8e0004 */
[----:B------:R-:W-:-:S03]  /*2490*/  UIMAD.WIDE.U32 UR8, UR8, 0xa0, URZ ;  /* 0x000000a0080878a5 */ /* 0x000fc6000f8e003f */
[----:B------:R-:W-:Y:S01]  /*24a0*/  IMAD.IADD R5, R5, 0x1, R7 ;  /* 0x0000000105057824 */ /* 0x000fe200078e0207 */
[----:B------:R-:W-:Y:S01]  /*24b0*/  UIADD3 UR5, UR9, UR5, URZ ;  /* 0x0000000509057290 */ /* 0x000fe2000fffe03f */
[----:B------:R-:W-:Y:S02]  /*24c0*/  IMAD.U32 R25, RZ, RZ, UR51 ;  /* 0x00000033ff197e24 */ /* 0x000fe4000f8e00ff */
[----:B------:R-:W-:Y:S01]  /*24d0*/  IMAD.U32 R30, RZ, RZ, UR51 ;  /* 0x00000033ff1e7e24 */ /* 0x000fe2000f8e00ff */
[C---:B----4-:R-:W-:Y:S02]  /*24e0*/  IADD3 R36, P2, R12.reuse, 0x220, RZ ;  /* 0x000002200c247810 */ /* 0x050fe40007f5e0ff */
[----:B------:R-:W-:Y:S02]  /*24f0*/  IADD3 R50, P3, R12, 0x22c, RZ ;  /* 0x0000022c0c327810 */ /* 0x000fe40007f7e0ff */
[----:B------:R-:W-:Y:S01]  /*2500*/  IADD3 R30, P1, R30, 0x68, RZ ;  /* 0x000000681e1e7810 */ /* 0x000fe20007f3e0ff */
[----:B------:R-:W-:-:S02]  /*2510*/  IMAD.X R37, RZ, RZ, R13, P2 ;  /* 0x000000ffff257224 */ /* 0x000fc400010e060d */
[----:B------:R-:W-:Y:S02]  /*2520*/  IMAD.X R51, RZ, RZ, R13, P3 ;  /* 0x000000ffff337224 */ /* 0x000fe400018e060d */
[----:B------:R-:W-:Y:S02]  /*2530*/  IMAD.X R31, RZ, RZ, UR57, P1 ;  /* 0x00000039ff1f7e24 */ /* 0x000fe400088e06ff */
[----:B------:R-:W-:Y:S01]  /*2540*/  VIADD R220, R27, 0xffffff80 ;  /* 0xffffff801bdc7836 */ /* 0x000fe20000000000 */
[----:B------:R-:W-:Y:S01]  /*2550*/  SHF.R.S32.HI R27, RZ, 0x1f, R16 ;  /* 0x0000001fff1b7819 */ /* 0x000fe20000011410 */
[----:B------:R0:W-:Y:S02]  /*2560*/  STL.64 [R1+0x150], R50 ;  /* 0x0001503201007387 */ /* 0x0001e40000100a00 */
[----:B0-----:R-:W0:Y:S01]  /*2570*/  LDC.64 R50, c[0x0][0x3f0] ;  /* 0x0000fc00ff327b82 */ /* 0x001e220000000a00 */
[----:B---3--:R-:W-:Y:S01]  /*2580*/  @P0 IMAD.MOV.U32 R60, RZ, RZ, R0 ;  /* 0x000000ffff3c0224 */ /* 0x008fe200078e0000 */
[----:B------:R-:W-:-:S04]  /*2590*/  ISETP.NE.U32.AND P0, PT, R54, RZ, PT ;  /* 0x000000ff3600720c */ /* 0x000fc80003f05070 */
[----:B------:R-:W-:Y:S02]  /*25a0*/  ISETP.NE.AND.EX P0, PT, R55, RZ, PT, P0 ;  /* 0x000000ff3700720c */ /* 0x000fe40003f05300 */
[----:B------:R-:W-:Y:S02]  /*25b0*/  SHF.R.S32.HI R59, RZ, 0x1f, R60 ;  /* 0x0000001fff3b7819 */ /* 0x000fe4000001143c */
[----:B------:R-:W-:Y:S02]  /*25c0*/  SEL R57, R60, RZ, !P0 ;  /* 0x000000ff3c397207 */ /* 0x000fe40004000000 */
[----:B------:R-:W-:-:S03]  /*25d0*/  SEL R58, R59, RZ, !P0 ;  /* 0x000000ff3b3a7207 */ /* 0x000fc60004000000 */
[----:B------:R-:W-:-:S04]  /*25e0*/  IMAD.WIDE.U32 R4, R57, UR10, R4 ;  /* 0x0000000a39047c25 */ /* 0x000fc8000f8e0004 */
[----:B------:R-:W-:Y:S01]  /*25f0*/  IMAD R0, R58, UR10, RZ ;  /* 0x0000000a3a007c24 */ /* 0x000fe2000f8e02ff */
[----:B------:R-:W-:Y:S01]  /*2600*/  IADD3 R6, P0, R4, UR6, RZ ;  /* 0x0000000604067c10 */ /* 0x000fe2000ff1e0ff */
[----:B------:R-:W-:Y:S02]  /*2610*/  IMAD.U32 R4, RZ, RZ, UR8 ;  /* 0x00000008ff047e24 */ /* 0x000fe4000f8e00ff */
[----:B------:R-:W-:Y:S01]  /*2620*/  IMAD R7, R57, UR11, R0 ;  /* 0x0000000b39077c24 */ /* 0x000fe2000f8e0200 */
[----:B------:R-:W-:Y:S02]  /*2630*/  ULDC.64 UR10, c[0x0][0x300] ;  /* 0x0000c000000a7ab9 */ /* 0x000fe40000000a00 */
[----:B------:R-:W-:Y:S02]  /*2640*/  IMAD.U32 R14, RZ, RZ, UR10 ;  /* 0x0000000aff0e7e24 */ /* 0x000fe4000f8e00ff */
[----:B------:R-:W-:Y:S01]  /*2650*/  IMAD.U32 R15, RZ, RZ, UR11 ;  /* 0x0000000bff0f7e24 */ /* 0x000fe2000f8e00ff */
[----:B------:R-:W-:Y:S01]  /*2660*/  IADD3.X R7, R5, UR7, R7, P0, !PT ;  /* 0x0000000705077c10 */ /* 0x000fe200087fe407 */
[----:B------:R-:W-:Y:S01]  /*2670*/  IMAD.U32 R5, RZ, RZ, UR9 ;  /* 0x00000009ff057e24 */ /* 0x000fe2000f8e00ff */
[----:B------:R-:W-:Y:S01]  /*2680*/  ULDC.64 UR10, c[0x0][0x3f8] ;  /* 0x0000fe00000a7ab9 */ /* 0x000fe20000000a00 */
[----:B------:R-:W-:-:S02]  /*2690*/  IMAD.U32 R5, RZ, RZ, UR5 ;  /* 0x00000005ff057e24 */ /* 0x000fc4000f8e00ff */
[----:B------:R-:W2:Y:S01]  /*26a0*/  @!P6 LDL.64 R14, [R1+0x48] ;  /* 0x00004800010ee983 */ /* 0x000ea20000100a00 */
[----:B------:R-:W-:Y:S01]  /*26b0*/  VIADD R0, R10, 0x9f ;  /* 0x0000009f0a007836 */ /* 0x000fe20000000000 */
[----:B------:R-:W-:Y:S01]  /*26c0*/  IADD3 R28, P0, R25, 0x140, RZ ;  /* 0x00000140191c7810 */ /* 0x000fe20007f1e0ff */
[----:B------:R-:W-:Y:S01]  /*26d0*/  ULDC.64 UR8, c[0x0][0x408] ;  /* 0x0001020000087ab9 */ /* 0x000fe20000000a00 */
[----:B------:R1:W-:Y:S04]  /*26e0*/  STL.128 [R1+0x50], R4 ;  /* 0x0000500401007387 */ /* 0x0003e80000100c00 */
[----:B-1----:R-:W3:Y:S01]  /*26f0*/  @!P6 LDL.128 R4, [R1+0x50] ;  /* 0x000050000104e983 */ /* 0x002ee20000100c00 */
[----:B------:R-:W-:-:S05]  /*2700*/  IMAD.HI R0, R0, 0x66666667, RZ ;  /* 0x6666666700007827 */ /* 0x000fca00078e02ff */
[----:B------:R-:W-:-:S04]  /*2710*/  SHF.R.U32.HI R9, RZ, 0x1f, R0 ;  /* 0x0000001fff097819 */ /* 0x000fc80000011600 */
[----:B------:R-:W-:Y:S02]  /*2720*/  LEA.HI.SX32 R38, R0, R9, 0x1a ;  /* 0x0000000900267211 */ /* 0x000fe400078fd2ff */
[----:B------:R-:W4:Y:S04]  /*2730*/  LDL.64 R8, [R1+0x38] ;  /* 0x0000380001087983 */ /* 0x000f280000100a00 */
[----:B------:R1:W-:Y:S04]  /*2740*/  STL [R1+0x40], R38 ;  /* 0x0000402601007387 */ /* 0x0003e80000100800 */
[----:B-1----:R-:W4:Y:S01]  /*2750*/  @!P6 LDL R38, [R1+0x40] ;  /* 0x000040000126e983 */ /* 0x002f220000100800 */
[----:B------:R-:W-:-:S05]  /*2760*/  IMAD.MOV.U32 R0, RZ, RZ, 0x1 ;  /* 0x00000001ff007424 */ /* 0x000fca00078e00ff */
[----:B------:R1:W-:Y:S04]  /*2770*/  STL.U8 [R1+0x140], R0 ;  /* 0x0001400001007387 */ /* 0x0003e80000100000 */
[----:B-1----:R1:W5:Y:S01]  /*2780*/  LDL R0, [R1+0x2b8] ;  /* 0x0002b80001007983 */ /* 0x0023620000100800 */
[----:B------:R-:W-:Y:S01]  /*2790*/  IADD3 R25, P4, R12, 0x70, RZ ;  /* 0x000000700c197810 */ /* 0x000fe20007f9e0ff */
[----:B------:R-:W-:-:S04]  /*27a0*/  IMAD.X R29, RZ, RZ, UR57, P0 ;  /* 0x00000039ff1d7e24 */ /* 0x000fc800080e06ff */
[----:B------:R-:W-:Y:S02]  /*27b0*/  IMAD.X R12, RZ, RZ, R13, P4 ;  /* 0x000000ffff0c7224 */ /* 0x000fe400020e060d */
[----:B------:R-:W-:Y:S01]  /*27c0*/  IMAD.U32 R13, RZ, RZ, UR51 ;  /* 0x00000033ff0d7e24 */ /* 0x000fe2000f8e00ff */
[----:B------:R0:W-:Y:S01]  /*27d0*/  STL.128 [R1+0x2a0], R28 ;  /* 0x0002a01c01007387 */ /* 0x0001e20000100c00 */
[----:B------:R-:W-:-:S04]  /*27e0*/  USHF.R.S32.HI UR5, URZ, 0x1f, UR40 ;  /* 0x0000001f3f057899 */ /* 0x000fc80008011428 */
[----:B------:R-:W-:Y:S01]  /*27f0*/  UIMAD UR17, UR5, UR10, URZ ;  /* 0x0000000a051172a4 */ /* 0x000fe2000f8e023f */
[----:B0-----:R-:W-:Y:S02]  /*2800*/  IMAD.MOV.U32 R30, RZ, RZ, R13 ;  /* 0x000000ffff1e7224 */ /* 0x001fe400078e000d */
[----:B------:R-:W-:Y:S02]  /*2810*/  IMAD.MOV.U32 R31, RZ, RZ, R32 ;  /* 0x000000ffff1f7224 */ /* 0x000fe400078e0020 */
[----:B------:R-:W-:Y:S02]  /*2820*/  IMAD.MOV.U32 R28, RZ, RZ, R25 ;  /* 0x000000ffff1c7224 */ /* 0x000fe400078e0019 */
[----:B------:R-:W-:Y:S01]  /*2830*/  IMAD.MOV.U32 R29, RZ, RZ, R12 ;  /* 0x000000ffff1d7224 */ /* 0x000fe200078e000c */
[----:B------:R-:W-:-:S04]  /*2840*/  SHF.R.S32.HI R25, RZ, 0x1f, R24 ;  /* 0x0000001fff197819 */ /* 0x000fc80000011418 */
[----:B------:R0:W-:Y:S01]  /*2850*/  STL.128 [R1+0x260], R28 ;  /* 0x0002601c01007387 */ /* 0x0001e20000100c00 */
[----:B------:R-:W-:Y:S01]  /*2860*/  UIMAD.WIDE.U32 UR12, UR40, UR10, UR12 ;  /* 0x0000000a280c72a5 */ /* 0x000fe2000f8e000c */
[--C-:B------:R-:W-:Y:S01]  /*2870*/  SHF.R.S32.HI R13, RZ, 0x1f, R17.reuse ;  /* 0x0000001fff0d7819 */ /* 0x100fe20000011411 */
[----:B------:R-:W-:Y:S01]  /*2880*/  UIMAD UR17, UR40, UR11, UR17 ;  /* 0x0000000b281172a4 */ /* 0x000fe2000f8e0211 */
[----:B------:R-:W-:Y:S01]  /*2890*/  IMAD.MOV.U32 R12, RZ, RZ, R17 ;  /* 0x000000ffff0c7224 */ /* 0x000fe200078e0011 */
[----:B------:R-:W-:Y:S02]  /*28a0*/  UIMAD UR5, UR5, UR8, URZ ;  /* 0x00000008050572a4 */ /* 0x000fe4000f8e023f */
[----:B------:R-:W-:Y:S01]  /*28b0*/  UIADD3 UR17, UR13, UR17, URZ ;  /* 0x000000110d117290 */ /* 0x000fe2000fffe03f */
[----:B0-----:R-:W-:-:S04]  /*28c0*/  IMAD R29, R27, UR10, RZ ;  /* 0x0000000a1b1d7c24 */ /* 0x001fc8000f8e02ff */
[C---:B------:R-:W-:Y:S02]  /*28d0*/  IMAD R31, R16.reuse, UR11, R29 ;  /* 0x0000000b101f7c24 */ /* 0x040fe4000f8e021d */
[C---:B------:R-:W-:Y:S01]  /*28e0*/  IMAD.WIDE.U32 R28, R16.reuse, UR10, R24 ;  /* 0x0000000a101c7c25 */ /* 0x040fe2000f8e0018 */
[----:B------:R-:W-:Y:S02]  /*28f0*/  UIMAD.WIDE.U32 UR14, UR40, UR8, UR14 ;  /* 0x00000008280e72a5 */ /* 0x000fe4000f8e000e */
[----:B------:R-:W-:Y:S01]  /*2900*/  UIMAD UR5, UR40, UR9, UR5 ;  /* 0x00000009280572a4 */ /* 0x000fe2000f8e0205 */
[----:B------:R-:W-:Y:S01]  /*2910*/  IMAD.WIDE.U32 R44, R16, UR10, R12 ;  /* 0x0000000a102c7c25 */ /* 0x000fe2000f8e000c */
[----:B------:R-:W-:Y:S01]  /*2920*/  IADD3 R40, P0, R28, UR12, RZ ;  /* 0x0000000c1c287c10 */ /* 0x000fe2000ff1e0ff */
[----:B------:R-:W-:Y:S02]  /*2930*/  UIMAD UR21, UR11, 0xa0, URZ ;  /* 0x000000a00b1578a4 */ /* 0x000fe4000f8e023f */
[----:B------:R-:W-:Y:S01]  /*2940*/  IMAD R35, R27, UR8, RZ ;  /* 0x000000081b237c24 */ /* 0x000fe2000f8e02ff */
[----:B------:R-:W-:Y:S01]  /*2950*/  UIMAD.WIDE.U32 UR18, UR10, 0xa0, URZ ;  /* 0x000000a00a1278a5 */ /* 0x000fe2000f8e003f */
[----:B------:R-:W-:Y:S01]  /*2960*/  IMAD.WIDE.U32 R32, R16, UR8, R24 ;  /* 0x0000000810207c25 */ /* 0x000fe2000f8e0018 */
[----:B------:R-:W-:-:S03]  /*2970*/  UIADD3 UR5, UR15, UR5, URZ ;  /* 0x000000050f057290 */ /* 0x000fc6000fffe03f */
[----:B------:R-:W-:Y:S01]  /*2980*/  IMAD.WIDE.U32 R48, R16, UR8, R12 ;  /* 0x0000000810307c25 */ /* 0x000fe2000f8e000c */
[----:B------:R-:W-:Y:S01]  /*2990*/  IADD3 R46, P2, R44, UR12, RZ ;  /* 0x0000000c2c2e7c10 */ /* 0x000fe2000ff5e0ff */
[----:B------:R-:W-:Y:S01]  /*29a0*/  USHF.L.U64.HI UR23, UR10, 0x7, UR11 ;  /* 0x000000070a177899 */ /* 0x000fe2000801020b */
[----:B------:R-:W-:Y:S01]  /*29b0*/  IADD3.X R41, R29, UR17, R31, P0, !PT ;  /* 0x000000111d297c10 */ /* 0x000fe200087fe41f */
[----:B------:R-:W-:Y:S01]  /*29c0*/  IMAD R35, R16, UR9, R35 ;  /* 0x0000000910237c24 */ /* 0x000fe2000f8e0223 */
[----:B------:R-:W-:Y:S01]  /*29d0*/  IADD3 R44, P1, R32, UR14, RZ ;  /* 0x0000000e202c7c10 */ /* 0x000fe2000ff3e0ff */
[----:B------:R-:W-:Y:S01]  /*29e0*/  USHF.L.U32 UR24, UR10, 0x7, URZ ;  /* 0x000000070a187899 */ /* 0x000fe2000800063f */
[----:B------:R-:W-:Y:S01]  /*29f0*/  IADD3 R48, P0, R48, UR14, RZ ;  /* 0x0000000e30307c10 */ /* 0x000fe2000ff1e0ff */
[----:B------:R-:W-:Y:S01]  /*2a00*/  UIADD3 UR21, UR19, UR21, URZ ;  /* 0x0000001513157290 */ /* 0x000fe2000fffe03f */
[----:B------:R-:W-:Y:S01]  /*2a10*/  IMAD.U32 R28, RZ, RZ, UR51 ;  /* 0x00000033ff1c7e24 */ /* 0x000fe2000f8e00ff */
[----:B------:R-:W-:Y:S01]  /*2a20*/  UIMAD.WIDE.U32 UR10, UR8, 0xa0, URZ ;  /* 0x000000a0080a78a5 */ /* 0x000fe2000f8e003f */
[----:B------:R-:W-:Y:S01]  /*2a30*/  IADD3.X R47, R31, UR17, R45, P2, !PT ;  /* 0x000000111f2f7c10 */ /* 0x000fe200097fe42d */
[----:B------:R-:W-:Y:S01]  /*2a40*/  UIMAD UR22, UR9, 0xa0, URZ ;  /* 0x000000a0091678a4 */ /* 0x000fe2000f8e023f */
[----:B------:R-:W-:-:S02]  /*2a50*/  IADD3.X R45, R33, UR5, R35, P1, !PT ;  /* 0x00000005212d7c10 */ /* 0x000fc40008ffe423 */
[----:B------:R-:W-:Y:S01]  /*2a60*/  IADD3.X R49, R35, UR5, R49, P0, !PT ;  /* 0x0000000523317c10 */ /* 0x000fe200087fe431 */
[----:B------:R-:W-:Y:S01]  /*2a70*/  IMAD.U32 R35, RZ, RZ, UR19 ;  /* 0x00000013ff237e24 */ /* 0x000fe2000f8e00ff */
[----:B------:R-:W-:Y:S01]  /*2a80*/  USHF.L.U64.HI UR9, UR8, 0x7, UR9 ;  /* 0x0000000708097899 */ /* 0x000fe20008010209 */
[----:B------:R-:W-:Y:S01]  /*2a90*/  IMAD.U32 R34, RZ, RZ, UR18 ;  /* 0x00000012ff227e24 */ /* 0x000fe2000f8e00ff */
[----:B------:R-:W-:Y:S01]  /*2aa0*/  IADD3 R28, P0, R28, 0x60, RZ ;  /* 0x000000601c1c7810 */ /* 0x000fe20007f1e0ff */
[----:B------:R-:W-:Y:S01]  /*2ab0*/  IMAD.U32 R35, RZ, RZ, UR21 ;  /* 0x00000015ff237e24 */ /* 0x000fe2000f8e00ff */
[----:B------:R-:W-:Y:S01]  /*2ac0*/  USHF.L.U32 UR8, UR8, 0x7, URZ ;  /* 0x0000000708087899 */ /* 0x000fe2000800063f */
[----:B------:R-:W-:Y:S02]  /*2ad0*/  IMAD.U32 R32, RZ, RZ, UR24 ;  /* 0x00000018ff207e24 */ /* 0x000fe4000f8e00ff */
[----:B------:R-:W-:Y:S02]  /*2ae0*/  IMAD.U32 R33, RZ, RZ, UR23 ;  /* 0x00000017ff217e24 */ /* 0x000fe4000f8e00ff */
[----:B------:R-:W-:Y:S01]  /*2af0*/  IMAD.U32 R30, RZ, RZ, UR10 ;  /* 0x0000000aff1e7e24 */ /* 0x000fe2000f8e00ff */
[----:B------:R-:W-:Y:S01]  /*2b00*/  STL.128 [R1+0x100], RZ ;  /* 0x000100ff01007387 */ /* 0x000fe20000100c00 */
[----:B------:R-:W-:Y:S01]  /*2b10*/  UIADD3 UR22, UR11, UR22, URZ ;  /* 0x000000160b167290 */ /* 0x000fe2000fffe03f */
[----:B------:R-:W-:-:S02]  /*2b20*/  IMAD.X R29, RZ, RZ, UR57, P0 ;  /* 0x00000039ff1d7e24 */ /* 0x000fc400080e06ff */
[----:B------:R-:W-:Y:S04]  /*2b30*/  STL.128 [R1+0xc0], RZ ;  /* 0x0000c0ff01007387 */ /* 0x000fe80000100c00 */
[----:B------:R-:W-:Y:S04]  /*2b40*/  STL.128 [R1+0xc0], R32 ;  /* 0x0000c02001007387 */ /* 0x000fe80000100c00 */
[----:B------:R0:W-:Y:S01]  /*2b50*/  STL.128 [R1+0x100], R32 ;  /* 0x0001002001007387 */ /* 0x0001e20000100c00 */
[----:B------:R-:W-:Y:S02]  /*2b60*/  IMAD.U32 R31, RZ, RZ, UR11 ;  /* 0x0000000bff1f7e24 */ /* 0x000fe4000f8e00ff */
[----:B------:R-:W-:Y:S01]  /*2b70*/  IMAD.U32 R31, RZ, RZ, UR22 ;  /* 0x00000016ff1f7e24 */ /* 0x000fe2000f8e00ff */
[----:B------:R1:W-:Y:S01]  /*2b80*/  STL.64 [R1+0x258], R28 ;  /* 0x0002581c01007387 */ /* 0x0003e20000100a00 */
[----:B0-----:R-:W-:Y:S01]  /*2b90*/  IMAD.MOV.U32 R34, RZ, RZ, R30 ;  /* 0x000000ffff227224 */ /* 0x001fe200078e001e */
[----:B-1----:R-:W0:Y:S01]  /*2ba0*/  LDC.64 R28, c[0x0][0x3f8] ;  /* 0x0000fe00ff1c7b82 */ /* 0x002e220000000a00 */
[----:B------:R-:W-:-:S04]  /*2bb0*/  IMAD.U32 R30, RZ, RZ, UR8 ;  /* 0x00000008ff1e7e24 */ /* 0x000fc8000f8e00ff */
[----:B------:R-:W-:Y:S02]  /*2bc0*/  IMAD.MOV.U32 R32, RZ, RZ, R30 ;  /* 0x000000ffff207224 */ /* 0x000fe400078e001e */
[----:B------:R-:W-:Y:S02]  /*2bd0*/  VIADD R30, R24, 0x10 ;  /* 0x00000010181e7836 */ /* 0x000fe40000000000 */
[----:B------:R-:W-:Y:S02]  /*2be0*/  IMAD.MOV.U32 R35, RZ, RZ, R31 ;  /* 0x000000ffff237224 */ /* 0x000fe400078e001f */
[----:B------:R-:W-:Y:S01]  /*2bf0*/  IMAD.U32 R31, RZ, RZ, UR9 ;  /* 0x00000009ff1f7e24 */ /* 0x000fe2000f8e00ff */
[-C--:B------:R-:W-:Y:S01]  /*2c00*/  ISETP.GE.AND P1, PT, R30, R51.reuse, PT ;  /* 0x000000331e00720c */ /* 0x080fe20003f26270 */
[----:B------:R1:W-:Y:S01]  /*2c10*/  STL.64 [R1+0xf0], R44 ;  /* 0x0000f02c01007387 */ /* 0x0003e20000100a00 */
[----:B------:R-:W-:Y:S01]  /*2c20*/  ISETP.GE.AND P0, PT, R24, R51, PT ;  /* 0x000000331800720c */ /* 0x000fe20003f06270 */
[----:B------:R-:W-:Y:S01]  /*2c30*/  IMAD.MOV.U32 R33, RZ, RZ, R31 ;  /* 0x000000ffff217224 */ /* 0x000fe200078e001f */
[----:B------:R-:W-:Y:S01]  /*2c40*/  SEL R30, RZ, 0xffffffff, P1 ;  /* 0xffffffffff1e7807 */ /* 0x000fe20000800000 */
[----:B------:R-:W-:Y:S01]  /*2c50*/  STL.128 [R1+0x120], RZ ;  /* 0x000120ff01007387 */ /* 0x000fe20000100c00 */
[----:B------:R-:W-:-:S03]  /*2c60*/  IMAD.U32 R52, RZ, RZ, UR12 ;  /* 0x0000000cff347e24 */ /* 0x000fc6000f8e00ff */
[----:B------:R-:W-:Y:S01]  /*2c70*/  STL.128 [R1+0xe0], RZ ;  /* 0x0000e0ff01007387 */ /* 0x000fe20000100c00 */
[-C--:B------:R-:W-:Y:S01]  /*2c80*/  ISETP.GE.AND P4, PT, R78, R51.reuse, PT ;  /* 0x000000334e00720c */ /* 0x080fe20003f86270 */
[----:B------:R-:W-:Y:S01]  /*2c90*/  ULDC.64 UR8, c[0x0][0x428] ;  /* 0x00010a0000087ab9 */ /* 0x000fe20000000a00 */
[----:B-1----:R-:W1:Y:S01]  /*2ca0*/  LDC.64 R44, c[0x0][0x418] ;  /* 0x00010600ff2c7b82 */ /* 0x002e620000000a00 */
[----:B------:R-:W-:Y:S04]  /*2cb0*/  STL.128 [R1+0xe0], R32 ;  /* 0x0000e02001007387 */ /* 0x000fe80000100c00 */
[----:B------:R0:W-:Y:S01]  /*2cc0*/  STL.128 [R1+0x120], R32 ;  /* 0x0001202001007387 */ /* 0x0001e20000100c00 */
[----:B------:R-:W-:Y:S01]  /*2cd0*/  IMAD.U32 R31, RZ, RZ, UR17 ;  /* 0x00000011ff1f7e24 */ /* 0x000fe2000f8e00ff */
[----:B------:R-:W-:-:S02]  /*2ce0*/  ISETP.GE.AND P5, PT, R77, R51, PT ;  /* 0x000000334d00720c */ /* 0x000fc40003fa6270 */
[----:B------:R0:W-:Y:S02]  /*2cf0*/  STL.64 [R1+0x148], R36 ;  /* 0x0001482401007387 */ /* 0x0001e40000100a00 */
[----:B0-----:R-:W-:Y:S01]  /*2d00*/  IMAD.SHL.U32 R33, R30, 0x2, RZ ;  /* 0x000000021e217824 */ /* 0x001fe200078e00ff */
[----:B------:R-:W-:Y:S01]  /*2d10*/  SEL R32, RZ, 0x1, P0 ;  /* 0x00000001ff207807 */ /* 0x000fe20000000000 */
[----:B------:R-:W-:-:S03]  /*2d20*/  IMAD.MOV.U32 R30, RZ, RZ, R52 ;  /* 0x000000ffff1e7224 */ /* 0x000fc600078e0034 */
[----:B------:R-:W-:Y:S01]  /*2d30*/  LOP3.LUT R33, R33, 0x2, R32, 0xe2, !PT ;  /* 0x0000000221217812 */ /* 0x000fe200078ee220 */
[----:B------:R-:W-:Y:S01]  /*2d40*/  VIADD R32, R50, 0x9f ;  /* 0x0000009f32207836 */ /* 0x000fe20000000000 */
[----:B------:R0:W-:Y:S01]  /*2d50*/  STL.128 [R1+0x90], R28 ;  /* 0x0000901c01007387 */ /* 0x0001e20000100c00 */
[----:B------:R-:W-:Y:S02]  /*2d60*/  VIADD R34, R24, 0x30 ;  /* 0x0000003018227836 */ /* 0x000fe40000000000 */
[----:B------:R-:W-:Y:S02]  /*2d70*/  IMAD.U32 R37, RZ, RZ, UR15 ;  /* 0x0000000fff257e24 */ /* 0x000fe4000f8e00ff */
[----:B------:R-:W-:Y:S01]  /*2d80*/  IMAD.HI R32, R32, 0x66666667, RZ ;  /* 0x6666666720207827 */ /* 0x000fe200078e02ff */
[----:B------:R-:W-:-:S03]  /*2d90*/  ISETP.GE.AND P3, PT, R17, R51, PT ;  /* 0x000000331100720c */ /* 0x000fc60003f66270 */
[----:B------:R-:W-:Y:S02]  /*2da0*/  IMAD.U32 R36, RZ, RZ, UR14 ;  /* 0x0000000eff247e24 */ /* 0x000fe4000f8e00ff */
[----:B------:R-:W-:Y:S01]  /*2db0*/  IMAD.U32 R37, RZ, RZ, UR5 ;  /* 0x00000005ff257e24 */ /* 0x000fe2000f8e00ff */
[-C--:B------:R-:W-:Y:S02]  /*2dc0*/  ISETP.GE.AND P0, PT, R34, R51.reuse, PT ;  /* 0x000000332200720c */ /* 0x080fe40003f06270 */
[----:B0-----:R-:W-:Y:S02]  /*2dd0*/  SEL R29, RZ, 0xffffffff, P4 ;  /* 0xffffffffff1d7807 */ /* 0x001fe40002000000 */
[----:B------:R0:W-:Y:S01]  /*2de0*/  STL.64 [R1+0xb0], R36 ;  /* 0x0000b02401007387 */ /* 0x0001e20000100a00 */
[----:B------:R-:W-:Y:S02]  /*2df0*/  SEL R34, RZ, 0x4, P5 ;  /* 0x00000004ff227807 */ /* 0x000fe40002800000 */
[----:B------:R-:W-:Y:S01]  /*2e00*/  SHF.R.U32.HI R31, RZ, 0x1f, R32 ;  /* 0x0000001fff1f7819 */ /* 0x000fe20000011620 */
[----:B------:R-:W-:Y:S01]  /*2e10*/  IMAD.SHL.U32 R29, R29, 0x2, RZ ;  /* 0x000000021d1d7824 */ /* 0x000fe200078e00ff */
[----:B------:R-:W-:Y:S01]  /*2e20*/  ISETP.GE.AND P5, PT, R96, R51, PT ;  /* 0x000000336000720c */ /* 0x000fe20003fa6270 */
[----:B------:R1:W-:Y:S01]  /*2e30*/  STL.64 [R1+0xd0], R40 ;  /* 0x0000d02801007387 */ /* 0x0003e20000100a00 */
[----:B------:R-:W-:-:S02]  /*2e40*/  SEL R35, RZ, 0x8, P0 ;  /* 0x00000008ff237807 */ /* 0x000fc40000000000 */
[-C--:B------:R-:W-:Y:S02]  /*2e50*/  ISETP.GE.AND P1, PT, R43, R51.reuse, PT ;  /* 0x000000332b00720c */ /* 0x080fe40003f26270 */
[----:B0-----:R-:W-:Y:S02]  /*2e60*/  SEL R36, RZ, 0x1, P3 ;  /* 0x00000001ff247807 */ /* 0x001fe40001800000 */
[----:B------:R-:W-:Y:S02]  /*2e70*/  ISETP.GE.AND P2, PT, R76, R51, PT ;  /* 0x000000334c00720c */ /* 0x000fe40003f46270 */
[----:B------:R-:W-:Y:S02]  /*2e80*/  LEA.HI.SX32 R30, R32, R31, 0x1a ;  /* 0x0000001f201e7211 */ /* 0x000fe400078fd2ff */
[----:B-1----:R-:W-:Y:S01]  /*2e90*/  LOP3.LUT P0, RZ, R44, R54, RZ, 0xfc, !PT ;  /* 0x000000362cff7212 */ /* 0x002fe2000780fcff */
[----:B------:R-:W-:Y:S01]  /*2ea0*/  IMAD R41, R59, UR8, RZ ;  /* 0x000000083b297c24 */ /* 0x000fe2000f8e02ff */
[----:B------:R-:W-:-:S02]  /*2eb0*/  SEL R32, RZ, 0x4, P5 ;  /* 0x00000004ff207807 */ /* 0x000fc40002800000 */
[----:B------:R-:W-:Y:S01]  /*2ec0*/  LOP3.LUT R29, R29, 0x2, R36, 0xe2, !PT ;  /* 0x000000021d1d7812 */ /* 0x000fe200078ee224 */
[----:B------:R0:W-:Y:S01]  /*2ed0*/  STL.64 [R1+0x110], R46 ;  /* 0x0001102e01007387 */ /* 0x0001e20000100a00 */
[----:B------:R-:W-:Y:S01]  /*2ee0*/  LOP3.LUT R31, R35, R33, R34, 0xfe, !PT ;  /* 0x00000021231f7212 */ /* 0x000fe200078efe22 */
[C---:B------:R-:W-:Y:S01]  /*2ef0*/  IMAD R41, R60.reuse, UR9, R41 ;  /* 0x000000093c297c24 */ /* 0x040fe2000f8e0229 */
[----:B------:R-:W-:Y:S01]  /*2f00*/  SEL R36, RZ, 0x10, P1 ;  /* 0x00000010ff247807 */ /* 0x000fe20000800000 */
[----:B------:R-:W-:Y:S01]  /*2f10*/  IMAD.SHL.U32 R28, R51, 0x2, RZ ;  /* 0x00000002331c7824 */ /* 0x000fe200078e00ff */
[----:B------:R-:W-:Y:S01]  /*2f20*/  SEL R37, RZ, 0x20, P2 ;  /* 0x00000020ff257807 */ /* 0x000fe20001000000 */
[----:B------:R-:W-:Y:S01]  /*2f30*/  STL [R1+0xf8], RZ ;  /* 0x0000f8ff01007387 */ /* 0x000fe20000100800 */
[----:B------:R-:W-:Y:S01]  /*2f40*/  LOP3.LUT P0, RZ, R45, R55, RZ, 0xfc, P0 ;  /* 0x000000372dff7212 */ /* 0x000fe2000000fcff */
[----:B------:R-:W1:Y:S01]  /*2f50*/  LDC.64 R34, c[0x0][0x338] ;  /* 0x0000ce00ff227b82 */ /* 0x000e620000000a00 */
[----:B------:R-:W-:Y:S01]  /*2f60*/  LOP3.LUT R40, R29, R32, RZ, 0xfc, !PT ;  /* 0x000000201d287212 */ /* 0x000fe200078efcff */
[----:B------:R-:W-:Y:S01]  /*2f70*/  STL [R1+0x118], RZ ;  /* 0x000118ff01007387 */ /* 0x000fe20000100800 */
[----:B0-----:R-:W-:-:S03]  /*2f80*/  IMAD.WIDE.U32 R46, R60, UR8, RZ ;  /* 0x000000083c2e7c25 */ /* 0x001fc6000f8e00ff */
[----:B------:R-:W-:Y:S01]  /*2f90*/  STL [R1+0xb8], RZ ;  /* 0x0000b8ff01007387 */ /* 0x000fe20000100800 */
[----:B------:R-:W-:Y:S01]  /*2fa0*/  LOP3.LUT R36, R37, R31, R36, 0xfe, !PT ;  /* 0x0000001f25247212 */ /* 0x000fe200078efe24 */
[----:B------:R-:W1:Y:S02]  /*2fb0*/  LDC.64 R32, c[0x0][0x328] ;  /* 0x0000ca00ff207b82 */ /* 0x000e640000000a00 */
[----:B------:R-:W-:Y:S01]  /*2fc0*/  STL [R1+0xd8], RZ ;  /* 0x0000d8ff01007387 */ /* 0x000fe20000100800 */
[----:B------:R-:W-:Y:S01]  /*2fd0*/  UIADD3 UR4, UP0, UR4, UR6, URZ ;  /* 0x0000000604047290 */ /* 0x000fe2000ff1e03f */
[----:B------:R-:W-:Y:S02]  /*2fe0*/  IMAD.IADD R37, R47, 0x1, R41 ;  /* 0x000000012f257824 */ /* 0x000fe400078e0229 */
[----:B------:R-:W-:Y:S04]  /*2ff0*/  STL [R1+0xb8], R30 ;  /* 0x0000b81e01007387 */ /* 0x000fe80000100800 */
[----:B------:R-:W-:Y:S04]  /*3000*/  STL [R1+0xd8], R30 ;  /* 0x0000d81e01007387 */ /* 0x000fe80000100800 */
[----:B------:R-:W-:Y:S04]  /*3010*/  STL [R1+0xf8], R30 ;  /* 0x0000f81e01007387 */ /* 0x000fe80000100800 */
[----:B------:R0:W-:Y:S04]  /*3020*/  STL [R1+0x118], R30 ;  /* 0x0001181e01007387 */ /* 0x0001e80000100800 */
[----:B------:R2:W-:Y:S01]  /*3030*/  STL [R1+0x6c], R28 ;  /* 0x00006c1c01007387 */ /* 0x0005e20000100800 */
[----:B0-----:R-:W-:-:S02]  /*3040*/  SEL R30, R60, RZ, !P0 ;  /* 0x000000ff3c1e7207 */ /* 0x001fc40004000000 */
[C---:B------:R-:W-:Y:S01]  /*3050*/  LEA R44, P0, R46.reuse, R44, 0x2 ;  /* 0x0000002c2e2c7211 */ /* 0x040fe200078010ff */
[----:B--2---:R-:W0:Y:S02]  /*3060*/  LDC.64 R28, c[0x0][0x310] ;  /* 0x0000c400ff1c7b82 */ /* 0x004e240000000a00 */
[----:B------:R-:W-:Y:S01]  /*3070*/  IMAD.MOV.U32 R31, RZ, RZ, R30 ;  /* 0x000000ffff1f7224 */ /* 0x000fe200078e001e */
[----:B------:R-:W-:Y:S01]  /*3080*/  LEA.HI.X R45, R46, R45, R37, 0x2, P0 ;  /* 0x0000002d2e2d7211 */ /* 0x000fe200000f1425 */
[----:B------:R-:W-:Y:S01]  /*3090*/  IMAD.U32 R37, RZ, RZ, UR4 ;  /* 0x00000004ff257e24 */ /* 0x000fe2000f8e00ff */
[----:B------:R2:W-:Y:S01]  /*30a0*/  STL.U8 [R1+0x81], R40 ;  /* 0x0000812801007387 */ /* 0x0005e20000100000 */
[----:B------:R-:W-:Y:S01]  /*30b0*/  UIADD3.X UR7, UR16, UR7, URZ, UP0, !UPT ;  /* 0x0000000710077290 */ /* 0x000fe200087fe43f */
[----:B------:R-:W-:Y:S01]  /*30c0*/  ISETP.GE.AND P1, PT, R78, R11, PT ;  /* 0x0000000b4e00720c */ /* 0x000fe20003f26270 */
[----:B------:R-:W-:Y:S01]  /*30d0*/  ULDC.64 UR4, c[0x0][0x318] ;  /* 0x0000c60000047ab9 */ /* 0x000fe20000000a00 */
[----:B------:R3:W-:Y:S04]  /*30e0*/  STL.64 [R1+0x200], R30 ;  /* 0x0002001e01007387 */ /* 0x0007e80000100a00 */
[----:B------:R4:W-:Y:S01]  /*30f0*/  STL.U8 [R1+0x80], R36 ;  /* 0x0000802401007387 */ /* 0x0009e20000100000 */
[----:B--2---:R-:W-:-:S04]  /*3100*/  IMAD.WIDE.U32 R40, R16, R14, R12 ;  /* 0x0000000e10287225 */ /* 0x004fc800078e000c */
[----:B---3--:R-:W-:Y:S02]  /*3110*/  IMAD.MOV.U32 R30, RZ, RZ, R37 ;  /* 0x000000ffff1e7224 */ /* 0x008fe400078e0025 */
[----:B------:R-:W-:Y:S02]  /*3120*/  IMAD R37, R15, R16, RZ ;  /* 0x000000100f257224 */ /* 0x000fe400078e02ff */
[----:B----4-:R-:W-:Y:S01]  /*3130*/  VIADD R36, R17, 0x20 ;  /* 0x0000002011247836 */ /* 0x010fe20000000000 */
[----:B------:R-:W-:Y:S01]  /*3140*/  IADD3 R40, P0, R6, R40, RZ ;  /* 0x0000002806287210 */ /* 0x000fe20007f1e0ff */
[----:B------:R-:W-:Y:S01]  /*3150*/  IMAD R37, R27, R14, R37 ;  /* 0x0000000e1b257224 */ /* 0x000fe200078e0225 */
[----:B------:R-:W-:Y:S02]  /*3160*/  STL.64 [R1+0x198], RZ ;  /* 0x000198ff01007387 */ /* 0x000fe40000100a00 */
[----:B------:R-:W-:Y:S01]  /*3170*/  ISETP.GE.AND P2, PT, R36, R11, PT ;  /* 0x0000000b2400720c */ /* 0x000fe20003f46270 */
[----:B------:R-:W-:Y:S01]  /*3180*/  IMAD.U32 R46, RZ, RZ, UR7 ;  /* 0x00000007ff2e7e24 */ /* 0x000fe2000f8e00ff */
[----:B------:R2:W-:Y:S01]  /*3190*/  STL.64 [R1+0x198], R20 ;  /* 0x0001981401007387 */ /* 0x0005e20000100a00 */
[----:B------:R-:W-:-:S02]  /*31a0*/  SEL R6, RZ, 0xffffffff, P1 ;  /* 0xffffffffff067807 */ /* 0x000fc40000800000 */
[----:B------:R-:W-:Y:S01]  /*31b0*/  IADD3.X R41, R7, R41, R37, P0, !PT ;  /* 0x0000002907297210 */ /* 0x000fe200007fe425 */
[----:B------:R-:W-:Y:S01]  /*31c0*/  STL.128 [R1+0x1c0], RZ ;  /* 0x0001c0ff01007387 */ /* 0x000fe20000100c00 */
[----:B------:R-:W-:Y:S01]  /*31d0*/  ISETP.GE.AND P0, PT, R17, R11, PT ;  /* 0x0000000b1100720c */ /* 0x000fe20003f06270 */
[----:B------:R-:W-:Y:S02]  /*31e0*/  IMAD.MOV.U32 R31, RZ, RZ, R46 ;  /* 0x000000ffff1f7224 */ /* 0x000fe400078e002e */
[----:B-1----:R1:W-:Y:S01]  /*31f0*/  STL.128 [R1+0x1c0], R32 ;  /* 0x0001c02001007387 */ /* 0x0023e20000100c00 */
[----:B--2---:R-:W-:Y:S01]  /*3200*/  SEL R20, RZ, 0xffffffff, P2 ;  /* 0xffffffffff147807 */ /* 0x004fe20001000000 */
[----:B------:R-:W-:Y:S01]  /*3210*/  IMAD.SHL.U32 R6, R6, 0x2, RZ ;  /* 0x0000000206067824 */ /* 0x000fe200078e00ff */
[----:B------:R-:W-:Y:S01]  /*3220*/  SHF.L.U64.HI R15, R14, 0x7, R15 ;  /* 0x000000070e0f7819 */ /* 0x000fe2000001020f */
[----:B------:R-:W-:Y:S01]  /*3230*/  STL.64 [R1+0x1a0], RZ ;  /* 0x0001a0ff01007387 */ /* 0x000fe20000100a00 */
[----:B------:R-:W-:Y:S01]  /*3240*/  SEL R7, RZ, 0x1, P0 ;  /* 0x00000001ff077807 */ /* 0x000fe20000000000 */
[----:B------:R-:W-:-:S02]  /*3250*/  IMAD.SHL.U32 R20, R20, 0x2, RZ ;  /* 0x0000000214147824 */ /* 0x000fc400078e00ff */
[----:B------:R-:W-:Y:S01]  /*3260*/  IMAD.SHL.U32 R14, R14, 0x80, RZ ;  /* 0x000000800e0e7824 */ /* 0x000fe200078e00ff */
[----:B0-----:R0:W-:Y:S01]  /*3270*/  STL.128 [R1+0x1a0], R28 ;  /* 0x0001a01c01007387 */ /* 0x0011e20000100c00 */
[----:B-1----:R-:W1:Y:S01]  /*3280*/  LDC.64 R34, c[0x0][0x330] ;  /* 0x0000cc00ff227b82 */ /* 0x002e620000000a00 */
[----:B------:R-:W-:Y:S01]  /*3290*/  ISETP.GE.AND P0, PT, R96, R11, PT ;  /* 0x0000000b6000720c */ /* 0x000fe20003f06270 */
[----:B0-----:R-:W-:Y:S01]  /*32a0*/  IMAD.MOV.U32 R31, RZ, RZ, R5 ;  /* 0x000000ffff1f7224 */ /* 0x001fe200078e0005 */
[--C-:B------:R-:W-:Y:S01]  /*32b0*/  LOP3.LUT R5, R6, 0x2, R7.reuse, 0xe2, !PT ;  /* 0x0000000206057812 */ /* 0x100fe200078ee207 */
[----:B------:R-:W-:Y:S01]  /*32c0*/  IMAD.MOV.U32 R28, RZ, RZ, R14 ;  /* 0x000000ffff1c7224 */ /* 0x000fe200078e000e */
[----:B------:R-:W-:Y:S01]  /*32d0*/  LOP3.LUT R7, R20, 0x2, R7, 0xe2, !PT ;  /* 0x0000000214077812 */ /* 0x000fe200078ee207 */
[C---:B------:R-:W-:Y:S02]  /*32e0*/  VIADD R20, R17.reuse, 0x60 ;  /* 0x0000006011147836 */ /* 0x040fe40000000000 */
[----:B------:R-:W-:-:S02]  /*32f0*/  VIADD R14, R17, 0x40 ;  /* 0x00000040110e7836 */ /* 0x000fc40000000000 */
[----:B------:R-:W-:Y:S02]  /*3300*/  IMAD.MOV.U32 R30, RZ, RZ, R4 ;  /* 0x000000ffff1e7224 */ /* 0x000fe400078e0004 */
[----:B------:R-:W-:Y:S01]  /*3310*/  IMAD.MOV.U32 R29, RZ, RZ, R15 ;  /* 0x000000ffff1d7224 */ /* 0x000fe200078e000f */
[-C--:B------:R-:W-:Y:S01]  /*3320*/  ISETP.GE.AND P1, PT, R20, R11.reuse, PT ;  /* 0x0000000b1400720c */ /* 0x080fe20003f26270 */
[C---:B------:R-:W-:Y:S01]  /*3330*/  VIADD R6, R17.reuse, 0x80 ;  /* 0x0000008011067836 */ /* 0x040fe20000000000 */
[----:B------:R-:W-:Y:S01]  /*3340*/  ISETP.GE.AND P2, PT, R14, R11, PT ;  /* 0x0000000b0e00720c */ /* 0x000fe20003f46270 */
[----:B------:R-:W-:Y:S01]  /*3350*/  VIADD R4, R17, 0xa0 ;  /* 0x000000a011047836 */ /* 0x000fe20000000000 */
[----:B------:R0:W-:Y:S02]  /*3360*/  STL.128 [R1+0x230], R28 ;  /* 0x0002301c01007387 */ /* 0x0001e40000100c00 */
[----:B------:R-:W-:Y:S01]  /*3370*/  SEL R15, RZ, 0x4, P2 ;  /* 0x00000004ff0f7807 */ /* 0x000fe20001000000 */
[----:B-1----:R-:W-:Y:S01]  /*3380*/  IMAD R32, R34, UR20, RZ ;  /* 0x0000001422207c24 */ /* 0x002fe2000f8e02ff */
[----:B0-----:R-:W-:-:S02]  /*3390*/  SEL R28, RZ, 0x4, P0 ;  /* 0x00000004ff1c7807 */ /* 0x001fc40000000000 */
[----:B------:R-:W-:Y:S02]  /*33a0*/  SEL R30, RZ, 0x8, P1 ;  /* 0x00000008ff1e7807 */ /* 0x000fe40000800000 */
[-C--:B------:R-:W-:Y:S02]  /*33b0*/  ISETP.GE.AND P0, PT, R6, R11.reuse, PT ;  /* 0x0000000b0600720c */ /* 0x080fe40003f06270 */
[----:B------:R-:W-:Y:S02]  /*33c0*/  ISETP.GE.AND P1, PT, R4, R11, PT ;  /* 0x0000000b0400720c */ /* 0x000fe40003f26270 */
[C---:B------:R-:W-:Y:S02]  /*33d0*/  LOP3.LUT R28, R30.reuse, R5, R28, 0xfe, !PT ;  /* 0x000000051e1c7212 */ /* 0x040fe400078efe1c */
[----:B------:R-:W-:Y:S02]  /*33e0*/  LOP3.LUT R7, R30, R7, R15, 0xfe, !PT ;  /* 0x000000071e077212 */ /* 0x000fe400078efe0f */
[----:B------:R-:W-:-:S02]  /*33f0*/  SEL R5, RZ, 0x10, P0 ;  /* 0x00000010ff057807 */ /* 0x000fc40000000000 */
[----:B------:R-:W-:Y:S01]  /*3400*/  SEL R30, RZ, 0x20, P1 ;  /* 0x00000020ff1e7807 */ /* 0x000fe20000800000 */
[----:B------:R-:W-:-:S03]  /*3410*/  IMAD.U32 R33, RZ, RZ, UR5 ;  /* 0x00000005ff217e24 */ /* 0x000fc6000f8e00ff */
[C-C-:B------:R-:W-:Y:S02]  /*3420*/  LOP3.LUT R28, R30.reuse, R28, R5.reuse, 0xfe, !PT ;  /* 0x0000001c1e1c7212 */ /* 0x140fe400078efe05 */
[----:B------:R-:W-:Y:S01]  /*3430*/  LOP3.LUT R30, R30, R7, R5, 0xfe, !PT ;  /* 0x000000071e1e7212 */ /* 0x000fe200078efe05 */
[----:B------:R-:W-:Y:S02]  /*3440*/  IMAD R7, R35, UR54, R32 ;  /* 0x0000003623077c24 */ /* 0x000fe4000f8e0220 */
[----:B------:R-:W-:Y:S02]  /*3450*/  IMAD.U32 R5, RZ, RZ, UR51 ;  /* 0x00000033ff057e24 */ /* 0x000fe4000f8e00ff */
[----:B------:R-:W-:Y:S01]  /*3460*/  IMAD.U32 R32, RZ, RZ, UR4 ;  /* 0x00000004ff207e24 */ /* 0x000fe2000f8e00ff */
[----:B------:R0:W-:Y:S01]  /*3470*/  STL.64 [R1+0x180], R44 ;  /* 0x0001802c01007387 */ /* 0x0001e20000100a00 */
[----:B------:R-:W-:Y:S01]  /*3480*/  IMAD.U32 R53, RZ, RZ, UR13 ;  /* 0x0000000dff357e24 */ /* 0x000fe2000f8e00ff */
[----:B------:R-:W-:Y:S05]  /*3490*/  @!P6 WARPSYNC.ALL ;  /* 0x000000000000e948 */ /* 0x000fea0003800000 */
[----:B------:R-:W-:Y:S01]  /*34a0*/  STL.64 [R1+0x188], RZ ;  /* 0x000188ff01007387 */ /* 0x000fe20000100a00 */
[----:B------:R-:W-:Y:S01]  /*34b0*/  UIADD3 UR4, UP0, UR51, 0x250, URZ ;  /* 0x0000025033047890 */ /* 0x000fe2000ff1e03f */
[----:B------:R-:W-:-:S02]  /*34c0*/  IMAD.WIDE.U32 R32, R34, UR54, R32 ;  /* 0x0000003622207c25 */ /* 0x000fc4000f8e0020 */
[----:B------:R1:W-:Y:S01]  /*34d0*/  STL.64 [R1+0x188], R10 ;  /* 0x0001880a01007387 */ /* 0x0003e20000100a00 */
[----:B0-----:R-:W0:Y:S01]  /*34e0*/  LDC R45, c[0x0][0x320] ;  /* 0x0000c800ff2d7b82 */ /* 0x001e220000000800 */
[----:B------:R-:W-:Y:S02]  /*34f0*/  IMAD.MOV.U32 R44, RZ, RZ, R10 ;  /* 0x000000ffff2c7224 */ /* 0x000fe400078e000a */
[----:B------:R-:W-:Y:S01]  /*3500*/  IMAD.WIDE.U32 R34, R34, UR54, R12 ;  /* 0x0000003622227c25 */ /* 0x000fe2000f8e000c */
[----:B------:R-:W-:Y:S01]  /*3510*/  LOP3.LUT R12, R42, 0x10, R17, 0xf8, !PT ;  /* 0x000000102a0c7812 */ /* 0x000fe200078ef811 */
[----:B------:R-:W-:Y:S01]  /*3520*/  UIADD3.X UR5, URZ, UR57, URZ, UP0, !UPT ;  /* 0x000000393f057290 */ /* 0x000fe200087fe43f */
[----:B-1----:R-:W-:Y:S02]  /*3530*/  IADD3 R10, P0, R5, 0x40, RZ ;  /* 0x00000040050a7810 */ /* 0x002fe40007f1e0ff */
[----:B------:R-:W-:-:S03]  /*3540*/  LOP3.LUT R12, R12, R39, RZ, 0x3c, !PT ;  /* 0x000000270c0c7212 */ /* 0x000fc600078e3cff */
[----:B------:R-:W-:Y:S01]  /*3550*/  IMAD.X R11, RZ, RZ, UR57, P0 ;  /* 0x00000039ff0b7e24 */ /* 0x000fe200080e06ff */
[----:B------:R-:W-:Y:S01]  /*3560*/  STL.U8 [R1+0x1d8], R28 ;  /* 0x0001d81c01007387 */ /* 0x000fe20000100000 */
[----:B------:R-:W-:Y:S02]  /*3570*/  IMAD.IADD R33, R33, 0x1, R7 ;  /* 0x0000000121217824 */ /* 0x000fe400078e0207 */
[----:B------:R-:W-:Y:S01]  /*3580*/  IMAD.U32 R29, RZ, RZ, UR5 ;  /* 0x00000005ff1d7e24 */ /* 0x000fe2000f8e00ff */
[----:B------:R1:W-:Y:S01]  /*3590*/  STL.U8 [R1+0x1d9], R28 ;  /* 0x0001d91c01007387 */ /* 0x0003e20000100000 */
[----:B------:R-:W-:-:S03]  /*35a0*/  IMAD.MOV.U32 R31, RZ, RZ, R11 ;  /* 0x000000ffff1f7224 */ /* 0x000fc600078e000b */
[----:B------:R2:W-:Y:S01]  /*35b0*/  STL.U8 [R1+0x250], R30 ;  /* 0x0002501e01007387 */ /* 0x0005e20000100000 */
[----:B------:R-:W-:Y:S01]  /*35c0*/  IMAD.IADD R5, R225, 0x1, R12 ;  /* 0x00000001e1057824 */ /* 0x000fe200078e020c */
[----:B------:R-:W-:Y:S01]  /*35d0*/  UIADD3 UR8, UP1, UR51, 0x228, URZ ;  /* 0x0000022833087890 */ /* 0x000fe2000ff3e03f */
[----:B-1----:R-:W-:Y:S01]  /*35e0*/  IMAD.U32 R28, RZ, RZ, UR4 ;  /* 0x00000004ff1c7e24 */ /* 0x002fe2000f8e00ff */
[----:B------:R-:W-:Y:S01]  /*35f0*/  UIADD3 UR6, UP2, UR51, 0x218, URZ ;  /* 0x0000021833067890 */ /* 0x000fe2000ff5e03f */
[----:B--2---:R-:W-:Y:S01]  /*3600*/  IMAD.MOV.U32 R30, RZ, RZ, R10 ;  /* 0x000000ffff1e7224 */ /* 0x004fe200078e000a */
[----:B------:R1:W-:Y:S01]  /*3610*/  STL.64 [R1+0x240], R40 ;  /* 0x0002402801007387 */ /* 0x0003e20000100a00 */
[----:B------:R-:W-:Y:S01]  /*3620*/  IADD3 R12, P0, R5, R8, RZ ;  /* 0x00000008050c7210 */ /* 0x000fe20007f1e0ff */
[----:B------:R-:W-:Y:S02]  /*3630*/  UIADD3.X UR9, URZ, UR57, URZ, UP1, !UPT ;  /* 0x000000393f097290 */ /* 0x000fe40008ffe43f */
[----:B------:R2:W-:Y:S01]  /*3640*/  STL.64 [R1+0x1d0], R32 ;  /* 0x0001d02001007387 */ /* 0x0005e20000100a00 */
[----:B------:R-:W-:-:S03]  /*3650*/  UIADD3.X UR7, URZ, UR57, URZ, UP2, !UPT ;  /* 0x000000393f077290 */ /* 0x000fc600097fe43f */
[----:B------:R3:W-:Y:S01]  /*3660*/  STL.128 [R1+0x290], R28 ;  /* 0x0002901c01007387 */ /* 0x0007e20000100c00 */
[----:B------:R-:W-:Y:S01]  /*3670*/  UIADD3 UR4, UP3, UR51, 0x210, URZ ;  /* 0x0000021033047890 */ /* 0x000fe2000ff7e03f */
[----:B-1----:R-:W1:Y:S01]  /*3680*/  LDC.64 R40, c[0x0][0x408] ;  /* 0x00010200ff287b82 */ /* 0x002e620000000a00 */
[----:B------:R-:W-:-:S07]  /*3690*/  IMAD.X R13, RZ, RZ, R9, P0 ;  /* 0x000000ffff0d7224 */ /* 0x000fce00000e0609 */
[----:B--2---:R-:W2:Y:S01]  /*36a0*/  LDC.64 R32, c[0x0][0x418] ;  /* 0x00010600ff207b82 */ /* 0x004ea20000000a00 */
[----:B------:R-:W-:-:S07]  /*36b0*/  IMAD.U32 R10, RZ, RZ, UR8 ;  /* 0x00000008ff0a7e24 */ /* 0x000fce000f8e00ff */
[----:B---3--:R-:W3:Y:S01]  /*36c0*/  LDC R30, c[0x0][0x424] ;  /* 0x00010900ff1e7b82 */ /* 0x008ee20000000800 */
[----:B------:R-:W-:-:S07]  /*36d0*/  IMAD.U32 R8, RZ, RZ, UR6 ;  /* 0x00000006ff087e24 */ /* 0x000fce000f8e00ff */
[----:B------:R-:W4:Y:S01]  /*36e0*/  LDC R28, c[0x0][0x2fc] ;  /* 0x0000bf00ff1c7b82 */ /* 0x000f220000000800 */
[----:B------:R-:W-:Y:S02]  /*36f0*/  IMAD.U32 R11, RZ, RZ, UR9 ;  /* 0x00000009ff0b7e24 */ /* 0x000fe4000f8e00ff */
[----:B------:R-:W-:Y:S02]  /*3700*/  IMAD.U32 R9, RZ, RZ, UR7 ;  /* 0x00000007ff097e24 */ /* 0x000fe4000f8e00ff */
[----:B------:R-:W-:-:S03]  /*3710*/  IMAD.U32 R15, RZ, RZ, UR4 ;  /* 0x00000004ff0f7e24 */ /* 0x000fc6000f8e00ff */
[----:B------:R0:W-:Y:S01]  /*3720*/  STL.128 [R1+0x270], R8 ;  /* 0x0002700801007387 */ /* 0x0001e20000100c00 */
[----:B------:R-:W-:Y:S01]  /*3730*/  LOP3.LUT P0, RZ, R228, 0x2, RZ, 0xc0, !PT ;  /* 0x00000002e4ff7812 */ /* 0x000fe2000780c0ff */
[----:B------:R-:W-:Y:S01]  /*3740*/  UIADD3 UR10, UP0, UR51, 0x248, URZ ;  /* 0x00000248330a7890 */ /* 0x000fe2000ff1e03f */
[----:B------:R-:W-:Y:S01]  /*3750*/  IMAD.U32 R221, RZ, RZ, UR41 ;  /* 0x00000029ffdd7e24 */ /* 0x000fe2000f8e00ff */
[----:B------:R0:W-:Y:S01]  /*3760*/  STL [R1+0x228], R38 ;  /* 0x0002282601007387 */ /* 0x0001e20000100800 */
[--C-:B------:R-:W-:Y:S02]  /*3770*/  IMAD.MOV.U32 R222, RZ, RZ, R220.reuse ;  /* 0x000000ffffde7224 */ /* 0x100fe400078e00dc */
[----:B------:R-:W-:Y:S01]  /*3780*/  IMAD.MOV.U32 R223, RZ, RZ, R220 ;  /* 0x000000ffffdf7224 */ /* 0x000fe200078e00dc */
[----:B------:R1:W-:Y:S01]  /*3790*/  STL.64 [R1+0x220], R12 ;  /* 0x0002200c01007387 */ /* 0x0003e20000100a00 */
[----:B0-----:R-:W-:Y:S01]  /*37a0*/  IMAD.MOV.U32 R8, RZ, RZ, R15 ;  /* 0x000000ffff087224 */ /* 0x001fe200078e000f */
[----:B------:R-:W0:Y:S01]  /*37b0*/  LDC.U8 R38, c[0x0][0x410] ;  /* 0x00010400ff267b82 */ /* 0x000e220000000000 */
[----:B------:R-:W-:Y:S01]  /*37c0*/  IMAD.MOV.U32 R15, RZ, RZ, 0x20 ;  /* 0x00000020ff0f7424 */ /* 0x000fe200078e00ff */
[----:B------:R-:W-:-:S04]  /*37d0*/  UIADD3.X UR11, URZ, UR57, URZ, UP0, !UPT ;  /* 0x000000393f0b7290 */ /* 0x000fc800087fe43f */
[----:B-1----:R-:W-:Y:S01]  /*37e0*/  SEL R12, R15, 0xffffffe0, !P0 ;  /* 0xffffffe00f0c7807 */ /* 0x002fe20004000000 */
[----:B------:R-:W-:Y:S01]  /*37f0*/  UIADD3.X UR5, URZ, UR57, URZ, UP3, !UPT ;  /* 0x000000393f057290 */ /* 0x000fe20009ffe43f */
[----:B------:R-:W-:Y:S04]  /*3800*/  STL [R1+0x190], RZ ;  /* 0x000190ff01007387 */ /* 0x000fe80000100800 */
[----:B------:R-:W-:Y:S04]  /*3810*/  STL [R1+0x1b8], RZ ;  /* 0x0001b8ff01007387 */ /* 0x000fe80000100800 */
[----:B------:R-:W-:Y:S04]  /*3820*/  STL [R1+0x60], R221 ;  /* 0x000060dd01007387 */ /* 0x000fe80000100800 */
[----:B------:R-:W-:Y:S04]  /*3830*/  STL.64 [R1+0x158], R220 ;  /* 0x000158dc01007387 */ /* 0x000fe80000100a00 */
[----:B------:R-:W-:Y:S04]  /*3840*/  STL.128 [R1+0x70], R220 ;  /* 0x000070dc01007387 */ /* 0x000fe80000100c00 */
[----:B------:R-:W-:Y:S04]  /*3850*/  STL.64 [R1+0x130], R48 ;  /* 0x0001303001007387 */ /* 0x000fe80000100a00 */
[----:B------:R-:W-:Y:S04]  /*3860*/  STL.64 [R1+0x88], R50 ;  /* 0x0000883201007387 */ /* 0x000fe80000100a00 */
[----:B------:R-:W-:Y:S04]  /*3870*/  STL.64 [R1+0xa0], R50 ;  /* 0x0000a03201007387 */ /* 0x000fe80000100a00 */
[----:B------:R-:W-:Y:S04]  /*3880*/  STL.64 [R1+0xa8], R40 ;  /* 0x0000a82801007387 */ /* 0x000fe80000100a00 */
[----:B--2---:R-:W-:Y:S04]  /*3890*/  STL.64 [R1+0x168], R32 ;  /* 0x0001682001007387 */ /* 0x004fe80000100a00 */
[----:B---3--:R-:W-:Y:S04]  /*38a0*/  STL [R1+0x178], R30 ;  /* 0x0001781e01007387 */ /* 0x008fe80000100800 */
[----:B----4-:R-:W-:Y:S04]  /*38b0*/  STL [R1+0x190], R28 ;  /* 0x0001901c01007387 */ /* 0x010fe80000100800 */
[----:B------:R-:W-:Y:S04]  /*38c0*/  STL [R1+0x1b8], R28 ;  /* 0x0001b81c01007387 */ /* 0x000fe80000100800 */
[----:B------:R-:W-:Y:S04]  /*38d0*/  STL.128 [R1+0x1e0], RZ ;  /* 0x0001e0ff01007387 */ /* 0x000fe80000100c00 */
[----:B------:R-:W-:Y:S04]  /*38e0*/  STL.64 [R1+0x1f0], RZ ;  /* 0x0001f0ff01007387 */ /* 0x000fe80000100a00 */
[----:B------:R-:W-:Y:S04]  /*38f0*/  STL.64 [R1+0x1f8], RZ ;  /* 0x0001f8ff01007387 */ /* 0x000fe80000100a00 */
[----:B------:R-:W-:Y:S04]  /*3900*/  STL.64 [R1+0x248], R16 ;  /* 0x0002481001007387 */ /* 0x000fe80000100a00 */
[----:B------:R-:W-:Y:S04]  /*3910*/  STL [R1+0x170], R220 ;  /* 0x000170dc01007387 */ /* 0x000fe80000100800 */
[----:B------:R-:W-:Y:S01]  /*3920*/  STL [R1+0x218], R12 ;  /* 0x0002180c01007387 */ /* 0x000fe20000100800 */
[----:B------:R-:W-:-:S03]  /*3930*/  IMAD.U32 R21, RZ, RZ, UR10 ;  /* 0x0000000aff157e24 */ /* 0x000fc6000f8e00ff */
[----:B------:R-:W-:Y:S01]  /*3940*/  STL.64 [R1+0x1b0], RZ ;  /* 0x0001b0ff01007387 */ /* 0x000fe20000100a00 */
[----:B------:R-:W-:-:S03]  /*3950*/  IMAD.U32 R46, RZ, RZ, UR11 ;  /* 0x0000000bff2e7e24 */ /* 0x000fc6000f8e00ff */
[----:B------:R1:W-:Y:S01]  /*3960*/  STL.64 [R1+0x1b0], R44 ;  /* 0x0001b02c01007387 */ /* 0x0003e20000100a00 */
[----:B------:R-:W-:Y:S02]  /*3970*/  IMAD.MOV.U32 R10, RZ, RZ, R21 ;  /* 0x000000ffff0a7224 */ /* 0x000fe400078e0015 */
[----:B------:R-:W-:Y:S02]  /*3980*/  IMAD.MOV.U32 R11, RZ, RZ, R46 ;  /* 0x000000ffff0b7224 */ /* 0x000fe400078e002e */
[----:B------:R-:W-:Y:S02]  /*3990*/  IMAD.IADD R35, R7, 0x1, R35 ;  /* 0x0000000107237824 */ /* 0x000fe400078e0223 */
[----:B-1----:R-:W-:Y:S01]  /*39a0*/  IMAD.U32 R44, RZ, RZ, UR5 ;  /* 0x00000005ff2c7e24 */ /* 0x002fe2000f8e00ff */
[----:B------:R-:W-:-:S03]  /*39b0*/  ULDC.64 UR4, c[0x0][0x338] ;  /* 0x0000ce0000047ab9 */ /* 0x000fc60000000a00 */
[----:B------:R-:W-:Y:S02]  /*39c0*/  IMAD.MOV.U32 R9, RZ, RZ, R44 ;  /* 0x000000ffff097224 */ /* 0x000fe400078e002c */
[----:B------:R-:W-:Y:S01]  /*39d0*/  IMAD R7, R58, UR4, RZ ;  /* 0x000000043a077c24 */ /* 0x000fe2000f8e02ff */
[----:B------:R-:W-:Y:S04]  /*39e0*/  STL [R1+0x160], R3 ;  /* 0x0001600301007387 */ /* 0x000fe80000100800 */
[----:B------:R1:W-:Y:S01]  /*39f0*/  STL.128 [R1+0x280], R8 ;  /* 0x0002800801007387 */ /* 0x0003e20000100c00 */
[----:B------:R-:W-:Y:S02]  /*3a00*/  IMAD R7, R57, UR5, R7 ;  /* 0x0000000539077c24 */ /* 0x000fe4000f8e0207 */
[----:B------:R-:W-:Y:S01]  /*3a10*/  VIADD R15, R61, 0x8 ;  /* 0x000000083d0f7836 */ /* 0x000fe20000000000 */
[----:B0-----:R0:W-:Y:S01]  /*3a20*/  STL.U8 [R1+0x6a], R38 ;  /* 0x00006a2601007387 */ /* 0x0011e20000100000 */
[----:B------:R-:W-:Y:S01]  /*3a30*/  @!P6 BAR.SYNC.DEFER_BLOCKING 0x9, 0x100 ;  /* 0x024400000000eb1d */ /* 0x000fe20000010000 */
[----:B-1----:R-:W-:Y:S01]  /*3a40*/  IADD3 R8, P0, R16, R3, RZ ;  /* 0x0000000310087210 */ /* 0x002fe20007f1e0ff */
[----:B------:R-:W-:-:S04]  /*3a50*/  IMAD.WIDE.U32 R10, R57, UR4, R34 ;  /* 0x00000004390a7c25 */ /* 0x000fc8000f8e0022 */
[----:B------:R-:W-:Y:S02]  /*3a60*/  IMAD.U32 R3, RZ, RZ, UR51 ;  /* 0x00000033ff037e24 */ /* 0x000fe4000f8e00ff */
[----:B------:R-:W-:Y:S02]  /*3a70*/  IMAD.X R9, R56, 0x1, R27, P0 ;  /* 0x0000000138097824 */ /* 0x000fe400000e061b */
[----:B0-----:R-:W-:Y:S02]  /*3a80*/  VIADD R38, R16, 0x80 ;  /* 0x0000008010267836 */ /* 0x001fe40000000000 */
[----:B------:R-:W-:Y:S02]  /*3a90*/  VIADD R27, R3, 0x258 ;  /* 0x00000258031b7836 */ /* 0x000fe40000000000 */
[----:B------:R-:W-:-:S07]  /*3aa0*/  IMAD.IADD R21, R11, 0x1, R7 ;  /* 0x000000010b157824 */ /* 0x000fce00078e0207 */
.L_x_1480:
[----:B------:R-:W-:Y:S01]  /*3ab0*/  VIADD R98, R98, 0xffffffff ;  /* 0xffffffff62627836 */ /* 0x000fe20000000000 */
[----:B------:R-:W-:Y:S05]  /*3ac0*/  YIELD ;  /* 0x0000000000007946 */ /* 0x000fea0003800000 */
[----:B------:R-:W-:Y:S01]  /*3ad0*/  IMAD.U32 R13, RZ, RZ, UR51 ;  /* 0x00000033ff0d7e24 */ /* 0x000fe2000f8e00ff */
[----:B------:R-:W-:Y:S01]  /*3ae0*/  BSSY B1, `(.L_x_1472) ;  /* 0x0000005000017945 */ /* 0x000fe20003800000 */
[----:B------:R-:W-:Y:S02]  /*3af0*/  ISETP.GT.AND P0, PT, R98, R97, PT ;  /* 0x000000616200720c */ /* 0x000fe40003f04270 */
[----:B------:R-:W-:Y:S01]  /*3b00*/  VIADD R13, R13, 0x2b8 ;  /* 0x000002b80d0d7836 */ /* 0x000fe20000000000 */
[----:B0-2---:R-:W-:-:S10]  /*3b10*/  MOV R106, 0x3b30 ;  /* 0x00003b30006a7802 */ /* 0x005fd40000000f00 */
[----:B-----5:R-:W-:Y:S05]  /*3b20*/  CALL.REL.NOINC `($_ZN7cutlass13device_kernelIN5flash11enable_sm90INS1_16FlashAttnFwdSm90INS1_25CollectiveMainloopFwdSm90ILi2EN4cute5tupleIJNS5_1CILi1EEES8_S8_EEENS6_IJNS7_ILi128EEENS7_ILi160EEENS7_ILi192EEEEEELi192ENS_12float_e4m3_tEfNS_4arch4Sm90ELb0ELb1ELb0ELb1ELb0ELb1ELb0ELb1ELb1ELb1ELb0ELb0EEENS1_21CollectiveEpilogueFwdINS6_IJSA_SC_SB_EEES9_NS_10bfloat16_tESG_Li256ELb1ELb1ELb0ELb1EEENS1_36VarlenDynamicPersistentTileSchedulerILi128ELi160ELi256ELi128ELb0ELb1ELb1ELb1ELb0ELb1EEEEEEEEEvNT_6ParamsE$_ZZN5flash25CollectiveMainloopFwdSm90ILi2EN4cute5tupleIJNS1_1CILi1EEES4_S4_EEENS2_IJNS3_ILi128EEENS3_ILi160EEENS3_ILi192EEEEEELi192EN7cutlass12float_e4m3_tEfNSA_4arch4Sm90ELb0ELb1ELb0ELb1ELb0ELb1ELb0ELb1ELb1ELb1ELb0ELb0EE12store_kv_newINS_16FlashAttnFwdSm90ISE_NS_21CollectiveEpilogueFwdINS2_IJS6_S8_S7_EEES5_NSA_10bfloat16_tESD_Li256ELb1ELb1ELb0ELb1EEENS_36VarlenDynamicPersistentTileSchedulerILi128ELi160ELi256ELi128ELb0ELb1ELb1ELb1ELb0ELb1EEEE13SharedStorageEEEbRKNSE_6ParamsENSA_25PipelineTmaAsyncNoClusterILi2ENSA_16PipelineTmaAsyncILi2EEEEESV_RNSA_13PipelineStateILj2EEEiRT_RKNS_16SeqlenInfoQKNewKILb1ELb1EEENS2_IJiiiiEEEENKUliRKT_E_clISX_EEDaiS18_) ;  /* 0x0000026c009c7944 */ /* 0x020fea0003c00000 */
[----:B------:R-:W-:Y:S05]  /*3b30*/  BSYNC B1 ;  /* 0x0000000000017941 */ /* 0x000fea0003800000 */
.L_x_1472:
[----:B------:R0:W5:Y:S01]  /*3b40*/  LDL R37, [R1+0x2bc] ;  /* 0x0002bc0001257983 */ /* 0x0001620000100800 */
[----:B------:R-:W-:-:S04]  /*3b50*/  ULOP3.LUT UR4, UR55, 0x1, URZ, 0xfc, !UPT ;  /* 0x0000000137047892 */ /* 0x000fc8000f8efc3f */
[----:B------:R-:W-:-:S06]  /*3b60*/  UISETP.NE.AND UP0, UPT, UR4, 0x3, UPT ;  /* 0x000000030400788c */ /* 0x000fcc000bf05270 */
[----:B------:R-:W-:-:S13]  /*3b70*/  PLOP3.LUT P1, PT, PT, PT, UP0, 0x80, 0x0 ;  /* 0x000000000000781c */ /* 0x000fda0003f2f008 */
[----:B0-----:R-:W-:Y:S05]  /*3b80*/  @!P1 BRA `(.L_x_1473) ;  /* 0x0000000000049947 */ /* 0x001fea0003800000 */
[----:B------:R-:W-:Y:S01]  /*3b90*/  BPT.TRAP 0x1 ;  /* 0x000000040000795c */ /* 0x000fe20000300000 */
.L_x_1473:
[----:B------:R-:W-:Y:S01]  /*3ba0*/  LEA R64, R0, UR39, 0x3 ;  /* 0x0000002700407c11 */ /* 0x000fe2000f8e18ff */
[----:B------:R-:W-:Y:S01]  /*3bb0*/  BSSY B0, `(.L_x_1474) ;  /* 0x0000004000007945 */ /* 0x000fe20003800000 */
[----:B-----5:R-:W-:-:S04]  /*3bc0*/  SHF.L.U32 R3, R37, 0x1f, RZ ;  /* 0x0000001f25037819 */ /* 0x020fc800000006ff */
[----:B------:R-:W0:Y:S02]  /*3bd0*/  SYNCS.PHASECHK.TRANS64.TRYWAIT P1, [R64+URZ+0x334b0], R3 ;  /* 0x0334b003400075a7 */ /* 0x000e24000802017f */
[----:B0-----:R-:W-:Y:S05]  /*3be0*/  @!P1 BRA `(.L_x_1475) ;  /* 0x0000024c003c9947 */ /* 0x001fea0003800000 */
.L_x_1769:
[----:B------:R-:W-:Y:S05]  /*3bf0*/  BSYNC B0 ;  /* 0x0000000000007941 */ /* 0x000fea0003800000 */
.L_x_1474:
[----:B0-----:R-:W2:Y:S01]  /*3c00*/  LDL R3, [R1+0x60] ;  /* 0x0000600001037983 */ /* 0x001ea20000100800 */
[----:B------:R-:W-:Y:S01]  /*3c10*/  BSSY B0, `(.L_x_1476) ;  /* 0x0000024000007945 */ /* 0x000fe20003800000 */
[----:B------:R-:W-:-:S04]  /*3c20*/  IMAD.WIDE R28, R98, 0xa0, R8 ;  /* 0x000000a0621c7825 */ /* 0x000fc800078e0208 */
[----:B--2---:R-:W-:-:S05]  /*3c30*/  IMAD R3, R98, -0xa0, R3 ;  /* 0xffffff6062037824 */ /* 0x004fca00078e0203 */
[----:B------:R-:W-:Y:S01]  /*3c40*/  VIMNMX R7, R3, 0xa0, PT ;  /* 0x000000a003077848 */ /* 0x000fe20003fe0100 */
[----:B------:R-:W-:-:S03]  /*3c50*/  IMAD R3, R0, 0x7800, R5 ;  /* 0x0000780000037824 */ /* 0x000fc600078e0205 */
[----:B------:R-:W-:Y:S01]  /*3c60*/  ISETP.GE.AND P1, PT, R16, R7, PT ;  /* 0x000000071000720c */ /* 0x000fe20003f26270 */
[C---:B------:R-:W-:Y:S01]  /*3c70*/  VIADD R13, R3.reuse, UR39 ;  /* 0x00000027030d7c36 */ /* 0x040fe20008000000 */
[----:B------:R-:W-:-:S11]  /*3c80*/  IADD3 R3, R3, UR39, R12 ;  /* 0x0000002703037c10 */ /* 0x000fd6000fffe00c */
[----:B------:R-:W-:Y:S05]  /*3c90*/  @P1 BRA `(.L_x_1477) ;  /* 0x00000000006c1947 */ /* 0x000fea0003800000 */
[----:B------:R-:W-:Y:S01]  /*3ca0*/  ISETP.GE.AND P3, PT, R17, UR42, PT ;  /* 0x0000002a11007c0c */ /* 0x000fe2000bf66270 */
[----:B------:R-:W-:Y:S01]  /*3cb0*/  IMAD.MOV.U32 R30, RZ, RZ, R10 ;  /* 0x000000ffff1e7224 */ /* 0x000fe200078e000a */
[----:B------:R-:W-:Y:S01]  /*3cc0*/  ULDC.64 UR4, c[0x0][0x328] ;  /* 0x0000ca0000047ab9 */ /* 0x000fe20000000a00 */
[----:B------:R-:W-:Y:S01]  /*3cd0*/  IMAD.MOV.U32 R31, RZ, RZ, R21 ;  /* 0x000000ffff1f7224 */ /* 0x000fe200078e0015 */
[----:B------:R-:W-:Y:S01]  /*3ce0*/  ULDC.64 UR6, c[0x0][0x318] ;  /* 0x0000c60000067ab9 */ /* 0x000fe20000000a00 */
[----:B------:R-:W-:Y:S01]  /*3cf0*/  IMAD R33, R29, UR4, RZ ;  /* 0x000000041d217c24 */ /* 0x000fe2000f8e02ff */
[----:B------:R-:W-:Y:S01]  /*3d00*/  ISETP.GE.AND P2, PT, R36, UR42, PT ;  /* 0x0000002a24007c0c */ /* 0x000fe2000bf46270 */
[----:B------:R-:W-:Y:S01]  /*3d10*/  IMAD.WIDE.U32 R30, R28, UR4, R30 ;  /* 0x000000041c1e7c25 */ /* 0x000fe2000f8e001e */
[----:B------:R-:W-:Y:S02]  /*3d20*/  ISETP.GE.AND P4, PT, R6, UR42, PT ;  /* 0x0000002a06007c0c */ /* 0x000fe4000bf86270 */
[----:B------:R-:W-:Y:S01]  /*3d30*/  ISETP.GE.AND P5, PT, R4, UR42, PT ;  /* 0x0000002a04007c0c */ /* 0x000fe2000bfa6270 */
[----:B------:R-:W-:Y:S01]  /*3d40*/  IMAD R33, R28, UR5, R33 ;  /* 0x000000051c217c24 */ /* 0x000fe2000f8e0221 */
[----:B------:R-:W-:Y:S01]  /*3d50*/  IADD3 R30, P1, R30, UR6, RZ ;  /* 0x000000061e1e7c10 */ /* 0x000fe2000ff3e0ff */
[----:B------:R-:W0:Y:S03]  /*3d60*/  @!P3 LDS.128 R60, [R13+0xf200] ;  /* 0x00f200000d3cb984 */ /* 0x000e260000000c00 */
[----:B------:R-:W-:-:S02]  /*3d70*/  IADD3.X R31, R31, UR7, R33, P1, !PT ;  /* 0x000000071f1f7c10 */ /* 0x000fc40008ffe421 */
[----:B------:R-:W-:Y:S01]  /*3d80*/  ISETP.GE.AND P1, PT, R14, UR42, PT ;  /* 0x0000002a0e007c0c */ /* 0x000fe2000bf26270 */
[----:B------:R-:W1:Y:S04]  /*3d90*/  @!P2 LDS.128 R32, [R3+0xf200] ;  /* 0x00f200000320a984 */ /* 0x000e680000000c00 */
[----:B------:R-:W2:Y:S04]  /*3da0*/  @!P4 LDS.128 R52, [R13+0x14200] ;  /* 0x014200000d34c984 */ /* 0x000ea80000000c00 */
[----:B------:R-:W-:Y:S04]  /*3db0*/  @!P5 LDS.128 R56, [R3+0x14200] ;  /* 0x014200000338d984 */ /* 0x000fe80000000c00 */
[----:B------:R-:W3:Y:S04]  /*3dc0*/  @!P1 LDS.128 R44, [R13+0x11a00] ;  /* 0x011a00000d2c9984 */ /* 0x000ee80000000c00 */
[----:B0-----:R-:W-:Y:S01]  /*3dd0*/  @!P3 STG.E.128 desc[UR46][R30.64], R60 ;  /* 0x0000003c1e00b986 */ /* 0x001fe2000c101d2e */
[----:B------:R-:W-:-:S03]  /*3de0*/  ISETP.GE.AND P3, PT, R20, UR42, PT ;  /* 0x0000002a14007c0c */ /* 0x000fc6000bf66270 */
[----:B-1----:R-:W-:Y:S04]  /*3df0*/  @!P2 STG.E.128 desc[UR46][R30.64+0x20], R32 ;  /* 0x000020201e00a986 */ /* 0x002fe8000c101d2e */
[----:B--2---:R-:W-:Y:S06]  /*3e00*/  @!P4 STG.E.128 desc[UR46][R30.64+0x80], R52 ;  /* 0x000080341e00c986 */ /* 0x004fec000c101d2e */
[----:B------:R-:W0:Y:S04]  /*3e10*/  @!P3 LDS.128 R48, [R3+0x11a00] ;  /* 0x011a00000330b984 */ /* 0x000e280000000c00 */
[----:B---3--:R1:W-:Y:S04]  /*3e20*/  @!P1 STG.E.128 desc[UR46][R30.64+0x40], R44 ;  /* 0x0000402c1e009986 */ /* 0x0083e8000c101d2e */
[----:B------:R1:W-:Y:S04]  /*3e30*/  @!P5 STG.E.128 desc[UR46][R30.64+0xa0], R56 ;  /* 0x0000a0381e00d986 */ /* 0x0003e8000c101d2e */
[----:B0-----:R1:W-:Y:S02]  /*3e40*/  @!P3 STG.E.128 desc[UR46][R30.64+0x60], R48 ;  /* 0x000060301e00b986 */ /* 0x0013e4000c101d2e */
.L_x_1477:
[----:B------:R-:W-:Y:S05]  /*3e50*/  BSYNC B0 ;  /* 0x0000000000007941 */ /* 0x000fea0003800000 */
.L_x_1476:
[----:B------:R-:W-:Y:S01]  /*3e60*/  ISETP.GE.AND P1, PT, R38, R7, PT ;  /* 0x000000072600720c */ /* 0x000fe20003f26270 */
[----:B------:R-:W-:-:S12]  /*3e70*/  BSSY B0, `(.L_x_1478) ;  /* 0x000001f000007945 */ /* 0x000fd80003800000 */
[----:B------:R-:W-:Y:S05]  /*3e80*/  @P1 BRA `(.L_x_1479) ;  /* 0x0000000000741947 */ /* 0x000fea0003800000 */
[----:B------:R-:W-:Y:S01]  /*3e90*/  ISETP.GE.AND P3, PT, R17, UR42, PT ;  /* 0x0000002a11007c0c */ /* 0x000fe2000bf66270 */
[----:B------:R-:W-:Y:S01]  /*3ea0*/  ULDC.64 UR4, c[0x0][0x328] ;  /* 0x0000ca0000047ab9 */ /* 0x000fe20000000a00 */
[----:B------:R-:W-:Y:S01]  /*3eb0*/  IADD3 R7, P1, R28, 0x80, RZ ;  /* 0x000000801c077810 */ /* 0x000fe20007f3e0ff */
[----:B------:R-:W-:Y:S01]  /*3ec0*/  IMAD.MOV.U32 R28, RZ, RZ, R10 ;  /* 0x000000ffff1c7224 */ /* 0x000fe200078e000a */
[----:B------:R-:W-:Y:S01]  /*3ed0*/  ULDC.64 UR6, c[0x0][0x318] ;  /* 0x0000c60000067ab9 */ /* 0x000fe20000000a00 */
[----:B------:R-:W-:Y:S02]  /*3ee0*/  ISETP.GE.AND P2, PT, R14, UR42, PT ;  /* 0x0000002a0e007c0c */ /* 0x000fe4000bf46270 */
[----:B-1----:R-:W-:Y:S01]  /*3ef0*/  IMAD.X R30, RZ, RZ, R29, P1 ;  /* 0x000000ffff1e7224 */ /* 0x002fe200008e061d */
[----:B------:R-:W-:Y:S01]  /*3f00*/  ISETP.GE.AND P4, PT, R20, UR42, PT ;  /* 0x0000002a14007c0c */ /* 0x000fe2000bf86270 */
[----:B------:R-:W-:Y:S01]  /*3f10*/  IMAD.MOV.U32 R29, RZ, RZ, R21 ;  /* 0x000000ffff1d7224 */ /* 0x000fe200078e0015 */
[----:B------:R-:W-:Y:S01]  /*3f20*/  ISETP.GE.AND P5, PT, R4, UR42, PT ;  /* 0x0000002a04007c0c */ /* 0x000fe2000bfa6270 */
[----:B------:R-:W-:-:S02]  /*3f30*/  IMAD R30, R30, UR4, RZ ;  /* 0x000000041e1e7c24 */ /* 0x000fc4000f8e02ff */
[----:B------:R-:W0:Y:S01]  /*3f40*/  @!P3 LDS.128 R32, [R13+0x11200] ;  /* 0x011200000d20b984 */ /* 0x000e220000000c00 */
[----:B------:R-:W-:-:S04]  /*3f50*/  IMAD.WIDE.U32 R28, R7, UR4, R28 ;  /* 0x00000004071c7c25 */ /* 0x000fc8000f8e001c */
[----:B------:R-:W-:Y:S01]  /*3f60*/  IMAD R7, R7, UR5, R30 ;  /* 0x0000000507077c24 */ /* 0x000fe2000f8e021e */
[----:B------:R-:W-:Y:S02]  /*3f70*/  IADD3 R40, P1, R28, UR6, RZ ;  /* 0x000000061c287c10 */ /* 0x000fe4000ff3e0ff */
[----:B------:R-:W1:Y:S02]  /*3f80*/  @!P4 LDS.128 R52, [R3+0x13a00] ;  /* 0x013a00000334c984 */ /* 0x000e640000000c00 */
[----:B------:R-:W-:Y:S02]  /*3f90*/  IADD3.X R41, R29, UR7, R7, P1, !PT ;  /* 0x000000071d297c10 */ /* 0x000fe40008ffe407 */
[----:B------:R-:W-:Y:S01]  /*3fa0*/  ISETP.GE.AND P1, PT, R6, UR42, PT ;  /* 0x0000002a06007c0c */ /* 0x000fe2000bf26270 */
[----:B------:R-:W2:Y:S04]  /*3fb0*/  @!P2 LDS.128 R28, [R13+0x13a00] ;  /* 0x013a00000d1ca984 */ /* 0x000ea80000000c00 */
[----:B------:R-:W3:Y:S08]  /*3fc0*/  @!P5 LDS.128 R56, [R3+0x16200] ;  /* 0x016200000338d984 */ /* 0x000ef00000000c00 */
[----:B------:R-:W4:Y:S04]  /*3fd0*/  @!P1 LDS.128 R44, [R13+0x16200] ;  /* 0x016200000d2c9984 */ /* 0x000f280000000c00 */
[----:B0-----:R-:W-:Y:S01]  /*3fe0*/  @!P3 STG.E.128 desc[UR46][R40.64], R32 ;  /* 0x000000202800b986 */ /* 0x001fe2000c101d2e */
[----:B------:R-:W-:-:S03]  /*3ff0*/  ISETP.GE.AND P3, PT, R36, UR42, PT ;  /* 0x0000002a24007c0c */ /* 0x000fc6000bf66270 */
[----:B-1----:R-:W-:Y:S04]  /*4000*/  @!P4 STG.E.128 desc[UR46][R40.64+0x60], R52 ;  /* 0x000060342800c986 */ /* 0x002fe8000c101d2e */
[----:B--2---:R-:W-:Y:S06]  /*4010*/  @!P2 STG.E.128 desc[UR46][R40.64+0x40], R28 ;  /* 0x0000401c2800a986 */ /* 0x004fec000c101d2e */
[----:B------:R-:W0:Y:S04]  /*4020*/  @!P3 LDS.128 R48, [R3+0x11200] ;  /* 0x011200000330b984 */ /* 0x000e280000000c00 */
[----:B---3--:R2:W-:Y:S04]  /*4030*/  @!P5 STG.E.128 desc[UR46][R40.64+0xa0], R56 ;  /* 0x0000a0382800d986 */ /* 0x0085e8000c101d2e */
[----:B----4-:R2:W-:Y:S04]  /*4040*/  @!P1 STG.E.128 desc[UR46][R40.64+0x80], R44 ;  /* 0x0000802c28009986 */ /* 0x0105e8000c101d2e */
[----:B0-----:R2:W-:Y:S02]  /*4050*/  @!P3 STG.E.128 desc[UR46][R40.64+0x20], R48 ;  /* 0x000020302800b986 */ /* 0x0015e4000c101d2e */
.L_x_1479:
[----:B------:R-:W-:Y:S05]  /*4060*/  BSYNC B0 ;  /* 0x0000000000007941 */ /* 0x000fea0003800000 */
.L_x_1478:
[----:B------:R-:W0:Y:S01]  /*4070*/  S2R R3, SR_TID.X ;  /* 0x0000000000037919 */ /* 0x000e220000002100 */
[----:B------:R-:W-:Y:S01]  /*4080*/  @!PT LDS RZ, [RZ] ;  /* 0x00000000fffff984 */ /* 0x000fe20000000800 */
[----:B------:R-:W-:Y:S01]  /*4090*/  @!PT LDS RZ, [RZ] ;  /* 0x00000000fffff984 */ /* 0x000fe20000000800 */
[----:B------:R-:W-:Y:S01]  /*40a0*/  @!PT LDS RZ, [RZ] ;  /* 0x00000000fffff984 */ /* 0x000fe20000000800 */
[----:B------:R-:W-:Y:S01]  /*40b0*/  @!PT LDS RZ, [RZ] ;  /* 0x00000000fffff984 */ /* 0x000fe20000000800 */
[----:B------:R3:W-:Y:S06]  /*40c0*/  MEMBAR.ALL.CTA ;  /* 0x0000000000007992 */ /* 0x0007ec0000008000 */
[----:B---3--:R-:W3:Y:S01]  /*40d0*/  FENCE.VIEW.ASYNC.S ;  /* 0x00000000000073c6 */ /* 0x008ee20000000000 */
[----:B------:R-:W-:Y:S05]  /*40e0*/  WARPSYNC.ALL ;  /* 0x0000000000007948 */ /* 0x000fea0003800000 */
[----:B0-----:R-:W-:Y:S01]  /*40f0*/  LOP3.LUT R3, R3, 0x7f, RZ, 0xc0, !PT ;  /* 0x0000007f03037812 */ /* 0x001fe200078ec0ff */
[----:B---3--:R0:W-:Y:S03]  /*4100*/  BAR.SYNC.DEFER_BLOCKING R15, 0x80 ;  /* 0x0002000f0000751d */ /* 0x0081e60000010000 */
[----:B------:R-:W-:-:S13]  /*4110*/  ISETP.NE.AND P1, PT, R3, RZ, PT ;  /* 0x000000ff0300720c */ /* 0x000fda0003f25270 */
[----:B------:R-:W-:-:S05]  /*4120*/  @!P1 VIADD R3, R64, 0x334c0 ;  /* 0x000334c040039836 */ /* 0x000fca0000000000 */
[----:B------:R-:W-:-:S04]  /*4130*/  @!P1 PRMT R3, RZ, 0x654, R3 ;  /* 0x00000654ff039816 */ /* 0x000fc80000000003 */
[----:B------:R0:W-:Y:S01]  /*4140*/  @!P1 SYNCS.ARRIVE.TRANS64.RED.A1T0 RZ, [R3+URZ], RZ ;  /* 0x000000ff03ff99a7 */ /* 0x0001e2000810043f */
[----:B------:R-:W3:Y:S01]  /*4150*/  LDL R28, [R1+0x2c0] ;  /* 0x0002c000011c7983 */ /* 0x000ee20000100800 */
[----:B------:R-:W-:Y:S02]  /*4160*/  VIADD R0, R0, 0x1 ;  /* 0x0000000100007836 */ /* 0x000fe40000000000 */
[----:B-1----:R-:W-:-:S03]  /*4170*/  IMAD.MOV.U32 R30, RZ, RZ, RZ ;  /* 0x000000ffff1e7224 */ /* 0x002fc600078e00ff */
[----:B------:R-:W-:Y:S01]  /*4180*/  ISETP.NE.AND P1, PT, R0, 0x2, PT ;  /* 0x000000020000780c */ /* 0x000fe20003f25270 */
[----:B------:R1:W-:-:S12]  /*4190*/  STL [R1+0x2b8], R0 ;  /* 0x0002b80001007387 */ /* 0x0003d80000100800 */
[----:B------:R-:W-:Y:S01]  /*41a0*/  @!P1 LOP3.LUT R31, R37, 0x1, RZ, 0x3c, !PT ;  /* 0x00000001251f9812 */ /* 0x000fe200078e3cff */
[----:B-1----:R-:W-:-:S04]  /*41b0*/  @!P1 IMAD.MOV.U32 R0, RZ, RZ, RZ ;  /* 0x000000ffff009224 */ /* 0x002fc800078e00ff */
[----:B------:R0:W-:Y:S01]  /*41c0*/  @!P1 STL.64 [R1+0x2b8], R30 ;  /* 0x0002b81e01009387 */ /* 0x0001e20000100a00 */
[----:B---3--:R-:W-:-:S05]  /*41d0*/  VIADD R28, R28, 0x1 ;  /* 0x000000011c1c7836 */ /* 0x008fca0000000000 */
[----:B------:R0:W-:Y:S01]  /*41e0*/  STL [R1+0x2c0], R28 ;  /* 0x0002c01c01007387 */ /* 0x0001e20000100800 */
[----:B------:R-:W-:Y:S05]  /*41f0*/  @P0 BRA `(.L_x_1480) ;  /* 0xfffffff8002c0947 */ /* 0x000fea000383ffff */
[----:B------:R-:W1:Y:S01]  /*4200*/  S2R R7, SR_TID.X ;  /* 0x0000000000077919 */ /* 0x000e620000002100 */
[----:B------:R-:W-:Y:S02]  /*4210*/  PLOP3.LUT P0, PT, PT, PT, PT, 0x8, 0x0 ;  /* 0x000000000000781c */ /* 0x000fe40003f0e170 */
[----:B-1----:R-:W-:-:S04]  /*4220*/  SHF.R.U32.HI R7, RZ, 0x7, R7 ;  /* 0x00000007ff077819 */ /* 0x002fc80000011607 */
[----:B------:R-:W-:-:S13]  /*4230*/  ISETP.NE.AND P2, PT, R7, 0x1, PT ;  /* 0x000000010700780c */ /* 0x000fda0003f45270 */
[----:B------:R-:W-:Y:S06]  /*4240*/  @!P2 BAR.ARV 0x9, 0x100 ;  /* 0x024400000000ab1d */ /* 0x000fec0000002000 */
.L_x_1469:
[----:B------:R-:W-:Y:S01]  /*4250*/  ULDC.64 UR4, c[0x0][0x990] ;  /* 0x0002640000047ab9 */ /* 0x000fe20000000a00 */
[----:B------:R-:W-:Y:S01]  /*4260*/  ULDC.64 UR6, c[0x0][0x998] ;  /* 0x0002660000067ab9 */ /* 0x000fe20000000a00 */
[----:B------:R-:W-:Y:S01]  /*4270*/  UISETP.NE.U32.AND UP0, UPT, UR4, URZ, UPT ;  /* 0x0000003f0400728c */ /* 0x000fe2000bf05070 */
[----:B0-----:R-:W-:Y:S01]  /*4280*/  IMAD.MOV.U32 R3, RZ, RZ, 0x3f800000 ;  /* 0x3f800000ff037424 */ /* 0x001fe200078e00ff */
[----:B------:R-:W-:Y:S01]  /*4290*/  UISETP.NE.U32.AND UP1, UPT, UR6, URZ, UPT ;  /* 0x0000003f0600728c */ /* 0x000fe2000bf25070 */
[----:B------:R-:W-:Y:S01]  /*42a0*/  IMAD.MOV.U32 R0, RZ, RZ, 0x3f800000 ;  /* 0x3f800000ff007424 */ /* 0x000fe200078e00ff */
[----:B------:R-:W-:Y:S02]  /*42b0*/  UISETP.NE.AND.EX UP0, UPT, UR5, URZ, UPT, UP0 ;  /* 0x0000003f0500728c */ /* 0x000fe4000bf05300 */
[----:B------:R-:W-:-:S04]  /*42c0*/  UISETP.NE.AND.EX UP1, UPT, UR7, URZ, UPT, UP1 ;  /* 0x0000003f0700728c */ /* 0x000fc8000bf25310 */
[----:B------:R-:W-:Y:S02]  /*42d0*/  PLOP3.LUT P1, PT, PT, PT, UP0, 0x80, 0x0 ;  /* 0x000000000000781c */ /* 0x000fe40003f2f008 */
[----:B------:R-:W-:-:S03]  /*42e0*/  PLOP3.LUT P2, PT, PT, PT, UP1, 0x80, 0x0 ;  /* 0x000000000000781c */ /* 0x000fc60003f4f018 */
[----:B------:R-:W-:Y:S02]  /*42f0*/  @UP0 USHF.R.S32.HI UR8, URZ, 0x1f, UR53 ;  /* 0x0000001f3f080899 */ /* 0x000fe40008011435 */
[----:B------:R-:W-:Y:S01]  /*4300*/  @UP1 USHF.R.S32.HI UR9, URZ, 0x1f, UR53 ;  /* 0x0000001f3f091899 */ /* 0x000fe20008011435 */
[----:B------:R-:W-:Y:S01]  /*4310*/  @UP0 ULDC.64 UR10, c[0x0][0x9a8] ;  /* 0x00026a00000a0ab9 */ /* 0x000fe20000000a00 */
[----:B------:R-:W-:Y:S01]  /*4320*/  @UP1 ULDC.64 UR14, c[0x0][0x9b8] ;  /* 0x00026e00000e1ab9 */ /* 0x000fe20000000a00 */
[----:B------:R-:W-:Y:S02]  /*4330*/  @UP0 UIMAD.WIDE.U32 UR12, UR53, UR10, URZ ;  /* 0x0000000a350c02a5 */ /* 0x000fe4000f8e003f */
[----:B------:R-:W-:Y:S02]  /*4340*/  @UP0 UIMAD UR8, UR8, UR10, URZ ;  /* 0x0000000a080802a4 */ /* 0x000fe4000f8e023f */
[----:B------:R-:W-:Y:S02]  /*4350*/  @UP1 UIMAD UR10, UR9, UR14, URZ ;  /* 0x0000000e090a12a4 */ /* 0x000fe4000f8e023f */
[----:B------:R-:W-:-:S02]  /*4360*/  @UP0 UIMAD UR16, UR53, UR11, UR8 ;  /* 0x0000000b351002a4 */ /* 0x000fc4000f8e0208 */
[----:B------:R-:W-:Y:S02]  /*4370*/  @UP1 USHF.R.S32.HI UR19, URZ, 0x1f, UR54 ;  /* 0x0000001f3f131899 */ /* 0x000fe40008011436 */
[----:B------:R-:W-:Y:S02]  /*4380*/  @UP1 UIMAD.WIDE.U32 UR8, UR53, UR14, URZ ;  /* 0x0000000e350812a5 */ /* 0x000fe4000f8e003f */
[----:B------:R-:W-:Y:S02]  /*4390*/  @UP1 UIMAD UR18, UR53, UR15, UR10 ;  /* 0x0000000f351212a4 */ /* 0x000fe4000f8e020a */
[----:B------:R-:W-:Y:S01]  /*43a0*/  @UP0 USHF.R.S32.HI UR17, URZ, 0x1f, UR54 ;  /* 0x0000001f3f110899 */ /* 0x000fe20008011436 */
[----:B------:R-:W-:Y:S01]  /*43b0*/  @UP1 ULDC.64 UR10, c[0x0][0x9c0] ;  /* 0x00027000000a1ab9 */ /* 0x000fe20000000a00 */
[----:B------:R-:W-:Y:S01]  /*43c0*/  @UP0 ULDC.64 UR14, c[0x0][0x9b0] ;  /* 0x00026c00000e0ab9 */ /* 0x000fe20000000a00 */
[----:B------:R-:W-:Y:S02]  /*43d0*/  @UP0 UIADD3 UR13, UR13, UR16, URZ ;  /* 0x000000100d0d0290 */ /* 0x000fe4000fffe03f */
[----:B------:R-:W-:-:S02]  /*43e0*/  @UP1 UIMAD UR16, UR19, UR10, URZ ;  /* 0x0000000a131012a4 */ /* 0x000fc4000f8e023f */
[----:B------:R-:W-:Y:S02]  /*43f0*/  @UP0 UIMAD UR17, UR17, UR14, URZ ;  /* 0x0000000e111102a4 */ /* 0x000fe4000f8e023f */
[----:B------:R-:W-:Y:S02]  /*4400*/  @UP1 UIADD3 UR9, UR9, UR18, URZ ;  /* 0x0000001209091290 */ /* 0x000fe4000fffe03f */
[----:B------:R-:W-:Y:S02]  /*4410*/  @UP1 UIMAD UR16, UR54, UR11, UR16 ;  /* 0x0000000b361012a4 */ /* 0x000fe4000f8e0210 */
[----:B------:R-:W-:Y:S02]  /*4420*/  @UP0 UIMAD UR15, UR54, UR15, UR17 ;  /* 0x0000000f360f02a4 */ /* 0x000fe4000f8e0211 */
[----:B------:R-:W-:Y:S02]  /*4430*/  @UP0 UIMAD.WIDE.U32 UR12, UR54, UR14, UR12 ;  /* 0x0000000e360c02a5 */ /* 0x000fe4000f8e000c */
        /* <DEDUP_REMOVED lines=8> */
[----:B------:R-:W-:Y:S02]  /*44c0*/  IMAD.U32 R6, RZ, RZ, UR6 ;  /* 0x00000006ff067e24 */ /* 0x000fe4000f8e00ff */
[----:B------:R-:W-:Y:S02]  /*44d0*/  IMAD.U32 R5, RZ, RZ, UR5 ;  /* 0x00000005ff057e24 */ /* 0x000fe4000f8e00ff */
[----:B------:R-:W-:Y:S01]  /*44e0*/  IMAD.U32 R7, RZ, RZ, UR7 ;  /* 0x00000007ff077e24 */ /* 0x000fe2000f8e00ff */
[----:B------:R-:W-:Y:S06]  /*44f0*/  @P0 BRA `(.L_x_1481) ;  /* 0x0000000000080947 */ /* 0x000fec0003800000 */
[----:B------:R-:W0:Y:S02]  /*4500*/  FENCE.VIEW.ASYNC.G ;  /* 0x00000000000073c6 */ /* 0x000e240000000100 */
[----:B0-----:R-:W-:Y:S06]  /*4510*/  BAR.ARV 0xc, 0x180 ;  /* 0x0306000000007b1d */ /* 0x001fec0000002000 */
.L_x_1481:
[----:B------:R-:W3:Y:S01]  /*4520*/  @P1 LDG.E R3, desc[UR46][R4.64] ;  /* 0x0000002e04031981 */ /* 0x000ee2000c1e1900 */
[----:B------:R-:W0:Y:S03]  /*4530*/  LDC R8, c[0x0][0x448] ;  /* 0x00011200ff087b82 */ /* 0x000e260000000800 */
[----:B------:R-:W3:Y:S01]  /*4540*/  @P2 LDG.E R0, desc[UR46][R6.64] ;  /* 0x0000002e06002981 */ /* 0x000ee2000c1e1900 */
[----:B------:R-:W-:Y:S01]  /*4550*/  UIADD3 UR5, UR45, 0x7f, URZ ;  /* 0x0000007f2d057890 */ /* 0x000fe2000fffe03f */
[----:B------:R-:W-:-:S03]  /*4560*/  ULDC UR4, c[0x0][0x988] ;  /* 0x0002620000047ab9 */ /* 0x000fc60000000800 */
[----:B------:R-:W1:Y:S01]  /*4570*/  LDC.64 R10, c[0x0][0x9e0] ;  /* 0x00027800ff0a7b82 */ /* 0x000e620000000a00 */
[----:B0-----:R-:W-:Y:S02]  /*4580*/  ISETP.NE.AND P1, PT, R8, 0x1, PT ;  /* 0x000000010800780c */ /* 0x001fe40003f25270 */
[----:B-1----:R-:W-:-:S11]  /*4590*/  ISETP.GE.AND P2, PT, R11, 0x1, PT ;  /* 0x000000010b00780c */ /* 0x002fd60003f46270 */
[----:B------:R-:W0:Y:S08]  /*45a0*/  @P1 LDC R8, c[0x0][0x44c] ;  /* 0x00011300ff081b82 */ /* 0x000e300000000800 */
[----:B------:R-:W1:Y:S01]  /*45b0*/  @P1 LDC R9, c[0x0][0x450] ;  /* 0x00011400ff091b82 */ /* 0x000e620000000800 */
[----:B0-----:R-:W-:-:S04]  /*45c0*/  @P1 IMAD.HI.U32 R8, R8, UR5, RZ ;  /* 0x0000000508081c27 */ /* 0x001fc8000f8e00ff */
[----:B---3--:R-:W-:Y:S01]  /*45d0*/  FMUL.FTZ R0, R3, R0 ;  /* 0x0000000003007220 */ /* 0x008fe20000410000 */
[----:B------:R-:W-:Y:S01]  /*45e0*/  IMAD.U32 R3, RZ, RZ, UR5 ;  /* 0x00000005ff037e24 */ /* 0x000fe2000f8e00ff */
[----:B-1----:R-:W-:Y:S02]  /*45f0*/  @P1 SHF.R.U32.HI R3, RZ, R9, R8 ;  /* 0x00000009ff031219 */ /* 0x002fe40000011608 */
[----:B------:R-:W-:-:S03]  /*4600*/  FMUL.FTZ R0, R0, UR4 ;  /* 0x0000000400007c20 */ /* 0x000fc60008410000 */
[----:B------:R-:W-:Y:S02]  /*4610*/  IMAD.IADD R5, R26, 0x1, R3 ;  /* 0x000000011a057824 */ /* 0x000fe400078e0203 */
[----:B------:R-:W-:Y:S02]  /*4620*/  R2UR UR36, R0 ;  /* 0x00000000002472ca */ /* 0x000fe400000e0000 */
[----:B------:R-:W-:Y:S01]  /*4630*/  IMAD.IADD R0, R5, 0x1, R10 ;  /* 0x0000000105007824 */ /* 0x000fe200078e020a */
[----:B------:R-:W-:-:S12]  /*4640*/  @!P2 BRA `(.L_x_1482) ;  /* 0x000000000040a947 */ /* 0x000fd80003800000 */
        /* <DEDUP_REMOVED lines=10> */
.L_x_1483:
[----:B------:R-:W-:-:S13]  /*46f0*/  ISETP.NE.AND P0, PT, R11, 0x1, PT ;  /* 0x000000010b00780c */ /* 0x000fda0003f05270 */
[----:B------:R-:W0:Y:S02]  /*4700*/  @P0 LDC.64 R4, c[0x0][0x9e8] ;  /* 0x00027a00ff040b82 */ /* 0x000e240000000a00 */
[----:B0-----:R-:W-:-:S05]  /*4710*/  @P0 IMAD.HI.U32 R4, R3, R4, RZ ;  /* 0x0000000403040227 */ /* 0x001fca00078e00ff */
[----:B------:R-:W-:-:S07]  /*4720*/  @P0 SHF.R.U32.HI R3, RZ, R5, R4 ;  /* 0x00000005ff030219 */ /* 0x000fce0000011604 */
.L_x_1484:
[----:B------:R-:W-:-:S05]  /*4730*/  IMAD R3, R3, R11, R11 ;  /* 0x0000000b03037224 */ /* 0x000fca00078e020b */
[----:B------:R-:W-:-:S07]  /*4740*/  VIMNMX R0, R0, R3, PT ;  /* 0x0000000300007248 */ /* 0x000fce0003fe0100 */
.L_x_1482:
[----:B------:R-:W0:Y:S01]  /*4750*/  @P1 LDC R3, c[0x0][0x44c] ;  /* 0x00011300ff031b82 */ /* 0x000e220000000800 */
[----:B------:R-:W-:Y:S01]  /*4760*/  VIADD R0, R0, 0x9f ;  /* 0x0000009f00007836 */ /* 0x000fe20000000000 */
[----:B------:R-:W-:-:S03]  /*4770*/  ULDC UR4, c[0x0][0x9dc] ;  /* 0x0002770000047ab9 */ /* 0x000fc60000000800 */
[----:B------:R-:W-:-:S03]  /*4780*/  IMAD.HI R0, R0, 0x66666667, RZ ;  /* 0x6666666700007827 */ /* 0x000fc600078e02ff */
[----:B------:R-:W1:Y:S01]  /*4790*/  @P1 LDC R5, c[0x0][0x450] ;  /* 0x00011400ff051b82 */ /* 0x000e620000000800 */
[----:B0-----:R-:W-:-:S04]  /*47a0*/  @P1 IMAD.HI.U32 R4, R3, UR45, RZ ;  /* 0x0000002d03041c27 */ /* 0x001fc8000f8e00ff */
[----:B------:R-:W-:Y:S01]  /*47b0*/  IMAD.U32 R3, RZ, RZ, UR45 ;  /* 0x0000002dff037e24 */ /* 0x000fe2000f8e00ff */
[----:B-1----:R-:W-:-:S05]  /*47c0*/  @P1 SHF.R.U32.HI R3, RZ, R5, R4 ;  /* 0x00000005ff031219 */ /* 0x002fca0000011604 */
[----:B------:R-:W-:Y:S01]  /*47d0*/  IMAD.IADD R4, R104, 0x1, R3 ;  /* 0x0000000168047824 */ /* 0x000fe200078e0203 */
[----:B------:R-:W-:-:S03]  /*47e0*/  SHF.R.U32.HI R3, RZ, 0x1f, R0 ;  /* 0x0000001fff037819 */ /* 0x000fc60000011600 */
[----:B------:R-:W-:Y:S01]  /*47f0*/  VIADD R5, R4, -UR4 ;  /* 0x8000000404057c36 */ /* 0x000fe20008000000 */
[----:B------:R-:W-:-:S04]  /*4800*/  LEA.HI.SX32 R106, R0, R3, 0x1a ;  /* 0x00000003006a7211 */ /* 0x000fc800078fd2ff */
        /* <DEDUP_REMOVED lines=12> */
.L_x_1486:
[----:B------:R-:W-:-:S13]  /*48d0*/  ISETP.NE.AND P0, PT, R11, 0x1, PT ;  /* 0x000000010b00780c */ /* 0x000fda0003f05270 */
[----:B------:R-:W0:Y:S02]  /*48e0*/  @P0 LDC.64 R6, c[0x0][0x9e8] ;  /* 0x00027a00ff060b82 */ /* 0x000e240000000a00 */
[----:B0-----:R-:W-:-:S05]  /*48f0*/  @P0 IMAD.HI.U32 R0, R4, R6, RZ ;  /* 0x0000000604000227 */ /* 0x001fca00078e00ff */
[----:B------:R-:W-:-:S07]  /*4900*/  @P0 SHF.R.U32.HI R4, RZ, R7, R0 ;  /* 0x00000007ff040219 */ /* 0x000fce0000011600 */
.L_x_1487:
[----:B------:R-:W-:-:S05]  /*4910*/  IMAD R4, R4, R11, RZ ;  /* 0x0000000b04047224 */ /* 0x000fca00078e02ff */
[----:B------:R-:W-:-:S13]  /*4920*/  R2UR UR5, R4 ;  /* 0x00000000040572ca */ /* 0x000fda00000e0000 */
[----:B------:R-:W-:-:S04]  /*4930*/  UISETP.LT.AND UP0, UPT, UR4, UR5, UPT ;  /* 0x000000050400728c */ /* 0x000fc8000bf01270 */
[----:B------:R-:W-:-:S12]  /*4940*/  USEL UR4, UR4, UR5, !UP0 ;  /* 0x0000000504047287 */ /* 0x000fd8000c000000 */
.L_x_1485:
        /* <DEDUP_REMOVED lines=13> */
[----:B------:R-:W-:Y:S01]  /*4a20*/  IMAD.MOV.U32 R105, RZ, RZ, RZ ;  /* 0x000000ffff697224 */ /* 0x000fe200078e00ff */
[----:B------:R-:W-:Y:S02]  /*4a30*/  CS2R R8, SRZ ;  /* 0x0000000000087805 */ /* 0x000fe4000001ff00 */
[----:B------:R-:W-:Y:S01]  /*4a40*/  CS2R R102, SRZ ;  /* 0x0000000000667805 */ /* 0x000fe2000001ff00 */
[----:B------:R-:W-:Y:S01]  /*4a50*/  USEL UR52, URZ, UR4, !UP0 ;  /* 0x000000043f347287 */ /* 0x000fe2000c000000 */
[----:B------:R-:W-:Y:S01]  /*4a60*/  IMAD.MOV.U32 R38, RZ, RZ, RZ ;  /* 0x000000ffff267224 */ /* 0x000fe200078e00ff */
[----:B------:R-:W-:Y:S01]  /*4a70*/  CS2R R68, SRZ ;  /* 0x0000000000447805 */ /* 0x000fe2000001ff00 */
[----:B------:R-:W-:Y:S01]  /*4a80*/  IMAD.MOV.U32 R97, RZ, RZ, RZ ;  /* 0x000000ffff617224 */ /* 0x000fe200078e00ff */
[----:B--2---:R-:W-:-:S02]  /*4a90*/  CS2R R46, SRZ ;  /* 0x00000000002e7805 */ /* 0x004fc4000001ff00 */
[----:B------:R-:W-:Y:S02]  /*4aa0*/  CS2R R100, SRZ ;  /* 0x0000000000647805 */ /* 0x000fe4000001ff00 */
[----:B------:R-:W-:Y:S02]  /*4ab0*/  ISETP.GT.AND P1, PT, R106, UR52, PT ;  /* 0x000000346a007c0c */ /* 0x000fe4000bf24270 */
[----:B------:R-:W-:Y:S02]  /*4ac0*/  CS2R R94, SRZ ;  /* 0x00000000005e7805 */ /* 0x000fe4000001ff00 */
[----:B------:R-:W-:Y:S02]  /*4ad0*/  CS2R R60, SRZ ;  /* 0x00000000003c7805 */ /* 0x000fe4000001ff00 */
[----:B------:R-:W-:Y:S02]  /*4ae0*/  CS2R R88, SRZ ;  /* 0x0000000000587805 */ /* 0x000fe4000001ff00 */
[----:B------:R-:W-:-:S02]  /*4af0*/  CS2R R50, SRZ ;  /* 0x0000000000327805 */ /* 0x000fc4000001ff00 */
[----:B------:R-:W-:Y:S02]  /*4b00*/  CS2R R86, SRZ ;  /* 0x0000000000567805 */ /* 0x000fe4000001ff00 */
[----:B------:R-:W-:Y:S02]  /*4b10*/  CS2R R52, SRZ ;  /* 0x0000000000347805 */ /* 0x000fe4000001ff00 */
[----:B------:R-:W-:Y:S02]  /*4b20*/  CS2R R80, SRZ ;  /* 0x0000000000507805 */ /* 0x000fe4000001ff00 */
[----:B------:R-:W-:Y:S01]  /*4b30*/  CS2R R54, SRZ ;  /* 0x0000000000367805 */ /* 0x000fe2000001ff00 */
[----:B------:R-:W-:Y:S01]  /*4b40*/  IMAD.MOV.U32 R79, RZ, RZ, RZ ;  /* 0x000000ffff4f7224 */ /* 0x000fe200078e00ff */
        /* <DEDUP_REMOVED lines=25> */
[----:B------:R-:W-:Y:S01]  /*4ce0*/  CS2R R10, SRZ ;  /* 0x00000000000a7805 */ /* 0x000fe2000001ff00 */
[----:B------:R-:W-:Y:S01]  /*4cf0*/  IMAD.MOV.U32 R134, RZ, RZ, RZ ;  /* 0x000000ffff867224 */ /* 0x000fe200078e00ff */
[----:B------:R-:W-:Y:S06]  /*4d00*/  @!P1 BRA `(.L_x_1488) ;  /* 0x0000018c00609947 */ /* 0x000fec0003800000 */
[----:B------:R-:W0:Y:S01]  /*4d10*/  SHFL.IDX PT, R0, R235, RZ, 0x1f ;  /* 0x00001fffeb007589 */ /* 0x000e2200000e0000 */
[----:B------:R-:W-:-:S13]  /*4d20*/  R2UR UR5, R232 ;  /* 0x00000000e80572ca */ /* 0x000fda00000e0000 */
[----:B------:R-:W-:-:S06]  /*4d30*/  ULOP3.LUT UP0, URZ, UR5, 0x9f, URZ, 0xc0, !UPT ;  /* 0x0000009f053f7892 */ /* 0x000fcc000f80c03f */
[----:B------:R-:W-:Y:S02]  /*4d40*/  PLOP3.LUT P0, PT, PT, PT, UP0, 0x80, 0x0 ;  /* 0x000000000000781c */ /* 0x000fe40003f0f008 */
[----:B0-----:R-:W-:-:S13]  /*4d50*/  R2UR UR48, R0 ;  /* 0x00000000003072ca */ /* 0x001fda00000e0000 */
        /* <DEDUP_REMOVED lines=23> */
.L_x_1489:
[----:B------:R-:W-:Y:S02]  /*4ed0*/  ULDC UR4, c[0x0][0x3f4] ;  /* 0x0000fd0000047ab9 */ /* 0x000fe40000000800 */
[----:B------:R-:W-:-:S13]  /*4ee0*/  ISETP.LT.AND P0, PT, RZ, UR4, PT ;  /* 0x00000004ff007c0c */ /* 0x000fda000bf01270 */
[----:B------:R-:W-:Y:S05]  /*4ef0*/  @P0 BRA `(.L_x_1490) ;  /* 0x0000000000400947 */ /* 0x000fea0003800000 */
[----:B------:R-:W-:Y:S01]  /*4f00*/  ULEA.HI UR4, UR58, UR58, URZ, 0x1 ;  /* 0x0000003a3a047291 */ /* 0x000fe2000f8f083f */
[----:B------:R-:W-:-:S03]  /*4f10*/  IMAD.U32 R3, RZ, RZ, UR39 ;  /* 0x00000027ff037e24 */ /* 0x000fc6000f8e00ff */
[----:B------:R-:W-:-:S04]  /*4f20*/  ULOP3.LUT UR4, UR4, 0xfffffffe, URZ, 0xc0, !UPT ;  /* 0xfffffffe04047892 */ /* 0x000fc8000f8ec03f */
[----:B------:R-:W-:-:S06]  /*4f30*/  UIADD3 UR4, UR58, -UR4, URZ ;  /* 0x800000043a047290 */ /* 0x000fcc000fffe03f */
[----:B------:R-:W-:-:S05]  /*4f40*/  IMAD.U32 R0, RZ, RZ, UR4 ;  /* 0x00000004ff007e24 */ /* 0x000fca000f8e00ff */
[----:B------:R-:W-:-:S04]  /*4f50*/  SHF.L.U32 R0, R0, 0x1f, RZ ;  /* 0x0000001f00007819 */ /* 0x000fc800000006ff */
[----:B------:R0:W1:Y:S03]  /*4f60*/  SYNCS.PHASECHK.TRANS64.TRYWAIT P0, [R3+URZ+0x33400], R0 ;  /* 0x03340000030075a7 */ /* 0x000066000800017f */
[----:B-1----:R-:W-:Y:S05]  /*4f70*/  @!P0 NANOSLEEP.SYNCS 0x989680 ;  /* 0x009896800000895d */ /* 0x002fea0003900000 */
[----:B------:R-:W1:Y:S02]  /*4f80*/  @!P0 SYNCS.PHASECHK.TRANS64 P0, [R3+URZ+0x33400], R0 ;  /* 0x03340000030085a7 */ /* 0x000e64000800007f */
[----:B-1----:R-:W-:Y:S05]  /*4f90*/  @P0 BRA `(.L_x_1491) ;  /* 0x0000006c00f80947 */ /* 0x002fea0003800000 */
.L_x_1492:
[----:B0-----:R-:W-:-:S04]  /*4fa0*/  IMAD.U32 R3, RZ, RZ, UR39 ;  /* 0x00000027ff037e24 */ /* 0x001fc8000f8e00ff */
[----:B------:R0:W1:Y:S03]  /*4fb0*/  SYNCS.PHASECHK.TRANS64.TRYWAIT P0, [R3+URZ+0x33400], R0 ;  /* 0x03340000030075a7 */ /* 0x000066000800017f */
[----:B-1----:R-:W-:Y:S05]  /*4fc0*/  @!P0 NANOSLEEP.SYNCS 0x989680 ;  /* 0x009896800000895d */ /* 0x002fea0003900000 */
[----:B------:R-:W1:Y:S02]  /*4fd0*/  @!P0 SYNCS.PHASECHK.TRANS64 P0, [R3+URZ+0x33400], R0 ;  /* 0x03340000030085a7 */ /* 0x000e64000800007f */
[----:B-1----:R-:W-:Y:S05]  /*4fe0*/  @!P0 BRA `(.L_x_1492) ;  /* 0xfffffffc00ec8947 */ /* 0x002fea000383ffff */
[----:B------:R-:W-:Y:S05]  /*4ff0*/  BRA `(.L_x_1491) ;  /* 0x0000006c00e07947 */ /* 0x000fea0003800000 */
.L_x_1490:
[----:B------:R-:W-:Y:S01]  /*5000*/  R2UR UR5, R232 ;  /* 0x00000000e80572ca */ /* 0x000fe200000e0000 */
[----:B------:R-:W-:Y:S01]  /*5010*/  USHF.R.S32.HI UR4, URZ, 0x1f, UR40 ;  /* 0x0000001f3f047899 */ /* 0x000fe20008011428 */
[----:B------:R-:W-:Y:S01]  /*5020*/  ULDC.64 UR6, c[0x0][0x3f8] ;  /* 0x0000fe0000067ab9 */ /* 0x000fe20000000a00 */
[----:B------:R-:W-:Y:S01]  /*5030*/  ULDC.64 UR8, c[0x0][0x408] ;  /* 0x0001020000087ab9 */ /* 0x000fe20000000a00 */
[----:B------:R-:W-:Y:S02]  /*5040*/  IMAD.U32 R26, RZ, RZ, UR6 ;  /* 0x00000006ff1a7e24 */ /* 0x000fe4000f8e00ff */
[----:B------:R-:W-:Y:S02]  /*5050*/  IMAD.U32 R28, RZ, RZ, UR8 ;  /* 0x00000008ff1c7e24 */ /* 0x000fe4000f8e00ff */
[----:B------:R-:W-:-:S05]  /*5060*/  IMAD.WIDE.U32 R26, R26, UR40, RZ ;  /* 0x000000281a1a7c25 */ /* 0x000fca000f8e00ff */
[----:B------:R-:W-:Y:S01]  /*5070*/  ULOP3.LUT UP0, URZ, UR5, 0x1bf, URZ, 0xc0, !UPT ;  /* 0x000001bf053f7892 */ /* 0x000fe2000f80c03f */
[----:B------:R-:W-:Y:S01]  /*5080*/  IMAD.WIDE.U32 R28, R28, UR40, RZ ;  /* 0x000000281c1c7c25 */ /* 0x000fe2000f8e00ff */
[----:B------:R-:W-:Y:S02]  /*5090*/  UIMAD UR5, UR4, UR6, URZ ;  /* 0x00000006040572a4 */ /* 0x000fe4000f8e023f */
[----:B------:R-:W-:Y:S02]  /*50a0*/  UIMAD UR4, UR4, UR8, URZ ;  /* 0x00000008040472a4 */ /* 0x000fe4000f8e023f */
[----:B------:R-:W-:Y:S01]  /*50b0*/  PLOP3.LUT P0, PT, PT, PT, UP0, 0x80, 0x0 ;  /* 0x000000000000781c */ /* 0x000fe20003f0f008 */
[----:B------:R-:W-:Y:S02]  /*50c0*/  UIMAD UR5, UR40, UR7, UR5 ;  /* 0x00000007280572a4 */ /* 0x000fe4000f8e0205 */
[----:B------:R-:W-:-:S04]  /*50d0*/  UIMAD UR4, UR40, UR9, UR4 ;  /* 0x00000009280472a4 */ /* 0x000fc8000f8e0204 */
[----:B------:R-:W-:Y:S02]  /*50e0*/  VIADD R31, R27, UR5 ;  /* 0x000000051b1f7c36 */ /* 0x000fe40008000000 */
[----:B------:R-:W-:-:S04]  /*50f0*/  VIADD R33, R29, UR4 ;  /* 0x000000041d217c36 */ /* 0x000fc80008000000 */
        /* <DEDUP_REMOVED lines=17> */
.L_x_1493:
[----:B------:R-:W-:Y:S01]  /*5210*/  ULDC.U8 UR4, c[0x0][0x410] ;  /* 0x0001040000047ab9 */ /* 0x000fe20000000000 */
[----:B------:R-:W-:Y:S01]  /*5220*/  BSSY B0, `(.L_x_1494) ;  /* 0x00006cd000007945 */ /* 0x000fe20003800000 */
[----:B------:R-:W-:Y:S01]  /*5230*/  ISETP.NE.AND P0, PT, RZ, UR4, PT ;  /* 0x00000004ff007c0c */ /* 0x000fe2000bf05270 */
[----:B------:R-:W-:-:S12]  /*5240*/  VIADD R10, R16, UR45 ;  /* 0x0000002d100a7c36 */ /* 0x000fd80008000000 */
[----:B------:R-:W-:Y:S05]  /*5250*/  @!P0 BRA `(.L_x_1495) ;  /* 0x0000003400a88947 */ /* 0x000fea0003800000 */
[----:B------:R-:W0:Y:S01]  /*5260*/  LDC R21, c[0x0][0x448] ;  /* 0x00011200ff157b82 */ /* 0x000e220000000800 */
[----:B------:R-:W-:Y:S01]  /*5270*/  ULDC.64 UR4, c[0x0][0x3f8] ;  /* 0x0000fe0000047ab9 */ /* 0x000fe20000000a00 */
[----:B------:R-:W-:Y:S01]  /*5280*/  IMAD.MOV.U32 R6, RZ, RZ, R26 ;  /* 0x000000ffff067224 */ /* 0x000fe200078e001a */
[----:B------:R-:W-:Y:S01]  /*5290*/  ULDC.64 UR6, c[0x0][0x408] ;  /* 0x0001020000067ab9 */ /* 0x000fe20000000a00 */
[----:B------:R-:W-:Y:S02]  /*52a0*/  IMAD.MOV.U32 R7, RZ, RZ, R31 ;  /* 0x000000ffff077224 */ /* 0x000fe400078e001f */
[----:B------:R-:W-:Y:S02]  /*52b0*/  IMAD.MOV.U32 R8, RZ, RZ, R28 ;  /* 0x000000ffff087224 */ /* 0x000fe400078e001c */
[----:B------:R-:W-:Y:S02]  /*52c0*/  IMAD.MOV.U32 R9, RZ, RZ, R33 ;  /* 0x000000ffff097224 */ /* 0x000fe400078e0021 */
[----:B------:R-:W-:-:S02]  /*52d0*/  VIADD R59, R24, 0x30 ;  /* 0x00000030183b7836 */ /* 0x000fc40000000000 */
[----:B------:R-:W-:Y:S01]  /*52e0*/  VIADD R61, R24, 0x10 ;  /* 0x00000010183d7836 */ /* 0x000fe20000000000 */
[----:B0-----:R-:W-:-:S13]  /*52f0*/  ISETP.NE.AND P0, PT, R21, 0x1, PT ;  /* 0x000000011500780c */ /* 0x001fda0003f05270 */
[----:B------:R-:W0:Y:S08]  /*5300*/  @P0 LDC R3, c[0x0][0x44c] ;  /* 0x00011300ff030b82 */ /* 0x000e300000000800 */
[----:B------:R-:W1:Y:S01]  /*5310*/  @P0 LDC R5, c[0x0][0x450] ;  /* 0x00011400ff050b82 */ /* 0x000e620000000800 */
[----:B0-----:R-:W-:-:S04]  /*5320*/  @P0 IMAD.HI.U32 R0, R10, R3, RZ ;  /* 0x000000030a000227 */ /* 0x001fc800078e00ff */
[----:B------:R-:W-:Y:S01]  /*5330*/  IMAD.MOV.U32 R3, RZ, RZ, R10 ;  /* 0x000000ffff037224 */ /* 0x000fe200078e000a */
[----:B-1----:R-:W-:-:S04]  /*5340*/  @P0 SHF.R.U32.HI R3, RZ, R5, R0 ;  /* 0x00000005ff030219 */ /* 0x002fc80000011600 */
[----:B------:R-:W-:Y:S01]  /*5350*/  SHF.R.S32.HI R0, RZ, 0x1f, R3 ;  /* 0x0000001fff007819 */ /* 0x000fe20000011403 */
[----:B------:R-:W-:-:S04]  /*5360*/  IMAD.WIDE.U32 R6, R3, UR4, R6 ;  /* 0x0000000403067c25 */ /* 0x000fc8000f8e0006 */
[C---:B------:R-:W-:Y:S02]  /*5370*/  IMAD R4, R0.reuse, UR4, RZ ;  /* 0x0000000400047c24 */ /* 0x040fe4000f8e02ff */
[----:B------:R-:W-:Y:S02]  /*5380*/  IMAD R0, R0, UR6, RZ ;  /* 0x0000000600007c24 */ /* 0x000fe4000f8e02ff */
[----:B------:R-:W-:-:S04]  /*5390*/  IMAD.WIDE.U32 R8, R3, UR6, R8 ;  /* 0x0000000603087c25 */ /* 0x000fc8000f8e0008 */
[C---:B------:R-:W-:Y:S01]  /*53a0*/  IMAD R13, R3.reuse, UR5, R4 ;  /* 0x00000005030d7c24 */ /* 0x040fe2000f8e0204 */
[----:B------:R-:W-:Y:S01]  /*53b0*/  ULDC.64 UR4, c[0x0][0x3e8] ;  /* 0x0000fa0000047ab9 */ /* 0x000fe20000000a00 */
[----:B------:R-:W-:Y:S01]  /*53c0*/  IMAD R11, R3, UR7, R0 ;  /* 0x00000007030b7c24 */ /* 0x000fe2000f8e0200 */
[----:B------:R-:W-:Y:S01]  /*53d0*/  ULDC.64 UR6, c[0x0][0x400] ;  /* 0x0001000000067ab9 */ /* 0x000fe20000000a00 */
[----:B------:R-:W-:Y:S01]  /*53e0*/  IADD3 R3, P0, R6, UR4, RZ ;  /* 0x0000000406037c10 */ /* 0x000fe2000ff1e0ff */
[----:B------:R-:W-:Y:S01]  /*53f0*/  UMOV UR4, 0xffffffff ;  /* 0xffffffff00047882 */ /* 0x000fe20000000000 */
[----:B------:R-:W-:Y:S02]  /*5400*/  IADD3 R5, P1, R8, UR6, RZ ;  /* 0x0000000608057c10 */ /* 0x000fe4000ff3e0ff */
[----:B------:R-:W-:Y:S02]  /*5410*/  IADD3.X R13, R7, UR5, R13, P0, !PT ;  /* 0x00000005070d7c10 */ /* 0x000fe400087fe40d */
[----:B------:R-:W-:Y:S01]  /*5420*/  IADD3.X R4, R9, UR7, R11, P1, !PT ;  /* 0x0000000709047c10 */ /* 0x000fe20008ffe40b */
[----:B------:R-:W-:Y:S08]  /*5430*/  BRA.DIV UR4, `(.L_x_1496) ;  /* 0x00000236043c7947 */ /* 0x000ff0000b800000 */
[----:B------:R0:W1:Y:S04]  /*5440*/  SHFL.IDX PT, R0, R13, RZ, 0x1e1f ;  /* 0x001e1fff0d007589 */ /* 0x00006800000e0000 */
[----:B------:R-:W2:Y:S04]  /*5450*/  SHFL.IDX PT, R3, R3, RZ, 0x1e1f ;  /* 0x001e1fff03037589 */ /* 0x000ea800000e0000 */
[----:B------:R-:W3:Y:S04]  /*5460*/  SHFL.IDX PT, R4, R4, RZ, 0x1e1f ;  /* 0x001e1fff04047589 */ /* 0x000ee800000e0000 */
[----:B------:R0:W4:Y:S02]  /*5470*/  SHFL.IDX PT, R14, R5, RZ, 0x1e1f ;  /* 0x001e1fff050e7589 */ /* 0x00012400000e0000 */
.L_x_1774:
[----:B0-----:R-:W-:Y:S01]  /*5480*/  IMAD R5, R18, R21, RZ ;  /* 0x0000001512057224 */ /* 0x001fe200078e02ff */
[----:B------:R-:W-:Y:S01]  /*5490*/  BSSY B1, `(.L_x_1497) ;  /* 0x000004c000017945 */ /* 0x000fe20003800000 */
[----:B------:R-:W-:Y:S02]  /*54a0*/  CS2R R34, SRZ ;  /* 0x0000000000227805 */ /* 0x000fe4000001ff00 */
[----:B------:R-:W-:Y:S02]  /*54b0*/  CS2R R8, SRZ ;  /* 0x0000000000087805 */ /* 0x000fe4000001ff00 */
[----:B------:R-:W-:Y:S02]  /*54c0*/  CS2R R12, SRZ ;  /* 0x00000000000c7805 */ /* 0x000fe4000001ff00 */
[----:B------:R-:W-:Y:S02]  /*54d0*/  ISETP.GE.AND P0, PT, R10, R5, PT ;  /* 0x000000050a00720c */ /* 0x000fe40003f06270 */
        /* <DEDUP_REMOVED lines=10> */
[----:B------:R-:W-:Y:S01]  /*5580*/  ULDC UR4, c[0x0][0x3f4] ;  /* 0x0000fd0000047ab9 */ /* 0x000fe20000000800 */
[----:B------:R-:W-:Y:S02]  /*5590*/  SHF.R.S32.HI R9, RZ, 0x1f, R61 ;  /* 0x0000001fff097819 */ /* 0x000fe4000001143d */
[----:B------:R-:W-:Y:S02]  /*55a0*/  CS2R R20, SRZ ;  /* 0x0000000000147805 */ /* 0x000fe4000001ff00 */
[----:B------:R-:W-:Y:S02]  /*55b0*/  ISETP.GE.AND P0, PT, R61, UR4, PT ;  /* 0x000000043d007c0c */ /* 0x000fe4000bf06270 */
[----:B------:R-:W-:Y:S02]  /*55c0*/  CS2R R32, SRZ ;  /* 0x0000000000207805 */ /* 0x000fe4000001ff00 */
[----:B------:R-:W-:Y:S02]  /*55d0*/  ISETP.GE.AND P3, PT, R77, UR4, PT ;  /* 0x000000044d007c0c */ /* 0x000fe4000bf66270 */
[----:B------:R-:W-:-:S02]  /*55e0*/  ISETP.GE.AND P2, PT, R59, UR4, PT ;  /* 0x000000043b007c0c */ /* 0x000fc4000bf46270 */
[----:B------:R-:W-:-:S05]  /*55f0*/  SHF.R.S32.HI R15, RZ, 0x1f, R77 ;  /* 0x0000001fff0f7819 */ /* 0x000fca000001144d */
[C---:B--2---:R-:W-:Y:S02]  /*5600*/  @!P0 IADD3 R6, P1, R61.reuse, R3, RZ ;  /* 0x000000033d068210 */ /* 0x044fe40007f3e0ff */
[----:B----4-:R-:W-:-:S03]  /*5610*/  @!P0 IADD3 R8, P4, R61, R14, RZ ;  /* 0x0000000e3d088210 */ /* 0x010fc60007f9e0ff */
[--C-:B-1----:R-:W-:Y:S01]  /*5620*/  @!P0 IMAD.X R7, R0, 0x1, R9.reuse, P1 ;  /* 0x0000000100078824 */ /* 0x102fe200008e0609 */
[----:B------:R-:W-:Y:S01]  /*5630*/  ISETP.GE.AND P1, PT, R43, UR4, PT ;  /* 0x000000042b007c0c */ /* 0x000fe2000bf26270 */
[----:B---3--:R-:W-:Y:S01]  /*5640*/  @!P0 IMAD.X R9, R4, 0x1, R9, P4 ;  /* 0x0000000104098824 */ /* 0x008fe200020e0609 */
[CC--:B------:R-:W-:Y:S02]  /*5650*/  @!P3 IADD3 R34, P4, R77.reuse, R3.reuse, RZ ;  /* 0x000000034d22b210 */ /* 0x0c0fe40007f9e0ff */
[-C--:B------:R-:W-:Y:S01]  /*5660*/  @!P3 IADD3 R36, P5, R77, R14.reuse, RZ ;  /* 0x0000000e4d24b210 */ /* 0x080fe20007fbe0ff */
[----:B------:R-:W5:Y:S01]  /*5670*/  @!P0 LD.E.64 R20, desc[UR46][R6.64] ;  /* 0x0000002e06148980 */ /* 0x000f62000c101b00 */
[----:B------:R-:W-:Y:S01]  /*5680*/  SHF.R.S32.HI R13, RZ, 0x1f, R59 ;  /* 0x0000001fff0d7819 */ /* 0x000fe2000001143b */
[--C-:B------:R-:W-:Y:S01]  /*5690*/  @!P3 IMAD.X R35, R0, 0x1, R15.reuse, P4 ;  /* 0x000000010023b824 */ /* 0x100fe200020e060f */
[C---:B------:R-:W-:Y:S01]  /*56a0*/  @!P2 IADD3 R48, P4, R59.reuse, R3, RZ ;  /* 0x000000033b30a210 */ /* 0x040fe20007f9e0ff */
[----:B------:R0:W5:Y:S01]  /*56b0*/  @!P0 LD.E.64 R32, desc[UR46][R8.64] ;  /* 0x0000002e08208980 */ /* 0x000162000c101b00 */
[----:B------:R-:W-:Y:S01]  /*56c0*/  ISETP.GE.AND P0, PT, R24, UR4, PT ;  /* 0x0000000418007c0c */ /* 0x000fe2000bf06270 */
[----:B------:R-:W-:Y:S01]  /*56d0*/  @!P3 IMAD.X R37, R4, 0x1, R15, P5 ;  /* 0x000000010425b824 */ /* 0x000fe200028e060f */
[----:B------:R-:W-:Y:S01]  /*56e0*/  @!P2 IADD3 R50, P5, R59, R14, RZ ;  /* 0x0000000e3b32a210 */ /* 0x000fe20007fbe0ff */
[----:B------:R-:W-:Y:S01]  /*56f0*/  @!P2 IMAD.X R49, R0, 0x1, R13, P4 ;  /* 0x000000010031a824 */ /* 0x000fe200020e060d */
[----:B------:R-:W-:-:S02]  /*5700*/  SHF.R.S32.HI R11, RZ, 0x1f, R43 ;  /* 0x0000001fff0b7819 */ /* 0x000fc4000001142b */
[----:B------:R-:W-:Y:S02]  /*5710*/  CS2R R30, SRZ ;  /* 0x00000000001e7805 */ /* 0x000fe4000001ff00 */
[C---:B------:R-:W-:Y:S01]  /*5720*/  @!P1 IADD3 R52, P4, R43.reuse, R3, RZ ;  /* 0x000000032b349210 */ /* 0x040fe20007f9e0ff */
[----:B------:R-:W-:Y:S01]  /*5730*/  @!P2 IMAD.X R51, R4, 0x1, R13, P5 ;  /* 0x000000010433a824 */ /* 0x000fe200028e060d */
[----:B------:R-:W-:Y:S02]  /*5740*/  @!P1 IADD3 R54, P5, R43, R14, RZ ;  /* 0x0000000e2b369210 */ /* 0x000fe40007fbe0ff */
[----:B------:R-:W-:Y:S01]  /*5750*/  CS2R R12, SRZ ;  /* 0x00000000000c7805 */ /* 0x000fe2000001ff00 */
[--C-:B------:R-:W-:Y:S01]  /*5760*/  @!P1 IMAD.X R53, R0, 0x1, R11.reuse, P4 ;  /* 0x0000000100359824 */ /* 0x100fe200020e060b */
[----:B------:R-:W-:Y:S01]  /*5770*/  ISETP.GE.AND P4, PT, R76, UR4, PT ;  /* 0x000000044c007c0c */ /* 0x000fe2000bf86270 */
[----:B------:R-:W-:Y:S01]  /*5780*/  @!P1 IMAD.X R55, R4, 0x1, R11, P5 ;  /* 0x0000000104379824 */ /* 0x000fe200028e060b */
[----:B0-----:R-:W-:-:S02]  /*5790*/  @!P0 SHF.R.S32.HI R9, RZ, 0x1f, R24 ;  /* 0x0000001fff098819 */ /* 0x001fc40000011418 */
[----:B------:R0:W5:Y:S01]  /*57a0*/  @!P3 LD.E.64 R12, desc[UR46][R34.64] ;  /* 0x0000002e220cb980 */ /* 0x000162000c101b00 */
[----:B------:R-:W-:Y:S02]  /*57b0*/  @!P0 IADD3 R6, P5, R24, R3, RZ ;  /* 0x0000000318068210 */ /* 0x000fe40007fbe0ff */
[----:B------:R-:W-:Y:S01]  /*57c0*/  SHF.R.S32.HI R11, RZ, 0x1f, R76 ;  /* 0x0000001fff0b7819 */ /* 0x000fe2000001144c */
[----:B------:R1:W5:Y:S02]  /*57d0*/  @!P3 LD.E.64 R30, desc[UR46][R36.64] ;  /* 0x0000002e241eb980 */ /* 0x000364000c101b00 */
[----:B------:R-:W-:Y:S01]  /*57e0*/  @!P0 IMAD.X R7, R0, 0x1, R9, P5 ;  /* 0x0000000100078824 */ /* 0x000fe200028e0609 */
[----:B------:R-:W-:-:S05]  /*57f0*/  @!P0 IADD3 R46, P5, R24, R14, RZ ;  /* 0x0000000e182e8210 */ /* 0x000fca0007fbe0ff */
[----:B------:R-:W-:Y:S01]  /*5800*/  @!P0 IMAD.X R47, R4, 0x1, R9, P5 ;  /* 0x00000001042f8824 */ /* 0x000fe200028e0609 */
[----:B------:R-:W-:-:S05]  /*5810*/  @!P4 IADD3 R56, P5, R76, R3, RZ ;  /* 0x000000034c38c210 */ /* 0x000fca0007fbe0ff */
[--C-:B------:R-:W-:Y:S01]  /*5820*/  @!P4 IMAD.X R57, R0, 0x1, R11.reuse, P5 ;  /* 0x000000010039c824 */ /* 0x100fe200028e060b */
[----:B------:R-:W-:Y:S02]  /*5830*/  @!P4 IADD3 R14, P5, R76, R14, RZ ;  /* 0x0000000e4c0ec210 */ /* 0x000fe40007fbe0ff */
[----:B------:R-:W-:Y:S02]  /*5840*/  CS2R R28, SRZ ;  /* 0x00000000001c7805 */ /* 0x000fe4000001ff00 */
[----:B------:R-:W-:Y:S02]  /*5850*/  CS2R R8, SRZ ;  /* 0x0000000000087805 */ /* 0x000fe4000001ff00 */
[----:B------:R-:W-:Y:S02]  /*5860*/  CS2R R26, SRZ ;  /* 0x00000000001a7805 */ /* 0x000fe4000001ff00 */
[----:B------:R-:W-:Y:S01]  /*5870*/  CS2R R40, SRZ ;  /* 0x0000000000287805 */ /* 0x000fe2000001ff00 */
[----:B------:R-:W-:Y:S01]  /*5880*/  @!P4 IMAD.X R15, R4, 0x1, R11, P5 ;  /* 0x00000001040fc824 */ /* 0x000fe200028e060b */
[----:B------:R-:W-:-:S02]  /*5890*/  CS2R R10, SRZ ;  /* 0x00000000000a7805 */ /* 0x000fc4000001ff00 */
[----:B------:R-:W-:Y:S02]  /*58a0*/  CS2R R44, SRZ ;  /* 0x00000000002c7805 */ /* 0x000fe4000001ff00 */
[----:B0-----:R-:W-:Y:S02]  /*58b0*/  CS2R R34, SRZ ;  /* 0x0000000000227805 */ /* 0x001fe4000001ff00 */
[----:B-1----:R-:W-:Y:S01]  /*58c0*/  CS2R R36, SRZ ;  /* 0x0000000000247805 */ /* 0x002fe2000001ff00 */
[----:B------:R0:W5:Y:S04]  /*58d0*/  @!P2 LD.E.64 R28, desc[UR46][R50.64] ;  /* 0x0000002e321ca980 */ /* 0x000168000c101b00 */
[----:B------:R0:W5:Y:S04]  /*58e0*/  @!P2 LD.E.64 R10, desc[UR46][R48.64] ;  /* 0x0000002e300aa980 */ /* 0x000168000c101b00 */
[----:B------:R0:W5:Y:S04]  /*58f0*/  @!P1 LD.E.64 R8, desc[UR46][R52.64] ;  /* 0x0000002e34089980 */ /* 0x000168000c101b00 */
[----:B------:R0:W5:Y:S04]  /*5900*/  @!P1 LD.E.64 R26, desc[UR46][R54.64] ;  /* 0x0000002e361a9980 */ /* 0x000168000c101b00 */
[----:B------:R0:W5:Y:S04]  /*5910*/  @!P0 LD.E.64 R40, desc[UR46][R6.64] ;  /* 0x0000002e06288980 */ /* 0x000168000c101b00 */
[----:B------:R0:W5:Y:S04]  /*5920*/  @!P0 LD.E.64 R44, desc[UR46][R46.64] ;  /* 0x0000002e2e2c8980 */ /* 0x000168000c101b00 */
[----:B------:R0:W5:Y:S04]  /*5930*/  @!P4 LD.E.64 R34, desc[UR46][R56.64] ;  /* 0x0000002e3822c980 */ /* 0x000168000c101b00 */
[----:B------:R0:W5:Y:S02]  /*5940*/  @!P4 LD.E.64 R36, desc[UR46][R14.64] ;  /* 0x0000002e0e24c980 */ /* 0x000164000c101b00 */
.L_x_1498:
[----:B------:R-:W-:Y:S05]  /*5950*/  BSYNC B1 ;  /* 0x0000000000017941 */ /* 0x000fea0003800000 */
.L_x_1497:
[----:B------:R-:W-:Y:S01]  /*5960*/  ULEA.HI UR4, UR58, UR58, URZ, 0x1 ;  /* 0x0000003a3a047291 */ /* 0x000fe2000f8f083f */
[----:B---3--:R-:W-:-:S03]  /*5970*/  IMAD.U32 R4, RZ, RZ, UR45 ;  /* 0x0000002dff047e24 */ /* 0x008fc6000f8e00ff */
[----:B------:R-:W-:Y:S02]  /*5980*/  ULOP3.LUT UR4, UR4, 0xfffffffe, URZ, 0xc0, !UPT ;  /* 0xfffffffe04047892 */ /* 0x000fe4000f8ec03f */
[----:B--2---:R-:W-:Y:S02]  /*5990*/  VIADDMNMX R3, R5, -R4, 0x80, PT ;  /* 0x0000008005037446 */ /* 0x004fe40003800904 */
[----:B------:R-:W-:Y:S02]  /*59a0*/  UIADD3 UR4, UR58, -UR4, URZ ;  /* 0x800000043a047290 */ /* 0x000fe4000fffe03f */
[----:B------:R-:W-:-:S04]  /*59b0*/  ISETP.GE.AND P1, PT, R16, R3, PT ;  /* 0x000000031000720c */ /* 0x000fc80003f26270 */
[----:B-1----:R-:W-:-:S05]  /*59c0*/  IMAD.U32 R0, RZ, RZ, UR4 ;  /* 0x00000004ff007e24 */ /* 0x002fca000f8e00ff */
[----:B------:R-:W-:-:S04]  /*59d0*/  SHF.L.U32 R0, R0, 0x1f, RZ ;  /* 0x0000001f00007819 */ /* 0x000fc800000006ff */
[----:B------:R-:W1:Y:S02]  /*59e0*/  SYNCS.PHASECHK.TRANS64.TRYWAIT P0, [UR39+0x33400], R0 ;  /* 0x03340000ff0075a7 */ /* 0x000e640008000167 */
[----:B-1----:R-:W-:Y:S05]  /*59f0*/  @!P0 BRA `(.L_x_1499) ;  /* 0x0000023000248947 */ /* 0x002fea0003800000 */
.L_x_1775:
[----:B------:R-:W-:Y:S05]  /*5a00*/  @P1 BRA `(.L_x_1500) ;  /* 0x0000006400381947 */ /* 0x000fea0003800000 */
[----:B-1----:R-:W1:Y:S01]  /*5a10*/  LDC R0, c[0x0][0x3f4] ;  /* 0x0000fd00ff007b82 */ /* 0x002e620000000800 */
[----:B------:R-:W-:Y:S01]  /*5a20*/  LOP3.LUT R42, R42, 0x10, R17, 0xf8, !PT ;  /* 0x000000102a2a7812 */ /* 0x000fe200078ef811 */
[----:B------:R-:W-:Y:S01]  /*5a30*/  BSSY B1, `(.L_x_1501) ;  /* 0x0000083000017945 */ /* 0x000fe20003800000 */
[----:B------:R-:W-:Y:S02]  /*5a40*/  LOP3.LUT P5, RZ, R228, 0x2, RZ, 0xc0, !PT ;  /* 0x00000002e4ff7812 */ /* 0x000fe400078ac0ff */
[----:B------:R-:W-:-:S05]  /*5a50*/  LOP3.LUT R42, R42, R39, RZ, 0x3c, !PT ;  /* 0x000000272a2a7212 */ /* 0x000fca00078e3cff */
[----:B------:R-:W-:-:S04]  /*5a60*/  IMAD.IADD R3, R225, 0x1, R42 ;  /* 0x00000001e1037824 */ /* 0x000fc800078e022a */
[----:B------:R-:W-:Y:S01]  /*5a70*/  VIADD R3, R3, UR39 ;  /* 0x0000002703037c36 */ /* 0x000fe20008000000 */
[-C--:B-1----:R-:W-:Y:S02]  /*5a80*/  ISETP.GE.AND P6, PT, R24, R0.reuse, PT ;  /* 0x000000001800720c */ /* 0x082fe40003fc6270 */
[-C--:B------:R-:W-:Y:S02]  /*5a90*/  ISETP.GE.AND P0, PT, R61, R0.reuse, PT ;  /* 0x000000003d00720c */ /* 0x080fe40003f06270 */
[-C--:B------:R-:W-:Y:S02]  /*5aa0*/  ISETP.GE.AND P1, PT, R77, R0.reuse, PT ;  /* 0x000000004d00720c */ /* 0x080fe40003f26270 */
[-C--:B------:R-:W-:Y:S02]  /*5ab0*/  ISETP.GE.AND P2, PT, R59, R0.reuse, PT ;  /* 0x000000003b00720c */ /* 0x080fe40003f46270 */
[-C--:B------:R-:W-:Y:S02]  /*5ac0*/  ISETP.GE.AND P3, PT, R43, R0.reuse, PT ;  /* 0x000000002b00720c */ /* 0x080fe40003f66270 */
[----:B------:R-:W-:Y:S01]  /*5ad0*/  ISETP.GE.AND P4, PT, R76, R0, PT ;  /* 0x000000004c00720c */ /* 0x000fe20003f86270 */
[----:B------:R-:W-:-:S02]  /*5ae0*/  VIADD R0, R3, 0x20 ;  /* 0x0000002003007836 */ /* 0x000fc40000000000 */
[----:B------:R-:W-:Y:S10]  /*5af0*/  @P6 BRA `(.L_x_1502) ;  /* 0x0000000400d86947 */ /* 0x000ff40003800000 */
[----:B0-----:R-:W0:Y:S01]  /*5b00*/  LDS.128 R4, [R3+0x1e200] ;  /* 0x01e2000003047984 */ /* 0x001e220000000c00 */
[----:B-----5:R-:W-:Y:S02]  /*5b10*/  SHF.R.U32.HI R15, RZ, 0x8, R40 ;  /* 0x00000008ff0f7819 */ /* 0x020fe40000011628 */
[----:B----4-:R-:W-:Y:S02]  /*5b20*/  LOP3.LUT R14, R40, 0xff, RZ, 0xc0, !PT ;  /* 0x000000ff280e7812 */ /* 0x010fe400078ec0ff */
[----:B------:R-:W-:Y:S02]  /*5b30*/  LOP3.LUT R15, R15, 0xff, RZ, 0xc0, !PT ;  /* 0x000000ff0f0f7812 */ /* 0x000fe400078ec0ff */
[----:B------:R-:W-:Y:S02]  /*5b40*/  SHF.R.U32.HI R39, RZ, 0x8, R45 ;  /* 0x00000008ff277819 */ /* 0x000fe4000001162d */
[----:B------:R-:W-:Y:S02]  /*5b50*/  SHF.R.U32.HI R24, RZ, 0x8, R41 ;  /* 0x00000008ff187819 */ /* 0x000fe40000011629 */
[----:B------:R-:W-:-:S02]  /*5b60*/  PRMT R15, R15, 0x7604, R14 ;  /* 0x000076040f0f7816 */ /* 0x000fc4000000000e */
[----:B------:R-:W-:Y:S02]  /*5b70*/  SHF.R.U32.HI R43, RZ, 0x10, R41 ;  /* 0x00000010ff2b7819 */ /* 0x000fe40000011629 */
[----:B------:R-:W-:Y:S02]  /*5b80*/  SHF.R.U32.HI R14, RZ, 0x8, R44 ;  /* 0x00000008ff0e7819 */ /* 0x000fe4000001162c */
[----:B------:R-:W-:Y:S02]  /*5b90*/  LOP3.LUT R38, R45, 0xff, RZ, 0xc0, !PT ;  /* 0x000000ff2d267812 */ /* 0x000fe400078ec0ff */
[----:B------:R-:W-:Y:S02]  /*5ba0*/  LOP3.LUT R39, R39, 0xff, RZ, 0xc0, !PT ;  /* 0x000000ff27277812 */ /* 0x000fe400078ec0ff */
[----:B------:R-:W-:Y:S02]  /*5bb0*/  SHF.R.U32.HI R42, RZ, 0x10, R45 ;  /* 0x00000010ff2a7819 */ /* 0x000fe4000001162d */
[----:B------:R-:W-:-:S02]  /*5bc0*/  LOP3.LUT R17, R41, 0xff, RZ, 0xc0, !PT ;  /* 0x000000ff29117812 */ /* 0x000fc400078ec0ff */
[----:B------:R-:W-:Y:S02]  /*5bd0*/  LOP3.LUT R24, R24, 0xff, RZ, 0xc0, !PT ;  /* 0x000000ff18187812 */ /* 0x000fe400078ec0ff */
[----:B------:R-:W-:Y:S01]  /*5be0*/  LOP3.LUT R25, R14, 0xff, RZ, 0xc0, !PT ;  /* 0x000000ff0e197812 */ /* 0x000fe200078ec0ff */
[----:B------:R-:W-:Y:S01]  /*5bf0*/  IMAD.U32 R14, R43, 0x10000, RZ ;  /* 0x000100002b0e7824 */ /* 0x000fe200078e00ff */
[----:B------:R-:W-:Y:S01]  /*5c00*/  PRMT R38, R39, 0x7604, R38 ;  /* 0x0000760427267816 */ /* 0x000fe20000000026 */
[----:B------:R-:W-:Y:S01]  /*5c10*/  IMAD.U32 R39, R42, 0x10000, RZ ;  /* 0x000100002a277824 */ /* 0x000fe200078e00ff */
[----:B------:R-:W-:Y:S02]  /*5c20*/  PRMT R17, R24, 0x7604, R17 ;  /* 0x0000760418117816 */ /* 0x000fe40000000011 */
[----:B------:R-:W-:Y:S02]  /*5c30*/  LOP3.LUT R15, R15, 0xff0000, R40, 0xf8, !PT ;  /* 0x00ff00000f0f7812 */ /* 0x000fe400078ef828 */
[----:B------:R-:W-:-:S02]  /*5c40*/  LOP3.LUT R17, R17, 0xff0000, R14, 0xf8, !PT ;  /* 0x00ff000011117812 */ /* 0x000fc400078ef80e */
[----:B------:R-:W-:Y:S02]  /*5c50*/  LOP3.LUT R39, R38, 0xff0000, R39, 0xf8, !PT ;  /* 0x00ff000026277812 */ /* 0x000fe400078ef827 */
[----:B------:R-:W-:Y:S02]  /*5c60*/  LOP3.LUT R38, R15, 0xff000000, R40, 0xf8, !PT ;  /* 0xff0000000f267812 */ /* 0x000fe400078ef828 */
[----:B------:R-:W-:Y:S02]  /*5c70*/  LOP3.LUT R40, R17, 0xff000000, R41, 0xf8, !PT ;  /* 0xff00000011287812 */ /* 0x000fe400078ef829 */
[----:B------:R-:W-:Y:S02]  /*5c80*/  LOP3.LUT R42, R39, 0xff000000, R45, 0xf8, !PT ;  /* 0xff000000272a7812 */ /* 0x000fe400078ef82d */
[----:B------:R-:W-:Y:S02]  /*5c90*/  LOP3.LUT R24, R44, 0xff, RZ, 0xc0, !PT ;  /* 0x000000ff2c187812 */ /* 0x000fe400078ec0ff */
[----:B0-----:R-:W-:-:S02]  /*5ca0*/  F2FP.F16.E4M3.UNPACK_B R14, R6.H1 ;  /* 0x00000006ff0e723e */ /* 0x001fc400030006ff */
[----:B------:R-:W-:Y:S02]  /*5cb0*/  F2FP.F16.E4M3.UNPACK_B R39, R40 ;  /* 0x00000028ff27723e */ /* 0x000fe400020006ff */
[----:B------:R-:W-:Y:S02]  /*5cc0*/  F2FP.F16.E4M3.UNPACK_B R43, R42 ;  /* 0x0000002aff2b723e */ /* 0x000fe400020006ff */
[----:B------:R-:W-:Y:S01]  /*5cd0*/  PRMT R25, R25, 0x7604, R24 ;  /* 0x0000760419197816 */ /* 0x000fe20000000018 */
[--C-:B------:R-:W-:Y:S01]  /*5ce0*/  HADD2.F32 R24, -RZ, R14.reuse.H0_H0 ;  /* 0x2000000eff187230 */ /* 0x100fe20000004100 */
[----:B------:R-:W-:Y:S01]  /*5cf0*/  F2FP.F16.E4M3.UNPACK_B R17, R6 ;  /* 0x00000006ff11723e */ /* 0x000fe200020006ff */
[----:B------:R-:W-:Y:S01]  /*5d00*/  HADD2.F32 R14, -RZ, R14.H1_H1 ;  /* 0x3000000eff0e7230 */ /* 0x000fe20000004100 */
[--C-:B------:R-:W-:Y:S01]  /*5d10*/  LOP3.LUT R25, R25, 0xff0000, R44.reuse, 0xf8, !PT ;  /* 0x00ff000019197812 */ /* 0x100fe200078ef82c */
[----:B------:R-:W-:Y:S01]  /*5d20*/  HADD2.F32 R41, -RZ, R39.H1_H1 ;  /* 0x30000027ff297230 */ /* 0x000fe20000004100 */
[----:B------:R-:W-:Y:S01]  /*5d30*/  F2FP.F16.E4M3.UNPACK_B R15, R5.H1 ;  /* 0x00000005ff0f723e */ /* 0x000fe200030006ff */
[----:B------:R-:W-:Y:S01]  /*5d40*/  HADD2.F32 R45, -RZ, R43.H1_H1 ;  /* 0x3000002bff2d7230 */ /* 0x000fe20000004100 */
[----:B------:R-:W-:-:S02]  /*5d50*/  LOP3.LUT R44, R25, 0xff000000, R44, 0xf8, !PT ;  /* 0xff000000192c7812 */ /* 0x000fc400078ef82c */
[C---:B------:R-:W-:Y:S01]  /*5d60*/  FMUL.FTZ R46, R14.reuse, R41 ;  /* 0x000000290e2e7220 */ /* 0x040fe20000410000 */
[----:B------:R-:W-:Y:S01]  /*5d70*/  F2FP.F16.E4M3.UNPACK_B R25, R7 ;  /* 0x00000007ff19723e */ /* 0x000fe200020006ff */
[----:B------:R-:W-:Y:S01]  /*5d80*/  FMUL.FTZ R47, R14, R45 ;  /* 0x0000002d0e2f7220 */ /* 0x000fe20000410000 */
[----:B------:R-:W-:Y:S01]  /*5d90*/  F2FP.F16.E4M3.UNPACK_B R14, R5 ;  /* 0x00000005ff0e723e */ /* 0x000fe200020006ff */
[C---:B------:R-:W-:Y:S01]  /*5da0*/  FFMA.FTZ R52, R24.reuse, R45, R46 ;  /* 0x0000002d18347223 */ /* 0x040fe2000001002e */
[----:B------:R-:W-:Y:S02]  /*5db0*/  HADD2.F32 R46, -RZ, R43.H0_H0 ;  /* 0x2000002bff2e7230 */ /* 0x000fe40000004100 */
[----:B------:R-:W-:Y:S01]  /*5dc0*/  FFMA.FTZ R47, R24, R41, -R47 ;  /* 0x00000029182f7223 */ /* 0x000fe2000001082f */
[----:B------:R-:W-:Y:S01]  /*5dd0*/  HADD2.F32 R5, -RZ, R17.H1_H1 ;  /* 0x30000011ff057230 */ /* 0x000fe20000004100 */
[----:B------:R-:W-:Y:S01]  /*5de0*/  F2FP.F16.E4M3.UNPACK_B R42, R42.H1 ;  /* 0x0000002aff2a723e */ /* 0x000fe200030006ff */
[----:B------:R-:W-:Y:S01]  /*5df0*/  HADD2.F32 R24, -RZ, R39.H0_H0 ;  /* 0x20000027ff187230 */ /* 0x000fe20000004100 */
[----:B------:R-:W-:Y:S01]  /*5e00*/  F2FP.F16.E4M3.UNPACK_B R40, R40.H1 ;  /* 0x00000028ff28723e */ /* 0x000fe200030006ff */
[----:B------:R-:W-:-:S02]  /*5e10*/  HADD2.F32 R17, -RZ, R17.H0_H0 ;  /* 0x20000011ff117230 */ /* 0x000fc40000004100 */
[C---:B------:R-:W-:Y:S01]  /*5e20*/  FMUL.FTZ R50, R5.reuse, R46 ;  /* 0x0000002e05327220 */ /* 0x040fe20000410000 */
[----:B------:R-:W-:Y:S01]  /*5e30*/  F2FP.F16.E4M3.UNPACK_B R7, R7.H1 ;  /* 0x00000007ff07723e */ /* 0x000fe200030006ff */
[-C--:B------:R-:W-:Y:S01]  /*5e40*/  FMUL.FTZ R39, R5, R24.reuse ;  /* 0x0000001805277220 */ /* 0x080fe20000410000 */
[--C-:B------:R-:W-:Y:S02]  /*5e50*/  HADD2.F32 R5, -RZ, R25.reuse.H1_H1 ;  /* 0x30000019ff057230 */ /* 0x100fe40000004100 */
[C---:B------:R-:W-:Y:S01]  /*5e60*/  FFMA.FTZ R50, R17.reuse, R24, -R50 ;  /* 0x0000001811327223 */ /* 0x040fe20000010832 */
[----:B------:R-:W-:Y:S02]  /*5e70*/  HADD2.F32 R48, -RZ, R42.H0_H0 ;  /* 0x2000002aff307230 */ /* 0x000fe40000004100 */
[----:B------:R-:W-:Y:S01]  /*5e80*/  FFMA.FTZ R43, R17, R46, R39 ;  /* 0x0000002e112b7223 */ /* 0x000fe20000010027 */
[----:B------:R-:W-:Y:S01]  /*5e90*/  HADD2.F32 R24, -RZ, R40.H0_H0 ;  /* 0x20000028ff187230 */ /* 0x000fe20000004100 */
[----:B------:R-:W-:Y:S01]  /*5ea0*/  F2FP.F16.E4M3.UNPACK_B R6, R4 ;  /* 0x00000004ff06723e */ /* 0x000fe200020006ff */
[----:B------:R-:W-:-:S02]  /*5eb0*/  HADD2.F32 R25, -RZ, R25.H0_H0 ;  /* 0x20000019ff197230 */ /* 0x000fc40000004100 */
[C---:B------:R-:W-:Y:S01]  /*5ec0*/  FMUL.FTZ R46, R5.reuse, R48 ;  /* 0x00000030052e7220 */ /* 0x040fe20000410000 */
[----:B------:R-:W-:Y:S02]  /*5ed0*/  HADD2.F32 R42, -RZ, R42.H1_H1 ;  /* 0x3000002aff2a7230 */ /* 0x000fe40000004100 */
[-C--:B------:R-:W-:Y:S01]  /*5ee0*/  FMUL.FTZ R54, R5, R24.reuse ;  /* 0x0000001805367220 */ /* 0x080fe20000410000 */
[--C-:B------:R-:W-:Y:S02]  /*5ef0*/  HADD2.F32 R17, -RZ, R7.reuse.H1_H1 ;  /* 0x30000007ff117230 */ /* 0x100fe40000004100 */
[----:B------:R-:W-:Y:S01]  /*5f00*/  FFMA.FTZ R45, R25, R24, -R46 ;  /* 0x00000018192d7223 */ /* 0x000fe2000001082e */
[----:B------:R-:W-:Y:S01]  /*5f10*/  HADD2.F32 R40, -RZ, R40.H1_H1 ;  /* 0x30000028ff287230 */ /* 0x000fe20000004100 */
[----:B------:R-:W-:Y:S01]  /*5f20*/  F2FP.F16.E4M3.UNPACK_B R24, R44 ;  /* 0x0000002cff18723e */ /* 0x000fe200020006ff */
[----:B------:R-:W-:Y:S02]  /*5f30*/  HADD2.F32 R5, -RZ, R7.H0_H0 ;  /* 0x20000007ff057230 */ /* 0x000fe40000004100 */
[C---:B------:R-:W-:Y:S01]  /*5f40*/  FMUL.FTZ R46, R17.reuse, R42 ;  /* 0x0000002a112e7220 */ /* 0x040fe20000410000 */
[----:B------:R-:W-:Y:S01]  /*5f50*/  F2FP.F16.E4M3.UNPACK_B R4, R4.H1 ;  /* 0x00000004ff04723e */ /* 0x000fe200030006ff */
[----:B------:R-:W-:Y:S01]  /*5f60*/  FMUL.FTZ R56, R17, R40 ;  /* 0x0000002811387220 */ /* 0x000fe20000410000 */
[----:B------:R-:W-:Y:S01]  /*5f70*/  F2FP.F16.E4M3.UNPACK_B R17, R38 ;  /* 0x00000026ff11723e */ /* 0x000fe200020006ff */
[----:B------:R-:W-:Y:S01]  /*5f80*/  FFMA.FTZ R54, R25, R48, R54 ;  /* 0x0000003019367223 */ /* 0x000fe20000010036 */
[----:B------:R-:W-:Y:S01]  /*5f90*/  FFMA.FTZ R48, R5, R40, -R46 ;  /* 0x0000002805307223 */ /* 0x000fe2000001082e */
[----:B------:R-:W-:-:S02]  /*5fa0*/  HADD2.F32 R40, -RZ, R24.H1_H1 ;  /* 0x30000018ff287230 */ /* 0x000fc40000004100 */
[----:B------:R-:W-:Y:S01]  /*5fb0*/  FFMA.FTZ R49, R5, R42, R56 ;  /* 0x0000002a05317223 */ /* 0x000fe20000010038 */
[----:B------:R-:W-:Y:S01]  /*5fc0*/  HADD2.F32 R25, -RZ, R24.H0_H0 ;  /* 0x20000018ff197230 */ /* 0x000fe20000004100 */
[----:B------:R-:W-:Y:S01]  /*5fd0*/  F2FP.F16.E4M3.UNPACK_B R38, R38.H1 ;  /* 0x00000026ff26723e */ /* 0x000fe200030006ff */
[--C-:B------:R-:W-:Y:S01]  /*5fe0*/  HADD2.F32 R7, -RZ, R4.reuse.H1_H1 ;  /* 0x30000004ff077230 */ /* 0x100fe20000004100 */
[----:B------:R-:W-:Y:S01]  /*5ff0*/  F2FP.F16.E4M3.UNPACK_B R44, R44.H1 ;  /* 0x0000002cff2c723e */ /* 0x000fe200030006ff */
[----:B------:R-:W-:Y:S01]  /*6000*/  HADD2.F32 R24, -RZ, R17.H1_H1 ;  /* 0x30000011ff187230 */ /* 0x000fe20000004100 */
[----:B------:R-:W-:Y:S01]  /*6010*/  F2FP.SATFINITE.E4M3.F32.PACK_AB_MERGE_C R47, R52, R47, RZ ;  /* 0x0000002f342f723e */ /* 0x000fe200048070ff */
[----:B------:R-:W-:Y:S02]  /*6020*/  HADD2.F32 R5, -RZ, R4.H0_H0 ;  /* 0x20000004ff057230 */ /* 0x000fe40000004100 */
[----:B------:R-:W-:Y:S01]  /*6030*/  FMUL.FTZ R42, R7, R40 ;  /* 0x00000028072a7220 */ /* 0x000fe20000410000 */
[----:B------:R-:W-:-:S02]  /*6040*/  HADD2.F32 R4, -RZ, R6.H1_H1 ;  /* 0x30000006ff047230 */ /* 0x000fc40000004100 */
[-C--:B------:R-:W-:Y:S01]  /*6050*/  FMUL.FTZ R46, R7, R24.reuse ;  /* 0x00000018072e7220 */ /* 0x080fe20000410000 */
[----:B------:R-:W-:Y:S02]  /*6060*/  HADD2.F32 R17, -RZ, R17.H0_H0 ;  /* 0x20000011ff117230 */ /* 0x000fe40000004100 */
[C---:B------:R-:W-:Y:S01]  /*6070*/  FFMA.FTZ R42, R5.reuse, R24, -R42 ;  /* 0x00000018052a7223 */ /* 0x040fe2000001082a */
[----:B------:R-:W-:Y:S02]  /*6080*/  HADD2.F32 R6, -RZ, R6.H0_H0 ;  /* 0x20000006ff067230 */ /* 0x000fe40000004100 */
[C---:B------:R-:W-:Y:S01]  /*6090*/  FMUL.FTZ R7, R4.reuse, R25 ;  /* 0x0000001904077220 */ /* 0x040fe20000410000 */
[----:B------:R-:W-:Y:S01]  /*60a0*/  FFMA.FTZ R41, R5, R40, R46 ;  /* 0x0000002805297223 */ /* 0x000fe2000001002e */
[-C--:B------:R-:W-:Y:S01]  /*60b0*/  FMUL.FTZ R4, R4, R17.reuse ;  /* 0x0000001104047220 */ /* 0x080fe20000410000 */
[----:B------:R-:W-:Y:S02]  /*60c0*/  HADD2.F32 R5, -RZ, R15.H1_H1 ;  /* 0x3000000fff057230 */ /* 0x000fe40000004100 */
[----:B------:R-:W-:Y:S01]  /*60d0*/  FFMA.FTZ R39, R6, R17, -R7 ;  /* 0x0000001106277223 */ /* 0x000fe20000010807 */
[----:B------:R-:W-:-:S02]  /*60e0*/  HADD2.F32 R24, -RZ, R44.H1_H1 ;  /* 0x3000002cff187230 */ /* 0x000fc40000004100 */
[----:B------:R-:W-:Y:S01]  /*60f0*/  FFMA.FTZ R40, R6, R25, R4 ;  /* 0x0000001906287223 */ /* 0x000fe20000010004 */
[----:B------:R-:W-:Y:S01]  /*6100*/  HADD2.F32 R6, -RZ, R38.H1_H1 ;  /* 0x30000026ff067230 */ /* 0x000fe20000004100 */
[----:B------:R-:W-:Y:S01]  /*6110*/  F2FP.SATFINITE.E4M3.F32.PACK_AB_MERGE_C R41, R41, R42, RZ ;  /* 0x0000002a2929723e */ /* 0x000fe200048070ff */
[----:B------:R-:W-:Y:S01]  /*6120*/  HADD2.F32 R17, -RZ, R44.H0_H0 ;  /* 0x2000002cff117230 */ /* 0x000fe20000004100 */
[----:B------:R-:W-:Y:S01]  /*6130*/  F2FP.SATFINITE.E4M3.F32.PACK_AB_MERGE_C R48, R49, R48, RZ ;  /* 0x000000303130723e */ /* 0x000fe200048070ff */
[----:B------:R-:W-:Y:S02]  /*6140*/  HADD2.F32 R4, -RZ, R14.H1_H1 ;  /* 0x3000000eff047230 */ /* 0x000fe40000004100 */
[C---:B------:R-:W-:Y:S01]  /*6150*/  FMUL.FTZ R25, R5.reuse, R6 ;  /* 0x0000000605197220 */ /* 0x040fe20000410000 */
[----:B------:R-:W-:Y:S02]  /*6160*/  HADD2.F32 R7, -RZ, R38.H0_H0 ;  /* 0x20000026ff077230 */ /* 0x000fe40000004100 */
[----:B------:R-:W-:Y:S01]  /*6170*/  FMUL.FTZ R38, R5, R24 ;  /* 0x0000001805267220 */ /* 0x000fe20000410000 */
[----:B------:R-:W-:-:S02]  /*6180*/  HADD2.F32 R15, -RZ, R15.H0_H0 ;  /* 0x2000000fff0f7230 */ /* 0x000fc40000004100 */
[C---:B------:R-:W-:Y:S01]  /*6190*/  FMUL.FTZ R5, R4.reuse, R17 ;  /* 0x0000001104057220 */ /* 0x040fe20000410000 */
[----:B------:R-:W-:Y:S02]  /*61a0*/  HADD2.F32 R14, -RZ, R14.H0_H0 ;  /* 0x2000000eff0e7230 */ /* 0x000fe40000004100 */
[-C--:B------:R-:W-:Y:S01]  /*61b0*/  FMUL.FTZ R4, R4, R7.reuse ;  /* 0x0000000704047220 */ /* 0x080fe20000410000 */
[----:B------:R-:W-:Y:S01]  /*61c0*/  F2FP.SATFINITE.E4M3.F32.PACK_AB_MERGE_C R42, R43, R50, R47 ;  /* 0x000000322b2a723e */ /* 0x000fe2000480702f */
[C---:B------:R-:W-:Y:S01]  /*61d0*/  FFMA.FTZ R38, R15.reuse, R6, -R38 ;  /* 0x000000060f267223 */ /* 0x040fe20000010826 */
[----:B------:R-:W-:Y:S01]  /*61e0*/  FFMA.FTZ R25, R15, R24, R25 ;  /* 0x000000180f197223 */ /* 0x000fe20000010019 */
[C---:B------:R-:W-:Y:S01]  /*61f0*/  FFMA.FTZ R5, R14.reuse, R7, -R5 ;  /* 0x000000070e057223 */ /* 0x040fe20000010805 */
[----:B------:R-:W-:Y:S01]  /*6200*/  FFMA.FTZ R4, R14, R17, R4 ;  /* 0x000000110e047223 */ /* 0x000fe20000010004 */
[----:B------:R-:W-:Y:S02]  /*6210*/  F2FP.SATFINITE.E4M3.F32.PACK_AB_MERGE_C R40, R40, R39, R41 ;  /* 0x000000272828723e */ /* 0x000fe40004807029 */
[----:B------:R-:W-:-:S02]  /*6220*/  F2FP.SATFINITE.E4M3.F32.PACK_AB_MERGE_C R25, R25, R38, RZ ;  /* 0x000000261919723e */ /* 0x000fc400048070ff */
[----:B------:R-:W-:Y:S02]  /*6230*/  F2FP.SATFINITE.E4M3.F32.PACK_AB_MERGE_C R43, R54, R45, R48 ;  /* 0x0000002d362b723e */ /* 0x000fe40004807030 */
[----:B------:R-:W-:-:S05]  /*6240*/  F2FP.SATFINITE.E4M3.F32.PACK_AB_MERGE_C R41, R4, R5, R25 ;  /* 0x000000050429723e */ /* 0x000fca0004807019 */
[----:B------:R1:W-:Y:S02]  /*6250*/  STS.128 [R3+0x1e200], R40 ;  /* 0x01e2002803007388 */ /* 0x0003e40000000c00 */
.L_x_1502:
[----:B------:R-:W-:Y:S05]  /*6260*/  BSYNC B1 ;  /* 0x0000000000017941 */ /* 0x000fea0003800000 */
.L_x_1501:
[----:B------:R-:W-:Y:S01]  /*6270*/  BSSY B1, `(.L_x_1503) ;  /* 0x000007d000017945 */ /* 0x000fe20003800000 */
[----:B------:R-:W-:-:S03]  /*6280*/  @P5 VIADD R0, R3, 0xffffffe0 ;  /* 0xffffffe003005836 */ /* 0x000fc60000000000 */
[----:B------:R-:W-:Y:S05]  /*6290*/  @P0 BRA `(.L_x_1504) ;  /* 0x0000000400e80947 */ /* 0x000fea0003800000 */
[----:B0-----:R-:W0:Y:S01]  /*62a0*/  LDS.128 R4, [R0+0x1e200] ;  /* 0x01e2000000047984 */ /* 0x001e220000000c00 */
[----:B-----5:R-:W-:Y:S02]  /*62b0*/  SHF.R.U32.HI R17, RZ, 0x8, R21 ;  /* 0x00000008ff117819 */ /* 0x020fe40000011615 */
[----:B------:R-:W-:Y:S02]  /*62c0*/  SHF.R.U32.HI R39, RZ, 0x8, R33 ;  /* 0x00000008ff277819 */ /* 0x000fe40000011621 */
[----:B------:R-:W-:Y:S02]  /*62d0*/  SHF.R.U32.HI R25, RZ, 0x8, R32 ;  /* 0x00000008ff197819 */ /* 0x000fe40000011620 */
[----:B------:R-:W-:Y:S02]  /*62e0*/  LOP3.LUT R24, R21, 0xff, RZ, 0xc0, !PT ;  /* 0x000000ff15187812 */ /* 0x000fe400078ec0ff */
[----:B-1----:R-:W-:Y:S02]  /*62f0*/  LOP3.LUT R40, R33, 0xff, RZ, 0xc0, !PT ;  /* 0x000000ff21287812 */ /* 0x002fe400078ec0ff */
[----:B------:R-:W-:-:S02]  /*6300*/  LOP3.LUT R17, R17, 0xff, RZ, 0xc0, !PT ;  /* 0x000000ff11117812 */ /* 0x000fc400078ec0ff */
[----:B------:R-:W-:Y:S02]  /*6310*/  LOP3.LUT R39, R39, 0xff, RZ, 0xc0, !PT ;  /* 0x000000ff27277812 */ /* 0x000fe400078ec0ff */
[----:B----4-:R-:W-:Y:S02]  /*6320*/  SHF.R.U32.HI R14, RZ, 0x8, R20 ;  /* 0x00000008ff0e7819 */ /* 0x010fe40000011614 */
[----:B------:R-:W-:Y:S02]  /*6330*/  LOP3.LUT R38, R32, 0xff, RZ, 0xc0, !PT ;  /* 0x000000ff20267812 */ /* 0x000fe400078ec0ff */
[----:B------:R-:W-:Y:S02]  /*6340*/  LOP3.LUT R25, R25, 0xff, RZ, 0xc0, !PT ;  /* 0x000000ff19197812 */ /* 0x000fe400078ec0ff */
[----:B------:R-:W-:Y:S02]  /*6350*/  PRMT R24, R17, 0x7604, R24 ;  /* 0x0000760411187816 */ /* 0x000fe40000000018 */
[----:B------:R-:W-:-:S02]  /*6360*/  PRMT R40, R39, 0x7604, R40 ;  /* 0x0000760427287816 */ /* 0x000fc40000000028 */
[----:B------:R-:W-:Y:S02]  /*6370*/  SHF.R.U32.HI R17, RZ, 0x10, R21 ;  /* 0x00000010ff117819 */ /* 0x000fe40000011615 */
        /* <DEDUP_REMOVED lines=8> */
[----:B------:R-:W-:Y:S02]  /*6400*/  SHF.R.U32.HI R14, RZ, 0x10, R20 ;  /* 0x00000010ff0e7819 */ /* 0x000fe40000011614 */
[----:B------:R-:W-:Y:S02]  /*6410*/  LOP3.LUT R25, R25, 0xff, RZ, 0xc0, !PT ;  /* 0x000000ff19197812 */ /* 0x000fe400078ec0ff */
[----:B------:R-:W-:-:S02]  /*6420*/  PRMT R17, R17, 0x7054, R24 ;  /* 0x0000705411117816 */ /* 0x000fc40000000018 */
[----:B------:R-:W-:Y:S02]  /*6430*/  PRMT R41, R39, 0x7054, R40 ;  /* 0x0000705427297816 */ /* 0x000fe40000000028 */
[----:B------:R-:W-:Y:S02]  /*6440*/  LOP3.LUT R14, R14, 0xff, RZ, 0xc0, !PT ;  /* 0x000000ff0e0e7812 */ /* 0x000fe400078ec0ff */
[----:B------:R-:W-:Y:S02]  /*6450*/  PRMT R39, R25, 0x7054, R38 ;  /* 0x0000705419277816 */ /* 0x000fe40000000026 */
[----:B------:R-:W-:Y:S02]  /*6460*/  LOP3.LUT R41, R41, 0xff000000, R33, 0xf8, !PT ;  /* 0xff00000029297812 */ /* 0x000fe400078ef821 */
[----:B------:R-:W-:Y:S02]  /*6470*/  LOP3.LUT R25, R17, 0xff000000, R21, 0xf8, !PT ;  /* 0xff00000011197812 */ /* 0x000fe400078ef815 */
[----:B------:R-:W-:-:S02]  /*6480*/  PRMT R15, R14, 0x7054, R15 ;  /* 0x000070540e0f7816 */ /* 0x000fc4000000000f */
[-C--:B0-----:R-:W-:Y:S02]  /*6490*/  F2FP.F16.E4M3.UNPACK_B R14, R6.reuse.H1 ;  /* 0x00000006ff0e723e */ /* 0x081fe400030006ff */
[----:B------:R-:W-:Y:S02]  /*64a0*/  LOP3.LUT R39, R39, 0xff000000, R32, 0xf8, !PT ;  /* 0xff00000027277812 */ /* 0x000fe400078ef820 */
[----:B------:R-:W-:Y:S02]  /*64b0*/  F2FP.F16.E4M3.UNPACK_B R38, R41 ;  /* 0x00000029ff26723e */ /* 0x000fe400020006ff */
[----:B------:R-:W-:Y:S02]  /*64c0*/  F2FP.F16.E4M3.UNPACK_B R32, R25 ;  /* 0x00000019ff20723e */ /* 0x000fe400020006ff */
[----:B------:R-:W-:Y:S01]  /*64d0*/  LOP3.LUT R24, R15, 0xff000000, R20, 0xf8, !PT ;  /* 0xff0000000f187812 */ /* 0x000fe200078ef814 */
[--C-:B------:R-:W-:Y:S01]  /*64e0*/  HADD2.F32 R20, -RZ, R14.reuse.H0_H0 ;  /* 0x2000000eff147230 */ /* 0x100fe20000004100 */
[----:B------:R-:W-:Y:S01]  /*64f0*/  F2FP.F16.E4M3.UNPACK_B R17, R6 ;  /* 0x00000006ff11723e */ /* 0x000fe200020006ff */
[----:B------:R-:W-:Y:S01]  /*6500*/  HADD2.F32 R14, -RZ, R14.H1_H1 ;  /* 0x3000000eff0e7230 */ /* 0x000fe20000004100 */
[----:B------:R-:W-:Y:S01]  /*6510*/  F2FP.F16.E4M3.UNPACK_B R15, R5.H1 ;  /* 0x00000005ff0f723e */ /* 0x000fe200030006ff */
[----:B------:R-:W-:Y:S01]  /*6520*/  HADD2.F32 R43, -RZ, R38.H1_H1 ;  /* 0x30000026ff2b7230 */ /* 0x000fe20000004100 */
[----:B------:R-:W-:Y:S01]  /*6530*/  F2FP.F16.E4M3.UNPACK_B R21, R7 ;  /* 0x00000007ff15723e */ /* 0x000fe200020006ff */
[----:B------:R-:W-:Y:S01]  /*6540*/  HADD2.F32 R33, -RZ, R32.H1_H1 ;  /* 0x30000020ff217230 */ /* 0x000fe20000004100 */
[----:B------:R-:W-:Y:S01]  /*6550*/  F2FP.F16.E4M3.UNPACK_B R41, R41.H1 ;  /* 0x00000029ff29723e */ /* 0x000fe200030006ff */
[----:B------:R-:W-:-:S02]  /*6560*/  HADD2.F32 R38, -RZ, R38.H0_H0 ;  /* 0x20000026ff267230 */ /* 0x000fc40000004100 */
[C---:B------:R-:W-:Y:S01]  /*6570*/  FMUL.FTZ R45, R14.reuse, R43 ;  /* 0x0000002b0e2d7220 */ /* 0x040fe20000410000 */
[----:B------:R-:W-:Y:S02]  /*6580*/  HADD2.F32 R32, -RZ, R32.H0_H0 ;  /* 0x20000020ff207230 */ /* 0x000fe40000004100 */
[----:B------:R-:W-:Y:S01]  /*6590*/  FMUL.FTZ R40, R14, R33 ;  /* 0x000000210e287220 */ /* 0x000fe20000410000 */
[----:B------:R-:W-:Y:S01]  /*65a0*/  F2FP.F16.E4M3.UNPACK_B R14, R5 ;  /* 0x00000005ff0e723e */ /* 0x000fe200020006ff */
[--C-:B------:R-:W-:Y:S02]  /*65b0*/  HADD2.F32 R5, -RZ, R17.reuse.H1_H1 ;  /* 0x30000011ff057230 */ /* 0x100fe40000004100 */
[C---:B------:R-:W-:Y:S01]  /*65c0*/  FFMA.FTZ R45, R20.reuse, R33, -R45 ;  /* 0x00000021142d7223 */ /* 0x040fe2000001082d */
[----:B------:R-:W-:Y:S01]  /*65d0*/  FFMA.FTZ R44, R20, R43, R40 ;  /* 0x0000002b142c7223 */ /* 0x000fe20000010028 */
[----:B------:R-:W-:Y:S01]  /*65e0*/  HADD2.F32 R17, -RZ, R17.H0_H0 ;  /* 0x20000011ff117230 */ /* 0x000fe20000004100 */
[----:B------:R-:W-:Y:S01]  /*65f0*/  F2FP.F16.E4M3.UNPACK_B R25, R25.H1 ;  /* 0x00000019ff19723e */ /* 0x000fe200030006ff */
[C---:B------:R-:W-:Y:S01]  /*6600*/  FMUL.FTZ R20, R5.reuse, R38 ;  /* 0x0000002605147220 */ /* 0x040fe20000410000 */
[----:B------:R-:W-:Y:S01]  /*6610*/  FMUL.FTZ R43, R5, R32 ;  /* 0x00000020052b7220 */ /* 0x000fe20000410000 */
[----:B------:R-:W-:Y:S01]  /*6620*/  HADD2.F32 R5, -RZ, R21.H1_H1 ;  /* 0x30000015ff057230 */ /* 0x000fe20000004100 */
[----:B------:R-:W-:Y:S01]  /*6630*/  F2FP.F16.E4M3.UNPACK_B R7, R7.H1 ;  /* 0x00000007ff07723e */ /* 0x000fe200030006ff */
[----:B------:R-:W-:-:S02]  /*6640*/  HADD2.F32 R40, -RZ, R41.H0_H0 ;  /* 0x20000029ff287230 */ /* 0x000fc40000004100 */
[C---:B------:R-:W-:Y:S01]  /*6650*/  FFMA.FTZ R33, R17.reuse, R32, -R20 ;  /* 0x0000002011217223 */ /* 0x040fe20000010814 */
[----:B------:R-:W-:Y:S02]  /*6660*/  HADD2.F32 R20, -RZ, R25.H0_H0 ;  /* 0x20000019ff147230 */ /* 0x000fe40000004100 */
[----:B------:R-:W-:Y:S01]  /*6670*/  FFMA.FTZ R42, R17, R38, R43 ;  /* 0x00000026112a7223 */ /* 0x000fe2000001002b */
        /* <DEDUP_REMOVED lines=8> */
[----:B------:R-:W-:Y:S01]  /*6700*/  F2FP.F16.E4M3.UNPACK_B R6, R4 ;  /* 0x00000004ff06723e */ /* 0x000fe200020006ff */
[----:B------:R-:W-:Y:S02]  /*6710*/  HADD2.F32 R5, -RZ, R7.H0_H0 ;  /* 0x20000007ff057230 */ /* 0x000fe40000004100 */
[C---:B------:R-:W-:Y:S01]  /*6720*/  FMUL.FTZ R32, R17.reuse, R38 ;  /* 0x0000002611207220 */ /* 0x040fe20000410000 */
[----:B------:R-:W-:Y:S01]  /*6730*/  FMUL.FTZ R40, R17, R20 ;  /* 0x0000001411287220 */ /* 0x000fe20000410000 */
[----:B------:R-:W-:Y:S02]  /*6740*/  F2FP.F16.E4M3.UNPACK_B R4, R4.H1 ;  /* 0x00000004ff04723e */ /* 0x000fe400030006ff */
[-C--:B------:R-:W-:Y:S01]  /*6750*/  F2FP.F16.E4M3.UNPACK_B R21, R39.reuse ;  /* 0x00000027ff15723e */ /* 0x080fe200020006ff */
[C---:B------:R-:W-:Y:S01]  /*6760*/  FFMA.FTZ R43, R5.reuse, R20, -R32 ;  /* 0x00000014052b7223 */ /* 0x040fe20000010820 */
[----:B------:R-:W-:Y:S01]  /*6770*/  F2FP.F16.E4M3.UNPACK_B R17, R24 ;  /* 0x00000018ff11723e */ /* 0x000fe200020006ff */
[----:B------:R-:W-:Y:S01]  /*6780*/  FFMA.FTZ R48, R5, R38, R40 ;  /* 0x0000002605307223 */ /* 0x000fe20000010028 */
[--C-:B------:R-:W-:Y:S01]  /*6790*/  HADD2.F32 R7, -RZ, R4.reuse.H1_H1 ;  /* 0x30000004ff077230 */ /* 0x100fe20000004100 */
[----:B------:R-:W-:Y:S01]  /*67a0*/  F2FP.F16.E4M3.UNPACK_B R24, R24.H1 ;  /* 0x00000018ff18723e */ /* 0x000fe200030006ff */
[----:B------:R-:W-:Y:S01]  /*67b0*/  HADD2.F32 R32, -RZ, R21.H1_H1 ;  /* 0x30000015ff207230 */ /* 0x000fe20000004100 */
[----:B------:R-:W-:Y:S01]  /*67c0*/  F2FP.F16.E4M3.UNPACK_B R39, R39.H1 ;  /* 0x00000027ff27723e */ /* 0x000fe200030006ff */
[----:B------:R-:W-:Y:S01]  /*67d0*/  HADD2.F32 R20, -RZ, R17.H1_H1 ;  /* 0x30000011ff147230 */ /* 0x000fe20000004100 */
[----:B------:R-:W-:Y:S01]  /*67e0*/  F2FP.SATFINITE.E4M3.F32.PACK_AB_MERGE_C R43, R48, R43, RZ ;  /* 0x0000002b302b723e */ /* 0x000fe200048070ff */
[----:B------:R-:W-:-:S02]  /*67f0*/  HADD2.F32 R5, -RZ, R4.H0_H0 ;  /* 0x20000004ff057230 */ /* 0x000fc40000004100 */
[C---:B------:R-:W-:Y:S01]  /*6800*/  FMUL.FTZ R38, R7.reuse, R32 ;  /* 0x0000002007267220 */ /* 0x040fe20000410000 */
[----:B------:R-:W-:Y:S02]  /*6810*/  HADD2.F32 R21, -RZ, R21.H0_H0 ;  /* 0x20000015ff157230 */ /* 0x000fe40000004100 */
[-C--:B------:R-:W-:Y:S01]  /*6820*/  FMUL.FTZ R40, R7, R20.reuse ;  /* 0x0000001407287220 */ /* 0x080fe20000410000 */
[--C-:B------:R-:W-:Y:S02]  /*6830*/  HADD2.F32 R4, -RZ, R6.reuse.H1_H1 ;  /* 0x30000006ff047230 */ /* 0x100fe40000004100 */
[C---:B------:R-:W-:Y:S01]  /*6840*/  FFMA.FTZ R38, R5.reuse, R20, -R38 ;  /* 0x0000001405267223 */ /* 0x040fe20000010826 */
[----:B------:R-:W-:Y:S02]  /*6850*/  HADD2.F32 R17, -RZ, R17.H0_H0 ;  /* 0x20000011ff117230 */ /* 0x000fe40000004100 */
[----:B------:R-:W-:Y:S01]  /*6860*/  FFMA.FTZ R25, R5, R32, R40 ;  /* 0x0000002005197223 */ /* 0x000fe20000010028 */
[----:B------:R-:W-:-:S02]  /*6870*/  HADD2.F32 R6, -RZ, R6.H0_H0 ;  /* 0x20000006ff067230 */ /* 0x000fc40000004100 */
[C---:B------:R-:W-:Y:S01]  /*6880*/  FMUL.FTZ R7, R4.reuse, R21 ;  /* 0x0000001504077220 */ /* 0x040fe20000410000 */
[----:B------:R-:W-:Y:S02]  /*6890*/  HADD2.F32 R5, -RZ, R15.H1_H1 ;  /* 0x3000000fff057230 */ /* 0x000fe40000004100 */
[-C--:B------:R-:W-:Y:S01]  /*68a0*/  FMUL.FTZ R4, R4, R17.reuse ;  /* 0x0000001104047220 */ /* 0x080fe20000410000 */
[--C-:B------:R-:W-:Y:S02]  /*68b0*/  HADD2.F32 R20, -RZ, R39.reuse.H1_H1 ;  /* 0x30000027ff147230 */ /* 0x100fe40000004100 */
[C---:B------:R-:W-:Y:S01]  /*68c0*/  FFMA.FTZ R17, R6.reuse, R17, -R7 ;  /* 0x0000001106117223 */ /* 0x040fe20000010807 */
[----:B------:R-:W-:Y:S02]  /*68d0*/  HADD2.F32 R39, -RZ, R39.H0_H0 ;  /* 0x20000027ff277230 */ /* 0x000fe40000004100 */
[----:B------:R-:W-:Y:S01]  /*68e0*/  FFMA.FTZ R32, R6, R21, R4 ;  /* 0x0000001506207223 */ /* 0x000fe20000010004 */
[----:B------:R-:W-:Y:S01]  /*68f0*/  HADD2.F32 R6, -RZ, R24.H1_H1 ;  /* 0x30000018ff067230 */ /* 0x000fe20000004100 */
[----:B------:R-:W-:Y:S01]  /*6900*/  F2FP.SATFINITE.E4M3.F32.PACK_AB_MERGE_C R44, R44, R45, RZ ;  /* 0x0000002d2c2c723e */ /* 0x000fe200048070ff */
[----:B------:R-:W-:Y:S01]  /*6910*/  HADD2.F32 R4, -RZ, R14.H1_H1 ;  /* 0x3000000eff047230 */ /* 0x000fe20000004100 */
[----:B------:R-:W-:Y:S01]  /*6920*/  F2FP.SATFINITE.E4M3.F32.PACK_AB_MERGE_C R25, R25, R38, RZ ;  /* 0x000000261919723e */ /* 0x000fe200048070ff */
[----:B------:R-:W-:-:S02]  /*6930*/  HADD2.F32 R7, -RZ, R24.H0_H0 ;  /* 0x20000018ff077230 */ /* 0x000fc40000004100 */
[C---:B------:R-:W-:Y:S01]  /*6940*/  FMUL.FTZ R24, R5.reuse, R20 ;  /* 0x0000001405187220 */ /* 0x040fe20000410000 */
[----:B------:R-:W-:Y:S02]  /*6950*/  HADD2.F32 R15, -RZ, R15.H0_H0 ;  /* 0x2000000fff0f7230 */ /* 0x000fe40000004100 */
[-C--:B------:R-:W-:Y:S01]  /*6960*/  FMUL.FTZ R21, R5, R6.reuse ;  /* 0x0000000605157220 */ /* 0x080fe20000410000 */
[----:B------:R-:W-:Y:S02]  /*6970*/  HADD2.F32 R14, -RZ, R14.H0_H0 ;  /* 0x2000000eff0e7230 */ /* 0x000fe40000004100 */
[C---:B------:R-:W-:Y:S01]  /*6980*/  FMUL.FTZ R5, R4.reuse, R39 ;  /* 0x0000002704057220 */ /* 0x040fe20000410000 */
[-C--:B------:R-:W-:Y:S01]  /*6990*/  FMUL.FTZ R4, R4, R7.reuse ;  /* 0x0000000704047220 */ /* 0x080fe20000410000 */
[C---:B------:R-:W-:Y:S01]  /*69a0*/  FFMA.FTZ R24, R15.reuse, R6, -R24 ;  /* 0x000000060f187223 */ /* 0x040fe20000010818 */
[----:B------:R-:W-:Y:S01]  /*69b0*/  FFMA.FTZ R21, R15, R20, R21 ;  /* 0x000000140f157223 */ /* 0x000fe20000010015 */
[C---:B------:R-:W-:Y:S01]  /*69c0*/  FFMA.FTZ R5, R14.reuse, R7, -R5 ;  /* 0x000000070e057223 */ /* 0x040fe20000010805 */
[----:B------:R-:W-:Y:S01]  /*69d0*/  FFMA.FTZ R4, R14, R39, R4 ;  /* 0x000000270e047223 */ /* 0x000fe20000010004 */
[----:B------:R-:W-:-:S02]  /*69e0*/  F2FP.SATFINITE.E4M3.F32.PACK_AB_MERGE_C R43, R46, R41, R43 ;  /* 0x000000292e2b723e */ /* 0x000fc4000480702b */
[----:B------:R-:W-:Y:S02]  /*69f0*/  F2FP.SATFINITE.E4M3.F32.PACK_AB_MERGE_C R21, R21, R24, RZ ;  /* 0x000000181515723e */ /* 0x000fe400048070ff */
[----:B------:R-:W-:Y:S02]  /*6a00*/  F2FP.SATFINITE.E4M3.F32.PACK_AB_MERGE_C R42, R42, R33, R44 ;  /* 0x000000212a2a723e */ /* 0x000fe4000480702c */
[----:B------:R-:W-:Y:S02]  /*6a10*/  F2FP.SATFINITE.E4M3.F32.PACK_AB_MERGE_C R40, R32, R17, R25 ;  /* 0x000000112028723e */ /* 0x000fe40004807019 */
[----:B------:R-:W-:-:S05]  /*6a20*/  F2FP.SATFINITE.E4M3.F32.PACK_AB_MERGE_C R41, R4, R5, R21 ;  /* 0x000000050429723e */ /* 0x000fca0004807015 */
[----:B------:R2:W-:Y:S02]  /*6a30*/  STS.128 [R0+0x1e200], R40 ;  /* 0x01e2002800007388 */ /* 0x0005e40000000c00 */
.L_x_1504:
[----:B------:R-:W-:Y:S05]  /*6a40*/  BSYNC B1 ;  /* 0x0000000000017941 */ /* 0x000fea0003800000 */
.L_x_1503:
[----:B------:R-:W-:Y:S04]  /*6a50*/  BSSY B1, `(.L_x_1505) ;  /* 0x0000078000017945 */ /* 0x000fe80003800000 */
[----:B------:R-:W-:Y:S05]  /*6a60*/  @P1 BRA `(.L_x_1506) ;  /* 0x0000000400d81947 */ /* 0x000fea0003800000 */
[----:B0-----:R-:W0:Y:S01]  /*6a70*/  LDS.128 R4, [R3+0x20200] ;  /* 0x0202000003047984 */ /* 0x001e220000000c00 */
[----:B-----5:R-:W-:Y:S02]  /*6a80*/  SHF.R.U32.HI R15, RZ, 0x8, R12 ;  /* 0x00000008ff0f7819 */ /* 0x020fe4000001160c */
[----:B----4-:R-:W-:Y:S02]  /*6a90*/  LOP3.LUT R14, R12, 0xff, RZ, 0xc0, !PT ;  /* 0x000000ff0c0e7812 */ /* 0x010fe400078ec0ff */
[----:B------:R-:W-:Y:S02]  /*6aa0*/  LOP3.LUT R15, R15, 0xff, RZ, 0xc0, !PT ;  /* 0x000000ff0f0f7812 */ /* 0x000fe400078ec0ff */
[----:B------:R-:W-:Y:S02]  /*6ab0*/  SHF.R.U32.HI R20, RZ, 0x8, R13 ;  /* 0x00000008ff147819 */ /* 0x000fe4000001160d */
[----:B------:R-:W-:Y:S02]  /*6ac0*/  SHF.R.U32.HI R25, RZ, 0x8, R31 ;  /* 0x00000008ff197819 */ /* 0x000fe4000001161f */
[----:B------:R-:W-:-:S02]  /*6ad0*/  PRMT R15, R15, 0x7604, R14 ;  /* 0x000076040f0f7816 */ /* 0x000fc4000000000e */
[----:B------:R-:W-:Y:S02]  /*6ae0*/  LOP3.LUT R17, R13, 0xff, RZ, 0xc0, !PT ;  /* 0x000000ff0d117812 */ /* 0x000fe400078ec0ff */
[----:B------:R-:W-:Y:S02]  /*6af0*/  LOP3.LUT R20, R20, 0xff, RZ, 0xc0, !PT ;  /* 0x000000ff14147812 */ /* 0x000fe400078ec0ff */
[----:B------:R-:W-:Y:S02]  /*6b00*/  SHF.R.U32.HI R33, RZ, 0x10, R13 ;  /* 0x00000010ff217819 */ /* 0x000fe4000001160d */
[----:B------:R-:W-:Y:S02]  /*6b10*/  SHF.R.U32.HI R14, RZ, 0x8, R30 ;  /* 0x00000008ff0e7819 */ /* 0x000fe4000001161e */
[----:B------:R-:W-:Y:S02]  /*6b20*/  LOP3.LUT R24, R31, 0xff, RZ, 0xc0, !PT ;  /* 0x000000ff1f187812 */ /* 0x000fe400078ec0ff */
[----:B------:R-:W-:-:S02]  /*6b30*/  LOP3.LUT R25, R25, 0xff, RZ, 0xc0, !PT ;  /* 0x000000ff19197812 */ /* 0x000fc400078ec0ff */
[----:B------:R-:W-:Y:S02]  /*6b40*/  SHF.R.U32.HI R32, RZ, 0x10, R31 ;  /* 0x00000010ff207819 */ /* 0x000fe4000001161f */
[----:B------:R-:W-:Y:S02]  /*6b50*/  PRMT R17, R20, 0x7604, R17 ;  /* 0x0000760414117816 */ /* 0x000fe40000000011 */
[----:B------:R-:W-:Y:S01]  /*6b60*/  LOP3.LUT R21, R14, 0xff, RZ, 0xc0, !PT ;  /* 0x000000ff0e157812 */ /* 0x000fe200078ec0ff */
[----:B------:R-:W-:Y:S01]  /*6b70*/  IMAD.U32 R14, R33, 0x10000, RZ ;  /* 0x00010000210e7824 */ /* 0x000fe200078e00ff */
[----:B------:R-:W-:Y:S01]  /*6b80*/  PRMT R24, R25, 0x7604, R24 ;  /* 0x0000760419187816 */ /* 0x000fe20000000018 */
[----:B------:R-:W-:Y:S01]  /*6b90*/  IMAD.U32 R25, R32, 0x10000, RZ ;  /* 0x0001000020197824 */ /* 0x000fe200078e00ff */
[----:B------:R-:W-:Y:S02]  /*6ba0*/  LOP3.LUT R20, R30, 0xff, RZ, 0xc0, !PT ;  /* 0x000000ff1e147812 */ /* 0x000fe400078ec0ff */
[----:B------:R-:W-:-:S02]  /*6bb0*/  LOP3.LUT R17, R17, 0xff0000, R14, 0xf8, !PT ;  /* 0x00ff000011117812 */ /* 0x000fc400078ef80e */
[----:B------:R-:W-:Y:S02]  /*6bc0*/  PRMT R21, R21, 0x7604, R20 ;  /* 0x0000760415157816 */ /* 0x000fe40000000014 */
[----:B------:R-:W-:Y:S02]  /*6bd0*/  LOP3.LUT R33, R24, 0xff0000, R25, 0xf8, !PT ;  /* 0x00ff000018217812 */ /* 0x000fe400078ef819 */
[----:B------:R-:W-:Y:S02]  /*6be0*/  LOP3.LUT R25, R21, 0xff0000, R30, 0xf8, !PT ;  /* 0x00ff000015197812 */ /* 0x000fe400078ef81e */
[----:B------:R-:W-:Y:S02]  /*6bf0*/  LOP3.LUT R33, R33, 0xff000000, R31, 0xf8, !PT ;  /* 0xff00000021217812 */ /* 0x000fe400078ef81f */
[----:B------:R-:W-:Y:S02]  /*6c00*/  LOP3.LUT R21, R17, 0xff000000, R13, 0xf8, !PT ;  /* 0xff00000011157812 */ /* 0x000fe400078ef80d */
[----:B------:R-:W-:-:S02]  /*6c10*/  LOP3.LUT R15, R15, 0xff0000, R12, 0xf8, !PT ;  /* 0x00ff00000f0f7812 */ /* 0x000fc400078ef80c */
[-C--:B0-----:R-:W-:Y:S02]  /*6c20*/  F2FP.F16.E4M3.UNPACK_B R14, R6.reuse.H1 ;  /* 0x00000006ff0e723e */ /* 0x081fe400030006ff */
[----:B------:R-:W-:Y:S02]  /*6c30*/  F2FP.F16.E4M3.UNPACK_B R31, R33 ;  /* 0x00000021ff1f723e */ /* 0x000fe400020006ff */
[----:B------:R-:W-:Y:S02]  /*6c40*/  F2FP.F16.E4M3.UNPACK_B R24, R21 ;  /* 0x00000015ff18723e */ /* 0x000fe400020006ff */
[----:B------:R-:W-:Y:S01]  /*6c50*/  LOP3.LUT R20, R15, 0xff000000, R12, 0xf8, !PT ;  /* 0xff0000000f147812 */ /* 0x000fe200078ef80c */
[----:B------:R-:W-:Y:S01]  /*6c60*/  HADD2.F32 R12, -RZ, R14.H1_H1 ;  /* 0x3000000eff0c7230 */ /* 0x000fe20000004100 */
[----:B------:R-:W-:Y:S01]  /*6c70*/  LOP3.LUT R30, R25, 0xff000000, R30, 0xf8, !PT ;  /* 0xff000000191e7812 */ /* 0x000fe200078ef81e */
[--C-:B------:R-:W-:Y:S01]  /*6c80*/  HADD2.F32 R32, -RZ, R31.reuse.H1_H1 ;  /* 0x3000001fff207230 */ /* 0x100fe20000004100 */
[----:B------:R-:W-:Y:S01]  /*6c90*/  F2FP.F16.E4M3.UNPACK_B R13, R5.H1 ;  /* 0x00000005ff0d723e */ /* 0x000fe200030006ff */
[----:B------:R-:W-:Y:S01]  /*6ca0*/  HADD2.F32 R25, -RZ, R24.H1_H1 ;  /* 0x30000018ff197230 */ /* 0x000fe20000004100 */
[----:B------:R-:W-:Y:S01]  /*6cb0*/  F2FP.F16.E4M3.UNPACK_B R17, R7 ;  /* 0x00000007ff11723e */ /* 0x000fe200020006ff */
[----:B------:R-:W-:Y:S01]  /*6cc0*/  HADD2.F32 R15, -RZ, R14.H0_H0 ;  /* 0x2000000eff0f7230 */ /* 0x000fe20000004100 */
[----:B------:R-:W-:Y:S01]  /*6cd0*/  F2FP.F16.E4M3.UNPACK_B R14, R6 ;  /* 0x00000006ff0e723e */ /* 0x000fe200020006ff */
[C---:B------:R-:W-:Y:S01]  /*6ce0*/  FMUL.FTZ R38, R12.reuse, R32 ;  /* 0x000000200c267220 */ /* 0x040fe20000410000 */
[----:B------:R-:W-:Y:S01]  /*6cf0*/  FMUL.FTZ R39, R12, R25 ;  /* 0x000000190c277220 */ /* 0x000fe20000410000 */
[----:B------:R-:W-:Y:S01]  /*6d00*/  F2FP.F16.E4M3.UNPACK_B R12, R5 ;  /* 0x00000005ff0c723e */ /* 0x000fe200020006ff */
[----:B------:R-:W-:Y:S01]  /*6d10*/  HADD2.F32 R31, -RZ, R31.H0_H0 ;  /* 0x2000001fff1f7230 */ /* 0x000fe20000004100 */
[----:B------:R-:W-:Y:S01]  /*6d20*/  F2FP.F16.E4M3.UNPACK_B R33, R33.H1 ;  /* 0x00000021ff21723e */ /* 0x000fe200030006ff */
[----:B------:R-:W-:-:S02]  /*6d30*/  HADD2.F32 R5, -RZ, R14.H1_H1 ;  /* 0x3000000eff057230 */ /* 0x000fc40000004100 */
[C---:B-12---:R-:W-:Y:S01]  /*6d40*/  FFMA.FTZ R41, R15.reuse, R25, -R38 ;  /* 0x000000190f297223 */ /* 0x046fe20000010826 */
[----:B------:R-:W-:Y:S02]  /*6d50*/  HADD2.F32 R24, -RZ, R24.H0_H0 ;  /* 0x20000018ff187230 */ /* 0x000fe40000004100 */
[----:B------:R-:W-:Y:S01]  /*6d60*/  FFMA.FTZ R42, R15, R32, R39 ;  /* 0x000000200f2a7223 */ /* 0x000fe20000010027 */
[----:B------:R-:W-:Y:S01]  /*6d70*/  HADD2.F32 R14, -RZ, R14.H0_H0 ;  /* 0x2000000eff0e7230 */ /* 0x000fe20000004100 */
[----:B------:R-:W-:Y:S01]  /*6d80*/  F2FP.F16.E4M3.UNPACK_B R21, R21.H1 ;  /* 0x00000015ff15723e */ /* 0x000fe200030006ff */
[C---:B------:R-:W-:Y:S01]  /*6d90*/  FMUL.FTZ R15, R5.reuse, R31 ;  /* 0x0000001f050f7220 */ /* 0x040fe20000410000 */
[-C--:B------:R-:W-:Y:S01]  /*6da0*/  FMUL.FTZ R38, R5, R24.reuse ;  /* 0x0000001805267220 */ /* 0x080fe20000410000 */
        /* <DEDUP_REMOVED lines=13> */
[----:B------:R-:W-:Y:S01]  /*6e80*/  HADD2.F32 R21, -RZ, R21.H1_H1 ;  /* 0x30000015ff157230 */ /* 0x000fe20000004100 */
[----:B------:R-:W-:Y:S01]  /*6e90*/  F2FP.F16.E4M3.UNPACK_B R4, R4.H1 ;  /* 0x00000004ff04723e */ /* 0x000fe200030006ff */
[----:B------:R-:W-:-:S02]  /*6ea0*/  HADD2.F32 R5, -RZ, R7.H0_H0 ;  /* 0x20000007ff057230 */ /* 0x000fc40000004100 */
[C---:B------:R-:W-:Y:S01]  /*6eb0*/  FMUL.FTZ R24, R14.reuse, R33 ;  /* 0x000000210e187220 */ /* 0x040fe20000410000 */
[----:B------:R-:W-:Y:S01]  /*6ec0*/  F2FP.F16.E4M3.UNPACK_B R15, R30 ;  /* 0x0000001eff0f723e */ /* 0x000fe200020006ff */
[-C--:B------:R-:W-:Y:S01]  /*6ed0*/  FMUL.FTZ R38, R14, R21.reuse ;  /* 0x000000150e267220 */ /* 0x080fe20000410000 */
[----:B------:R-:W-:Y:S01]  /*6ee0*/  F2FP.F16.E4M3.UNPACK_B R14, R20 ;  /* 0x00000014ff0e723e */ /* 0x000fe200020006ff */
[----:B------:R-:W-:Y:S01]  /*6ef0*/  FFMA.FTZ R44, R17, R32, R44 ;  /* 0x00000020112c7223 */ /* 0x000fe2000001002c */
[C---:B------:R-:W-:Y:S01]  /*6f00*/  FFMA.FTZ R43, R5.reuse, R21, -R24 ;  /* 0x00000015052b7223 */ /* 0x040fe20000010818 */
        /* <DEDUP_REMOVED lines=20> */
[----:B------:R-:W-:Y:S01]  /*7050*/  HADD2.F32 R6, -RZ, R20.H1_H1 ;  /* 0x30000014ff067230 */ /* 0x000fe20000004100 */
[----:B------:R-:W-:Y:S01]  /*7060*/  F2FP.SATFINITE.E4M3.F32.PACK_AB_MERGE_C R25, R25, R38, RZ ;  /* 0x000000261919723e */ /* 0x000fe200048070ff */
        /* <DEDUP_REMOVED lines=17> */
[----:B------:R-:W-:-:S02]  /*7180*/  F2FP.SATFINITE.E4M3.F32.PACK_AB_MERGE_C R14, R40, R39, R14 ;  /* 0x00000027280e723e */ /* 0x000fc4000480700e */
[----:B------:R-:W-:Y:S02]  /*7190*/  F2FP.SATFINITE.E4M3.F32.PACK_AB_MERGE_C R15, R44, R31, R15 ;  /* 0x0000001f2c0f723e */ /* 0x000fe4000480700f */
[----:B------:R-:W-:Y:S02]  /*71a0*/  F2FP.SATFINITE.E4M3.F32.PACK_AB_MERGE_C R12, R24, R21, R25 ;  /* 0x00000015180c723e */ /* 0x000fe40004807019 */
[----:B------:R-:W-:-:S05]  /*71b0*/  F2FP.SATFINITE.E4M3.F32.PACK_AB_MERGE_C R13, R4, R5, R13 ;  /* 0x00000005040d723e */ /* 0x000fca000480700d */
[----:B------:R3:W-:Y:S02]  /*71c0*/  STS.128 [R3+0x20200], R12 ;  /* 0x0202000c03007388 */ /* 0x0007e40000000c00 */
.L_x_1506:
[----:B------:R-:W-:Y:S05]  /*71d0*/  BSYNC B1 ;  /* 0x0000000000017941 */ /* 0x000fea0003800000 */
.L_x_1505:
[----:B------:R-:W-:Y:S04]  /*71e0*/  BSSY B1, `(.L_x_1507) ;  /* 0x000007c000017945 */ /* 0x000fe80003800000 */
[----:B------:R-:W-:Y:S05]  /*71f0*/  @P2 BRA `(.L_x_1508) ;  /* 0x0000000400e82947 */ /* 0x000fea0003800000 */
[----:B0-----:R-:W0:Y:S01]  /*7200*/  LDS.128 R4, [R0+0x20200] ;  /* 0x0202000000047984 */ /* 0x001e220000000c00 */
[----:B---345:R-:W-:Y:S02]  /*7210*/  SHF.R.U32.HI R14, RZ, 0x8, R11 ;  /* 0x00000008ff0e7819 */ /* 0x038fe4000001160b */
[----:B------:R-:W-:Y:S02]  /*7220*/  SHF.R.U32.HI R24, RZ, 0x8, R29 ;  /* 0x00000008ff187819 */ /* 0x000fe4000001161d */
[----:B------:R-:W-:Y:S02]  /*7230*/  SHF.R.U32.HI R17, RZ, 0x8, R28 ;  /* 0x00000008ff117819 */ /* 0x000fe4000001161c */
[----:B------:R-:W-:Y:S02]  /*7240*/  LOP3.LUT R15, R11, 0xff, RZ, 0xc0, !PT ;  /* 0x000000ff0b0f7812 */ /* 0x000fe400078ec0ff */
[----:B------:R-:W-:Y:S02]  /*7250*/  LOP3.LUT R25, R29, 0xff, RZ, 0xc0, !PT ;  /* 0x000000ff1d197812 */ /* 0x000fe400078ec0ff */
[----:B------:R-:W-:-:S02]  /*7260*/  LOP3.LUT R14, R14, 0xff, RZ, 0xc0, !PT ;  /* 0x000000ff0e0e7812 */ /* 0x000fc400078ec0ff */
[----:B------:R-:W-:Y:S02]  /*7270*/  LOP3.LUT R24, R24, 0xff, RZ, 0xc0, !PT ;  /* 0x000000ff18187812 */ /* 0x000fe400078ec0ff */
[----:B------:R-:W-:Y:S02]  /*7280*/  SHF.R.U32.HI R12, RZ, 0x8, R10 ;  /* 0x00000008ff0c7819 */ /* 0x000fe4000001160a */
        /* <DEDUP_REMOVED lines=18> */
[----:B------:R-:W-:Y:S02]  /*73b0*/  LOP3.LUT R25, R25, 0xff000000, R29, 0xf8, !PT ;  /* 0xff00000019197812 */ /* 0x000fe400078ef81d */
[----:B------:R-:W-:Y:S02]  /*73c0*/  LOP3.LUT R17, R17, 0xff000000, R11, 0xf8, !PT ;  /* 0xff00000011117812 */ /* 0x000fe400078ef80b */
[----:B------:R-:W-:Y:S02]  /*73d0*/  PRMT R13, R12, 0x7054, R13 ;  /* 0x000070540c0d7816 */ /* 0x000fe4000000000d */
[----:B------:R-:W-:-:S02]  /*73e0*/  PRMT R21, R20, 0x7054, R21 ;  /* 0x0000705414157816 */ /* 0x000fc40000000015 */
[-C--:B0-----:R-:W-:Y:S02]  /*73f0*/  F2FP.F16.E4M3.UNPACK_B R12, R6.reuse.H1 ;  /* 0x00000006ff0c723e */ /* 0x081fe400030006ff */
[----:B------:R-:W-:Y:S02]  /*7400*/  F2FP.F16.E4M3.UNPACK_B R24, R25 ;  /* 0x00000019ff18723e */ /* 0x000fe400020006ff */
[----:B------:R-:W-:Y:S02]  /*7410*/  F2FP.F16.E4M3.UNPACK_B R20, R17 ;  /* 0x00000011ff14723e */ /* 0x000fe400020006ff */
[----:B------:R-:W-:Y:S01]  /*7420*/  LOP3.LUT R15, R13, 0xff000000, R10, 0xf8, !PT ;  /* 0xff0000000d0f7812 */ /* 0x000fe200078ef80a */
[----:B------:R-:W-:Y:S01]  /*7430*/  HADD2.F32 R10, -RZ, R12.H1_H1 ;  /* 0x3000000cff0a7230 */ /* 0x000fe20000004100 */
[----:B------:R-:W-:Y:S01]  /*7440*/  LOP3.LUT R28, R21, 0xff000000, R28, 0xf8, !PT ;  /* 0xff000000151c7812 */ /* 0x000fe200078ef81c */
[----:B------:R-:W-:Y:S01]  /*7450*/  HADD2.F32 R29, -RZ, R24.H1_H1 ;  /* 0x30000018ff1d7230 */ /* 0x000fe20000004100 */
        /* <DEDUP_REMOVED lines=8> */
[----:B------:R-:W-:-:S02]  /*74e0*/  HADD2.F32 R24, -RZ, R24.H0_H0 ;  /* 0x20000018ff187230 */ /* 0x000fc40000004100 */
[C---:B------:R-:W-:Y:S01]  /*74f0*/  FFMA.FTZ R32, R13.reuse, R21, -R30 ;  /* 0x000000150d207223 */ /* 0x040fe2000001081e */
[----:B------:R-:W-:Y:S02]  /*7500*/  HADD2.F32 R5, -RZ, R12.H1_H1 ;  /* 0x3000000cff057230 */ /* 0x000fe40000004100 */
[----:B------:R-:W-:Y:S01]  /*7510*/  FFMA.FTZ R33, R13, R29, R38 ;  /* 0x0000001d0d217223 */ /* 0x000fe20000010026 */
[----:B------:R-:W-:Y:S01]  /*7520*/  HADD2.F32 R20, -RZ, R20.H0_H0 ;  /* 0x20000014ff147230 */ /* 0x000fe20000004100 */
[----:B------:R-:W-:Y:S01]  /*7530*/  F2FP.F16.E4M3.UNPACK_B R25, R25.H1 ;  /* 0x00000019ff19723e */ /* 0x000fe200030006ff */
[----:B------:R-:W-:Y:S01]  /*7540*/  HADD2.F32 R12, -RZ, R12.H0_H0 ;  /* 0x2000000cff0c7230 */ /* 0x000fe20000004100 */
[----:B------:R-:W-:Y:S01]  /*7550*/  F2FP.F16.E4M3.UNPACK_B R17, R17.H1 ;  /* 0x00000011ff11723e */ /* 0x000fe200030006ff */
[C---:B------:R-:W-:Y:S01]  /*7560*/  FMUL.FTZ R13, R5.reuse, R24 ;  /* 0x00000018050d7220 */ /* 0x040fe20000410000 */
[----:B------:R-:W-:Y:S01]  /*7570*/  FMUL.FTZ R31, R5, R20 ;  /* 0x00000014051f7220 */ /* 0x000fe20000410000 */
[----:B------:R-:W-:Y:S01]  /*7580*/  F2FP.F16.E4M3.UNPACK_B R7, R7.H1 ;  /* 0x00000007ff07723e */ /* 0x000fe200030006ff */
[----:B------:R-:W-:-:S02]  /*7590*/  HADD2.F32 R5, -RZ, R14.H1_H1 ;  /* 0x3000000eff057230 */ /* 0x000fc40000004100 */
[C---:B------:R-:W-:Y:S01]  /*75a0*/  FFMA.FTZ R29, R12.reuse, R20, -R13 ;  /* 0x000000140c1d7223 */ /* 0x040fe2000001080d */
[----:B------:R-:W-:Y:S02]  /*75b0*/  HADD2.F32 R21, -RZ, R25.H0_H0 ;  /* 0x20000019ff157230 */ /* 0x000fe40000004100 */
[----:B------:R-:W-:Y:S01]  /*75c0*/  FFMA.FTZ R30, R12, R24, R31 ;  /* 0x000000180c1e7223 */ /* 0x000fe2000001001f */
[----:B------:R-:W-:Y:S01]  /*75d0*/  HADD2.F32 R13, -RZ, R17.H0_H0 ;  /* 0x20000011ff0d7230 */ /* 0x000fe20000004100 */
[----:B------:R-:W-:Y:S01]  /*75e0*/  F2FP.F16.E4M3.UNPACK_B R6, R4 ;  /* 0x00000004ff06723e */ /* 0x000fe200020006ff */
        /* <DEDUP_REMOVED lines=10> */
[----:B------:R-:W-:Y:S01]  /*7690*/  F2FP.F16.E4M3.UNPACK_B R4, R4.H1 ;  /* 0x00000004ff04723e */ /* 0x000fe200030006ff */
[-C--:B------:R-:W-:Y:S01]  /*76a0*/  FMUL.FTZ R14, R12, R17.reuse ;  /* 0x000000110c0e7220 */ /* 0x080fe20000410000 */
[-C--:B------:R-:W-:Y:S01]  /*76b0*/  F2FP.F16.E4M3.UNPACK_B R13, R28.reuse ;  /* 0x0000001cff0d723e */ /* 0x080fe200020006ff */
[C---:B------:R-:W-:Y:S01]  /*76c0*/  FFMA.FTZ R39, R5.reuse, R17, -R20 ;  /* 0x0000001105277223 */ /* 0x040fe20000010814 */
[----:B------:R-:W-:Y:S01]  /*76d0*/  F2FP.F16.E4M3.UNPACK_B R12, R15 ;  /* 0x0000000fff0c723e */ /* 0x000fe200020006ff */
[----:B-12---:R-:W-:Y:S01]  /*76e0*/  FFMA.FTZ R40, R5, R25, R14 ;  /* 0x0000001905287223 */ /* 0x006fe2000001000e */
[----:B------:R-:W-:Y:S01]  /*76f0*/  HADD2.F32 R7, -RZ, R4.H1_H1 ;  /* 0x30000004ff077230 */ /* 0x000fe20000004100 */
[----:B------:R-:W-:Y:S01]  /*7700*/  F2FP.F16.E4M3.UNPACK_B R15, R15.H1 ;  /* 0x0000000fff0f723e */ /* 0x000fe200030006ff */
[----:B------:R-:W-:Y:S01]  /*7710*/  HADD2.F32 R20, -RZ, R13.H1_H1 ;  /* 0x3000000dff147230 */ /* 0x000fe20000004100 */
[----:B------:R-:W-:Y:S01]  /*7720*/  F2FP.F16.E4M3.UNPACK_B R28, R28.H1 ;  /* 0x0000001cff1c723e */ /* 0x000fe200030006ff */
[----:B------:R-:W-:Y:S01]  /*7730*/  HADD2.F32 R14, -RZ, R12.H1_H1 ;  /* 0x3000000cff0e7230 */ /* 0x000fe20000004100 */
[----:B------:R-:W-:Y:S01]  /*7740*/  F2FP.SATFINITE.E4M3.F32.PACK_AB_MERGE_C R32, R33, R32, RZ ;  /* 0x000000202120723e */ /* 0x000fe200048070ff */
[----:B------:R-:W-:-:S02]  /*7750*/  HADD2.F32 R5, -RZ, R4.H0_H0 ;  /* 0x20000004ff057230 */ /* 0x000fc40000004100 */
[----:B------:R-:W-:Y:S01]  /*7760*/  FMUL.FTZ R24, R7, R20 ;  /* 0x0000001407187220 */ /* 0x000fe20000410000 */
[----:B------:R-:W-:Y:S01]  /*7770*/  HADD2.F32 R17, -RZ, R13.H0_H0 ;  /* 0x2000000dff117230 */ /* 0x000fe20000004100 */
[----:B------:R-:W-:Y:S01]  /*7780*/  F2FP.SATFINITE.E4M3.F32.PACK_AB_MERGE_C R39, R40, R39, RZ ;  /* 0x000000272827723e */ /* 0x000fe200048070ff */
[----:B------:R-:W-:Y:S02]  /*7790*/  HADD2.F32 R4, -RZ, R6.H1_H1 ;  /* 0x30000006ff047230 */ /* 0x000fe40000004100 */
[-C--:B------:R-:W-:Y:S01]  /*77a0*/  FFMA.FTZ R24, R5, R14.reuse, -R24 ;  /* 0x0000000e05187223 */ /* 0x080fe20000010818 */
[----:B------:R-:W-:Y:S02]  /*77b0*/  HADD2.F32 R13, -RZ, R12.H0_H0 ;  /* 0x2000000cff0d7230 */ /* 0x000fe40000004100 */
[----:B------:R-:W-:Y:S01]  /*77c0*/  FMUL.FTZ R12, R7, R14 ;  /* 0x0000000e070c7220 */ /* 0x000fe20000410000 */
[----:B------:R-:W-:Y:S02]  /*77d0*/  HADD2.F32 R6, -RZ, R6.H0_H0 ;  /* 0x20000006ff067230 */ /* 0x000fe40000004100 */
[----:B------:R-:W-:Y:S01]  /*77e0*/  FMUL.FTZ R7, R4, R17 ;  /* 0x0000001104077220 */ /* 0x000fe20000410000 */
[----:B------:R-:W-:Y:S01]  /*77f0*/  F2FP.SATFINITE.E4M3.F32.PACK_AB_MERGE_C R30, R30, R29, R32 ;  /* 0x0000001d1e1e723e */ /* 0x000fe20004807020 */
[-C--:B------:R-:W-:Y:S01]  /*7800*/  FMUL.FTZ R4, R4, R13.reuse ;  /* 0x0000000d04047220 */ /* 0x080fe20000410000 */
[----:B------:R-:W-:Y:S01]  /*7810*/  FFMA.FTZ R21, R5, R20, R12 ;  /* 0x0000001405157223 */ /* 0x000fe2000001000c */
[----:B------:R-:W-:Y:S01]  /*7820*/  FFMA.FTZ R13, R6, R13, -R7 ;  /* 0x0000000d060d7223 */ /* 0x000fe20000010807 */
[----:B------:R-:W-:-:S02]  /*7830*/  HADD2.F32 R5, -RZ, R11.H1_H1 ;  /* 0x3000000bff057230 */ /* 0x000fc40000004100 */
[----:B------:R-:W-:Y:S01]  /*7840*/  FFMA.FTZ R14, R6, R17, R4 ;  /* 0x00000011060e7223 */ /* 0x000fe20000010004 */
[--C-:B------:R-:W-:Y:S01]  /*7850*/  HADD2.F32 R6, -RZ, R15.reuse.H1_H1 ;  /* 0x3000000fff067230 */ /* 0x100fe20000004100 */
[----:B------:R-:W-:Y:S01]  /*7860*/  F2FP.SATFINITE.E4M3.F32.PACK_AB_MERGE_C R21, R21, R24, RZ ;  /* 0x000000181515723e */ /* 0x000fe200048070ff */
[--C-:B------:R-:W-:Y:S01]  /*7870*/  HADD2.F32 R12, -RZ, R28.reuse.H1_H1 ;  /* 0x3000001cff0c7230 */ /* 0x100fe20000004100 */
[----:B------:R-:W-:Y:S01]  /*7880*/  F2FP.SATFINITE.E4M3.F32.PACK_AB_MERGE_C R31, R38, R31, R39 ;  /* 0x0000001f261f723e */ /* 0x000fe20004807027 */
[----:B------:R-:W-:Y:S02]  /*7890*/  HADD2.F32 R7, -RZ, R28.H0_H0 ;  /* 0x2000001cff077230 */ /* 0x000fe40000004100 */
[C---:B------:R-:W-:Y:S01]  /*78a0*/  FMUL.FTZ R17, R5.reuse, R6 ;  /* 0x0000000605117220 */ /* 0x040fe20000410000 */
[----:B------:R-:W-:Y:S02]  /*78b0*/  HADD2.F32 R4, -RZ, R10.H1_H1 ;  /* 0x3000000aff047230 */ /* 0x000fe40000004100 */
[----:B------:R-:W-:Y:S01]  /*78c0*/  FMUL.FTZ R20, R5, R12 ;  /* 0x0000000c05147220 */ /* 0x000fe20000410000 */
[----:B------:R-:W-:Y:S01]  /*78d0*/  HADD2.F32 R15, -RZ, R15.H0_H0 ;  /* 0x2000000fff0f7230 */ /* 0x000fe20000004100 */
[----:B------:R-:W-:Y:S01]  /*78e0*/  F2FP.SATFINITE.E4M3.F32.PACK_AB_MERGE_C R28, R14, R13, R21 ;  /* 0x0000000d0e1c723e */ /* 0x000fe20004807015 */
[----:B------:R-:W-:-:S02]  /*78f0*/  HADD2.F32 R11, -RZ, R11.H0_H0 ;  /* 0x2000000bff0b7230 */ /* 0x000fc40000004100 */
[C---:B------:R-:W-:Y:S01]  /*7900*/  FMUL.FTZ R5, R4.reuse, R7 ;  /* 0x0000000704057220 */ /* 0x040fe20000410000 */
[----:B------:R-:W-:Y:S02]  /*7910*/  HADD2.F32 R10, -RZ, R10.H0_H0 ;  /* 0x2000000aff0a7230 */ /* 0x000fe40000004100 */
[-C--:B------:R-:W-:Y:S01]  /*7920*/  FMUL.FTZ R4, R4, R15.reuse ;  /* 0x0000000f04047220 */ /* 0x080fe20000410000 */
[C---:B------:R-:W-:Y:S01]  /*7930*/  FFMA.FTZ R20, R11.reuse, R6, -R20 ;  /* 0x000000060b147223 */ /* 0x040fe20000010814 */
[----:B------:R-:W-:Y:S01]  /*7940*/  FFMA.FTZ R17, R11, R12, R17 ;  /* 0x0000000c0b117223 */ /* 0x000fe20000010011 */
[C---:B------:R-:W-:Y:S01]  /*7950*/  FFMA.FTZ R5, R10.reuse, R15, -R5 ;  /* 0x0000000f0a057223 */ /* 0x040fe20000010805 */
[----:B------:R-:W-:-:S03]  /*7960*/  FFMA.FTZ R4, R10, R7, R4 ;  /* 0x000000070a047223 */ /* 0x000fc60000010004 */
[----:B------:R-:W-:-:S04]  /*7970*/  F2FP.SATFINITE.E4M3.F32.PACK_AB_MERGE_C R17, R17, R20, RZ ;  /* 0x000000141111723e */ /* 0x000fc800048070ff */
[----:B------:R-:W-:-:S05]  /*7980*/  F2FP.SATFINITE.E4M3.F32.PACK_AB_MERGE_C R29, R4, R5, R17 ;  /* 0x00000005041d723e */ /* 0x000fca0004807011 */
[----:B------:R0:W-:Y:S02]  /*7990*/  STS.128 [R0+0x20200], R28 ;  /* 0x0202001c00007388 */ /* 0x0001e40000000c00 */
.L_x_1508:
[----:B------:R-:W-:Y:S05]  /*79a0*/  BSYNC B1 ;  /* 0x0000000000017941 */ /* 0x000fea0003800000 */
.L_x_1507:
[----:B------:R-:W-:Y:S04]  /*79b0*/  BSSY B1, `(.L_x_1509) ;  /* 0x0000078000017945 */ /* 0x000fe80003800000 */
[----:B------:R-:W-:Y:S05]  /*79c0*/  @P3 BRA `(.L_x_1510) ;  /* 0x0000000400d83947 */ /* 0x000fea0003800000 */
[----:B0-----:R-:W0:Y:S01]  /*79d0*/  LDS.128 R4, [R3+0x22200] ;  /* 0x0222000003047984 */ /* 0x001e220000000c00 */
[----:B---3-5:R-:W-:Y:S02]  /*79e0*/  SHF.R.U32.HI R13, RZ, 0x8, R9 ;  /* 0x00000008ff0d7819 */ /* 0x028fe40000011609 */
[----:B------:R-:W-:Y:S02]  /*79f0*/  LOP3.LUT R12, R9, 0xff, RZ, 0xc0, !PT ;  /* 0x000000ff090c7812 */ /* 0x000fe400078ec0ff */
        /* <DEDUP_REMOVED lines=8> */
[----:B------:R-:W-:Y:S02]  /*7a80*/  SHF.R.U32.HI R21, RZ, 0x10, R27 ;  /* 0x00000010ff157819 */ /* 0x000fe4000001161b */
[----:B----4-:R-:W-:-:S02]  /*7a90*/  LOP3.LUT R14, R27, 0xff, RZ, 0xc0, !PT ;  /* 0x000000ff1b0e7812 */ /* 0x010fc400078ec0ff */
[----:B------:R-:W-:Y:S01]  /*7aa0*/  LOP3.LUT R17, R17, 0xff, RZ, 0xc0, !PT ;  /* 0x000000ff11117812 */ /* 0x000fe200078ec0ff */
[----:B------:R-:W-:Y:S01]  /*7ab0*/  IMAD.U32 R21, R21, 0x10000, RZ ;  /* 0x0001000015157824 */ /* 0x000fe200078e00ff */
[----:B------:R-:W-:Y:S02]  /*7ac0*/  PRMT R11, R11, 0x7604, R10 ;  /* 0x000076040b0b7816 */ /* 0x000fe4000000000a */
[----:B------:R-:W-:Y:S01]  /*7ad0*/  LOP3.LUT R15, R13, 0xff, RZ, 0xc0, !PT ;  /* 0x000000ff0d0f7812 */ /* 0x000fe200078ec0ff */
[----:B------:R-:W-:Y:S01]  /*7ae0*/  IMAD.U32 R13, R20, 0x10000, RZ ;  /* 0x00010000140d7824 */ /* 0x000fe200078e00ff */
[----:B------:R-:W-:Y:S02]  /*7af0*/  LOP3.LUT R10, R26, 0xff, RZ, 0xc0, !PT ;  /* 0x000000ff1a0a7812 */ /* 0x000fe400078ec0ff */
[----:B------:R-:W-:Y:S02]  /*7b00*/  PRMT R14, R17, 0x7604, R14 ;  /* 0x00007604110e7816 */ /* 0x000fe4000000000e */
[----:B------:R-:W-:-:S02]  /*7b10*/  PRMT R17, R15, 0x7604, R10 ;  /* 0x000076040f117816 */ /* 0x000fc4000000000a */
[----:B------:R-:W-:Y:S02]  /*7b20*/  LOP3.LUT R15, R12, 0xff0000, R13, 0xf8, !PT ;  /* 0x00ff00000c0f7812 */ /* 0x000fe400078ef80d */
[----:B------:R-:W-:Y:S02]  /*7b30*/  LOP3.LUT R21, R14, 0xff0000, R21, 0xf8, !PT ;  /* 0x00ff00000e157812 */ /* 0x000fe400078ef815 */
[----:B------:R-:W-:Y:S02]  /*7b40*/  LOP3.LUT R15, R15, 0xff000000, R9, 0xf8, !PT ;  /* 0xff0000000f0f7812 */ /* 0x000fe400078ef809 */
[----:B------:R-:W-:Y:S02]  /*7b50*/  LOP3.LUT R21, R21, 0xff000000, R27, 0xf8, !PT ;  /* 0xff00000015157812 */ /* 0x000fe400078ef81b */
[----:B------:R-:W-:Y:S02]  /*7b60*/  LOP3.LUT R11, R11, 0xff0000, R8, 0xf8, !PT ;  /* 0x00ff00000b0b7812 */ /* 0x000fe400078ef808 */
[----:B0-----:R-:W-:-:S02]  /*7b70*/  F2FP.F16.E4M3.UNPACK_B R10, R6.H1 ;  /* 0x00000006ff0a723e */ /* 0x001fc400030006ff */
[----:B------:R-:W-:Y:S02]  /*7b80*/  LOP3.LUT R17, R17, 0xff0000, R26, 0xf8, !PT ;  /* 0x00ff000011117812 */ /* 0x000fe400078ef81a */
        /* <DEDUP_REMOVED lines=46> */
[----:B------:R-:W-:Y:S01]  /*7e70*/  FFMA.FTZ R32, R5, R21, R12 ;  /* 0x0000001505207223 */ /* 0x000fe2000001000c */
        /* <DEDUP_REMOVED lines=15> */
[C---:B------:R-:W-:Y:S01]  /*7f70*/  FMUL.FTZ R7, R4.reuse, R15 ;  /* 0x0000000f04077220 */ /* 0x040fe20000410000 */
[----:B------:R-:W-:Y:S01]  /*7f80*/  FMUL.FTZ R4, R4, R11 ;  /* 0x0000000b04047220 */ /* 0x000fe20000410000 */
[----:B------:R-:W-:-:S02]  /*7f90*/  FFMA.FTZ R17, R5, R14, R10 ;  /* 0x0000000e05117223 */ /* 0x000fc4000001000a */
[C---:B------:R-:W-:Y:S01]  /*7fa0*/  FFMA.FTZ R11, R6.reuse, R11, -R7 ;  /* 0x0000000b060b7223 */ /* 0x040fe20000010807 */
[----:B------:R-:W-:Y:S02]  /*7fb0*/  HADD2.F32 R5, -RZ, R9.H1_H1 ;  /* 0x30000009ff057230 */ /* 0x000fe40000004100 */
[----:B------:R-:W-:Y:S01]  /*7fc0*/  FFMA.FTZ R12, R6, R15, R4 ;  /* 0x0000000f060c7223 */ /* 0x000fe20000010004 */
[----:B------:R-:W-:Y:S01]  /*7fd0*/  HADD2.F32 R6, -RZ, R13.H1_H1 ;  /* 0x3000000dff067230 */ /* 0x000fe20000004100 */
[----:B------:R-:W-:Y:S01]  /*7fe0*/  F2FP.SATFINITE.E4M3.F32.PACK_AB_MERGE_C R17, R17, R20, RZ ;  /* 0x000000141111723e */ /* 0x000fe200048070ff */
[--C-:B------:R-:W-:Y:S02]  /*7ff0*/  HADD2.F32 R10, -RZ, R26.reuse.H1_H1 ;  /* 0x3000001aff0a7230 */ /* 0x100fe40000004100 */
[----:B------:R-:W-:Y:S02]  /*8000*/  HADD2.F32 R7, -RZ, R26.H0_H0 ;  /* 0x2000001aff077230 */ /* 0x000fe40000004100 */
[----:B------:R-:W-:Y:S01]  /*8010*/  FMUL.FTZ R15, R5, R6 ;  /* 0x00000006050f7220 */ /* 0x000fe20000410000 */
[----:B------:R-:W-:-:S02]  /*8020*/  HADD2.F32 R4, -RZ, R8.H1_H1 ;  /* 0x30000008ff047230 */ /* 0x000fc40000004100 */
[----:B------:R-:W-:Y:S01]  /*8030*/  FMUL.FTZ R14, R5, R10 ;  /* 0x0000000a050e7220 */ /* 0x000fe20000410000 */
[----:B------:R-:W-:Y:S01]  /*8040*/  HADD2.F32 R13, -RZ, R13.H0_H0 ;  /* 0x2000000dff0d7230 */ /* 0x000fe20000004100 */
[----:B------:R-:W-:Y:S01]  /*8050*/  F2FP.SATFINITE.E4M3.F32.PACK_AB_MERGE_C R12, R12, R11, R17 ;  /* 0x0000000b0c0c723e */ /* 0x000fe20004807011 */
[----:B------:R-:W-:Y:S02]  /*8060*/  HADD2.F32 R9, -RZ, R9.H0_H0 ;  /* 0x20000009ff097230 */ /* 0x000fe40000004100 */
[C---:B------:R-:W-:Y:S01]  /*8070*/  FMUL.FTZ R5, R4.reuse, R7 ;  /* 0x0000000704057220 */ /* 0x040fe20000410000 */
[----:B------:R-:W-:Y:S02]  /*8080*/  HADD2.F32 R8, -RZ, R8.H0_H0 ;  /* 0x20000008ff087230 */ /* 0x000fe40000004100 */
[-C--:B------:R-:W-:Y:S01]  /*8090*/  FMUL.FTZ R4, R4, R13.reuse ;  /* 0x0000000d04047220 */ /* 0x080fe20000410000 */
[C---:B------:R-:W-:Y:S01]  /*80a0*/  FFMA.FTZ R14, R9.reuse, R6, -R14 ;  /* 0x00000006090e7223 */ /* 0x040fe2000001080e */
[----:B------:R-:W-:Y:S01]  /*80b0*/  FFMA.FTZ R15, R9, R10, R15 ;  /* 0x0000000a090f7223 */ /* 0x000fe2000001000f */
[C---:B------:R-:W-:Y:S01]  /*80c0*/  FFMA.FTZ R5, R8.reuse, R13, -R5 ;  /* 0x0000000d08057223 */ /* 0x040fe20000010805 */
[----:B------:R-:W-:-:S03]  /*80d0*/  FFMA.FTZ R4, R8, R7, R4 ;  /* 0x0000000708047223 */ /* 0x000fc60000010004 */
[----:B------:R-:W-:Y:S02]  /*80e0*/  F2FP.SATFINITE.E4M3.F32.PACK_AB_MERGE_C R13, R15, R14, RZ ;  /* 0x0000000e0f0d723e */ /* 0x000fe400048070ff */
[----:B------:R-:W-:Y:S02]  /*80f0*/  F2FP.SATFINITE.E4M3.F32.PACK_AB_MERGE_C R14, R25, R24, R27 ;  /* 0x00000018190e723e */ /* 0x000fe4000480701b */
[----:B------:R-:W-:Y:S02]  /*8100*/  F2FP.SATFINITE.E4M3.F32.PACK_AB_MERGE_C R15, R30, R29, R31 ;  /* 0x0000001d1e0f723e */ /* 0x000fe4000480701f */
[----:B------:R-:W-:-:S05]  /*8110*/  F2FP.SATFINITE.E4M3.F32.PACK_AB_MERGE_C R13, R4, R5, R13 ;  /* 0x00000005040d723e */ /* 0x000fca000480700d */
[----:B------:R0:W-:Y:S02]  /*8120*/  STS.128 [R3+0x22200], R12 ;  /* 0x0222000c03007388 */ /* 0x0001e40000000c00 */
.L_x_1510:
[----:B------:R-:W-:Y:S05]  /*8130*/  BSYNC B1 ;  /* 0x0000000000017941 */ /* 0x000fea0003800000 */
.L_x_1509:
[----:B------:R-:W-:Y:S05]  /*8140*/  @P4 BRA `(.L_x_1500) ;  /* 0x0000003c00684947 */ /* 0x000fea0003800000 */
[----:B0-----:R-:W0:Y:S01]  /*8150*/  LDS.128 R4, [R0+0x22200] ;  /* 0x0222000000047984 */ /* 0x001e220000000c00 */
[----:B-1-3-5:R-:W-:Y:S02]  /*8160*/  SHF.R.U32.HI R3, RZ, 0x8, R34 ;  /* 0x00000008ff037819 */ /* 0x02afe40000011622 */
[----:B------:R-:W-:Y:S02]  /*8170*/  SHF.R.U32.HI R9, RZ, 0x8, R35 ;  /* 0x00000008ff097819 */ /* 0x000fe40000011623 */
[----:B----4-:R-:W-:Y:S02]  /*8180*/  SHF.R.U32.HI R14, RZ, 0x8, R37 ;  /* 0x00000008ff0e7819 */ /* 0x010fe40000011625 */
[----:B------:R-:W-:Y:S02]  /*8190*/  LOP3.LUT R8, R34, 0xff, RZ, 0xc0, !PT ;  /* 0x000000ff22087812 */ /* 0x000fe400078ec0ff */
[----:B------:R-:W-:Y:S02]  /*81a0*/  SHF.R.U32.HI R11, RZ, 0x8, R36 ;  /* 0x00000008ff0b7819 */ /* 0x000fe40000011624 */
[----:B------:R-:W-:-:S02]  /*81b0*/  LOP3.LUT R3, R3, 0xff, RZ, 0xc0, !PT ;  /* 0x000000ff03037812 */ /* 0x000fc400078ec0ff */
[----:B------:R-:W-:Y:S02]  /*81c0*/  LOP3.LUT R10, R35, 0xff, RZ, 0xc0, !PT ;  /* 0x000000ff230a7812 */ /* 0x000fe400078ec0ff */
[----:B------:R-:W-:Y:S02]  /*81d0*/  LOP3.LUT R15, R37, 0xff, RZ, 0xc0, !PT ;  /* 0x000000ff250f7812 */ /* 0x000fe400078ec0ff */
[----:B------:R-:W-:Y:S02]  /*81e0*/  LOP3.LUT R9, R9, 0xff, RZ, 0xc0, !PT ;  /* 0x000000ff09097812 */ /* 0x000fe400078ec0ff */
[----:B------:R-:W-:Y:S02]  /*81f0*/  LOP3.LUT R14, R14, 0xff, RZ, 0xc0, !PT ;  /* 0x000000ff0e0e7812 */ /* 0x000fe400078ec0ff */
[----:B------:R-:W-:Y:S02]  /*8200*/  LOP3.LUT R12, R11, 0xff, RZ, 0xc0, !PT ;  /* 0x000000ff0b0c7812 */ /* 0x000fe400078ec0ff */
[----:B------:R-:W-:-:S02]  /*8210*/  PRMT R8, R3, 0x7604, R8 ;  /* 0x0000760403087816 */ /* 0x000fc40000000008 */
[----:B------:R-:W-:Y:S02]  /*8220*/  PRMT R11, R9, 0x7604, R10 ;  /* 0x00007604090b7816 */ /* 0x000fe4000000000a */
[----:B------:R-:W-:Y:S02]  /*8230*/  PRMT R15, R14, 0x7604, R15 ;  /* 0x000076040e0f7816 */ /* 0x000fe4000000000f */
[----:B------:R-:W-:Y:S02]  /*8240*/  SHF.R.U32.HI R3, RZ, 0x10, R34 ;  /* 0x00000010ff037819 */ /* 0x000fe40000011622 */
[----:B------:R-:W-:Y:S02]  /*8250*/  SHF.R.U32.HI R10, RZ, 0x10, R35 ;  /* 0x00000010ff0a7819 */ /* 0x000fe40000011623 */
[----:B------:R-:W-:Y:S02]  /*8260*/  SHF.R.U32.HI R14, RZ, 0x10, R37 ;  /* 0x00000010ff0e7819 */ /* 0x000fe40000011625 */
[----:B------:R-:W-:-:S02]  /*8270*/  LOP3.LUT R13, R36, 0xff, RZ, 0xc0, !PT ;  /* 0x000000ff240d7812 */ /* 0x000fc400078ec0ff */
[----:B------:R-:W-:Y:S02]  /*8280*/  SHF.R.U32.HI R9, RZ, 0x10, R36 ;  /* 0x00000010ff097819 */ /* 0x000fe40000011624 */
[----:B------:R-:W-:Y:S02]  /*8290*/  LOP3.LUT R3, R3, 0xff, RZ, 0xc0, !PT ;  /* 0x000000ff03037812 */ /* 0x000fe400078ec0ff */
[----:B------:R-:W-:Y:S02]  /*82a0*/  LOP3.LUT R10, R10, 0xff, RZ, 0xc0, !PT ;  /* 0x000000ff0a0a7812 */ /* 0x000fe400078ec0ff */
[----:B------:R-:W-:Y:S02]  /*82b0*/  LOP3.LUT R14, R14, 0xff, RZ, 0xc0, !PT ;  /* 0x000000ff0e0e7812 */ /* 0x000fe400078ec0ff */
[----:B------:R-:W-:Y:S02]  /*82c0*/  PRMT R13, R12, 0x7604, R13 ;  /* 0x000076040c0d7816 */ /* 0x000fe4000000000d */
[----:B------:R-:W-:-:S02]  /*82d0*/  LOP3.LUT R12, R9, 0xff, RZ, 0xc0, !PT ;  /* 0x000000ff090c7812 */ /* 0x000fc400078ec0ff */
[----:B------:R-:W-:Y:S02]  /*82e0*/  PRMT R9, R3, 0x7054, R8 ;  /* 0x0000705403097816 */ /* 0x000fe40000000008 */
[----:B------:R-:W-:Y:S02]  /*82f0*/  PRMT R11, R10, 0x7054, R11 ;  /* 0x000070540a0b7816 */ /* 0x000fe4000000000b */
[----:B------:R-:W-:Y:S02]  /*8300*/  PRMT R15, R14, 0x7054, R15 ;  /* 0x000070540e0f7816 */ /* 0x000fe4000000000f */
[----:B------:R-:W-:Y:S02]  /*8310*/  PRMT R13, R12, 0x7054, R13 ;  /* 0x000070540c0d7816 */ /* 0x000fe4000000000d */
[----:B------:R-:W-:Y:S02]  /*8320*/  LOP3.LUT R12, R9, 0xff000000, R34, 0xf8, !PT ;  /* 0xff000000090c7812 */ /* 0x000fe400078ef822 */
[----:B------:R-:W-:-:S02]  /*8330*/  LOP3.LUT R15, R15, 0xff000000, R37, 0xf8, !PT ;  /* 0xff0000000f0f7812 */ /* 0x000fc400078ef825 */
[----:B------:R-:W-:Y:S02]  /*8340*/  LOP3.LUT R34, R11, 0xff000000, R35, 0xf8, !PT ;  /* 0xff0000000b227812 */ /* 0x000fe400078ef823 */
[----:B------:R-:W-:Y:S02]  /*8350*/  LOP3.LUT R36, R13, 0xff000000, R36, 0xf8, !PT ;  /* 0xff0000000d247812 */ /* 0x000fe400078ef824 */
[----:B0-----:R-:W-:Y:S02]  /*8360*/  F2FP.F16.E4M3.UNPACK_B R3, R6.H1 ;  /* 0x00000006ff03723e */ /* 0x001fe400030006ff */
[----:B------:R-:W-:Y:S02]  /*8370*/  F2FP.F16.E4M3.UNPACK_B R17, R15 ;  /* 0x0000000fff11723e */ /* 0x000fe400020006ff */
[----:B------:R-:W-:Y:S01]  /*8380*/  F2FP.F16.E4M3.UNPACK_B R13, R34 ;  /* 0x00000022ff0d723e */ /* 0x000fe200020006ff */
[----:B------:R-:W-:Y:S01]  /*8390*/  HADD2.F32 R8, -RZ, R3.H1_H1 ;  /* 0x30000003ff087230 */ /* 0x000fe20000004100 */
[----:B------:R-:W-:Y:S01]  /*83a0*/  F2FP.F16.E4M3.UNPACK_B R6, R6 ;  /* 0x00000006ff06723e */ /* 0x000fe200020006ff */
[----:B------:R-:W-:Y:S01]  /*83b0*/  HADD2.F32 R20, -RZ, R17.H1_H1 ;  /* 0x30000011ff147230 */ /* 0x000fe20000004100 */
[-C--:B------:R-:W-:Y:S01]  /*83c0*/  F2FP.F16.E4M3.UNPACK_B R10, R7.reuse ;  /* 0x00000007ff0a723e */ /* 0x080fe200020006ff */
[----:B------:R-:W-:Y:S01]  /*83d0*/  HADD2.F32 R14, -RZ, R13.H1_H1 ;  /* 0x3000000dff0e7230 */ /* 0x000fe20000004100 */
[----:B------:R-:W-:Y:S01]  /*83e0*/  F2FP.F16.E4M3.UNPACK_B R11, R7.H1 ;  /* 0x00000007ff0b723e */ /* 0x000fe200030006ff */
[----:B------:R-:W-:-:S02]  /*83f0*/  HADD2.F32 R9, -RZ, R3.H0_H0 ;  /* 0x20000003ff097230 */ /* 0x000fc40000004100 */
[C---:B------:R-:W-:Y:S01]  /*8400*/  FMUL.FTZ R24, R8.reuse, R20 ;  /* 0x0000001408187220 */ /* 0x040fe20000410000 */
[-C--:B------:R-:W-:Y:S01]  /*8410*/  F2FP.F16.E4M3.UNPACK_B R7, R5.reuse ;  /* 0x00000005ff07723e */ /* 0x080fe200020006ff */
[-C--:B------:R-:W-:Y:S01]  /*8420*/  FMUL.FTZ R21, R8, R14.reuse ;  /* 0x0000000e08157220 */ /* 0x080fe20000410000 */
[----:B------:R-:W-:Y:S01]  /*8430*/  F2FP.F16.E4M3.UNPACK_B R8, R5.H1 ;  /* 0x00000005ff08723e */ /* 0x000fe200030006ff */
[----:B------:R-:W-:Y:S02]  /*8440*/  HADD2.F32 R17, -RZ, R17.H0_H0 ;  /* 0x20000011ff117230 */ /* 0x000fe40000004100 */
[C---:B------:R-:W-:Y:S01]  /*8450*/  FFMA.FTZ R25, R9.reuse, R14, -R24 ;  /* 0x0000000e09197223 */ /* 0x040fe20000010818 */
[--C-:B------:R-:W-:Y:S02]  /*8460*/  HADD2.F32 R5, -RZ, R6.reuse.H1_H1 ;  /* 0x30000006ff057230 */ /* 0x100fe40000004100 */
[----:B------:R-:W-:Y:S01]  /*8470*/  FFMA.FTZ R26, R9, R20, R21 ;  /* 0x00000014091a7223 */ /* 0x000fe20000010015 */
[----:B------:R-:W-:Y:S01]  /*8480*/  HADD2.F32 R13, -RZ, R13.H0_H0 ;  /* 0x2000000dff0d7230 */ /* 0x000fe20000004100 */
[----:B------:R-:W-:Y:S01]  /*8490*/  F2FP.F16.E4M3.UNPACK_B R15, R15.H1 ;  /* 0x0000000fff0f723e */ /* 0x000fe200030006ff */
[----:B------:R-:W-:Y:S01]  /*84a0*/  HADD2.F32 R6, -RZ, R6.H0_H0 ;  /* 0x20000006ff067230 */ /* 0x000fe20000004100 */
[----:B------:R-:W-:Y:S01]  /*84b0*/  F2FP.F16.E4M3.UNPACK_B R34, R34.H1 ;  /* 0x00000022ff22723e */ /* 0x000fe200030006ff */
[C---:B------:R-:W-:Y:S01]  /*84c0*/  FMUL.FTZ R9, R5.reuse, R17 ;  /* 0x0000001105097220 */ /* 0x040fe20000410000 */
[----:B------:R-:W-:Y:S01]  /*84d0*/  FMUL.FTZ R20, R5, R13 ;  /* 0x0000000d05147220 */ /* 0x000fe20000410000 */
[----:B------:R-:W-:Y:S01]  /*84e0*/  HADD2.F32 R5, -RZ, R10.H1_H1 ;  /* 0x3000000aff057230 */ /* 0x000fe20000004100 */
[----:B------:R-:W-:Y:S01]  /*84f0*/  F2FP.F16.E4M3.UNPACK_B R3, R4 ;  /* 0x00000004ff03723e */ /* 0x000fe200020006ff */
        /* <DEDUP_REMOVED lines=13> */
[CC--:B------:R-:W-:Y:S01]  /*85d0*/  FMUL.FTZ R20, R6.reuse, R15.reuse ;  /* 0x0000000f06147220 */ /* 0x0c0fe20000410000 */
[----:B------:R-:W-:Y:S01]  /*85e0*/  F2FP.F16.E4M3.UNPACK_B R5, R36 ;  /* 0x00000024ff05723e */ /* 0x000fe200020006ff */
[----:B------:R-:W-:Y:S01]  /*85f0*/  FMUL.FTZ R10, R6, R34 ;  /* 0x00000022060a7220 */ /* 0x000fe20000410000 */
[----:B------:R-:W-:Y:S01]  /*8600*/  F2FP.F16.E4M3.UNPACK_B R4, R4.H1 ;  /* 0x00000004ff04723e */ /* 0x000fe200030006ff */
[C---:B------:R-:W-:Y:S01]  /*8610*/  FFMA.FTZ R34, R11.reuse, R34, -R20 ;  /* 0x000000220b227223 */ /* 0x040fe20000010814 */
[-C--:B------:R-:W-:Y:S01]  /*8620*/  F2FP.F16.E4M3.UNPACK_B R9, R12.reuse ;  /* 0x0000000cff09723e */ /* 0x080fe200020006ff */
[----:B------:R-:W-:Y:S01]  /*8630*/  FFMA.FTZ R27, R11, R15, R10 ;  /* 0x0000000f0b1b7223 */ /* 0x000fe2000001000a */
[--C-:B------:R-:W-:Y:S01]  /*8640*/  HADD2.F32 R13, -RZ, R5.reuse.H1_H1 ;  /* 0x30000005ff0d7230 */ /* 0x100fe20000004100 */
[----:B------:R-:W-:Y:S01]  /*8650*/  F2FP.F16.E4M3.UNPACK_B R12, R12.H1 ;  /* 0x0000000cff0c723e */ /* 0x000fe200030006ff */
[----:B------:R-:W-:Y:S01]  /*8660*/  HADD2.F32 R11, -RZ, R5.H0_H0 ;  /* 0x20000005ff0b7230 */ /* 0x000fe20000004100 */
[----:B------:R-:W-:Y:S01]  /*8670*/  F2FP.F16.E4M3.UNPACK_B R36, R36.H1 ;  /* 0x00000024ff24723e */ /* 0x000fe200030006ff */
[--C-:B------:R-:W-:Y:S01]  /*8680*/  HADD2.F32 R6, -RZ, R4.reuse.H1_H1 ;  /* 0x30000004ff067230 */ /* 0x100fe20000004100 */
[----:B------:R-:W-:Y:S01]  /*8690*/  F2FP.SATFINITE.E4M3.F32.PACK_AB_MERGE_C R25, R26, R25, RZ ;  /* 0x000000191a19723e */ /* 0x000fe200048070ff */
[----:B------:R-:W-:Y:S01]  /*86a0*/  HADD2.F32 R10, -RZ, R9.H1_H1 ;  /* 0x30000009ff0a7230 */ /* 0x000fe20000004100 */
[----:B------:R-:W-:Y:S01]  /*86b0*/  F2FP.SATFINITE.E4M3.F32.PACK_AB_MERGE_C R27, R27, R34, RZ ;  /* 0x000000221b1b723e */ /* 0x000fe200048070ff */
[----:B------:R-:W-:-:S02]  /*86c0*/  HADD2.F32 R5, -RZ, R4.H0_H0 ;  /* 0x20000004ff057230 */ /* 0x000fc40000004100 */
[C---:B------:R-:W-:Y:S01]  /*86d0*/  FMUL.FTZ R14, R6.reuse, R13 ;  /* 0x0000000d060e7220 */ /* 0x040fe20000410000 */
[----:B------:R-:W-:Y:S02]  /*86e0*/  HADD2.F32 R4, -RZ, R3.H1_H1 ;  /* 0x30000003ff047230 */ /* 0x000fe40000004100 */
[-C--:B------:R-:W-:Y:S01]  /*86f0*/  FMUL.FTZ R20, R6, R10.reuse ;  /* 0x0000000a06147220 */ /* 0x080fe20000410000 */
[----:B------:R-:W-:Y:S02]  /*8700*/  HADD2.F32 R9, -RZ, R9.H0_H0 ;  /* 0x20000009ff097230 */ /* 0x000fe40000004100 */
[C---:B------:R-:W-:Y:S01]  /*8710*/  FFMA.FTZ R14, R5.reuse, R10, -R14 ;  /* 0x0000000a050e7223 */ /* 0x040fe2000001080e */
[----:B------:R-:W-:Y:S02]  /*8720*/  HADD2.F32 R3, -RZ, R3.H0_H0 ;  /* 0x20000003ff037230 */ /* 0x000fe40000004100 */
[C---:B------:R-:W-:Y:S01]  /*8730*/  FMUL.FTZ R6, R4.reuse, R11 ;  /* 0x0000000b04067220 */ /* 0x040fe20000410000 */
[----:B------:R-:W-:Y:S01]  /*8740*/  FFMA.FTZ R13, R5, R13, R20 ;  /* 0x0000000d050d7223 */ /* 0x000fe20000010014 */
[----:B------:R-:W-:Y:S01]  /*8750*/  FMUL.FTZ R4, R4, R9 ;  /* 0x0000000904047220 */ /* 0x000fe20000410000 */
[----:B------:R-:W-:-:S02]  /*8760*/  HADD2.F32 R5, -RZ, R12.H1_H1 ;  /* 0x3000000cff057230 */ /* 0x000fc40000004100 */
[C---:B------:R-:W-:Y:S01]  /*8770*/  FFMA.FTZ R6, R3.reuse, R9, -R6 ;  /* 0x0000000903067223 */ /* 0x040fe20000010806 */
[----:B------:R-:W-:Y:S02]  /*8780*/  HADD2.F32 R9, -RZ, R36.H1_H1 ;  /* 0x30000024ff097230 */ /* 0x000fe40000004100 */
[----:B------:R-:W-:Y:S01]  /*8790*/  FFMA.FTZ R11, R3, R11, R4 ;  /* 0x0000000b030b7223 */ /* 0x000fe20000010004 */
[----:B------:R-:W-:Y:S01]  /*87a0*/  HADD2.F32 R4, -RZ, R8.H1_H1 ;  /* 0x30000008ff047230 */ /* 0x000fe20000004100 */
[----:B------:R-:W-:Y:S01]  /*87b0*/  F2FP.SATFINITE.E4M3.F32.PACK_AB_MERGE_C R13, R13, R14, RZ ;  /* 0x0000000e0d0d723e */ /* 0x000fe200048070ff */
[----:B------:R-:W-:Y:S01]  /*87c0*/  HADD2.F32 R36, -RZ, R36.H0_H0 ;  /* 0x20000024ff247230 */ /* 0x000fe20000004100 */
[----:B------:R-:W-:Y:S01]  /*87d0*/  F2FP.SATFINITE.E4M3.F32.PACK_AB_MERGE_C R14, R24, R21, R25 ;  /* 0x00000015180e723e */ /* 0x000fe20004807019 */
[----:B------:R-:W-:Y:S02]  /*87e0*/  HADD2.F32 R3, -RZ, R7.H1_H1 ;  /* 0x30000007ff037230 */ /* 0x000fe40000004100 */
[----:B------:R-:W-:Y:S01]  /*87f0*/  FMUL.FTZ R15, R4, R9 ;  /* 0x00000009040f7220 */ /* 0x000fe20000410000 */
[----:B------:R-:W-:-:S02]  /*8800*/  HADD2.F32 R12, -RZ, R12.H0_H0 ;  /* 0x2000000cff0c7230 */ /* 0x000fc40000004100 */
[-C--:B------:R-:W-:Y:S01]  /*8810*/  FMUL.FTZ R10, R4, R5.reuse ;  /* 0x00000005040a7220 */ /* 0x080fe20000410000 */
        /* <DEDUP_REMOVED lines=11> */
[----:B------:R-:W-:-:S05]  /*88d0*/  F2FP.SATFINITE.E4M3.F32.PACK_AB_MERGE_C R13, R3, R4, R10 ;  /* 0x00000004030d723e */ /* 0x000fca000480700a */
[----:B------:R0:W-:Y:S01]  /*88e0*/  STS.128 [R0+0x22200], R12 ;  /* 0x0222000c00007388 */ /* 0x0001e20000000c00 */
[----:B------:R-:W-:Y:S05]  /*88f0*/  BRA `(.L_x_1500) ;  /* 0x00000034007c7947 */ /* 0x000fea0003800000 */
.L_x_1495:
[----:B------:R-:W0:Y:S01]  /*8900*/  LDC R25, c[0x0][0x448] ;  /* 0x00011200ff197b82 */ /* 0x000e220000000800 */
[----:B------:R-:W-:Y:S01]  /*8910*/  ULDC.64 UR4, c[0x0][0x3f8] ;  /* 0x0000fe0000047ab9 */ /* 0x000fe20000000a00 */
[----:B------:R-:W-:Y:S01]  /*8920*/  IMAD.MOV.U32 R6, RZ, RZ, R26 ;  /* 0x000000ffff067224 */ /* 0x000fe200078e001a */
[----:B------:R-:W-:Y:S01]  /*8930*/  ULDC.64 UR6, c[0x0][0x408] ;  /* 0x0001020000067ab9 */ /* 0x000fe20000000a00 */
[----:B------:R-:W-:Y:S01]  /*8940*/  IMAD.MOV.U32 R7, RZ, RZ, R31 ;  /* 0x000000ffff077224 */ /* 0x000fe200078e001f */
[----:B------:R-:W-:Y:S01]  /*8950*/  SHF.R.S32.HI R11, RZ, 0x1f, R96 ;  /* 0x0000001fff0b7819 */ /* 0x000fe20000011460 */
[----:B------:R-:W-:Y:S01]  /*8960*/  IMAD.MOV.U32 R8, RZ, RZ, R28 ;  /* 0x000000ffff087224 */ /* 0x000fe200078e001c */
[----:B------:R-:W-:Y:S01]  /*8970*/  SHF.R.S32.HI R15, RZ, 0x1f, R78 ;  /* 0x0000001fff0f7819 */ /* 0x000fe2000001144e */
[----:B------:R-:W-:Y:S01]  /*8980*/  IMAD.MOV.U32 R9, RZ, RZ, R33 ;  /* 0x000000ffff097224 */ /* 0x000fe200078e0021 */
[----:B------:R-:W-:Y:S02]  /*8990*/  LEA.HI R11, R11, R96, RZ, 0x4 ;  /* 0x000000600b0b7211 */ /* 0x000fe400078f20ff */
[----:B------:R-:W-:-:S02]  /*89a0*/  LEA.HI R15, R15, R78, RZ, 0x4 ;  /* 0x0000004e0f0f7211 */ /* 0x000fc400078f20ff */
[----:B------:R-:W-:Y:S02]  /*89b0*/  SHF.R.S32.HI R20, RZ, 0x4, R11 ;  /* 0x00000004ff147819 */ /* 0x000fe4000001140b */
[----:B------:R-:W-:Y:S02]  /*89c0*/  SHF.R.S32.HI R21, RZ, 0x4, R15 ;  /* 0x00000004ff157819 */ /* 0x000fe4000001140f */
        /* <DEDUP_REMOVED lines=25> */
.L_x_1780:
[----:B------:R-:W-:Y:S01]  /*8b60*/  IMAD R43, R18, R25, RZ ;  /* 0x00000019122b7224 */ /* 0x000fe200078e02ff */
        /* <DEDUP_REMOVED lines=15> */
[C---:B0-----:R-:W-:Y:S01]  /*8c60*/  VIADD R5, R17.reuse, 0x20 ;  /* 0x0000002011057836 */ /* 0x041fe20000000000 */
[----:B------:R-:W-:Y:S01]  /*8c70*/  ULDC UR4, c[0x0][0x3f4] ;  /* 0x0000fd0000047ab9 */ /* 0x000fe20000000800 */
[C---:B------:R-:W-:Y:S01]  /*8c80*/  VIADD R6, R17.reuse, 0x40 ;  /* 0x0000004011067836 */ /* 0x040fe20000000000 */
[----:B------:R-:W-:Y:S02]  /*8c90*/  ISETP.GE.AND P2, PT, R17, UR4, PT ;  /* 0x0000000411007c0c */ /* 0x000fe4000bf46270 */
[----:B------:R-:W-:Y:S02]  /*8ca0*/  CS2R R44, SRZ ;  /* 0x00000000002c7805 */ /* 0x000fe4000001ff00 */
[----:B------:R-:W-:Y:S02]  /*8cb0*/  ISETP.GE.AND P1, PT, R5, UR4, PT ;  /* 0x0000000405007c0c */ /* 0x000fe4000bf26270 */
[----:B------:R-:W-:Y:S02]  /*8cc0*/  CS2R R46, SRZ ;  /* 0x00000000002e7805 */ /* 0x000fe4000001ff00 */
[----:B------:R-:W-:-:S02]  /*8cd0*/  ISETP.GE.AND P0, PT, R6, UR4, PT ;  /* 0x0000000406007c0c */ /* 0x000fc4000bf06270 */
[----:B------:R-:W-:Y:S02]  /*8ce0*/  CS2R R48, SRZ ;  /* 0x0000000000307805 */ /* 0x000fe4000001ff00 */
[----:B------:R-:W-:Y:S02]  /*8cf0*/  CS2R R50, SRZ ;  /* 0x0000000000327805 */ /* 0x000fe4000001ff00 */
[----:B------:R-:W-:Y:S02]  /*8d00*/  CS2R R24, SRZ ;  /* 0x0000000000187805 */ /* 0x000fe4000001ff00 */
[----:B------:R-:W-:Y:S02]  /*8d10*/  CS2R R26, SRZ ;  /* 0x00000000001a7805 */ /* 0x000fe4000001ff00 */
[----:B------:R-:W-:Y:S02]  /*8d20*/  @!P2 SHF.R.S32.HI R5, RZ, 0x1f, R17 ;  /* 0x0000001fff05a819 */ /* 0x000fe40000011411 */
[----:B--2---:R-:W-:Y:S01]  /*8d30*/  @!P2 IADD3 R6, P3, R17, R4, RZ ;  /* 0x000000041106a210 */ /* 0x004fe20007f7e0ff */
[----:B------:R-:W-:Y:S01]  /*8d40*/  @!P1 IMAD.SHL.U32 R41, R21, 0x10, RZ ;  /* 0x0000001015299824 */ /* 0x000fe200078e00ff */
[----:B----4-:R-:W-:Y:S01]  /*8d50*/  @!P2 IADD3 R12, P4, R17, R14, RZ ;  /* 0x0000000e110ca210 */ /* 0x010fe20007f9e0ff */
[----:B------:R-:W-:-:S02]  /*8d60*/  @!P0 IMAD.SHL.U32 R15, R20, 0x10, RZ ;  /* 0x00000010140f8824 */ /* 0x000fc400078e00ff */
[--C-:B-1----:R-:W-:Y:S01]  /*8d70*/  @!P2 IMAD.X R7, R0, 0x1, R5.reuse, P3 ;  /* 0x000000010007a824 */ /* 0x102fe200018e0605 */
[-C--:B------:R-:W-:Y:S01]  /*8d80*/  @!P1 IADD3 R36, P5, R4, R41.reuse, RZ ;  /* 0x0000002904249210 */ /* 0x080fe20007fbe0ff */
[C---:B---3--:R-:W-:Y:S01]  /*8d90*/  @!P2 IMAD.X R13, R3.reuse, 0x1, R5, P4 ;  /* 0x00000001030da824 */ /* 0x048fe200020e0605 */
[----:B------:R-:W-:Y:S02]  /*8da0*/  @!P1 SHF.R.S32.HI R5, RZ, 0x1f, R41 ;  /* 0x0000001fff059819 */ /* 0x000fe40000011429 */
[----:B------:R-:W-:Y:S02]  /*8db0*/  @!P1 IADD3 R40, P4, R14, R41, RZ ;  /* 0x000000290e289210 */ /* 0x000fe40007f9e0ff */
[----:B------:R-:W-:Y:S02]  /*8dc0*/  CS2R R32, SRZ ;  /* 0x0000000000207805 */ /* 0x000fe4000001ff00 */
[-C--:B------:R-:W-:Y:S01]  /*8dd0*/  @!P0 IADD3 R4, P3, R4, R15.reuse, RZ ;  /* 0x0000000f04048210 */ /* 0x080fe20007f7e0ff */
[----:B------:R-:W-:Y:S01]  /*8de0*/  @!P1 IMAD.X R37, R0, 0x1, R5, P5 ;  /* 0x0000000100259824 */ /* 0x000fe200028e0605 */
[----:B------:R-:W-:Y:S01]  /*8df0*/  @!P0 SHF.R.S32.HI R8, RZ, 0x1f, R15 ;  /* 0x0000001fff088819 */ /* 0x000fe2000001140f */
[----:B------:R-:W-:Y:S01]  /*8e00*/  @!P1 IMAD.X R41, R3, 0x1, R5, P4 ;  /* 0x0000000103299824 */ /* 0x000fe200020e0605 */
[----:B------:R-:W-:-:S02]  /*8e10*/  @!P0 IADD3 R14, P5, R14, R15, RZ ;  /* 0x0000000f0e0e8210 */ /* 0x000fc40007fbe0ff */
[----:B------:R-:W-:Y:S02]  /*8e20*/  CS2R R34, SRZ ;  /* 0x0000000000227805 */ /* 0x000fe4000001ff00 */
[----:B------:R-:W-:Y:S01]  /*8e30*/  CS2R R28, SRZ ;  /* 0x00000000001c7805 */ /* 0x000fe2000001ff00 */
[--C-:B------:R-:W-:Y:S01]  /*8e40*/  @!P0 IMAD.X R5, R0, 0x1, R8.reuse, P3 ;  /* 0x0000000100058824 */ /* 0x100fe200018e0608 */
[----:B------:R-:W-:Y:S01]  /*8e50*/  CS2R R30, SRZ ;  /* 0x00000000001e7805 */ /* 0x000fe2000001ff00 */
[----:B------:R-:W-:Y:S01]  /*8e60*/  @!P0 IMAD.X R15, R3, 0x1, R8, P5 ;  /* 0x00000001030f8824 */ /* 0x000fe200028e0608 */
[----:B------:R-:W-:Y:S02]  /*8e70*/  CS2R R8, SRZ ;  /* 0x0000000000087805 */ /* 0x000fe4000001ff00 */
[----:B------:R-:W-:Y:S01]  /*8e80*/  CS2R R10, SRZ ;  /* 0x00000000000a7805 */ /* 0x000fe2000001ff00 */
[----:B------:R0:W5:Y:S04]  /*8e90*/  @!P2 LD.E.128 R44, desc[UR46][R6.64] ;  /* 0x0000002e062ca980 */ /* 0x000168000c101d00 */
[----:B------:R0:W5:Y:S04]  /*8ea0*/  @!P2 LD.E.128 R48, desc[UR46][R12.64] ;  /* 0x0000002e0c30a980 */ /* 0x000168000c101d00 */
[----:B------:R0:W5:Y:S04]  /*8eb0*/  @!P1 LD.E.128 R24, desc[UR46][R36.64] ;  /* 0x0000002e24189980 */ /* 0x000168000c101d00 */
[----:B------:R0:W5:Y:S04]  /*8ec0*/  @!P1 LD.E.128 R32, desc[UR46][R40.64] ;  /* 0x0000002e28209980 */ /* 0x000168000c101d00 */
[----:B------:R0:W5:Y:S04]  /*8ed0*/  @!P0 LD.E.128 R28, desc[UR46][R4.64] ;  /* 0x0000002e041c8980 */ /* 0x000168000c101d00 */
[----:B------:R0:W5:Y:S02]  /*8ee0*/  @!P0 LD.E.128 R8, desc[UR46][R14.64] ;  /* 0x0000002e0e088980 */ /* 0x000164000c101d00 */
.L_x_1513:
[----:B------:R-:W-:Y:S05]  /*8ef0*/  BSYNC B1 ;  /* 0x0000000000017941 */ /* 0x000fea0003800000 */
.L_x_1512:
[----:B------:R-:W-:Y:S01]  /*8f00*/  ULEA.HI UR4, UR58, UR58, URZ, 0x1 ;  /* 0x0000003a3a047291 */ /* 0x000fe2000f8f083f */
[----:B0-2---:R-:W-:-:S03]  /*8f10*/  IMAD.U32 R4, RZ, RZ, UR45 ;  /* 0x0000002dff047e24 */ /* 0x005fc6000f8e00ff */
[----:B------:R-:W-:Y:S02]  /*8f20*/  ULOP3.LUT UR4, UR4, 0xfffffffe, URZ, 0xc0, !UPT ;  /* 0xfffffffe04047892 */ /* 0x000fe4000f8ec03f */
[----:B---3--:R-:W-:Y:S02]  /*8f30*/  VIADDMNMX R3, R43, -R4, 0x80, PT ;  /* 0x000000802b037446 */ /* 0x008fe40003800904 */
[----:B------:R-:W-:Y:S02]  /*8f40*/  UIADD3 UR4, UR58, -UR4, URZ ;  /* 0x800000043a047290 */ /* 0x000fe4000fffe03f */
[----:B------:R-:W-:-:S04]  /*8f50*/  ISETP.GE.AND P1, PT, R16, R3, PT ;  /* 0x000000031000720c */ /* 0x000fc80003f26270 */
[----:B-1----:R-:W-:-:S05]  /*8f60*/  IMAD.U32 R0, RZ, RZ, UR4 ;  /* 0x00000004ff007e24 */ /* 0x002fca000f8e00ff */
[----:B------:R-:W-:-:S04]  /*8f70*/  SHF.L.U32 R0, R0, 0x1f, RZ ;  /* 0x0000001f00007819 */ /* 0x000fc800000006ff */
[----:B------:R-:W0:Y:S02]  /*8f80*/  SYNCS.PHASECHK.TRANS64.TRYWAIT P0, [UR39+0x33400], R0 ;  /* 0x03340000ff0075a7 */ /* 0x000e240008000167 */
[----:B0-----:R-:W-:Y:S05]  /*8f90*/  @!P0 BRA `(.L_x_1514) ;  /* 0x000001fc002c8947 */ /* 0x001fea0003800000 */
.L_x_1781:
[----:B------:R-:W-:Y:S05]  /*8fa0*/  @P1 BRA `(.L_x_1500) ;  /* 0x0000002c00d01947 */ /* 0x000fea0003800000 */
[----:B0-----:R-:W0:Y:S01]  /*8fb0*/  LDC R0, c[0x0][0x3f4] ;  /* 0x0000fd00ff007b82 */ /* 0x001e220000000800 */
[C---:B------:R-:W-:Y:S01]  /*8fc0*/  VIADD R3, R17.reuse, 0x20 ;  /* 0x0000002011037836 */ /* 0x040fe20000000000 */
[----:B------:R-:W-:Y:S01]  /*8fd0*/  BSSY B1, `(.L_x_1515) ;  /* 0x00000fb000017945 */ /* 0x000fe20003800000 */
[C---:B------:R-:W-:Y:S01]  /*8fe0*/  VIADD R5, R17.reuse, 0x40 ;  /* 0x0000004011057836 */ /* 0x040fe20000000000 */
[-C--:B0-----:R-:W-:Y:S02]  /*8ff0*/  ISETP.GE.AND P0, PT, R17, R0.reuse, PT ;  /* 0x000000001100720c */ /* 0x081fe40003f06270 */
[-C--:B------:R-:W-:Y:S02]  /*9000*/  ISETP.GE.AND P1, PT, R3, R0.reuse, PT ;  /* 0x000000000300720c */ /* 0x080fe40003f26270 */
[----:B------:R-:W-:-:S09]  /*9010*/  ISETP.GE.AND P2, PT, R5, R0, PT ;  /* 0x000000000500720c */ /* 0x000fd20003f46270 */
[----:B------:R-:W-:Y:S05]  /*9020*/  @P0 BRA `(.L_x_1516) ;  /* 0x0000000c00d40947 */ /* 0x000fea0003800000 */
[----:B-----5:R-:W-:Y:S02]  /*9030*/  SHF.R.U32.HI R3, RZ, 0x8, R44 ;  /* 0x00000008ff037819 */ /* 0x020fe4000001162c */
[----:B------:R-:W-:Y:S02]  /*9040*/  LOP3.LUT R4, R44, 0xff, RZ, 0xc0, !PT ;  /* 0x000000ff2c047812 */ /* 0x000fe400078ec0ff */
[----:B------:R-:W-:Y:S02]  /*9050*/  LOP3.LUT R5, R3, 0xff, RZ, 0xc0, !PT ;  /* 0x000000ff03057812 */ /* 0x000fe400078ec0ff */
[----:B------:R-:W-:Y:S02]  /*9060*/  LEA.HI R3, R0, R227, RZ, 0x1c ;  /* 0x000000e300037211 */ /* 0x000fe400078fe0ff */
[----:B------:R-:W-:Y:S02]  /*9070*/  PRMT R17, R5, 0x7604, R4 ;  /* 0x0000760405117816 */ /* 0x000fe40000000004 */
[----:B------:R-:W-:-:S02]  /*9080*/  SHF.R.S32.HI R4, RZ, 0x1f, R3 ;  /* 0x0000001fff047819 */ /* 0x000fc40000011403 */
[----:B------:R-:W-:Y:S02]  /*9090*/  SHF.R.U32.HI R7, RZ, 0x8, R45 ;  /* 0x00000008ff077819 */ /* 0x000fe4000001162d */
[----:B------:R-:W-:Y:S01]  /*90a0*/  LEA.HI R5, R4, R3, RZ, 0x2 ;  /* 0x0000000304057211 */ /* 0x000fe200078f10ff */
[----:B------:R-:W-:Y:S01]  /*90b0*/  IMAD.SHL.U32 R3, R3, 0x10, RZ ;  /* 0x0000001003037824 */ /* 0x000fe200078e00ff */
[----:B------:R-:W-:Y:S02]  /*90c0*/  LOP3.LUT R6, R45, 0xff, RZ, 0xc0, !PT ;  /* 0x000000ff2d067812 */ /* 0x000fe400078ec0ff */
[----:B------:R-:W-:Y:S01]  /*90d0*/  LOP3.LUT R7, R7, 0xff, RZ, 0xc0, !PT ;  /* 0x000000ff07077812 */ /* 0x000fe200078ec0ff */
[----:B------:R-:W-:Y:S01]  /*90e0*/  IMAD.SHL.U32 R5, R5, 0x800, RZ ;  /* 0x0000080005057824 */ /* 0x000fe200078e00ff */
[----:B------:R-:W-:Y:S02]  /*90f0*/  LOP3.LUT R4, R42, 0x30, R3, 0xf8, !PT ;  /* 0x000000302a047812 */ /* 0x000fe400078ef803 */
[----:B------:R-:W-:-:S02]  /*9100*/  SHF.R.U32.HI R13, RZ, 0x8, R46 ;  /* 0x00000008ff0d7819 */ /* 0x000fc4000001162e */
[----:B------:R-:W-:Y:S02]  /*9110*/  PRMT R36, R7, 0x7604, R6 ;  /* 0x0000760407247816 */ /* 0x000fe40000000006 */
        /* <DEDUP_REMOVED lines=9> */
[----:B------:R-:W-:Y:S02]  /*91b0*/  SHF.R.U32.HI R12, RZ, 0x8, R48 ;  /* 0x00000008ff0c7819 */ /* 0x000fe40000011630 */
[----:B------:R-:W-:-:S02]  /*91c0*/  PRMT R38, R7, 0x7604, R6 ;  /* 0x0000760407267816 */ /* 0x000fc40000000006 */
[----:B------:R-:W0:Y:S01]  /*91d0*/  LDS.128 R4, [R3+UR39+0x1e200] ;  /* 0x01e2002703047984 */ /* 0x000e220008000c00 */
[----:B------:R-:W-:Y:S02]  /*91e0*/  LOP3.LUT R40, R12, 0xff, RZ, 0xc0, !PT ;  /* 0x000000ff0c287812 */ /* 0x000fe400078ec0ff */
[----:B------:R-:W-:Y:S01]  /*91f0*/  LOP3.LUT R37, R48, 0xff, RZ, 0xc0, !PT ;  /* 0x000000ff30257812 */ /* 0x000fe200078ec0ff */
[----:B----4-:R-:W1:Y:S01]  /*9200*/  LDS.128 R12, [R231+0x1e200] ;  /* 0x01e20000e70c7984 */ /* 0x010e620000000c00 */
[----:B------:R-:W-:Y:S02]  /*9210*/  SHF.R.U32.HI R54, RZ, 0x8, R51 ;  /* 0x00000008ff367819 */ /* 0x000fe40000011633 */
[----:B------:R-:W-:Y:S02]  /*9220*/  PRMT R55, R40, 0x7604, R37 ;  /* 0x0000760428377816 */ /* 0x000fe40000000025 */
[----:B------:R-:W-:Y:S02]  /*9230*/  SHF.R.U32.HI R40, RZ, 0x8, R49 ;  /* 0x00000008ff287819 */ /* 0x000fe40000011631 */
[----:B------:R-:W-:-:S02]  /*9240*/  LOP3.LUT R37, R49, 0xff, RZ, 0xc0, !PT ;  /* 0x000000ff31257812 */ /* 0x000fc400078ec0ff */
[----:B------:R-:W-:Y:S02]  /*9250*/  LOP3.LUT R53, R51, 0xff, RZ, 0xc0, !PT ;  /* 0x000000ff33357812 */ /* 0x000fe400078ec0ff */
[----:B------:R-:W-:Y:S02]  /*9260*/  LOP3.LUT R40, R40, 0xff, RZ, 0xc0, !PT ;  /* 0x000000ff28287812 */ /* 0x000fe400078ec0ff */
[----:B------:R-:W-:Y:S02]  /*9270*/  LOP3.LUT R54, R54, 0xff, RZ, 0xc0, !PT ;  /* 0x000000ff36367812 */ /* 0x000fe400078ec0ff */
[----:B------:R-:W-:Y:S02]  /*9280*/  PRMT R40, R40, 0x7604, R37 ;  /* 0x0000760428287816 */ /* 0x000fe40000000025 */
[----:B------:R-:W-:Y:S02]  /*9290*/  PRMT R54, R54, 0x7604, R53 ;  /* 0x0000760436367816 */ /* 0x000fe40000000035 */
[----:B------:R-:W-:-:S02]  /*92a0*/  SHF.R.U32.HI R37, RZ, 0x10, R45 ;  /* 0x00000010ff257819 */ /* 0x000fc4000001162d */
[----:B------:R-:W-:Y:S02]  /*92b0*/  SHF.R.U32.HI R53, RZ, 0x10, R49 ;  /* 0x00000010ff357819 */ /* 0x000fe40000011631 */
[----:B------:R-:W-:Y:S01]  /*92c0*/  SHF.R.U32.HI R52, RZ, 0x8, R50 ;  /* 0x00000008ff347819 */ /* 0x000fe20000011632 */
[----:B------:R-:W-:Y:S01]  /*92d0*/  IMAD.U32 R37, R37, 0x10000, RZ ;  /* 0x0001000025257824 */ /* 0x000fe200078e00ff */
[----:B------:R-:W-:Y:S01]  /*92e0*/  LOP3.LUT R43, R50, 0xff, RZ, 0xc0, !PT ;  /* 0x000000ff322b7812 */ /* 0x000fe200078ec0ff */
[----:B------:R-:W-:Y:S01]  /*92f0*/  IMAD.U32 R53, R53, 0x10000, RZ ;  /* 0x0001000035357824 */ /* 0x000fe200078e00ff */
[----:B------:R-:W-:Y:S02]  /*9300*/  LOP3.LUT R52, R52, 0xff, RZ, 0xc0, !PT ;  /* 0x000000ff34347812 */ /* 0x000fe400078ec0ff */
[----:B------:R-:W-:Y:S02]  /*9310*/  SHF.R.U32.HI R61, RZ, 0x10, R51 ;  /* 0x00000010ff3d7819 */ /* 0x000fe40000011633 */
[----:B------:R-:W-:-:S02]  /*9320*/  LOP3.LUT R17, R17, 0xff0000, R44, 0xf8, !PT ;  /* 0x00ff000011117812 */ /* 0x000fc400078ef82c */
[----:B------:R-:W-:Y:S01]  /*9330*/  PRMT R59, R52, 0x7604, R43 ;  /* 0x00007604343b7816 */ /* 0x000fe2000000002b */
[----:B------:R-:W-:Y:S01]  /*9340*/  IMAD.U32 R61, R61, 0x10000, RZ ;  /* 0x000100003d3d7824 */ /* 0x000fe200078e00ff */
[----:B------:R-:W-:Y:S02]  /*9350*/  LOP3.LUT R37, R36, 0xff0000, R37, 0xf8, !PT ;  /* 0x00ff000024257812 */ /* 0x000fe400078ef825 */
[----:B------:R-:W-:Y:S02]  /*9360*/  LOP3.LUT R57, R40, 0xff0000, R53, 0xf8, !PT ;  /* 0x00ff000028397812 */ /* 0x000fe400078ef835 */
[----:B------:R-:W-:Y:S02]  /*9370*/  SHF.R.U32.HI R43, RZ, 0x10, R47 ;  /* 0x00000010ff2b7819 */ /* 0x000fe4000001162f */
[----:B------:R-:W-:Y:S02]  /*9380*/  LOP3.LUT R52, R17, 0xff000000, R44, 0xf8, !PT ;  /* 0xff00000011347812 */ /* 0x000fe400078ef82c */
[----:B------:R-:W-:Y:S01]  /*9390*/  LOP3.LUT R41, R41, 0xff0000, R46, 0xf8, !PT ;  /* 0x00ff000029297812 */ /* 0x000fe200078ef82e */
[----:B------:R-:W-:Y:S01]  /*93a0*/  IMAD.U32 R43, R43, 0x10000, RZ ;  /* 0x000100002b2b7824 */ /* 0x000fe200078e00ff */
[----:B------:R-:W-:-:S02]  /*93b0*/  LOP3.LUT R17, R55, 0xff0000, R48, 0xf8, !PT ;  /* 0x00ff000037117812 */ /* 0x000fc400078ef830 */
[----:B------:R-:W-:Y:S02]  /*93c0*/  LOP3.LUT R59, R59, 0xff0000, R50, 0xf8, !PT ;  /* 0x00ff00003b3b7812 */ /* 0x000fe400078ef832 */
[----:B------:R-:W-:Y:S02]  /*93d0*/  LOP3.LUT R53, R37, 0xff000000, R45, 0xf8, !PT ;  /* 0xff00000025357812 */ /* 0x000fe400078ef82d */
[----:B------:R-:W-:Y:S02]  /*93e0*/  LOP3.LUT R57, R57, 0xff000000, R49, 0xf8, !PT ;  /* 0xff00000039397812 */ /* 0x000fe400078ef831 */
[----:B------:R-:W-:Y:S02]  /*93f0*/  LOP3.LUT R61, R54, 0xff0000, R61, 0xf8, !PT ;  /* 0x00ff0000363d7812 */ /* 0x000fe400078ef83d */
[----:B------:R-:W-:Y:S02]  /*9400*/  LOP3.LUT R54, R41, 0xff000000, R46, 0xf8, !PT ;  /* 0xff00000029367812 */ /* 0x000fe400078ef82e */
[----:B------:R-:W-:-:S02]  /*9410*/  LOP3.LUT R56, R17, 0xff000000, R48, 0xf8, !PT ;  /* 0xff00000011387812 */ /* 0x000fc400078ef830 */
[----:B------:R-:W-:Y:S02]  /*9420*/  LOP3.LUT R59, R59, 0xff000000, R50, 0xf8, !PT ;  /* 0xff0000003b3b7812 */ /* 0x000fe400078ef832 */
[----:B------:R-:W-:Y:S02]  /*9430*/  F2FP.F16.E4M3.UNPACK_B R48, R53 ;  /* 0x00000035ff30723e */ /* 0x000fe400020006ff */
[----:B------:R-:W-:Y:S02]  /*9440*/  F2FP.F16.E4M3.UNPACK_B R50, R57 ;  /* 0x00000039ff32723e */ /* 0x000fe400020006ff */
[----:B0-----:R-:W-:Y:S01]  /*9450*/  F2FP.F16.E4M3.UNPACK_B R41, R5 ;  /* 0x00000005ff29723e */ /* 0x001fe200020006ff */
[--C-:B------:R-:W-:Y:S01]  /*9460*/  HADD2.F32 R49, -RZ, R48.reuse.H0_H0 ;  /* 0x20000030ff317230 */ /* 0x100fe20000004100 */
[----:B------:R-:W-:Y:S01]  /*9470*/  LOP3.LUT R43, R38, 0xff0000, R43, 0xf8, !PT ;  /* 0x00ff0000262b7812 */ /* 0x000fe200078ef82b */
[----:B------:R-:W-:Y:S01]  /*9480*/  HADD2.F32 R48, -RZ, R48.H1_H1 ;  /* 0x30000030ff307230 */ /* 0x000fe20000004100 */
[----:B------:R-:W-:Y:S01]  /*9490*/  LOP3.LUT R61, R61, 0xff000000, R51, 0xf8, !PT ;  /* 0xff0000003d3d7812 */ /* 0x000fe200078ef833 */
[--C-:B------:R-:W-:Y:S01]  /*94a0*/  HADD2.F32 R51, -RZ, R50.reuse.H0_H0 ;  /* 0x20000032ff337230 */ /* 0x100fe20000004100 */
[----:B-1----:R-:W-:Y:S01]  /*94b0*/  F2FP.F16.E4M3.UNPACK_B R17, R13 ;  /* 0x0000000dff11723e */ /* 0x002fe200020006ff */
[--C-:B------:R-:W-:Y:S01]  /*94c0*/  HADD2.F32 R44, -RZ, R41.reuse.H0_H0 ;  /* 0x20000029ff2c7230 */ /* 0x100fe20000004100 */
[----:B------:R-:W-:Y:S01]  /*94d0*/  LOP3.LUT R55, R43, 0xff000000, R47, 0xf8, !PT ;  /* 0xff0000002b377812 */ /* 0x000fe200078ef82f */
[----:B------:R-:W-:Y:S01]  /*94e0*/  HADD2.F32 R50, -RZ, R50.H1_H1 ;  /* 0x30000032ff327230 */ /* 0x000fe20000004100 */
[-C--:B------:R-:W-:Y:S01]  /*94f0*/  F2FP.F16.E4M3.UNPACK_B R38, R15.reuse ;  /* 0x0000000fff26723e */ /* 0x080fe200020006ff */
[----:B------:R-:W-:Y:S01]  /*9500*/  HADD2.F32 R41, -RZ, R41.H1_H1 ;  /* 0x30000029ff297230 */ /* 0x000fe20000004100 */
[----:B------:R-:W-:Y:S01]  /*9510*/  F2FP.F16.E4M3.UNPACK_B R40, R15.H1 ;  /* 0x0000000fff28723e */ /* 0x000fe200030006ff */
[----:B------:R-:W-:Y:S01]  /*9520*/  FMUL.FTZ R63, R44, R51 ;  /* 0x000000332c3f7220 */ /* 0x000fe20000410000 */
[----:B------:R-:W-:-:S02]  /*9530*/  F2FP.F16.E4M3.UNPACK_B R15, R14 ;  /* 0x0000000eff0f723e */ /* 0x000fc400020006ff */
[----:B------:R-:W-:Y:S01]  /*9540*/  F2FP.F16.E4M3.UNPACK_B R37, R14.H1 ;  /* 0x0000000eff25723e */ /* 0x000fe200030006ff */
[--C-:B------:R-:W-:Y:S01]  /*9550*/  HADD2.F32 R14, -RZ, R17.reuse.H0_H0 ;  /* 0x20000011ff0e7230 */ /* 0x100fe20000004100 */
[----:B------:R-:W-:Y:S01]  /*9560*/  F2FP.F16.E4M3.UNPACK_B R43, R5.H1 ;  /* 0x00000005ff2b723e */ /* 0x000fe200030006ff */
[----:B------:R-:W-:Y:S01]  /*9570*/  HADD2.F32 R17, -RZ, R17.H1_H1 ;  /* 0x30000011ff117230 */ /* 0x000fe20000004100 */
[-C--:B------:R-:W-:Y:S02]  /*9580*/  F2FP.F16.E4M3.UNPACK_B R46, R7.reuse ;  /* 0x00000007ff2e723e */ /* 0x080fe400020006ff */
[----:B------:R-:W-:Y:S01]  /*9590*/  F2FP.F16.E4M3.UNPACK_B R47, R7.H1 ;  /* 0x00000007ff2f723e */ /* 0x000fe200030006ff */
[-C--:B------:R-:W-:Y:S01]  /*95a0*/  FFMA.FTZ R63, R14, R49.reuse, -R63 ;  /* 0x000000310e3f7223 */ /* 0x080fe2000001083f */
[-C--:B------:R-:W-:Y:S02]  /*95b0*/  F2FP.F16.E4M3.UNPACK_B R5, R4.reuse ;  /* 0x00000004ff05723e */ /* 0x080fe400020006ff */
[----:B------:R-:W-:Y:S01]  /*95c0*/  F2FP.F16.E4M3.UNPACK_B R7, R4.H1 ;  /* 0x00000004ff07723e */ /* 0x000fe200030006ff */
[----:B------:R-:W-:Y:S01]  /*95d0*/  FMUL.FTZ R4, R44, R49 ;  /* 0x000000312c047220 */ /* 0x000fe20000410000 */
[----:B------:R-:W-:-:S02]  /*95e0*/  F2FP.F16.E4M3.UNPACK_B R57, R57.H1 ;  /* 0x00000039ff39723e */ /* 0x000fc400030006ff */
[----:B------:R-:W-:Y:S01]  /*95f0*/  F2FP.F16.E4M3.UNPACK_B R53, R53.H1 ;  /* 0x00000035ff35723e */ /* 0x000fe200030006ff */
[----:B------:R-:W-:Y:S01]  /*9600*/  FFMA.FTZ R58, R14, R51, R4 ;  /* 0x000000330e3a7223 */ /* 0x000fe20000010004 */
[-C--:B------:R-:W-:Y:S01]  /*9610*/  F2FP.F16.E4M3.UNPACK_B R44, R6.reuse ;  /* 0x00000006ff2c723e */ /* 0x080fe200020006ff */
[----:B------:R-:W-:Y:S01]  /*9620*/  HADD2.F32 R51, -RZ, R57.H0_H0 ;  /* 0x20000039ff337230 */ /* 0x000fe20000004100 */
[----:B------:R-:W-:Y:S01]  /*9630*/  F2FP.F16.E4M3.UNPACK_B R45, R6.H1 ;  /* 0x00000006ff2d723e */ /* 0x000fe200030006ff */
[----:B------:R-:W-:Y:S01]  /*9640*/  HADD2.F32 R6, -RZ, R43.H0_H0 ;  /* 0x2000002bff067230 */ /* 0x000fe20000004100 */
[----:B------:R-:W-:Y:S01]  /*9650*/  F2FP.F16.E4M3.UNPACK_B R36, R13.H1 ;  /* 0x0000000dff24723e */ /* 0x000fe200030006ff */
[C---:B------:R-:W-:Y:S01]  /*9660*/  FMUL.FTZ R14, R41.reuse, R50 ;  /* 0x00000032290e7220 */ /* 0x040fe20000410000 */
[----:B------:R-:W-:Y:S02]  /*9670*/  HADD2.F32 R49, -RZ, R53.H0_H0 ;  /* 0x20000035ff317230 */ /* 0x000fe40000004100 */
[----:B------:R-:W-:Y:S01]  /*9680*/  FMUL.FTZ R41, R41, R48 ;  /* 0x0000003029297220 */ /* 0x000fe20000410000 */
[----:B------:R-:W-:Y:S01]  /*9690*/  FMUL.FTZ R67, R6, R51 ;  /* 0x0000003306437220 */ /* 0x000fe20000410000 */
[----:B------:R-:W-:-:S02]  /*96a0*/  HADD2.F32 R4, -RZ, R36.H0_H0 ;  /* 0x20000024ff047230 */ /* 0x000fc40000004100 */
[C---:B------:R-:W-:Y:S01]  /*96b0*/  FFMA.FTZ R48, R17.reuse, R48, -R14 ;  /* 0x0000003011307223 */ /* 0x040fe2000001080e */
[----:B------:R-:W-:Y:S01]  /*96c0*/  FFMA.FTZ R65, R17, R50, R41 ;  /* 0x0000003211417223 */ /* 0x000fe20000010029 */
[----:B------:R-:W-:Y:S01]  /*96d0*/  FMUL.FTZ R6, R6, R49 ;  /* 0x0000003106067220 */ /* 0x000fe20000410000 */
[----:B------:R-:W-:Y:S01]  /*96e0*/  F2FP.F16.E4M3.UNPACK_B R41, R61 ;  /* 0x0000003dff29723e */ /* 0x000fe200020006ff */
        /* <DEDUP_REMOVED lines=8> */
[-C--:B------:R-:W-:Y:S01]  /*9770*/  F2FP.F16.E4M3.UNPACK_B R13, R12.reuse ;  /* 0x0000000cff0d723e */ /* 0x080fe200020006ff */
[----:B------:R-:W-:Y:S01]  /*9780*/  HADD2.F32 R49, -RZ, R41.H0_H0 ;  /* 0x20000029ff317230 */ /* 0x000fe20000004100 */
[----:B------:R-:W-:Y:S01]  /*9790*/  F2FP.F16.E4M3.UNPACK_B R12, R12.H1 ;  /* 0x0000000cff0c723e */ /* 0x000fe200030006ff */
[----:B------:R-:W-:-:S02]  /*97a0*/  HADD2.F32 R6, -RZ, R46.H0_H0 ;  /* 0x2000002eff067230 */ /* 0x000fc40000004100 */
[C---:B------:R-:W-:Y:S01]  /*97b0*/  FMUL.FTZ R69, R43.reuse, R57 ;  /* 0x000000392b457220 */ /* 0x040fe20000410000 */
[----:B------:R-:W-:Y:S02]  /*97c0*/  HADD2.F32 R17, -RZ, R14.H0_H0 ;  /* 0x2000000eff117230 */ /* 0x000fe40000004100 */
[----:B------:R-:W-:Y:S01]  /*97d0*/  FMUL.FTZ R60, R43, R53 ;  /* 0x000000352b3c7220 */ /* 0x000fe20000410000 */
[----:B------:R-:W-:Y:S02]  /*97e0*/  HADD2.F32 R36, -RZ, R36.H1_H1 ;  /* 0x30000024ff247230 */ /* 0x000fe40000004100 */
[C---:B------:R-:W-:Y:S01]  /*97f0*/  FMUL.FTZ R43, R6.reuse, R49 ;  /* 0x00000031062b7220 */ /* 0x040fe20000410000 */
[----:B------:R-:W-:Y:S02]  /*9800*/  HADD2.F32 R4, -RZ, R38.H0_H0 ;  /* 0x20000026ff047230 */ /* 0x000fe40000004100 */
[----:B------:R-:W-:Y:S01]  /*9810*/  FMUL.FTZ R6, R6, R17 ;  /* 0x0000001106067220 */ /* 0x000fe20000410000 */
[----:B------:R-:W-:-:S02]  /*9820*/  HADD2.F32 R46, -RZ, R46.H1_H1 ;  /* 0x3000002eff2e7230 */ /* 0x000fc40000004100 */
[C---:B------:R-:W-:Y:S01]  /*9830*/  FFMA.FTZ R50, R36.reuse, R53, -R69 ;  /* 0x0000003524327223 */ /* 0x040fe20000010845 */
[----:B------:R-:W-:Y:S01]  /*9840*/  FFMA.FTZ R60, R36, R57, R60 ;  /* 0x00000039243c7223 */ /* 0x000fe2000001003c */
[C---:B------:R-:W-:Y:S01]  /*9850*/  FFMA.FTZ R53, R4.reuse, R17, -R43 ;  /* 0x0000001104357223 */ /* 0x040fe2000001082b */
[----:B------:R-:W-:Y:S01]  /*9860*/  FFMA.FTZ R57, R4, R49, R6 ;  /* 0x0000003104397223 */ /* 0x000fe20000010006 */
[----:B------:R-:W-:Y:S01]  /*9870*/  HADD2.F32 R43, -RZ, R41.H1_H1 ;  /* 0x30000029ff2b7230 */ /* 0x000fe20000004100 */
[-C--:B------:R-:W-:Y:S01]  /*9880*/  F2FP.F16.E4M3.UNPACK_B R36, R56.reuse.H1 ;  /* 0x00000038ff24723e */ /* 0x080fe200030006ff */
[----:B------:R-:W-:Y:S01]  /*9890*/  HADD2.F32 R49, -RZ, R61.H0_H0 ;  /* 0x2000003dff317230 */ /* 0x000fe20000004100 */
[----:B------:R-:W-:Y:S01]  /*98a0*/  F2FP.F16.E4M3.UNPACK_B R56, R56 ;  /* 0x00000038ff38723e */ /* 0x000fe200020006ff */
[----:B------:R-:W-:Y:S02]  /*98b0*/  HADD2.F32 R6, -RZ, R47.H0_H0 ;  /* 0x2000002fff067230 */ /* 0x000fe40000004100 */
[----:B------:R-:W-:Y:S01]  /*98c0*/  FMUL.FTZ R69, R46, R43 ;  /* 0x0000002b2e457220 */ /* 0x000fe20000410000 */
[----:B------:R-:W-:Y:S01]  /*98d0*/  HADD2.F32 R41, -RZ, R55.H0_H0 ;  /* 0x20000037ff297230 */ /* 0x000fe20000004100 */
[----:B------:R-:W-:Y:S01]  /*98e0*/  F2FP.SATFINITE.E4M3.F32.PACK_AB_MERGE_C R51, R60, R51, RZ ;  /* 0x000000333c33723e */ /* 0x000fe200048070ff */
[----:B------:R-:W-:-:S02]  /*98f0*/  HADD2.F32 R4, -RZ, R40.H0_H0 ;  /* 0x20000028ff047230 */ /* 0x000fc40000004100 */
[C---:B------:R-:W-:Y:S01]  /*9900*/  FMUL.FTZ R71, R6.reuse, R49 ;  /* 0x0000003106477220 */ /* 0x040fe20000410000 */
[----:B------:R-:W-:Y:S02]  /*9910*/  HADD2.F32 R17, -RZ, R14.H1_H1 ;  /* 0x3000000eff117230 */ /* 0x000fe40000004100 */
[-C--:B------:R-:W-:Y:S01]  /*9920*/  FMUL.FTZ R6, R6, R41.reuse ;  /* 0x0000002906067220 */ /* 0x080fe20000410000 */
[----:B------:R-:W-:Y:S01]  /*9930*/  HADD2.F32 R38, -RZ, R38.H1_H1 ;  /* 0x30000026ff267230 */ /* 0x000fe20000004100 */
[-C--:B------:R-:W-:Y:S01]  /*9940*/  F2FP.F16.E4M3.UNPACK_B R14, R52.reuse.H1 ;  /* 0x00000034ff0e723e */ /* 0x080fe200030006ff */
[C---:B------:R-:W-:Y:S01]  /*9950*/  FFMA.FTZ R71, R4.reuse, R41, -R71 ;  /* 0x0000002904477223 */ /* 0x040fe20000010847 */
[----:B------:R-:W-:Y:S01]  /*9960*/  FFMA.FTZ R66, R4, R49, R6 ;  /* 0x0000003104427223 */ /* 0x000fe20000010006 */
[-C--:B------:R-:W-:Y:S01]  /*9970*/  FMUL.FTZ R46, R46, R17.reuse ;  /* 0x000000112e2e7220 */ /* 0x080fe20000410000 */
[----:B------:R-:W-:Y:S01]  /*9980*/  FFMA.FTZ R62, R38, R17, -R69 ;  /* 0x00000011263e7223 */ /* 0x000fe20000010845 */
[----:B------:R-:W-:Y:S01]  /*9990*/  HADD2.F32 R55, -RZ, R55.H1_H1 ;  /* 0x30000037ff377230 */ /* 0x000fe20000004100 */
[----:B------:R-:W-:Y:S01]  /*99a0*/  F2FP.F16.E4M3.UNPACK_B R52, R52 ;  /* 0x00000034ff34723e */ /* 0x000fe200020006ff */
[----:B------:R-:W-:-:S02]  /*99b0*/  HADD2.F32 R61, -RZ, R61.H1_H1 ;  /* 0x3000003dff3d7230 */ /* 0x000fc40000004100 */
[----:B------:R-:W-:Y:S01]  /*99c0*/  FFMA.FTZ R64, R38, R43, R46 ;  /* 0x0000002b26407223 */ /* 0x000fe2000001002e */
[----:B------:R-:W-:Y:S01]  /*99d0*/  HADD2.F32 R47, -RZ, R47.H1_H1 ;  /* 0x3000002fff2f7230 */ /* 0x000fe20000004100 */
[----:B------:R-:W-:Y:S01]  /*99e0*/  F2FP.SATFINITE.E4M3.F32.PACK_AB_MERGE_C R65, R65, R58, R51 ;  /* 0x0000003a4141723e */ /* 0x000fe20004807033 */
[----:B------:R-:W-:Y:S02]  /*99f0*/  HADD2.F32 R41, -RZ, R36.H0_H0 ;  /* 0x20000024ff297230 */ /* 0x000fe40000004100 */
[----:B------:R-:W-:Y:S02]  /*9a00*/  HADD2.F32 R6, -RZ, R7.H0_H0 ;  /* 0x20000007ff067230 */ /* 0x000fe40000004100 */
[C---:B------:R-:W-:Y:S01]  /*9a10*/  FMUL.FTZ R49, R47.reuse, R61 ;  /* 0x0000003d2f317220 */ /* 0x040fe20000410000 */
[----:B------:R-:W-:Y:S02]  /*9a20*/  HADD2.F32 R17, -RZ, R14.H0_H0 ;  /* 0x2000000eff117230 */ /* 0x000fe40000004100 */
[----:B------:R-:W-:Y:S01]  /*9a30*/  FMUL.FTZ R38, R47, R55 ;  /* 0x000000372f267220 */ /* 0x000fe20000410000 */
[----:B------:R-:W-:-:S02]  /*9a40*/  HADD2.F32 R40, -RZ, R40.H1_H1 ;  /* 0x30000028ff287230 */ /* 0x000fc40000004100 */
[C---:B------:R-:W-:Y:S01]  /*9a50*/  FMUL.FTZ R43, R6.reuse, R41 ;  /* 0x00000029062b7220 */ /* 0x040fe20000410000 */
[----:B------:R-:W-:Y:S02]  /*9a60*/  HADD2.F32 R4, -RZ, R12.H0_H0 ;  /* 0x2000000cff047230 */ /* 0x000fe40000004100 */
[----:B------:R-:W-:Y:S01]  /*9a70*/  FMUL.FTZ R6, R6, R17 ;  /* 0x0000001106067220 */ /* 0x000fe20000410000 */
[----:B------:R-:W-:Y:S02]  /*9a80*/  HADD2.F32 R36, -RZ, R36.H1_H1 ;  /* 0x30000024ff247230 */ /* 0x000fe40000004100 */
[C---:B------:R-:W-:Y:S01]  /*9a90*/  FFMA.FTZ R68, R40.reuse, R55, -R49 ;  /* 0x0000003728447223 */ /* 0x040fe20000010831 */
[----:B------:R-:W-:Y:S02]  /*9aa0*/  HADD2.F32 R7, -RZ, R7.H1_H1 ;  /* 0x30000007ff077230 */ /* 0x000fe40000004100 */
[----:B------:R-:W-:Y:S01]  /*9ab0*/  FFMA.FTZ R61, R40, R61, R38 ;  /* 0x0000003d283d7223 */ /* 0x000fe20000010026 */
[----:B------:R-:W-:-:S02]  /*9ac0*/  HADD2.F32 R14, -RZ, R14.H1_H1 ;  /* 0x3000000eff0e7230 */ /* 0x000fc40000004100 */
[C---:B------:R-:W-:Y:S01]  /*9ad0*/  FFMA.FTZ R40, R4.reuse, R41, R6 ;  /* 0x0000002904287223 */ /* 0x040fe20000010006 */
[----:B------:R-:W-:Y:S02]  /*9ae0*/  HADD2.F32 R12, -RZ, R12.H1_H1 ;  /* 0x3000000cff0c7230 */ /* 0x000fe40000004100 */
[C---:B------:R-:W-:Y:S01]  /*9af0*/  FMUL.FTZ R41, R7.reuse, R36 ;  /* 0x0000002407297220 */ /* 0x040fe20000410000 */
[----:B------:R-:W-:Y:S01]  /*9b00*/  FFMA.FTZ R38, R4, R17, -R43 ;  /* 0x0000001104267223 */ /* 0x000fe2000001082b */
[-C--:B------:R-:W-:Y:S01]  /*9b10*/  FMUL.FTZ R7, R7, R14.reuse ;  /* 0x0000000e07077220 */ /* 0x080fe20000410000 */
[----:B------:R-:W-:Y:S02]  /*9b20*/  HADD2.F32 R17, -RZ, R56.H0_H0 ;  /* 0x20000038ff117230 */ /* 0x000fe40000004100 */
[C---:B------:R-:W-:Y:S01]  /*9b30*/  FFMA.FTZ R47, R12.reuse, R14, -R41 ;  /* 0x0000000e0c2f7223 */ /* 0x040fe20000010829 */
[----:B------:R-:W-:Y:S02]  /*9b40*/  HADD2.F32 R6, -RZ, R5.H0_H0 ;  /* 0x20000005ff067230 */ /* 0x000fe40000004100 */
[----:B------:R-:W-:Y:S01]  /*9b50*/  FFMA.FTZ R49, R12, R36, R7 ;  /* 0x000000240c317223 */ /* 0x000fe20000010007 */
[----:B------:R-:W-:Y:S01]  /*9b60*/  HADD2.F32 R7, -RZ, R52.H0_H0 ;  /* 0x20000034ff077230 */ /* 0x000fe20000004100 */
[----:B------:R-:W-:Y:S01]  /*9b70*/  F2FP.SATFINITE.E4M3.F32.PACK_AB_MERGE_C R61, R61, R66, RZ ;  /* 0x000000423d3d723e */ /* 0x000fe200048070ff */
[----:B------:R-:W-:-:S02]  /*9b80*/  HADD2.F32 R4, -RZ, R13.H0_H0 ;  /* 0x2000000dff047230 */ /* 0x000fc40000004100 */
[C---:B------:R-:W-:Y:S01]  /*9b90*/  FMUL.FTZ R41, R6.reuse, R17 ;  /* 0x0000001106297220 */ /* 0x040fe20000410000 */
[----:B------:R-:W-:Y:S02]  /*9ba0*/  HADD2.F32 R56, -RZ, R56.H1_H1 ;  /* 0x30000038ff387230 */ /* 0x000fe40000004100 */
[-C--:B------:R-:W-:Y:S01]  /*9bb0*/  FMUL.FTZ R43, R6, R7.reuse ;  /* 0x00000007062b7220 */ /* 0x080fe20000410000 */
[----:B------:R-:W-:Y:S02]  /*9bc0*/  HADD2.F32 R5, -RZ, R5.H1_H1 ;  /* 0x30000005ff057230 */ /* 0x000fe40000004100 */
[C---:B------:R-:W-:Y:S01]  /*9bd0*/  FFMA.FTZ R41, R4.reuse, R7, -R41 ;  /* 0x0000000704297223 */ /* 0x040fe20000010829 */
[----:B------:R-:W-:Y:S01]  /*9be0*/  HADD2.F32 R52, -RZ, R52.H1_H1 ;  /* 0x30000034ff347230 */ /* 0x000fe20000004100 */
[----:B------:R-:W-:Y:S01]  /*9bf0*/  F2FP.F16.E4M3.UNPACK_B R7, R59.H1 ;  /* 0x0000003bff07723e */ /* 0x000fe200030006ff */
[----:B------:R-:W-:Y:S02]  /*9c00*/  HADD2.F32 R13, -RZ, R13.H1_H1 ;  /* 0x3000000dff0d7230 */ /* 0x000fe40000004100 */
[----:B------:R-:W-:Y:S01]  /*9c10*/  FFMA.FTZ R43, R4, R17, R43 ;  /* 0x00000011042b7223 */ /* 0x000fe2000001002b */
[C---:B------:R-:W-:Y:S01]  /*9c20*/  FMUL.FTZ R6, R5.reuse, R56 ;  /* 0x0000003805067220 */ /* 0x040fe20000410000 */
        /* <DEDUP_REMOVED lines=17> */
[----:B------:R-:W-:Y:S01]  /*9d40*/  FMUL.FTZ R7, R45, R12 ;  /* 0x0000000c2d077220 */ /* 0x000fe20000410000 */
[----:B------:R-:W-:Y:S01]  /*9d50*/  F2FP.SATFINITE.E4M3.F32.PACK_AB_MERGE_C R40, R49, R40, RZ ;  /* 0x000000283128723e */ /* 0x000fe200048070ff */
[----:B------:R-:W-:Y:S01]  /*9d60*/  FMUL.FTZ R6, R45, R36 ;  /* 0x000000242d067220 */ /* 0x000fe20000410000 */
[----:B------:R-:W-:Y:S01]  /*9d70*/  FFMA.FTZ R45, R4, R14, R5 ;  /* 0x0000000e042d7223 */ /* 0x000fe20000010005 */
[C---:B------:R-:W-:Y:S01]  /*9d80*/  FFMA.FTZ R36, R37.reuse, R36, R7 ;  /* 0x0000002425247223 */ /* 0x040fe20000010007 */
[----:B------:R-:W-:Y:S02]  /*9d90*/  HADD2.F32 R7, -RZ, R59.H0_H0 ;  /* 0x2000003bff077230 */ /* 0x000fe40000004100 */
[----:B------:R-:W-:Y:S01]  /*9da0*/  FFMA.FTZ R46, R37, R12, -R6 ;  /* 0x0000000c252e7223 */ /* 0x000fe20000010806 */
[----:B------:R-:W-:-:S02]  /*9db0*/  HADD2.F32 R5, -RZ, R44.H0_H0 ;  /* 0x2000002cff057230 */ /* 0x000fc40000004100 */
[----:B------:R-:W-:Y:S01]  /*9dc0*/  HADD2.F32 R6, -RZ, R54.H0_H0 ;  /* 0x20000036ff067230 */ /* 0x000fe20000004100 */
[----:B------:R-:W-:Y:S01]  /*9dd0*/  F2FP.SATFINITE.E4M3.F32.PACK_AB_MERGE_C R36, R36, R45, RZ ;  /* 0x0000002d2424723e */ /* 0x000fe200048070ff */
[----:B------:R-:W-:Y:S02]  /*9de0*/  HADD2.F32 R59, -RZ, R59.H1_H1 ;  /* 0x3000003bff3b7230 */ /* 0x000fe40000004100 */
[C---:B------:R-:W-:Y:S01]  /*9df0*/  FMUL.FTZ R13, R5.reuse, R7 ;  /* 0x00000007050d7220 */ /* 0x040fe20000410000 */
[----:B------:R-:W-:Y:S02]  /*9e00*/  HADD2.F32 R44, -RZ, R44.H1_H1 ;  /* 0x3000002cff2c7230 */ /* 0x000fe40000004100 */
[----:B------:R-:W-:Y:S01]  /*9e10*/  FMUL.FTZ R12, R5, R6 ;  /* 0x00000006050c7220 */ /* 0x000fe20000410000 */
[----:B------:R-:W-:Y:S01]  /*9e20*/  HADD2.F32 R54, -RZ, R54.H1_H1 ;  /* 0x30000036ff367230 */ /* 0x000fe20000004100 */
[----:B------:R-:W-:Y:S01]  /*9e30*/  F2FP.SATFINITE.E4M3.F32.PACK_AB_MERGE_C R5, R50, R67, RZ ;  /* 0x000000433205723e */ /* 0x000fe200048070ff */
[----:B------:R-:W-:-:S02]  /*9e40*/  HADD2.F32 R4, -RZ, R15.H0_H0 ;  /* 0x2000000fff047230 */ /* 0x000fc40000004100 */
[C---:B------:R-:W-:Y:S01]  /*9e50*/  FMUL.FTZ R14, R44.reuse, R59 ;  /* 0x0000003b2c0e7220 */ /* 0x040fe20000410000 */
[----:B------:R-:W-:Y:S02]  /*9e60*/  HADD2.F32 R15, -RZ, R15.H1_H1 ;  /* 0x3000000fff0f7230 */ /* 0x000fe40000004100 */
[----:B------:R-:W-:Y:S01]  /*9e70*/  FMUL.FTZ R44, R44, R54 ;  /* 0x000000362c2c7220 */ /* 0x000fe20000410000 */
[----:B------:R-:W-:Y:S01]  /*9e80*/  F2FP.SATFINITE.E4M3.F32.PACK_AB_MERGE_C R17, R46, R17, RZ ;  /* 0x000000112e11723e */ /* 0x000fe200048070ff */
[C---:B------:R-:W-:Y:S01]  /*9e90*/  FFMA.FTZ R6, R4.reuse, R6, -R13 ;  /* 0x0000000604067223 */ /* 0x040fe2000001080d */
[----:B------:R-:W-:Y:S01]  /*9ea0*/  FFMA.FTZ R12, R4, R7, R12 ;  /* 0x00000007040c7223 */ /* 0x000fe2000001000c */
[C---:B------:R-:W-:Y:S01]  /*9eb0*/  FFMA.FTZ R13, R15.reuse, R54, -R14 ;  /* 0x000000360f0d7223 */ /* 0x040fe2000001080e */
[----:B------:R-:W-:Y:S01]  /*9ec0*/  FFMA.FTZ R15, R15, R59, R44 ;  /* 0x0000003b0f0f7223 */ /* 0x000fe2000001002c */
        /* <DEDUP_REMOVED lines=8> */
[----:B------:R-:W-:Y:S01]  /*9f50*/  F2FP.SATFINITE.E4M3.F32.PACK_AB_MERGE_C R66, R15, R12, R36 ;  /* 0x0000000c0f42723e */ /* 0x000fe20004807024 */
[----:B------:R0:W-:Y:S04]  /*9f60*/  STS.128 [R231+0x1e200], R4 ;  /* 0x01e20004e7007388 */ /* 0x0001e80000000c00 */
[----:B------:R0:W-:Y:S02]  /*9f70*/  STS.128 [R3+UR39+0x1e200], R64 ;  /* 0x01e2004003007988 */ /* 0x0001e40008000c27 */
.L_x_1516:
[----:B------:R-:W-:Y:S05]  /*9f80*/  BSYNC B1 ;  /* 0x0000000000017941 */ /* 0x000fea0003800000 */
.L_x_1515:
[----:B------:R-:W-:Y:S04]  /*9f90*/  BSSY B1, `(.L_x_1517) ;  /* 0x00000ff000017945 */ /* 0x000fe80003800000 */
[----:B------:R-:W-:Y:S05]  /*9fa0*/  @P1 BRA `(.L_x_1518) ;  /* 0x0000000c00f41947 */ /* 0x000fea0003800000 */
[----:B0----5:R-:W-:Y:S02]  /*9fb0*/  SHF.R.U32.HI R3, RZ, 0x8, R24 ;  /* 0x00000008ff037819 */ /* 0x021fe40000011618 */
[----:B------:R-:W-:Y:S02]  /*9fc0*/  LOP3.LUT R4, R24, 0xff, RZ, 0xc0, !PT ;  /* 0x000000ff18047812 */ /* 0x000fe400078ec0ff */
[----:B------:R-:W-:Y:S02]  /*9fd0*/  LOP3.LUT R3, R3, 0xff, RZ, 0xc0, !PT ;  /* 0x000000ff03037812 */ /* 0x000fe400078ec0ff */
[----:B------:R-:W-:Y:S02]  /*9fe0*/  SHF.R.U32.HI R5, RZ, 0x8, R25 ;  /* 0x00000008ff057819 */ /* 0x000fe40000011619 */
[----:B------:R-:W-:Y:S02]  /*9ff0*/  PRMT R36, R3, 0x7604, R4 ;  /* 0x0000760403247816 */ /* 0x000fe40000000004 */
[----:B------:R-:W-:-:S02]  /*a000*/  SHF.R.U32.HI R3, RZ, 0x8, R26 ;  /* 0x00000008ff037819 */ /* 0x000fc4000001161a */
[----:B------:R-:W-:Y:S02]  /*a010*/  LOP3.LUT R6, R25, 0xff, RZ, 0xc0, !PT ;  /* 0x000000ff19067812 */ /* 0x000fe400078ec0ff */
[----:B------:R-:W-:Y:S02]  /*a020*/  LOP3.LUT R5, R5, 0xff, RZ, 0xc0, !PT ;  /* 0x000000ff05057812 */ /* 0x000fe400078ec0ff */
[----:B------:R-:W-:Y:S02]  /*a030*/  LOP3.LUT R4, R26, 0xff, RZ, 0xc0, !PT ;  /* 0x000000ff1a047812 */ /* 0x000fe400078ec0ff */
[----:B------:R-:W-:Y:S02]  /*a040*/  LOP3.LUT R3, R3, 0xff, RZ, 0xc0, !PT ;  /* 0x000000ff03037812 */ /* 0x000fe400078ec0ff */
[----:B------:R-:W-:Y:S02]  /*a050*/  LEA.HI R21, R0, R21, RZ, 0x1c ;  /* 0x0000001500157211 */ /* 0x000fe400078fe0ff */
[----:B------:R-:W-:-:S02]  /*a060*/  PRMT R38, R5, 0x7604, R6 ;  /* 0x0000760405267816 */ /* 0x000fc40000000006 */
[----:B------:R-:W-:Y:S02]  /*a070*/  PRMT R40, R3, 0x7604, R4 ;  /* 0x0000760403287816 */ /* 0x000fe40000000004 */
[----:B------:R-:W-:Y:S02]  /*a080*/  SHF.R.U32.HI R5, RZ, 0x8, R27 ;  /* 0x00000008ff057819 */ /* 0x000fe4000001161b */
[----:B------:R-:W-:Y:S02]  /*a090*/  SHF.R.S32.HI R4, RZ, 0x1f, R21 ;  /* 0x0000001fff047819 */ /* 0x000fe40000011415 */
[----:B------:R-:W-:Y:S02]  /*a0a0*/  LOP3.LUT R6, R27, 0xff, RZ, 0xc0, !PT ;  /* 0x000000ff1b067812 */ /* 0x000fe400078ec0ff */
[----:B------:R-:W-:Y:S02]  /*a0b0*/  LOP3.LUT R5, R5, 0xff, RZ, 0xc0, !PT ;  /* 0x000000ff05057812 */ /* 0x000fe400078ec0ff */
[----:B------:R-:W-:Y:S01]  /*a0c0*/  LEA.HI R3, R4, R21, RZ, 0x2 ;  /* 0x0000001504037211 */ /* 0x000fe200078f10ff */
[----:B------:R-:W-:Y:S01]  /*a0d0*/  IMAD.SHL.U32 R21, R21, 0x10, RZ ;  /* 0x0000001015157824 */ /* 0x000fe200078e00ff */
[----:B------:R-:W-:-:S02]  /*a0e0*/  PRMT R44, R5, 0x7604, R6 ;  /* 0x00007604052c7816 */ /* 0x000fc40000000006 */
[----:B------:R-:W-:Y:S01]  /*a0f0*/  SHF.R.U32.HI R7, RZ, 0x8, R32 ;  /* 0x00000008ff077819 */ /* 0x000fe20000011620 */
[----:B------:R-:W-:Y:S01]  /*a100*/  IMAD.SHL.U32 R3, R3, 0x800, RZ ;  /* 0x0000080003037824 */ /* 0x000fe200078e00ff */
[----:B------:R-:W-:Y:S02]  /*a110*/  SHF.R.U32.HI R5, RZ, 0x8, R34 ;  /* 0x00000008ff057819 */ /* 0x000fe40000011622 */
[----:B------:R-:W-:Y:S02]  /*a120*/  LOP3.LUT R4, R42, 0x30, R21, 0xf8, !PT ;  /* 0x000000302a047812 */ /* 0x000fe400078ef815 */
[----:B------:R-:W-:Y:S02]  /*a130*/  LOP3.LUT R12, R32, 0xff, RZ, 0xc0, !PT ;  /* 0x000000ff200c7812 */ /* 0x000fe400078ec0ff */
[----:B------:R-:W-:Y:S02]  /*a140*/  LOP3.LUT R7, R7, 0xff, RZ, 0xc0, !PT ;  /* 0x000000ff07077812 */ /* 0x000fe400078ec0ff */
[----:B------:R-:W-:-:S02]  /*a150*/  LOP3.LUT R17, R5, 0xff, RZ, 0xc0, !PT ;  /* 0x000000ff05117812 */ /* 0x000fc400078ec0ff */
[----:B------:R-:W-:Y:S02]  /*a160*/  SHF.R.U32.HI R6, RZ, 0x8, R33 ;  /* 0x00000008ff067819 */ /* 0x000fe40000011621 */
[----:B------:R-:W-:Y:S02]  /*a170*/  LOP3.LUT R5, R4, R39, RZ, 0x3c, !PT ;  /* 0x0000002704057212 */ /* 0x000fe400078e3cff */
[----:B------:R-:W-:Y:S02]  /*a180*/  LOP3.LUT R4, R3, 0xffffe000, RZ, 0xc0, !PT ;  /* 0xffffe00003047812 */ /* 0x000fe400078ec0ff */
[----:B------:R-:W-:Y:S02]  /*a190*/  PRMT R47, R7, 0x7604, R12 ;  /* 0x00007604072f7816 */ /* 0x000fe4000000000c */
[----:B------:R-:W-:Y:S01]  /*a1a0*/  LOP3.LUT R7, R33, 0xff, RZ, 0xc0, !PT ;  /* 0x000000ff21077812 */ /* 0x000fe200078ec0ff */
[----:B----4-:R-:W-:Y:S01]  /*a1b0*/  LDS.128 R12, [R230+0x1e200] ;  /* 0x01e20000e60c7984 */ /* 0x010fe20000000c00 */
[----:B------:R-:W-:-:S02]  /*a1c0*/  LOP3.LUT R6, R6, 0xff, RZ, 0xc0, !PT ;  /* 0x000000ff06067812 */ /* 0x000fc400078ec0ff */
[----:B------:R-:W-:Y:S02]  /*a1d0*/  IADD3 R3, R5, R225, R4 ;  /* 0x000000e105037210 */ /* 0x000fe40007ffe004 */
[----:B------:R-:W-:Y:S02]  /*a1e0*/  PRMT R46, R6, 0x7604, R7 ;  /* 0x00007604062e7816 */ /* 0x000fe40000000007 */
[----:B------:R-:W-:Y:S01]  /*a1f0*/  SHF.R.U32.HI R37, RZ, 0x8, R35 ;  /* 0x00000008ff257819 */ /* 0x000fe20000011623 */
[----:B------:R-:W0:Y:S01]  /*a200*/  LDS.128 R4, [R3+UR39+0x1e200] ;  /* 0x01e2002703047984 */ /* 0x000e220008000c00 */
[----:B------:R-:W-:Y:S02]  /*a210*/  LOP3.LUT R50, R35, 0xff, RZ, 0xc0, !PT ;  /* 0x000000ff23327812 */ /* 0x000fe400078ec0ff */
[----:B------:R-:W-:Y:S02]  /*a220*/  LOP3.LUT R21, R37, 0xff, RZ, 0xc0, !PT ;  /* 0x000000ff25157812 */ /* 0x000fe400078ec0ff */
[----:B------:R-:W-:-:S02]  /*a230*/  SHF.R.U32.HI R37, RZ, 0x10, R26 ;  /* 0x00000010ff257819 */ /* 0x000fc4000001161a */
[----:B------:R-:W-:Y:S02]  /*a240*/  PRMT R53, R21, 0x7604, R50 ;  /* 0x0000760415357816 */ /* 0x000fe40000000032 */
[----:B------:R-:W-:Y:S02]  /*a250*/  SHF.R.U32.HI R21, RZ, 0x10, R25 ;  /* 0x00000010ff157819 */ /* 0x000fe40000011619 */
[----:B------:R-:W-:Y:S02]  /*a260*/  LOP3.LUT R37, R37, 0xff, RZ, 0xc0, !PT ;  /* 0x000000ff25257812 */ /* 0x000fe400078ec0ff */
[----:B------:R-:W-:Y:S02]  /*a270*/  LOP3.LUT R21, R21, 0xff, RZ, 0xc0, !PT ;  /* 0x000000ff15157812 */ /* 0x000fe400078ec0ff */
[----:B------:R-:W-:Y:S02]  /*a280*/  LOP3.LUT R48, R34, 0xff, RZ, 0xc0, !PT ;  /* 0x000000ff22307812 */ /* 0x000fe400078ec0ff */
[----:B------:R-:W-:-:S02]  /*a290*/  PRMT R41, R37, 0x7054, R40 ;  /* 0x0000705425297816 */ /* 0x000fc40000000028 */
[----:B------:R-:W-:Y:S02]  /*a2a0*/  SHF.R.U32.HI R37, RZ, 0x10, R33 ;  /* 0x00000010ff257819 */ /* 0x000fe40000011621 */
[----:B------:R-:W-:Y:S02]  /*a2b0*/  PRMT R21, R21, 0x7054, R38 ;  /* 0x0000705415157816 */ /* 0x000fe40000000026 */
[----:B------:R-:W-:Y:S02]  /*a2c0*/  PRMT R51, R17, 0x7604, R48 ;  /* 0x0000760411337816 */ /* 0x000fe40000000030 */
[----:B------:R-:W-:Y:S02]  /*a2d0*/  SHF.R.U32.HI R43, RZ, 0x10, R27 ;  /* 0x00000010ff2b7819 */ /* 0x000fe4000001161b */
[----:B------:R-:W-:Y:S02]  /*a2e0*/  SHF.R.U32.HI R38, RZ, 0x10, R34 ;  /* 0x00000010ff267819 */ /* 0x000fe40000011622 */
[----:B------:R-:W-:-:S02]  /*a2f0*/  SHF.R.U32.HI R17, RZ, 0x10, R24 ;  /* 0x00000010ff117819 */ /* 0x000fc40000011618 */
[----:B------:R-:W-:Y:S02]  /*a300*/  LOP3.LUT R37, R37, 0xff, RZ, 0xc0, !PT ;  /* 0x000000ff25257812 */ /* 0x000fe400078ec0ff */
[----:B------:R-:W-:Y:S02]  /*a310*/  LOP3.LUT R43, R43, 0xff, RZ, 0xc0, !PT ;  /* 0x000000ff2b2b7812 */ /* 0x000fe400078ec0ff */
[----:B------:R-:W-:Y:S02]  /*a320*/  SHF.R.U32.HI R40, RZ, 0x10, R35 ;  /* 0x00000010ff287819 */ /* 0x000fe40000011623 */
[----:B------:R-:W-:Y:S02]  /*a330*/  LOP3.LUT R38, R38, 0xff, RZ, 0xc0, !PT ;  /* 0x000000ff26267812 */ /* 0x000fe400078ec0ff */
[----:B------:R-:W-:Y:S02]  /*a340*/  LOP3.LUT R17, R17, 0xff, RZ, 0xc0, !PT ;  /* 0x000000ff11117812 */ /* 0x000fe400078ec0ff */
[----:B------:R-:W-:-:S02]  /*a350*/  PRMT R49, R37, 0x7054, R46 ;  /* 0x0000705425317816 */ /* 0x000fc4000000002e */
[----:B------:R-:W-:Y:S02]  /*a360*/  PRMT R45, R43, 0x7054, R44 ;  /* 0x000070542b2d7816 */ /* 0x000fe4000000002c */
[----:B------:R-:W-:Y:S02]  /*a370*/  LOP3.LUT R40, R40, 0xff, RZ, 0xc0, !PT ;  /* 0x000000ff28287812 */ /* 0x000fe400078ec0ff */
[----:B------:R-:W-:Y:S02]  /*a380*/  PRMT R51, R38, 0x7054, R51 ;  /* 0x0000705426337816 */ /* 0x000fe40000000033 */
[----:B------:R-:W-:Y:S02]  /*a390*/  PRMT R17, R17, 0x7054, R36 ;  /* 0x0000705411117816 */ /* 0x000fe40000000024 */
[----:B------:R-:W-:Y:S02]  /*a3a0*/  LOP3.LUT R38, R21, 0xff000000, R25, 0xf8, !PT ;  /* 0xff00000015267812 */ /* 0x000fe400078ef819 */
[----:B------:R-:W-:-:S02]  /*a3b0*/  LOP3.LUT R49, R49, 0xff000000, R33, 0xf8, !PT ;  /* 0xff00000031317812 */ /* 0x000fc400078ef821 */
[----:B------:R-:W-:Y:S02]  /*a3c0*/  SHF.R.U32.HI R36, RZ, 0x10, R32 ;  /* 0x00000010ff247819 */ /* 0x000fe40000011620 */
[----:B------:R-:W-:Y:S02]  /*a3d0*/  PRMT R53, R40, 0x7054, R53 ;  /* 0x0000705428357816 */ /* 0x000fe40000000035 */
[----:B------:R-:W-:Y:S02]  /*a3e0*/  LOP3.LUT R45, R45, 0xff000000, R27, 0xf8, !PT ;  /* 0xff0000002d2d7812 */ /* 0x000fe400078ef81b */
[----:B------:R-:W-:Y:S02]  /*a3f0*/  F2FP.F16.E4M3.UNPACK_B R40, R38 ;  /* 0x00000026ff28723e */ /* 0x000fe400020006ff */
[----:B------:R-:W-:Y:S02]  /*a400*/  F2FP.F16.E4M3.UNPACK_B R44, R49 ;  /* 0x00000031ff2c723e */ /* 0x000fe400020006ff */
[----:B0-----:R-:W-:-:S02]  /*a410*/  F2FP.F16.E4M3.UNPACK_B R27, R5 ;  /* 0x00000005ff1b723e */ /* 0x001fc400020006ff */
[----:B------:R-:W-:Y:S01]  /*a420*/  LOP3.LUT R36, R36, 0xff, RZ, 0xc0, !PT ;  /* 0x000000ff24247812 */ /* 0x000fe200078ec0ff */
[----:B------:R-:W-:Y:S01]  /*a430*/  HADD2.F32 R46, -RZ, R44.H0_H0 ;  /* 0x2000002cff2e7230 */ /* 0x000fe20000004100 */
[----:B------:R-:W-:Y:S01]  /*a440*/  LOP3.LUT R37, R17, 0xff000000, R24, 0xf8, !PT ;  /* 0xff00000011257812 */ /* 0x000fe200078ef818 */
[--C-:B------:R-:W-:Y:S01]  /*a450*/  HADD2.F32 R33, -RZ, R27.reuse.H0_H0 ;  /* 0x2000001bff217230 */ /* 0x100fe20000004100 */
[----:B------:R-:W-:Y:S01]  /*a460*/  LOP3.LUT R43, R41, 0xff000000, R26, 0xf8, !PT ;  /* 0xff000000292b7812 */ /* 0x000fe200078ef81a */
[----:B------:R-:W-:Y:S01]  /*a470*/  HADD2.F32 R41, -RZ, R40.H0_H0 ;  /* 0x20000028ff297230 */ /* 0x000fe20000004100 */
[----:B------:R-:W-:Y:S01]  /*a480*/  F2FP.F16.E4M3.UNPACK_B R17, R13 ;  /* 0x0000000dff11723e */ /* 0x000fe200020006ff */
[----:B------:R-:W-:Y:S01]  /*a490*/  HADD2.F32 R44, -RZ, R44.H1_H1 ;  /* 0x3000002cff2c7230 */ /* 0x000fe20000004100 */
[----:B------:R-:W-:Y:S01]  /*a4a0*/  PRMT R47, R36, 0x7054, R47 ;  /* 0x00007054242f7816 */ /* 0x000fe2000000002f */
[----:B------:R-:W-:Y:S01]  /*a4b0*/  HADD2.F32 R27, -RZ, R27.H1_H1 ;  /* 0x3000001bff1b7230 */ /* 0x000fe20000004100 */
[----:B------:R-:W-:Y:S01]  /*a4c0*/  F2FP.F16.E4M3.UNPACK_B R25, R15 ;  /* 0x0000000fff19723e */ /* 0x000fe200020006ff */
[----:B------:R-:W-:Y:S01]  /*a4d0*/  FMUL.FTZ R55, R33, R41 ;  /* 0x0000002921377220 */ /* 0x000fe20000410000 */
[----:B------:R-:W-:Y:S01]  /*a4e0*/  F2FP.F16.E4M3.UNPACK_B R26, R15.H1 ;  /* 0x0000000fff1a723e */ /* 0x000fe200030006ff */
[----:B------:R-:W-:Y:S01]  /*a4f0*/  HADD2.F32 R40, -RZ, R40.H1_H1 ;  /* 0x30000028ff287230 */ /* 0x000fe20000004100 */
[----:B------:R-:W-:-:S02]  /*a500*/  F2FP.F16.E4M3.UNPACK_B R15, R14 ;  /* 0x0000000eff0f723e */ /* 0x000fc400020006ff */
[----:B------:R-:W-:Y:S01]  /*a510*/  F2FP.F16.E4M3.UNPACK_B R24, R14.H1 ;  /* 0x0000000eff18723e */ /* 0x000fe200030006ff */
[--C-:B------:R-:W-:Y:S01]  /*a520*/  HADD2.F32 R14, -RZ, R17.reuse.H0_H0 ;  /* 0x20000011ff0e7230 */ /* 0x100fe20000004100 */
[----:B------:R-:W-:Y:S01]  /*a530*/  LOP3.LUT R47, R47, 0xff000000, R32, 0xf8, !PT ;  /* 0xff0000002f2f7812 */ /* 0x000fe200078ef820 */
[----:B------:R-:W-:Y:S01]  /*a540*/  HADD2.F32 R17, -RZ, R17.H1_H1 ;  /* 0x30000011ff117230 */ /* 0x000fe20000004100 */
[----:B------:R-:W-:Y:S01]  /*a550*/  LOP3.LUT R48, R51, 0xff000000, R34, 0xf8, !PT ;  /* 0xff00000033307812 */ /* 0x000fe200078ef822 */
[-C--:B------:R-:W-:Y:S01]  /*a560*/  FMUL.FTZ R51, R33, R46.reuse ;  /* 0x0000002e21337220 */ /* 0x080fe20000410000 */
[----:B------:R-:W-:Y:S01]  /*a570*/  F2FP.F16.E4M3.UNPACK_B R32, R5.H1 ;  /* 0x00000005ff20723e */ /* 0x000fe200030006ff */
[C---:B------:R-:W-:Y:S01]  /*a580*/  FFMA.FTZ R55, R14.reuse, R46, R55 ;  /* 0x0000002e0e377223 */ /* 0x040fe20000010037 */
[----:B------:R-:W-:Y:S01]  /*a590*/  F2FP.F16.E4M3.UNPACK_B R49, R49.H1 ;  /* 0x00000031ff31723e */ /* 0x000fe200030006ff */
[----:B------:R-:W-:Y:S01]  /*a5a0*/  FFMA.FTZ R50, R14, R41, -R51 ;  /* 0x000000290e327223 */ /* 0x000fe20000010833 */
[----:B------:R-:W-:Y:S01]  /*a5b0*/  F2FP.F16.E4M3.UNPACK_B R38, R38.H1 ;  /* 0x00000026ff26723e */ /* 0x000fe200030006ff */
[----:B------:R-:W-:Y:S01]  /*a5c0*/  FMUL.FTZ R14, R27, R44 ;  /* 0x0000002c1b0e7220 */ /* 0x000fe20000410000 */
[-C--:B------:R-:W-:Y:S01]  /*a5d0*/  F2FP.F16.E4M3.UNPACK_B R33, R6.reuse ;  /* 0x00000006ff21723e */ /* 0x080fe200020006ff */
[----:B------:R-:W-:Y:S01]  /*a5e0*/  HADD2.F32 R51, -RZ, R49.H0_H0 ;  /* 0x20000031ff337230 */ /* 0x000fe20000004100 */
[----:B------:R-:W-:Y:S01]  /*a5f0*/  F2FP.F16.E4M3.UNPACK_B R34, R6.H1 ;  /* 0x00000006ff22723e */ /* 0x000fe200030006ff */
[----:B------:R-:W-:Y:S01]  /*a600*/  HADD2.F32 R6, -RZ, R32.H0_H0 ;  /* 0x20000020ff067230 */ /* 0x000fe20000004100 */
[----:B------:R-:W-:Y:S01]  /*a610*/  F2FP.F16.E4M3.UNPACK_B R21, R13.H1 ;  /* 0x0000000dff15723e */ /* 0x000fe200030006ff */
[----:B------:R-:W-:-:S02]  /*a620*/  HADD2.F32 R41, -RZ, R38.H0_H0 ;  /* 0x20000026ff297230 */ /* 0x000fc40000004100 */
[----:B------:R-:W-:Y:S01]  /*a630*/  FMUL.FTZ R27, R27, R40 ;  /* 0x000000281b1b7220 */ /* 0x000fe20000410000 */
[----:B------:R-:W-:Y:S01]  /*a640*/  LOP3.LUT R53, R53, 0xff000000, R35, 0xf8, !PT ;  /* 0xff00000035357812 */ /* 0x000fe200078ef823 */
[C---:B------:R-:W-:Y:S01]  /*a650*/  FMUL.FTZ R59, R6.reuse, R51 ;  /* 0x00000033063b7220 */ /* 0x040fe20000410000 */
[-C--:B------:R-:W-:Y:S01]  /*a660*/  F2FP.F16.E4M3.UNPACK_B R35, R7.reuse ;  /* 0x00000007ff23723e */ /* 0x080fe200020006ff */
[C---:B------:R-:W-:Y:S01]  /*a670*/  FFMA.FTZ R44, R17.reuse, R44, R27 ;  /* 0x0000002c112c7223 */ /* 0x040fe2000001001b */
[----:B------:R-:W-:Y:S01]  /*a680*/  F2FP.F16.E4M3.UNPACK_B R36, R7.H1 ;  /* 0x00000007ff24723e */ /* 0x000fe200030006ff */
[----:B------:R-:W-:Y:S01]  /*a690*/  FMUL.FTZ R6, R6, R41 ;  /* 0x0000002906067220 */ /* 0x000fe20000410000 */
[----:B------:R-:W-:Y:S01]  /*a6a0*/  F2FP.F16.E4M3.UNPACK_B R5, R4 ;  /* 0x00000004ff05723e */ /* 0x000fe200020006ff */
[----:B------:R-:W-:Y:S01]  /*a6b0*/  FFMA.FTZ R57, R17, R40, -R14 ;  /* 0x0000002811397223 */ /* 0x000fe2000001080e */
[----:B------:R-:W-:Y:S01]  /*a6c0*/  F2FP.F16.E4M3.UNPACK_B R7, R4.H1 ;  /* 0x00000004ff07723e */ /* 0x000fe200030006ff */
[----:B------:R-:W-:Y:S01]  /*a6d0*/  HADD2.F32 R4, -RZ, R21.H0_H0 ;  /* 0x20000015ff047230 */ /* 0x000fe20000004100 */
[----:B------:R-:W-:Y:S01]  /*a6e0*/  F2FP.F16.E4M3.UNPACK_B R27, R53 ;  /* 0x00000035ff1b723e */ /* 0x000fe200020006ff */
[----:B------:R-:W-:Y:S01]  /*a6f0*/  HADD2.F32 R49, -RZ, R49.H1_H1 ;  /* 0x30000031ff317230 */ /* 0x000fe20000004100 */
[----:B------:R-:W-:Y:S01]  /*a700*/  F2FP.F16.E4M3.UNPACK_B R14, R45 ;  /* 0x0000002dff0e723e */ /* 0x000fe200020006ff */
[----:B------:R-:W-:-:S02]  /*a710*/  HADD2.F32 R32, -RZ, R32.H1_H1 ;  /* 0x30000020ff207230 */ /* 0x000fc40000004100 */
[C---:B------:R-:W-:Y:S01]  /*a720*/  FFMA.FTZ R59, R4.reuse, R41, -R59 ;  /* 0x00000029043b7223 */ /* 0x040fe2000001083b */
[----:B------:R-:W-:Y:S01]  /*a730*/  FFMA.FTZ R51, R4, R51, R6 ;  /* 0x0000003304337223 */ /* 0x000fe20000010006 */
[----:B------:R-:W-:Y:S01]  /*a740*/  HADD2.F32 R38, -RZ, R38.H1_H1 ;  /* 0x30000026ff267230 */ /* 0x000fe20000004100 */
[----:B------:R-:W-:Y:S01]  /*a750*/  F2FP.F16.E4M3.UNPACK_B R53, R53.H1 ;  /* 0x00000035ff35723e */ /* 0x000fe200030006ff */
[----:B------:R-:W-:Y:S02]  /*a760*/  HADD2.F32 R41, -RZ, R27.H0_H0 ;  /* 0x2000001bff297230 */ /* 0x000fe40000004100 */
[C---:B------:R-:W-:Y:S01]  /*a770*/  FMUL.FTZ R40, R32.reuse, R49 ;  /* 0x0000003120287220 */ /* 0x040fe20000410000 */
[----:B------:R-:W-:Y:S02]  /*a780*/  HADD2.F32 R6, -RZ, R35.H0_H0 ;  /* 0x20000023ff067230 */ /* 0x000fe40000004100 */
[----:B------:R-:W-:Y:S01]  /*a790*/  FMUL.FTZ R32, R32, R38 ;  /* 0x0000002620207220 */ /* 0x000fe20000410000 */
[----:B------:R-:W-:Y:S01]  /*a7a0*/  HADD2.F32 R17, -RZ, R14.H0_H0 ;  /* 0x2000000eff117230 */ /* 0x000fe20000004100 */
[----:B------:R-:W-:Y:S01]  /*a7b0*/  F2FP.F16.E4M3.UNPACK_B R45, R45.H1 ;  /* 0x0000002dff2d723e */ /* 0x000fe200030006ff */
[----:B------:R-:W-:-:S02]  /*a7c0*/  HADD2.F32 R21, -RZ, R21.H1_H1 ;  /* 0x30000015ff157230 */ /* 0x000fc40000004100 */
[C---:B------:R-:W-:Y:S01]  /*a7d0*/  FMUL.FTZ R61, R6.reuse, R41 ;  /* 0x00000029063d7220 */ /* 0x040fe20000410000 */
[----:B------:R-:W-:Y:S02]  /*a7e0*/  HADD2.F32 R4, -RZ, R25.H0_H0 ;  /* 0x20000019ff047230 */ /* 0x000fe40000004100 */
[----:B------:R-:W-:Y:S01]  /*a7f0*/  FMUL.FTZ R6, R6, R17 ;  /* 0x0000001106067220 */ /* 0x000fe20000410000 */
[----:B------:R-:W-:Y:S02]  /*a800*/  HADD2.F32 R35, -RZ, R35.H1_H1 ;  /* 0x30000023ff237230 */ /* 0x000fe40000004100 */
[C---:B------:R-:W-:Y:S01]  /*a810*/  FFMA.FTZ R46, R21.reuse, R49, R32 ;  /* 0x00000031152e7223 */ /* 0x040fe20000010020 */
[----:B------:R-:W-:Y:S01]  /*a820*/  FFMA.FTZ R40, R21, R38, -R40 ;  /* 0x0000002615287223 */ /* 0x000fe20000010828 */
[C---:B------:R-:W-:Y:S01]  /*a830*/  FFMA.FTZ R49, R4.reuse, R41, R6 ;  /* 0x0000002904317223 */ /* 0x040fe20000010006 */
[----:B------:R-:W-:Y:S01]  /*a840*/  FFMA.FTZ R61, R4, R17, -R61 ;  /* 0x00000011043d7223 */ /* 0x000fe2000001083d */
[----:B------:R-:W-:Y:S01]  /*a850*/  HADD2.F32 R21, -RZ, R53.H0_H0 ;  /* 0x20000035ff157230 */ /* 0x000fe20000004100 */
[-C--:B------:R-:W-:Y:S01]  /*a860*/  F2FP.F16.E4M3.UNPACK_B R13, R12.reuse ;  /* 0x0000000cff0d723e */ /* 0x080fe200020006ff */
[----:B------:R-:W-:Y:S01]  /*a870*/  HADD2.F32 R6, -RZ, R36.H0_H0 ;  /* 0x20000024ff067230 */ /* 0x000fe20000004100 */
[----:B------:R-:W-:Y:S01]  /*a880*/  F2FP.F16.E4M3.UNPACK_B R12, R12.H1 ;  /* 0x0000000cff0c723e */ /* 0x000fe200030006ff */
[----:B------:R-:W-:Y:S01]  /*a890*/  HADD2.F32 R17, -RZ, R45.H0_H0 ;  /* 0x2000002dff117230 */ /* 0x000fe20000004100 */
[----:B------:R-:W-:Y:S01]  /*a8a0*/  F2FP.SATFINITE.E4M3.F32.PACK_AB_MERGE_C R40, R40, R59, RZ ;  /* 0x0000003b2828723e */ /* 0x000fe200048070ff */
[----:B------:R-:W-:-:S02]  /*a8b0*/  HADD2.F32 R32, -RZ, R27.H1_H1 ;  /* 0x3000001bff207230 */ /* 0x000fc40000004100 */
[C---:B------:R-:W-:Y:S01]  /*a8c0*/  FMUL.FTZ R27, R6.reuse, R21 ;  /* 0x00000015061b7220 */ /* 0x040fe20000410000 */
[----:B------:R-:W-:Y:S02]  /*a8d0*/  HADD2.F32 R4, -RZ, R26.H0_H0 ;  /* 0x2000001aff047230 */ /* 0x000fe40000004100 */
[----:B------:R-:W-:Y:S01]  /*a8e0*/  FMUL.FTZ R6, R6, R17 ;  /* 0x0000001106067220 */ /* 0x000fe20000410000 */
[----:B------:R-:W-:Y:S02]  /*a8f0*/  HADD2.F32 R14, -RZ, R14.H1_H1 ;  /* 0x3000000eff0e7230 */ /* 0x000fe40000004100 */
[C---:B------:R-:W-:Y:S01]  /*a900*/  FMUL.FTZ R38, R35.reuse, R32 ;  /* 0x0000002023267220 */ /* 0x040fe20000410000 */
[----:B------:R-:W-:Y:S02]  /*a910*/  HADD2.F32 R25, -RZ, R25.H1_H1 ;  /* 0x30000019ff197230 */ /* 0x000fe40000004100 */
[C---:B------:R-:W-:Y:S01]  /*a920*/  FFMA.FTZ R60, R4.reuse, R21, R6 ;  /* 0x00000015043c7223 */ /* 0x040fe20000010006 */
[----:B------:R-:W-:Y:S01]  /*a930*/  F2FP.F16.E4M3.UNPACK_B R21, R47.H1 ;  /* 0x0000002fff15723e */ /* 0x000fe200030006ff */
[-C--:B------:R-:W-:Y:S01]  /*a940*/  FMUL.FTZ R35, R35, R14.reuse ;  /* 0x0000000e23237220 */ /* 0x080fe20000410000 */
[----:B------:R-:W-:Y:S01]  /*a950*/  FFMA.FTZ R58, R4, R17, -R27 ;  /* 0x00000011043a7223 */ /* 0x000fe2000001081b */
[C---:B------:R-:W-:Y:S01]  /*a960*/  FFMA.FTZ R54, R25.reuse, R14, -R38 ;  /* 0x0000000e19367223 */ /* 0x040fe20000010826 */
[----:B------:R-:W-:Y:S01]  /*a970*/  F2FP.F16.E4M3.UNPACK_B R14, R37.H1 ;  /* 0x00000025ff0e723e */ /* 0x000fe200030006ff */
[----:B------:R-:W-:Y:S01]  /*a980*/  FFMA.FTZ R56, R25, R32, R35 ;  /* 0x0000002019387223 */ /* 0x000fe20000010023 */
[----:B------:R-:W-:Y:S01]  /*a990*/  HADD2.F32 R53, -RZ, R53.H1_H1 ;  /* 0x30000035ff357230 */ /* 0x000fe20000004100 */
[----:B------:R-:W-:Y:S01]  /*a9a0*/  F2FP.F16.E4M3.UNPACK_B R47, R47 ;  /* 0x0000002fff2f723e */ /* 0x000fe200020006ff */
[----:B------:R-:W-:Y:S01]  /*a9b0*/  HADD2.F32 R36, -RZ, R36.H1_H1 ;  /* 0x30000024ff247230 */ /* 0x000fe20000004100 */
[----:B------:R-:W-:Y:S01]  /*a9c0*/  F2FP.F16.E4M3.UNPACK_B R37, R37 ;  /* 0x00000025ff25723e */ /* 0x000fe200020006ff */
[----:B------:R-:W-:Y:S01]  /*a9d0*/  HADD2.F32 R25, -RZ, R21.H0_H0 ;  /* 0x20000015ff197230 */ /* 0x000fe20000004100 */
[----:B------:R-:W-:Y:S01]  /*a9e0*/  F2FP.SATFINITE.E4M3.F32.PACK_AB_MERGE_C R57, R57, R50, R40 ;  /* 0x000000323939723e */ /* 0x000fe20004807028 */
[----:B------:R-:W-:-:S02]  /*a9f0*/  HADD2.F32 R6, -RZ, R7.H0_H0 ;  /* 0x20000007ff067230 */ /* 0x000fc40000004100 */
[----:B------:R-:W-:Y:S01]  /*aa00*/  FMUL.FTZ R35, R36, R53 ;  /* 0x0000003524237220 */ /* 0x000fe20000410000 */
[----:B------:R-:W-:Y:S02]  /*aa10*/  HADD2.F32 R17, -RZ, R14.H0_H0 ;  /* 0x2000000eff117230 */ /* 0x000fe40000004100 */
[----:B------:R-:W-:Y:S02]  /*aa20*/  HADD2.F32 R45, -RZ, R45.H1_H1 ;  /* 0x3000002dff2d7230 */ /* 0x000fe40000004100 */
[C---:B------:R-:W-:Y:S01]  /*aa30*/  FMUL.FTZ R27, R6.reuse, R25 ;  /* 0x00000019061b7220 */ /* 0x040fe20000410000 */
[----:B------:R-:W-:Y:S02]  /*aa40*/  HADD2.F32 R26, -RZ, R26.H1_H1 ;  /* 0x3000001aff1a7230 */ /* 0x000fe40000004100 */
[----:B------:R-:W-:Y:S01]  /*aa50*/  FMUL.FTZ R6, R6, R17 ;  /* 0x0000001106067220 */ /* 0x000fe20000410000 */
[----:B------:R-:W-:Y:S02]  /*aa60*/  HADD2.F32 R4, -RZ, R12.H0_H0 ;  /* 0x2000000cff047230 */ /* 0x000fe40000004100 */
[----:B------:R-:W-:Y:S01]  /*aa70*/  FMUL.FTZ R36, R36, R45 ;  /* 0x0000002d24247220 */ /* 0x000fe20000410000 */
[----:B------:R-:W-:-:S02]  /*aa80*/  HADD2.F32 R21, -RZ, R21.H1_H1 ;  /* 0x30000015ff157230 */ /* 0x000fc40000004100 */
[----:B------:R-:W-:Y:S01]  /*aa90*/  FFMA.FTZ R45, R26, R45, -R35 ;  /* 0x0000002d1a2d7223 */ /* 0x000fe20000010823 */
[----:B------:R-:W-:Y:S02]  /*aaa0*/  HADD2.F32 R7, -RZ, R7.H1_H1 ;  /* 0x30000007ff077230 */ /* 0x000fe40000004100 */
[C---:B------:R-:W-:Y:S01]  /*aab0*/  FFMA.FTZ R27, R4.reuse, R17, -R27 ;  /* 0x00000011041b7223 */ /* 0x040fe2000001081b */
[----:B------:R-:W-:Y:S02]  /*aac0*/  HADD2.F32 R14, -RZ, R14.H1_H1 ;  /* 0x3000000eff0e7230 */ /* 0x000fe40000004100 */
[----:B------:R-:W-:Y:S01]  /*aad0*/  FFMA.FTZ R35, R4, R25, R6 ;  /* 0x0000001904237223 */ /* 0x000fe20000010006 */
[----:B------:R-:W-:Y:S02]  /*aae0*/  HADD2.F32 R12, -RZ, R12.H1_H1 ;  /* 0x3000000cff0c7230 */ /* 0x000fe40000004100 */
[----:B------:R-:W-:Y:S01]  /*aaf0*/  FMUL.FTZ R25, R7, R21 ;  /* 0x0000001507197220 */ /* 0x000fe20000410000 */
[----:B------:R-:W-:-:S02]  /*ab00*/  HADD2.F32 R17, -RZ, R47.H0_H0 ;  /* 0x2000002fff117230 */ /* 0x000fc40000004100 */
[-C--:B------:R-:W-:Y:S01]  /*ab10*/  FMUL.FTZ R4, R7, R14.reuse ;  /* 0x0000000e07047220 */ /* 0x080fe20000410000 */
[----:B------:R-:W-:Y:S02]  /*ab20*/  HADD2.F32 R6, -RZ, R5.H0_H0 ;  /* 0x20000005ff067230 */ /* 0x000fe40000004100 */
[----:B------:R-:W-:Y:S01]  /*ab30*/  FFMA.FTZ R53, R26, R53, R36 ;  /* 0x000000351a357223 */ /* 0x000fe20000010024 */
[----:B------:R-:W-:Y:S02]  /*ab40*/  HADD2.F32 R7, -RZ, R37.H0_H0 ;  /* 0x20000025ff077230 */ /* 0x000fe40000004100 */
[C---:B------:R-:W-:Y:S01]  /*ab50*/  FFMA.FTZ R36, R12.reuse, R14, -R25 ;  /* 0x0000000e0c247223 */ /* 0x040fe20000010819 */
[----:B------:R-:W-:Y:S01]  /*ab60*/  FFMA.FTZ R38, R12, R21, R4 ;  /* 0x000000150c267223 */ /* 0x000fe20000010004 */
[----:B------:R-:W-:Y:S02]  /*ab70*/  HADD2.F32 R4, -RZ, R13.H0_H0 ;  /* 0x2000000dff047230 */ /* 0x000fe40000004100 */
[C---:B------:R-:W-:Y:S01]  /*ab80*/  FMUL.FTZ R21, R6.reuse, R17 ;  /* 0x0000001106157220 */ /* 0x040fe20000410000 */
[----:B------:R-:W-:Y:S01]  /*ab90*/  FMUL.FTZ R25, R6, R7 ;  /* 0x0000000706197220 */ /* 0x000fe20000410000 */
[----:B------:R-:W-:Y:S01]  /*aba0*/  HADD2.F32 R12, -RZ, R47.H1_H1 ;  /* 0x3000002fff0c7230 */ /* 0x000fe20000004100 */
[----:B------:R-:W-:Y:S01]  /*abb0*/  F2FP.F16.E4M3.UNPACK_B R14, R48.H1 ;  /* 0x00000030ff0e723e */ /* 0x000fe200030006ff */
[----:B------:R-:W-:-:S02]  /*abc0*/  HADD2.F32 R5, -RZ, R5.H1_H1 ;  /* 0x30000005ff057230 */ /* 0x000fc40000004100 */
[C---:B------:R-:W-:Y:S01]  /*abd0*/  FFMA.FTZ R21, R4.reuse, R7, -R21 ;  /* 0x0000000704157223 */ /* 0x040fe20000010815 */
[----:B------:R-:W-:Y:S02]  /*abe0*/  HADD2.F32 R6, -RZ, R37.H1_H1 ;  /* 0x30000025ff067230 */ /* 0x000fe40000004100 */
[----:B------:R-:W-:Y:S01]  /*abf0*/  FFMA.FTZ R25, R4, R17, R25 ;  /* 0x0000001104197223 */ /* 0x000fe20000010019 */
[----:B------:R-:W-:Y:S02]  /*ac00*/  HADD2.F32 R13, -RZ, R13.H1_H1 ;  /* 0x3000000dff0d7230 */ /* 0x000fe40000004100 */
[C---:B------:R-:W-:Y:S01]  /*ac10*/  FMUL.FTZ R26, R5.reuse, R12 ;  /* 0x0000000c051a7220 */ /* 0x040fe20000410000 */
[----:B------:R-:W-:Y:S01]  /*ac20*/  F2FP.F16.E4M3.UNPACK_B R4, R43.H1 ;  /* 0x0000002bff04723e */ /* 0x000fe200030006ff */
[-C--:B------:R-:W-:Y:S01]  /*ac30*/  FMUL.FTZ R7, R5, R6.reuse ;  /* 0x0000000605077220 */ /* 0x080fe20000410000 */
[----:B------:R-:W-:Y:S02]  /*ac40*/  HADD2.F32 R17, -RZ, R14.H0_H0 ;  /* 0x2000000eff117230 */ /* 0x000fe40000004100 */
[----:B------:R-:W-:Y:S01]  /*ac50*/  FFMA.FTZ R26, R13, R6, -R26 ;  /* 0x000000060d1a7223 */ /* 0x000fe2000001081a */
[----:B------:R-:W-:-:S02]  /*ac60*/  HADD2.F32 R5, -RZ, R34.H0_H0 ;  /* 0x20000022ff057230 */ /* 0x000fc40000004100 */
        /* <DEDUP_REMOVED lines=13> */
[--C-:B------:R-:W-:Y:S02]  /*ad40*/  HADD2.F32 R5, -RZ, R33.reuse.H0_H0 ;  /* 0x20000021ff057230 */ /* 0x100fe40000004100 */
[C---:B------:R-:W-:Y:S01]  /*ad50*/  FMUL.FTZ R41, R34.reuse, R13 ;  /* 0x0000000d22297220 */ /* 0x040fe20000410000 */
[-C--:B------:R-:W-:Y:S01]  /*ad60*/  FMUL.FTZ R6, R34, R7.reuse ;  /* 0x0000000722067220 */ /* 0x080fe20000410000 */
[----:B------:R-:W-:Y:S01]  /*ad70*/  HADD2.F32 R33, -RZ, R33.H1_H1 ;  /* 0x30000021ff217230 */ /* 0x000fe20000004100 */
[----:B------:R-:W-:Y:S01]  /*ad80*/  F2FP.SATFINITE.E4M3.F32.PACK_AB_MERGE_C R45, R45, R58, RZ ;  /* 0x0000003a2d2d723e */ /* 0x000fe200048070ff */
[C---:B------:R-:W-:Y:S01]  /*ad90*/  FFMA.FTZ R34, R24.reuse, R7, -R41 ;  /* 0x0000000718227223 */ /* 0x040fe20000010829 */
[----:B------:R-:W-:Y:S01]  /*ada0*/  FFMA.FTZ R52, R24, R13, R6 ;  /* 0x0000000d18347223 */ /* 0x000fe20000010006 */
[----:B------:R-:W-:Y:S01]  /*adb0*/  HADD2.F32 R6, -RZ, R43.H0_H0 ;  /* 0x2000002bff067230 */ /* 0x000fe20000004100 */
[----:B------:R-:W-:Y:S01]  /*adc0*/  F2FP.SATFINITE.E4M3.F32.PACK_AB_MERGE_C R27, R36, R27, RZ ;  /* 0x0000001b241b723e */ /* 0x000fe200048070ff */
[--C-:B------:R-:W-:Y:S01]  /*add0*/  HADD2.F32 R7, -RZ, R48.reuse.H0_H0 ;  /* 0x20000030ff077230 */ /* 0x100fe20000004100 */
[----:B------:R-:W-:Y:S01]  /*ade0*/  F2FP.SATFINITE.E4M3.F32.PACK_AB_MERGE_C R34, R34, R37, RZ ;  /* 0x000000252222723e */ /* 0x000fe200048070ff */
[----:B------:R-:W-:-:S02]  /*adf0*/  HADD2.F32 R48, -RZ, R48.H1_H1 ;  /* 0x30000030ff307230 */ /* 0x000fc40000004100 */
[C---:B------:R-:W-:Y:S01]  /*ae00*/  FMUL.FTZ R14, R5.reuse, R6 ;  /* 0x00000006050e7220 */ /* 0x040fe20000410000 */
[----:B------:R-:W-:Y:S02]  /*ae10*/  HADD2.F32 R12, -RZ, R43.H1_H1 ;  /* 0x3000002bff0c7230 */ /* 0x000fe40000004100 */
[----:B------:R-:W-:Y:S01]  /*ae20*/  FMUL.FTZ R13, R5, R7 ;  /* 0x00000007050d7220 */ /* 0x000fe20000410000 */
[--C-:B------:R-:W-:Y:S02]  /*ae30*/  HADD2.F32 R4, -RZ, R15.reuse.H0_H0 ;  /* 0x2000000fff047230 */ /* 0x100fe40000004100 */
[C---:B------:R-:W-:Y:S01]  /*ae40*/  FMUL.FTZ R24, R33.reuse, R48 ;  /* 0x0000003021187220 */ /* 0x040fe20000410000 */
[----:B------:R-:W-:Y:S02]  /*ae50*/  HADD2.F32 R15, -RZ, R15.H1_H1 ;  /* 0x3000000fff0f7230 */ /* 0x000fe40000004100 */
[----:B------:R-:W-:Y:S01]  /*ae60*/  FMUL.FTZ R33, R33, R12 ;  /* 0x0000000c21217220 */ /* 0x000fe20000410000 */
[----:B------:R-:W-:Y:S01]  /*ae70*/  F2FP.SATFINITE.E4M3.F32.PACK_AB_MERGE_C R5, R46, R51, RZ ;  /* 0x000000332e05723e */ /* 0x000fe200048070ff */
[C---:B------:R-:W-:Y:S01]  /*ae80*/  FFMA.FTZ R14, R4.reuse, R7, R14 ;  /* 0x00000007040e7223 */ /* 0x040fe2000001000e */
[----:B------:R-:W-:Y:S01]  /*ae90*/  FFMA.FTZ R13, R4, R6, -R13 ;  /* 0x00000006040d7223 */ /* 0x000fe2000001080d */
[----:B------:R-:W-:Y:S01]  /*aea0*/  FFMA.FTZ R24, R15, R12, -R24 ;  /* 0x0000000c0f187223 */ /* 0x000fe20000010818 */
[----:B------:R-:W-:Y:S01]  /*aeb0*/  F2FP.SATFINITE.E4M3.F32.PACK_AB_MERGE_C R7, R53, R60, RZ ;  /* 0x0000003c3507723e */ /* 0x000fe200048070ff */
[----:B------:R-:W-:Y:S01]  /*aec0*/  FFMA.FTZ R33, R15, R48, R33 ;  /* 0x000000300f217223 */ /* 0x000fe20000010021 */
        /* <DEDUP_REMOVED lines=9> */
[----:B------:R-:W-:-:S05]  /*af60*/  F2FP.SATFINITE.E4M3.F32.PACK_AB_MERGE_C R6, R33, R14, R6 ;  /* 0x0000000e2106723e */ /* 0x000fca0004807006 */
[----:B------:R1:W-:Y:S02]  /*af70*/  STS.128 [R3+UR39+0x1e200], R4 ;  /* 0x01e2000403007988 */ /* 0x0003e40008000c27 */
.L_x_1518:
[----:B------:R-:W-:Y:S05]  /*af80*/  BSYNC B1 ;  /* 0x0000000000017941 */ /* 0x000fea0003800000 */
.L_x_1517:
[----:B------:R-:W-:Y:S05]  /*af90*/  @P2 BRA `(.L_x_1500) ;  /* 0x0000000c00d42947 */ /* 0x000fea0003800000 */
[----:B------:R-:W-:Y:S02]  /*afa0*/  LEA.HI R0, R0, R20, RZ, 0x1c ;  /* 0x0000001400007211 */ /* 0x000fe400078fe0ff */
[----:B01---5:R-:W-:Y:S02]  /*afb0*/  SHF.R.U32.HI R5, RZ, 0x8, R28 ;  /* 0x00000008ff057819 */ /* 0x023fe4000001161c */
[----:B------:R-:W-:Y:S01]  /*afc0*/  SHF.R.U32.HI R7, RZ, 0x8, R29 ;  /* 0x00000008ff077819 */ /* 0x000fe2000001161d */
[----:B------:R-:W-:Y:S01]  /*afd0*/  IMAD.SHL.U32 R3, R0, 0x10, RZ ;  /* 0x0000001000037824 */ /* 0x000fe200078e00ff */
[----:B------:R-:W-:Y:S02]  /*afe0*/  LOP3.LUT R4, R28, 0xff, RZ, 0xc0, !PT ;  /* 0x000000ff1c047812 */ /* 0x000fe400078ec0ff */
[----:B------:R-:W-:Y:S02]  /*aff0*/  LOP3.LUT R6, R29, 0xff, RZ, 0xc0, !PT ;  /* 0x000000ff1d067812 */ /* 0x000fe400078ec0ff */
[----:B------:R-:W-:-:S02]  /*b000*/  LOP3.LUT R42, R42, 0x30, R3, 0xf8, !PT ;  /* 0x000000302a2a7812 */ /* 0x000fc400078ef803 */
[----:B------:R-:W-:Y:S02]  /*b010*/  SHF.R.S32.HI R3, RZ, 0x1f, R0 ;  /* 0x0000001fff037819 */ /* 0x000fe40000011400 */
[----:B------:R-:W-:Y:S02]  /*b020*/  LOP3.LUT R5, R5, 0xff, RZ, 0xc0, !PT ;  /* 0x000000ff05057812 */ /* 0x000fe400078ec0ff */
[----:B------:R-:W-:Y:S02]  /*b030*/  LEA.HI R3, R3, R0, RZ, 0x2 ;  /* 0x0000000003037211 */ /* 0x000fe400078f10ff */
[----:B------:R-:W-:Y:S02]  /*b040*/  LOP3.LUT R7, R7, 0xff, RZ, 0xc0, !PT ;  /* 0x000000ff07077812 */ /* 0x000fe400078ec0ff */
[----:B------:R-:W-:Y:S01]  /*b050*/  SHF.R.U32.HI R0, RZ, 0x8, R8 ;  /* 0x00000008ff007819 */ /* 0x000fe20000011608 */
[----:B------:R-:W-:Y:S01]  /*b060*/  IMAD.SHL.U32 R3, R3, 0x800, RZ ;  /* 0x0000080003037824 */ /* 0x000fe200078e00ff */
[----:B------:R-:W-:-:S02]  /*b070*/  PRMT R17, R5, 0x7604, R4 ;  /* 0x0000760405117816 */ /* 0x000fc40000000004 */
[----:B------:R-:W-:Y:S02]  /*b080*/  PRMT R20, R7, 0x7604, R6 ;  /* 0x0000760407147816 */ /* 0x000fe40000000006 */
[----:B------:R-:W-:Y:S02]  /*b090*/  SHF.R.U32.HI R5, RZ, 0x8, R31 ;  /* 0x00000008ff057819 */ /* 0x000fe4000001161f */
[----:B------:R-:W-:Y:S02]  /*b0a0*/  LOP3.LUT R7, R0, 0xff, RZ, 0xc0, !PT ;  /* 0x000000ff00077812 */ /* 0x000fe400078ec0ff */
[----:B------:R-:W-:Y:S02]  /*b0b0*/  LOP3.LUT R42, R42, R39, RZ, 0x3c, !PT ;  /* 0x000000272a2a7212 */ /* 0x000fe400078e3cff */
[----:B------:R-:W-:Y:S02]  /*b0c0*/  LOP3.LUT R0, R3, 0xffffe000, RZ, 0xc0, !PT ;  /* 0xffffe00003007812 */ /* 0x000fe400078ec0ff */
[----:B------:R-:W-:-:S02]  /*b0d0*/  SHF.R.U32.HI R13, RZ, 0x8, R30 ;  /* 0x00000008ff0d7819 */ /* 0x000fc4000001161e */
[----:B------:R-:W-:Y:S02]  /*b0e0*/  LOP3.LUT R4, R31, 0xff, RZ, 0xc0, !PT ;  /* 0x000000ff1f047812 */ /* 0x000fe400078ec0ff */
[----:B------:R-:W-:Y:S02]  /*b0f0*/  LOP3.LUT R5, R5, 0xff, RZ, 0xc0, !PT ;  /* 0x000000ff05057812 */ /* 0x000fe400078ec0ff */
[----:B------:R-:W-:Y:S02]  /*b100*/  LOP3.LUT R6, R8, 0xff, RZ, 0xc0, !PT ;  /* 0x000000ff08067812 */ /* 0x000fe400078ec0ff */
[----:B------:R-:W-:Y:S02]  /*b110*/  IADD3 R0, R42, R225, R0 ;  /* 0x000000e12a007210 */ /* 0x000fe40007ffe000 */
[----:B------:R-:W-:Y:S02]  /*b120*/  LOP3.LUT R12, R30, 0xff, RZ, 0xc0, !PT ;  /* 0x000000ff1e0c7812 */ /* 0x000fe400078ec0ff */
[----:B------:R-:W-:-:S02]  /*b130*/  LOP3.LUT R13, R13, 0xff, RZ, 0xc0, !PT ;  /* 0x000000ff0d0d7812 */ /* 0x000fc400078ec0ff */
[----:B------:R-:W-:Y:S02]  /*b140*/  PRMT R24, R5, 0x7604, R4 ;  /* 0x0000760405187816 */ /* 0x000fe40000000004 */
[----:B------:R-:W-:Y:S02]  /*b150*/  PRMT R33, R7, 0x7604, R6 ;  /* 0x0000760407217816 */ /* 0x000fe40000000006 */
[----:B------:R-:W0:Y:S01]  /*b160*/  LDS.128 R4, [R0+UR39+0x1e200] ;  /* 0x01e2002700047984 */ /* 0x000e220008000c00 */
[----:B------:R-:W-:Y:S02]  /*b170*/  PRMT R21, R13, 0x7604, R12 ;  /* 0x000076040d157816 */ /* 0x000fe4000000000c */
[----:B------:R-:W-:Y:S01]  /*b180*/  SHF.R.U32.HI R26, RZ, 0x8, R9 ;  /* 0x00000008ff1a7819 */ /* 0x000fe20000011609 */
[----:B----4-:R-:W1:Y:S01]  /*b190*/  LDS.128 R12, [R229+0x1e200] ;  /* 0x01e20000e50c7984 */ /* 0x010e620000000c00 */
[----:B------:R-:W-:Y:S02]  /*b1a0*/  SHF.R.U32.HI R27, RZ, 0x8, R10 ;  /* 0x00000008ff1b7819 */ /* 0x000fe4000001160a */
[----:B------:R-:W-:-:S02]  /*b1b0*/  SHF.R.U32.HI R35, RZ, 0x8, R11 ;  /* 0x00000008ff237819 */ /* 0x000fc4000001160b */
[----:B------:R-:W-:Y:S02]  /*b1c0*/  LOP3.LUT R3, R9, 0xff, RZ, 0xc0, !PT ;  /* 0x000000ff09037812 */ /* 0x000fe400078ec0ff */
[----:B------:R-:W-:Y:S02]  /*b1d0*/  LOP3.LUT R26, R26, 0xff, RZ, 0xc0, !PT ;  /* 0x000000ff1a1a7812 */ /* 0x000fe400078ec0ff */
[----:B------:R-:W-:Y:S02]  /*b1e0*/  LOP3.LUT R32, R27, 0xff, RZ, 0xc0, !PT ;  /* 0x000000ff1b207812 */ /* 0x000fe400078ec0ff */
[----:B------:R-:W-:Y:S02]  /*b1f0*/  LOP3.LUT R34, R11, 0xff, RZ, 0xc0, !PT ;  /* 0x000000ff0b227812 */ /* 0x000fe400078ec0ff */
[----:B------:R-:W-:Y:S02]  /*b200*/  LOP3.LUT R27, R35, 0xff, RZ, 0xc0, !PT ;  /* 0x000000ff231b7812 */ /* 0x000fe400078ec0ff */
[----:B------:R-:W-:-:S02]  /*b210*/  PRMT R26, R26, 0x7604, R3 ;  /* 0x000076041a1a7816 */ /* 0x000fc40000000003 */
[----:B------:R-:W-:Y:S02]  /*b220*/  SHF.R.U32.HI R3, RZ, 0x10, R29 ;  /* 0x00000010ff037819 */ /* 0x000fe4000001161d */
[----:B------:R-:W-:Y:S02]  /*b230*/  PRMT R34, R27, 0x7604, R34 ;  /* 0x000076041b227816 */ /* 0x000fe40000000022 */
[----:B------:R-:W-:Y:S01]  /*b240*/  SHF.R.U32.HI R27, RZ, 0x10, R9 ;  /* 0x00000010ff1b7819 */ /* 0x000fe20000011609 */
[----:B------:R-:W-:Y:S01]  /*b250*/  IMAD.U32 R3, R3, 0x10000, RZ ;  /* 0x0001000003037824 */ /* 0x000fe200078e00ff */
[----:B------:R-:W-:Y:S02]  /*b260*/  LOP3.LUT R25, R10, 0xff, RZ, 0xc0, !PT ;  /* 0x000000ff0a197812 */ /* 0x000fe400078ec0ff */
[----:B------:R-:W-:Y:S01]  /*b270*/  SHF.R.U32.HI R39, RZ, 0x10, R11 ;  /* 0x00000010ff277819 */ /* 0x000fe2000001160b */
[----:B------:R-:W-:Y:S01]  /*b280*/  IMAD.U32 R27, R27, 0x10000, RZ ;  /* 0x000100001b1b7824 */ /* 0x000fe200078e00ff */
[----:B------:R-:W-:-:S02]  /*b290*/  LOP3.LUT R17, R17, 0xff0000, R28, 0xf8, !PT ;  /* 0x00ff000011117812 */ /* 0x000fc400078ef81c */
[----:B------:R-:W-:Y:S01]  /*b2a0*/  LOP3.LUT R3, R20, 0xff0000, R3, 0xf8, !PT ;  /* 0x00ff000014037812 */ /* 0x000fe200078ef803 */
[----:B------:R-:W-:Y:S01]  /*b2b0*/  IMAD.U32 R39, R39, 0x10000, RZ ;  /* 0x0001000027277824 */ /* 0x000fe200078e00ff */
[----:B------:R-:W-:Y:S02]  /*b2c0*/  PRMT R37, R32, 0x7604, R25 ;  /* 0x0000760420257816 */ /* 0x000fe40000000019 */
        /* <DEDUP_REMOVED lines=9> */
[----:B------:R-:W-:Y:S02]  /*b360*/  F2FP.F16.E4M3.UNPACK_B R29, R28 ;  /* 0x0000001cff1d723e */ /* 0x000fe400020006ff */
[----:B0-----:R-:W-:Y:S02]  /*b370*/  F2FP.F16.E4M3.UNPACK_B R17, R5 ;  /* 0x00000005ff11723e */ /* 0x001fe400020006ff */
[----:B------:R-:W-:-:S02]  /*b380*/  F2FP.F16.E4M3.UNPACK_B R34, R35 ;  /* 0x00000023ff22723e */ /* 0x000fc400020006ff */
[----:B------:R-:W-:Y:S02]  /*b390*/  LOP3.LUT R33, R33, 0xff000000, R8, 0xf8, !PT ;  /* 0xff00000021217812 */ /* 0x000fe400078ef808 */
[----:B------:R-:W-:Y:S01]  /*b3a0*/  LOP3.LUT R25, R24, 0xff0000, R25, 0xf8, !PT ;  /* 0x00ff000018197812 */ /* 0x000fe200078ef819 */
[--C-:B------:R-:W-:Y:S01]  /*b3b0*/  HADD2.F32 R36, -RZ, R34.reuse.H0_H0 ;  /* 0x20000022ff247230 */ /* 0x100fe20000004100 */
[----:B------:R-:W-:Y:S01]  /*b3c0*/  LOP3.LUT R32, R21, 0xff000000, R30, 0xf8, !PT ;  /* 0xff00000015207812 */ /* 0x000fe200078ef81e */
[----:B------:R-:W-:Y:S01]  /*b3d0*/  HADD2.F32 R30, -RZ, R29.H0_H0 ;  /* 0x2000001dff1e7230 */ /* 0x000fe20000004100 */
[----:B-1----:R-:W-:Y:S01]  /*b3e0*/  F2FP.F16.E4M3.UNPACK_B R8, R13 ;  /* 0x0000000dff08723e */ /* 0x002fe200020006ff */
[--C-:B------:R-:W-:Y:S01]  /*b3f0*/  HADD2.F32 R21, -RZ, R17.reuse.H0_H0 ;  /* 0x20000011ff157230 */ /* 0x100fe20000004100 */
[--C-:B------:R-:W-:Y:S01]  /*b400*/  LOP3.LUT R37, R37, 0xff0000, R10.reuse, 0xf8, !PT ;  /* 0x00ff000025257812 */ /* 0x100fe200078ef80a */
[----:B------:R-:W-:Y:S01]  /*b410*/  HADD2.F32 R34, -RZ, R34.H1_H1 ;  /* 0x30000022ff227230 */ /* 0x000fe20000004100 */
[----:B------:R-:W-:Y:S01]  /*b420*/  LOP3.LUT R31, R25, 0xff000000, R31, 0xf8, !PT ;  /* 0xff000000191f7812 */ /* 0x000fe200078ef81f */
[--C-:B------:R-:W-:Y:S01]  /*b430*/  HADD2.F32 R9, -RZ, R8.reuse.H0_H0 ;  /* 0x20000008ff097230 */ /* 0x100fe20000004100 */
[----:B------:R-:W-:Y:S01]  /*b440*/  LOP3.LUT R38, R37, 0xff000000, R10, 0xf8, !PT ;  /* 0xff00000025267812 */ /* 0x000fe200078ef80a */
[----:B------:R-:W-:Y:S01]  /*b450*/  FMUL.FTZ R37, R21, R30 ;  /* 0x0000001e15257220 */ /* 0x000fe20000410000 */
[----:B------:R-:W-:Y:S01]  /*b460*/  F2FP.F16.E4M3.UNPACK_B R20, R5.H1 ;  /* 0x00000005ff14723e */ /* 0x000fe200030006ff */
[----:B------:R-:W-:Y:S01]  /*b470*/  HADD2.F32 R17, -RZ, R17.H1_H1 ;  /* 0x30000011ff117230 */ /* 0x000fe20000004100 */
[-C--:B------:R-:W-:Y:S01]  /*b480*/  F2FP.F16.E4M3.UNPACK_B R25, R7.reuse ;  /* 0x00000007ff19723e */ /* 0x080fe200020006ff */
[----:B------:R-:W-:Y:S01]  /*b490*/  HADD2.F32 R29, -RZ, R29.H1_H1 ;  /* 0x3000001dff1d7230 */ /* 0x000fe20000004100 */
[----:B------:R-:W-:Y:S01]  /*b4a0*/  F2FP.F16.E4M3.UNPACK_B R26, R7.H1 ;  /* 0x00000007ff1a723e */ /* 0x000fe200030006ff */
[----:B------:R-:W-:Y:S01]  /*b4b0*/  HADD2.F32 R8, -RZ, R8.H1_H1 ;  /* 0x30000008ff087230 */ /* 0x000fe20000004100 */
[----:B------:R-:W-:Y:S01]  /*b4c0*/  F2FP.F16.E4M3.UNPACK_B R5, R4 ;  /* 0x00000004ff05723e */ /* 0x000fe200020006ff */
[----:B------:R-:W-:Y:S01]  /*b4d0*/  FMUL.FTZ R41, R17, R34 ;  /* 0x0000002211297220 */ /* 0x000fe20000410000 */
[----:B------:R-:W-:Y:S01]  /*b4e0*/  F2FP.F16.E4M3.UNPACK_B R7, R4.H1 ;  /* 0x00000004ff07723e */ /* 0x000fe200030006ff */
[-C--:B------:R-:W-:Y:S01]  /*b4f0*/  FMUL.FTZ R4, R21, R36.reuse ;  /* 0x0000002415047220 */ /* 0x080fe20000410000 */
[----:B------:R-:W-:Y:S01]  /*b500*/  F2FP.F16.E4M3.UNPACK_B R35, R35.H1 ;  /* 0x00000023ff23723e */ /* 0x000fe200030006ff */
[C---:B------:R-:W-:Y:S01]  /*b510*/  FFMA.FTZ R36, R9.reuse, R36, R37 ;  /* 0x0000002409247223 */ /* 0x040fe20000010025 */
[----:B------:R-:W-:Y:S01]  /*b520*/  F2FP.F16.E4M3.UNPACK_B R28, R28.H1 ;  /* 0x0000001cff1c723e */ /* 0x000fe200030006ff */
[----:B------:R-:W-:Y:S01]  /*b530*/  FFMA.FTZ R30, R9, R30, -R4 ;  /* 0x0000001e091e7223 */ /* 0x000fe20000010804 */
        /* <DEDUP_REMOVED lines=8> */
[----:B------:R-:W-:Y:S01]  /*b5c0*/  FMUL.FTZ R45, R6, R37 ;  /* 0x00000025062d7220 */ /* 0x000fe20000410000 */
[----:B------:R-:W-:Y:S02]  /*b5d0*/  HADD2.F32 R4, -RZ, R13.H0_H0 ;  /* 0x2000000dff047230 */ /* 0x000fe40000004100 */
[----:B------:R-:W-:Y:S01]  /*b5e0*/  FFMA.FTZ R43, R8, R34, R17 ;  /* 0x00000022082b7223 */ /* 0x000fe20000010011 */
[----:B------:R-:W-:Y:S01]  /*b5f0*/  FMUL.FTZ R6, R6, R9 ;  /* 0x0000000906067220 */ /* 0x000fe20000410000 */
[----:B------:R-:W-:Y:S01]  /*b600*/  FFMA.FTZ R41, R8, R29, -R41 ;  /* 0x0000001d08297223 */ /* 0x000fe20000010829 */
[----:B------:R-:W-:Y:S01]  /*b610*/  F2FP.F16.E4M3.UNPACK_B R17, R39 ;  /* 0x00000027ff11723e */ /* 0x000fe200020006ff */
[----:B------:R-:W-:Y:S01]  /*b620*/  HADD2.F32 R35, -RZ, R35.H1_H1 ;  /* 0x30000023ff237230 */ /* 0x000fe20000004100 */
[----:B------:R-:W-:Y:S01]  /*b630*/  F2FP.F16.E4M3.UNPACK_B R8, R31 ;  /* 0x0000001fff08723e */ /* 0x000fe200020006ff */
[----:B------:R-:W-:-:S02]  /*b640*/  HADD2.F32 R20, -RZ, R20.H1_H1 ;  /* 0x30000014ff147230 */ /* 0x000fc40000004100 */
[C---:B------:R-:W-:Y:S01]  /*b650*/  FFMA.FTZ R37, R4.reuse, R37, R6 ;  /* 0x0000002504257223 */ /* 0x040fe20000010006 */
[----:B------:R-:W-:Y:S01]  /*b660*/  HADD2.F32 R28, -RZ, R28.H1_H1 ;  /* 0x3000001cff1c7230 */ /* 0x000fe20000004100 */
[----:B------:R-:W-:Y:S01]  /*b670*/  F2FP.F16.E4M3.UNPACK_B R11, R15 ;  /* 0x0000000fff0b723e */ /* 0x000fe200020006ff */
[----:B------:R-:W-:Y:S01]  /*b680*/  FFMA.FTZ R45, R4, R9, -R45 ;  /* 0x00000009042d7223 */ /* 0x000fe2000001082d */
[----:B------:R-:W-:Y:S02]  /*b690*/  HADD2.F32 R13, -RZ, R13.H1_H1 ;  /* 0x3000000dff0d7230 */ /* 0x000fe40000004100 */
[C---:B------:R-:W-:Y:S01]  /*b6a0*/  FMUL.FTZ R34, R20.reuse, R35 ;  /* 0x0000002314227220 */ /* 0x040fe20000410000 */
[----:B------:R-:W-:Y:S02]  /*b6b0*/  HADD2.F32 R29, -RZ, R17.H0_H0 ;  /* 0x20000011ff1d7230 */ /* 0x000fe40000004100 */
[----:B------:R-:W-:Y:S01]  /*b6c0*/  FMUL.FTZ R20, R20, R28 ;  /* 0x0000001c14147220 */ /* 0x000fe20000410000 */
[----:B------:R-:W-:Y:S01]  /*b6d0*/  HADD2.F32 R6, -RZ, R25.H0_H0 ;  /* 0x20000019ff067230 */ /* 0x000fe20000004100 */
[----:B------:R-:W-:Y:S01]  /*b6e0*/  F2FP.F16.E4M3.UNPACK_B R39, R39.H1 ;  /* 0x00000027ff27723e */ /* 0x000fe200030006ff */
[----:B------:R-:W-:-:S02]  /*b6f0*/  HADD2.F32 R9, -RZ, R8.H0_H0 ;  /* 0x20000008ff097230 */ /* 0x000fc40000004100 */
[C---:B------:R-:W-:Y:S01]  /*b700*/  FFMA.FTZ R40, R13.reuse, R35, R20 ;  /* 0x000000230d287223 */ /* 0x040fe20000010014 */
[----:B------:R-:W-:Y:S02]  /*b710*/  HADD2.F32 R4, -RZ, R11.H0_H0 ;  /* 0x2000000bff047230 */ /* 0x000fe40000004100 */
[C---:B------:R-:W-:Y:S01]  /*b720*/  FMUL.FTZ R47, R6.reuse, R29 ;  /* 0x0000001d062f7220 */ /* 0x040fe20000410000 */
[----:B------:R-:W-:Y:S02]  /*b730*/  HADD2.F32 R20, -RZ, R17.H1_H1 ;  /* 0x30000011ff147230 */ /* 0x000fe40000004100 */
[----:B------:R-:W-:Y:S01]  /*b740*/  FMUL.FTZ R6, R6, R9 ;  /* 0x0000000906067220 */ /* 0x000fe20000410000 */
[----:B------:R-:W-:Y:S01]  /*b750*/  HADD2.F32 R25, -RZ, R25.H1_H1 ;  /* 0x30000019ff197230 */ /* 0x000fe20000004100 */
[----:B------:R-:W-:Y:S01]  /*b760*/  F2FP.F16.E4M3.UNPACK_B R31, R31.H1 ;  /* 0x0000001fff1f723e */ /* 0x000fe200030006ff */
[----:B------:R-:W-:Y:S02]  /*b770*/  HADD2.F32 R8, -RZ, R8.H1_H1 ;  /* 0x30000008ff087230 */ /* 0x000fe40000004100 */
[----:B------:R-:W-:Y:S01]  /*b780*/  FFMA.FTZ R34, R13, R28, -R34 ;  /* 0x0000001c0d227223 */ /* 0x000fe20000010822 */
[C---:B------:R-:W-:Y:S01]  /*b790*/  FFMA.FTZ R29, R4.reuse, R29, R6 ;  /* 0x0000001d041d7223 */ /* 0x040fe20000010006 */
[----:B------:R-:W-:Y:S01]  /*b7a0*/  F2FP.F16.E4M3.UNPACK_B R15, R15.H1 ;  /* 0x0000000fff0f723e */ /* 0x000fe200030006ff */
        /* <DEDUP_REMOVED lines=11> */
[----:B------:R-:W-:Y:S01]  /*b860*/  F2FP.F16.E4M3.UNPACK_B R11, R33.H1 ;  /* 0x00000021ff0b723e */ /* 0x000fe200030006ff */
[----:B------:R-:W-:Y:S01]  /*b870*/  FMUL.FTZ R6, R6, R9 ;  /* 0x0000000906067220 */ /* 0x000fe20000410000 */
[----:B------:R-:W-:Y:S01]  /*b880*/  F2FP.F16.E4M3.UNPACK_B R8, R27.H1 ;  /* 0x0000001bff08723e */ /* 0x000fe200030006ff */
[----:B------:R-:W-:Y:S01]  /*b890*/  HADD2.F32 R39, -RZ, R39.H1_H1 ;  /* 0x30000027ff277230 */ /* 0x000fe20000004100 */
[-C--:B------:R-:W-:Y:S01]  /*b8a0*/  F2FP.F16.E4M3.UNPACK_B R3, R12.reuse ;  /* 0x0000000cff03723e */ /* 0x080fe200020006ff */
[C---:B------:R-:W-:Y:S01]  /*b8b0*/  FFMA.FTZ R48, R4.reuse, R13, R6 ;  /* 0x0000000d04307223 */ /* 0x040fe20000010006 */
[----:B------:R-:W-:Y:S01]  /*b8c0*/  HADD2.F32 R26, -RZ, R26.H1_H1 ;  /* 0x3000001aff1a7230 */ /* 0x000fe20000004100 */
[----:B------:R-:W-:Y:S01]  /*b8d0*/  F2FP.F16.E4M3.UNPACK_B R12, R12.H1 ;  /* 0x0000000cff0c723e */ /* 0x000fe200030006ff */
[----:B------:R-:W-:Y:S01]  /*b8e0*/  FFMA.FTZ R35, R4, R9, -R17 ;  /* 0x0000000904237223 */ /* 0x000fe20000010811 */
[----:B------:R-:W-:Y:S01]  /*b8f0*/  HADD2.F32 R31, -RZ, R31.H1_H1 ;  /* 0x3000001fff1f7230 */ /* 0x000fe20000004100 */
[----:B------:R-:W-:Y:S01]  /*b900*/  F2FP.F16.E4M3.UNPACK_B R33, R33 ;  /* 0x00000021ff21723e */ /* 0x000fe200020006ff */
[----:B------:R-:W-:-:S02]  /*b910*/  HADD2.F32 R13, -RZ, R11.H0_H0 ;  /* 0x2000000bff0d7230 */ /* 0x000fc40000004100 */
[C---:B------:R-:W-:Y:S01]  /*b920*/  FMUL.FTZ R20, R26.reuse, R39 ;  /* 0x000000271a147220 */ /* 0x040fe20000410000 */
[----:B------:R-:W-:Y:S02]  /*b930*/  HADD2.F32 R6, -RZ, R7.H0_H0 ;  /* 0x20000007ff067230 */ /* 0x000fe40000004100 */
[----:B------:R-:W-:Y:S01]  /*b940*/  FMUL.FTZ R26, R26, R31 ;  /* 0x0000001f1a1a7220 */ /* 0x000fe20000410000 */
[----:B------:R-:W-:Y:S01]  /*b950*/  HADD2.F32 R9, -RZ, R8.H0_H0 ;  /* 0x20000008ff097230 */ /* 0x000fe20000004100 */
[----:B------:R-:W-:Y:S01]  /*b960*/  F2FP.F16.E4M3.UNPACK_B R27, R27 ;  /* 0x0000001bff1b723e */ /* 0x000fe200020006ff */
[----:B------:R-:W-:Y:S02]  /*b970*/  HADD2.F32 R15, -RZ, R15.H1_H1 ;  /* 0x3000000fff0f7230 */ /* 0x000fe40000004100 */
[C---:B------:R-:W-:Y:S01]  /*b980*/  FMUL.FTZ R17, R6.reuse, R13 ;  /* 0x0000000d06117220 */ /* 0x040fe20000410000 */
[----:B------:R-:W-:Y:S02]  /*b990*/  HADD2.F32 R4, -RZ, R12.H0_H0 ;  /* 0x2000000cff047230 */ /* 0x000fe40000004100 */
[----:B------:R-:W-:Y:S01]  /*b9a0*/  FMUL.FTZ R6, R6, R9 ;  /* 0x0000000906067220 */ /* 0x000fe20000410000 */
[----:B------:R-:W-:-:S02]  /*b9b0*/  HADD2.F32 R7, -RZ, R7.H1_H1 ;  /* 0x30000007ff077230 */ /* 0x000fc40000004100 */
[C---:B------:R-:W-:Y:S01]  /*b9c0*/  FFMA.FTZ R50, R15.reuse, R31, -R20 ;  /* 0x0000001f0f327223 */ /* 0x040fe20000010814 */
[----:B------:R-:W-:Y:S02]  /*b9d0*/  HADD2.F32 R8, -RZ, R8.H1_H1 ;  /* 0x30000008ff087230 */ /* 0x000fe40000004100 */
[----:B------:R-:W-:Y:S01]  /*b9e0*/  FFMA.FTZ R39, R15, R39, R26 ;  /* 0x000000270f277223 */ /* 0x000fe2000001001a */
[----:B------:R-:W-:Y:S02]  /*b9f0*/  HADD2.F32 R11, -RZ, R11.H1_H1 ;  /* 0x3000000bff0b7230 */ /* 0x000fe40000004100 */
[C---:B------:R-:W-:Y:S01]  /*ba00*/  FFMA.FTZ R17, R4.reuse, R9, -R17 ;  /* 0x0000000904117223 */ /* 0x040fe20000010811 */
[----:B------:R-:W-:Y:S01]  /*ba10*/  FFMA.FTZ R15, R4, R13, R6 ;  /* 0x0000000d040f7223 */ /* 0x000fe20000010006 */
[----:B------:R-:W-:Y:S02]  /*ba20*/  HADD2.F32 R12, -RZ, R12.H1_H1 ;  /* 0x3000000cff0c7230 */ /* 0x000fe40000004100 */
[C---:B------:R-:W-:Y:S01]  /*ba30*/  FMUL.FTZ R4, R7.reuse, R8 ;  /* 0x0000000807047220 */ /* 0x040fe20000410000 */
[----:B------:R-:W-:Y:S01]  /*ba40*/  FMUL.FTZ R13, R7, R11 ;  /* 0x0000000b070d7220 */ /* 0x000fe20000410000 */
[----:B------:R-:W-:Y:S01]  /*ba50*/  HADD2.F32 R9, -RZ, R33.H0_H0 ;  /* 0x20000021ff097230 */ /* 0x000fe20000004100 */
[----:B------:R-:W-:Y:S01]  /*ba60*/  F2FP.F16.E4M3.UNPACK_B R10, R14 ;  /* 0x0000000eff0a723e */ /* 0x000fe200020006ff */
[----:B------:R-:W-:-:S02]  /*ba70*/  HADD2.F32 R6, -RZ, R5.H0_H0 ;  /* 0x20000005ff067230 */ /* 0x000fc40000004100 */
[C---:B------:R-:W-:Y:S01]  /*ba80*/  FFMA.FTZ R28, R12.reuse, R11, R4 ;  /* 0x0000000b0c1c7223 */ /* 0x040fe20000010004 */
[----:B------:R-:W-:Y:S02]  /*ba90*/  HADD2.F32 R7, -RZ, R27.H0_H0 ;  /* 0x2000001bff077230 */ /* 0x000fe40000004100 */
[----:B------:R-:W-:Y:S01]  /*baa0*/  FFMA.FTZ R26, R12, R8, -R13 ;  /* 0x000000080c1a7223 */ /* 0x000fe2000001080d */
[----:B------:R-:W-:Y:S02]  /*bab0*/  HADD2.F32 R4, -RZ, R3.H0_H0 ;  /* 0x20000003ff047230 */ /* 0x000fe40000004100 */
[C---:B------:R-:W-:Y:S01]  /*bac0*/  FMUL.FTZ R11, R6.reuse, R9 ;  /* 0x00000009060b7220 */ /* 0x040fe20000410000 */
[----:B------:R-:W-:Y:S02]  /*bad0*/  HADD2.F32 R8, -RZ, R33.H1_H1 ;  /* 0x30000021ff087230 */ /* 0x000fe40000004100 */
[----:B------:R-:W-:Y:S01]  /*bae0*/  FMUL.FTZ R13, R6, R7 ;  /* 0x00000007060d7220 */ /* 0x000fe20000410000 */
[----:B------:R-:W-:-:S02]  /*baf0*/  HADD2.F32 R5, -RZ, R5.H1_H1 ;  /* 0x30000005ff057230 */ /* 0x000fc40000004100 */
[C---:B------:R-:W-:Y:S01]  /*bb00*/  FFMA.FTZ R12, R4.reuse, R7, -R11 ;  /* 0x00000007040c7223 */ /* 0x040fe2000001080b */
[----:B------:R-:W-:Y:S01]  /*bb10*/  HADD2.F32 R6, -RZ, R27.H1_H1 ;  /* 0x3000001bff067230 */ /* 0x000fe20000004100 */
[----:B------:R-:W-:Y:S01]  /*bb20*/  F2FP.F16.E4M3.UNPACK_B R11, R38.H1 ;  /* 0x00000026ff0b723e */ /* 0x000fe200030006ff */
[----:B------:R-:W-:Y:S02]  /*bb30*/  HADD2.F32 R3, -RZ, R3.H1_H1 ;  /* 0x30000003ff037230 */ /* 0x000fe40000004100 */
[C---:B------:R-:W-:Y:S01]  /*bb40*/  FMUL.FTZ R20, R5.reuse, R8 ;  /* 0x0000000805147220 */ /* 0x040fe20000410000 */
[----:B------:R-:W-:Y:S01]  /*bb50*/  FFMA.FTZ R13, R4, R9, R13 ;  /* 0x00000009040d7223 */ /* 0x000fe2000001000d */
[----:B------:R-:W-:Y:S01]  /*bb60*/  F2FP.F16.E4M3.UNPACK_B R14, R14.H1 ;  /* 0x0000000eff0e723e */ /* 0x000fe200030006ff */
[----:B------:R-:W-:Y:S01]  /*bb70*/  FMUL.FTZ R5, R5, R6 ;  /* 0x0000000605057220 */ /* 0x000fe20000410000 */
[----:B------:R-:W-:Y:S01]  /*bb80*/  F2FP.F16.E4M3.UNPACK_B R7, R32.H1 ;  /* 0x00000020ff07723e */ /* 0x000fe200030006ff */
[----:B------:R-:W-:Y:S01]  /*bb90*/  FFMA.FTZ R9, R3, R6, -R20 ;  /* 0x0000000603097223 */ /* 0x000fe20000010814 */
[----:B------:R-:W-:-:S02]  /*bba0*/  HADD2.F32 R6, -RZ, R11.H0_H0 ;  /* 0x2000000bff067230 */ /* 0x000fc40000004100 */
[----:B------:R-:W-:Y:S01]  /*bbb0*/  FFMA.FTZ R8, R3, R8, R5 ;  /* 0x0000000803087223 */ /* 0x000fe20000010005 */
[----:B------:R-:W-:Y:S01]  /*bbc0*/  HADD2.F32 R4, -RZ, R24.H0_H0 ;  /* 0x20000018ff047230 */ /* 0x000fe20000004100 */
[----:B------:R-:W-:Y:S01]  /*bbd0*/  F2FP.F16.E4M3.UNPACK_B R38, R38 ;  /* 0x00000026ff26723e */ /* 0x000fe200020006ff */
[----:B------:R-:W-:Y:S01]  /*bbe0*/  HADD2.F32 R5, -RZ, R7.H0_H0 ;  /* 0x20000007ff057230 */ /* 0x000fe20000004100 */
[----:B------:R-:W-:Y:S01]  /*bbf0*/  F2FP.F16.E4M3.UNPACK_B R32, R32 ;  /* 0x00000020ff20723e */ /* 0x000fe200020006ff */
[----:B------:R-:W-:Y:S02]  /*bc00*/  HADD2.F32 R3, -RZ, R14.H0_H0 ;  /* 0x2000000eff037230 */ /* 0x000fe40000004100 */
[C---:B------:R-:W-:Y:S01]  /*bc10*/  FMUL.FTZ R20, R4.reuse, R6 ;  /* 0x0000000604147220 */ /* 0x040fe20000410000 */
[----:B------:R-:W-:Y:S02]  /*bc20*/  HADD2.F32 R11, -RZ, R11.H1_H1 ;  /* 0x3000000bff0b7230 */ /* 0x000fe40000004100 */
[----:B------:R-:W-:Y:S01]  /*bc30*/  FMUL.FTZ R4, R4, R5 ;  /* 0x0000000504047220 */ /* 0x000fe20000410000 */
[----:B------:R-:W-:-:S02]  /*bc40*/  HADD2.F32 R24, -RZ, R24.H1_H1 ;  /* 0x30000018ff187230 */ /* 0x000fc40000004100 */
[----:B------:R-:W-:Y:S01]  /*bc50*/  FFMA.FTZ R20, R3, R5, -R20 ;  /* 0x0000000503147223 */ /* 0x000fe20000010814 */
[----:B------:R-:W-:Y:S01]  /*bc60*/  HADD2.F32 R7, -RZ, R7.H1_H1 ;  /* 0x30000007ff077230 */ /* 0x000fe20000004100 */
[----:B------:R-:W-:Y:S01]  /*bc70*/  F2FP.SATFINITE.E4M3.F32.PACK_AB_MERGE_C R35, R50, R35, RZ ;  /* 0x000000233223723e */ /* 0x000fe200048070ff */
[----:B------:R-:W-:Y:S02]  /*bc80*/  HADD2.F32 R14, -RZ, R14.H1_H1 ;  /* 0x3000000eff0e7230 */ /* 0x000fe40000004100 */
[C---:B------:R-:W-:Y:S01]  /*bc90*/  FMUL.FTZ R5, R24.reuse, R11 ;  /* 0x0000000b18057220 */ /* 0x040fe20000410000 */
[----:B------:R-:W-:Y:S01]  /*bca0*/  F2FP.SATFINITE.E4M3.F32.PACK_AB_MERGE_C R39, R39, R48, RZ ;  /* 0x000000302727723e */ /* 0x000fe200048070ff */
[-C--:B------:R-:W-:Y:S01]  /*bcb0*/  FMUL.FTZ R42, R24, R7.reuse ;  /* 0x00000007182a7220 */ /* 0x080fe20000410000 */
[----:B------:R-:W-:Y:S01]  /*bcc0*/  FFMA.FTZ R24, R3, R6, R4 ;  /* 0x0000000603187223 */ /* 0x000fe20000010004 */
[----:B------:R-:W-:Y:S01]  /*bcd0*/  FFMA.FTZ R25, R14, R7, -R5 ;  /* 0x000000070e197223 */ /* 0x000fe20000010805 */
[----:B------:R-:W-:-:S02]  /*bce0*/  HADD2.F32 R6, -RZ, R38.H0_H0 ;  /* 0x20000026ff067230 */ /* 0x000fc40000004100 */
[----:B------:R-:W-:Y:S01]  /*bcf0*/  FFMA.FTZ R27, R14, R11, R42 ;  /* 0x0000000b0e1b7223 */ /* 0x000fe2000001002a */
[--C-:B------:R-:W-:Y:S01]  /*bd00*/  HADD2.F32 R4, -RZ, R21.reuse.H0_H0 ;  /* 0x20000015ff047230 */ /* 0x100fe20000004100 */
[----:B------:R-:W-:Y:S01]  /*bd10*/  F2FP.SATFINITE.E4M3.F32.PACK_AB_MERGE_C R45, R34, R45, RZ ;  /* 0x0000002d222d723e */ /* 0x000fe200048070ff */
        /* <DEDUP_REMOVED lines=29> */
.L_x_1500:
[----:B------:R-:W-:Y:S05]  /*bef0*/  BSYNC B0 ;  /* 0x0000000000007941 */ /* 0x000fea0003800000 */
.L_x_1494:
        /* <DEDUP_REMOVED lines=8> */
.L_x_1491:
[----:B------:R-:W-:-:S06]  /*bf80*/  ULOP3.LUT UR4, UR55, 0x1, URZ, 0xfc, !UPT ;  /* 0x0000000137047892 */ /* 0x000fcc000f8efc3f */
[----:B0-2---:R-:W-:-:S05]  /*bf90*/  IMAD.U32 R0, RZ, RZ, UR4 ;  /* 0x00000004ff007e24 */ /* 0x005fca000f8e00ff */
[----:B------:R-:W-:-:S13]  /*bfa0*/  ISETP.NE.AND P0, PT, R0, 0x3, PT ;  /* 0x000000030000780c */ /* 0x000fda0003f05270 */
[----:B------:R-:W-:Y:S05]  /*bfb0*/  @!P0 BRA `(.L_x_1519) ;  /* 0x0000000000048947 */ /* 0x000fea0003800000 */
[----:B------:R-:W-:Y:S01]  /*bfc0*/  BPT.TRAP 0x1 ;  /* 0x000000040000795c */ /* 0x000fe20000300000 */
.L_x_1519:
[----:B------:R-:W-:Y:S02]  /*bfd0*/  IMAD.U32 R5, RZ, RZ, UR38 ;  /* 0x00000026ff057e24 */ /* 0x000fe4000f8e00ff */
[----:B------:R-:W-:-:S03]  /*bfe0*/  IMAD.U32 R0, RZ, RZ, UR44 ;  /* 0x0000002cff007e24 */ /* 0x000fc6000f8e00ff */
[----:B------:R-:W-:Y:S02]  /*bff0*/  LEA R5, R5, UR39, 0x3 ;  /* 0x0000002705057c11 */ /* 0x000fe4000f8e18ff */
[----:B------:R-:W-:-:S04]  /*c000*/  SHF.L.U32 R0, R0, 0x1f, RZ ;  /* 0x0000001f00007819 */ /* 0x000fc800000006ff */
[----:B------:R0:W1:Y:S01]  /*c010*/  SYNCS.PHASECHK.TRANS64.TRYWAIT P2, [R5+URZ+0x33430], R0 ;  /* 0x03343000050075a7 */ /* 0x000062000804017f */
[----:B------:R-:W-:Y:S05]  /*c020*/  @!P0 BRA `(.L_x_1520) ;  /* 0x0000000000048947 */ /* 0x000fea0003800000 */
[----:B------:R-:W-:Y:S01]  /*c030*/  BPT.TRAP 0x1 ;  /* 0x000000040000795c */ /* 0x000fe20000300000 */
.L_x_1520:
[----:B---3--:R-:W2:Y:S02]  /*c040*/  S2R R3, SR_TID.X ;  /* 0x0000000000037919 */ /* 0x008ea40000002100 */
[----:B--2---:R-:W-:-:S04]  /*c050*/  LOP3.LUT R3, R3, 0x7f, RZ, 0xc0, !PT ;  /* 0x0000007f03037812 */ /* 0x004fc800078ec0ff */
[----:B------:R-:W-:Y:S01]  /*c060*/  ISETP.NE.AND P1, PT, R3, RZ, PT ;  /* 0x000000ff0300720c */ /* 0x000fe20003f25270 */
[----:B-1----:R-:W-:-:S12]  /*c070*/  @P2 BRA `(.L_x_1521) ;  /* 0x0000000000082947 */ /* 0x002fd80003800000 */
[----:B------:R-:W1:Y:S02]  /*c080*/  SYNCS.PHASECHK.TRANS64.TRYWAIT P2, [R5+URZ+0x33430], R0 ;  /* 0x03343000050075a7 */ /* 0x000e64000804017f */
[----:B-1----:R-:W-:Y:S05]  /*c090*/  @!P2 BRA `(.L_x_1522) ;  /* 0x000001cc0004a947 */ /* 0x002fea0003800000 */
.L_x_1521:
[----:B------:R-:W-:Y:S05]  /*c0a0*/  WARPSYNC.ALL ;  /* 0x0000000000007948 */ /* 0x000fea0003800000 */
[----:B------:R-:W-:Y:S01]  /*c0b0*/  UIADD3 UR4, UR39, 0x24200, URZ ;  /* 0x0002420027047890 */ /* 0x000fe2000fffe03f */
[----:B------:R-:W-:Y:S01]  /*c0c0*/  WARPGROUP.ARRIVE ;  /* 0x00000000000079c5 */ /* 0x000fe20000000000 */
[----:B------:R-:W-:Y:S01]  /*c0d0*/  ULOP3.LUT UR6, UR37, 0x10000, URZ, 0xfc, !UPT ;  /* 0x0001000025067892 */ /* 0x000fe2000f8efc3f */
[----:B------:R-:W-:Y:S01]  /*c0e0*/  VIADD R3, R22, UR45 ;  /* 0x0000002d16037c36 */ /* 0x000fe20008000000 */
[----:B------:R-:W-:Y:S01]  /*c0f0*/  USHF.R.U32.HI UR4, URZ, 0x4, UR4 ;  /* 0x000000043f047899 */ /* 0x000fe20008011604 */
[----:B------:R-:W-:Y:S01]  /*c100*/  UMOV UR29, 0x80000020 ;  /* 0x80000020001d7882 */ /* 0x000fe20000000000 */
[----:B------:R-:W-:-:S02]  /*c110*/  UMOV UR31, 0x80000020 ;  /* 0x80000020001f7882 */ /* 0x000fc40000000000 */
[----:B------:R-:W-:Y:S01]  /*c120*/  ULOP3.LUT UR4, UR4, 0x3fff, URZ, 0xc0, !UPT ;  /* 0x00003fff04047892 */ /* 0x000fe2000f8ec03f */
[----:B------:R-:W-:Y:S01]  /*c130*/  UMOV UR28, UR6 ;  /* 0x00000006001c7c82 */ /* 0x000fe20008000000 */
[----:B------:R-:W-:Y:S02]  /*c140*/  UMOV UR9, UR29 ;  /* 0x0000001d00097c82 */ /* 0x000fe40008000000 */
[----:B------:R-:W-:Y:S01]  /*c150*/  ULOP3.LUT UR4, UR4, 0x10000, URZ, 0xfc, !UPT ;  /* 0x0001000004047892 */ /* 0x000fe2000f8efc3f */
[----:B------:R-:W-:Y:S01]  /*c160*/  UMOV UR8, UR28 ;  /* 0x0000001c00087c82 */ /* 0x000fe20008000000 */
[----:B------:R-:W-:Y:S02]  /*c170*/  UMOV UR11, 0x80000020 ;  /* 0x80000020000b7882 */ /* 0x000fe40000000000 */
        /* <DEDUP_REMOVED lines=8> */
[----:B------:R-:W-:Y:S02]  /*c200*/  UIADD3 UR14, UR5, 0x280, URZ ;  /* 0x00000280050e7890 */ /* 0x000fe4000fffe03f */
[----:B------:R-:W-:Y:S02]  /*c210*/  UIADD3 UR16, UR6, 0x202, URZ ;  /* 0x0000020206107890 */ /* 0x000fe4000fffe03f */
[----:B------:R-:W-:Y:S01]  /*c220*/  UIADD3 UR18, UR5, 0x282, URZ ;  /* 0x0000028205127890 */ /* 0x000fe2000fffe03f */
[----:B------:R-:W-:Y:S01]  /*c230*/  UMOV UR17, 0x80000020 ;  /* 0x8000002000117882 */ /* 0x000fe20000000000 */
[----:B------:R-:W-:Y:S01]  /*c240*/  UMOV UR19, 0x80000020 ;  /* 0x8000002000137882 */ /* 0x000fe20000000000 */
[----:B------:R-:W-:-:S02]  /*c250*/  UIADD3 UR20, UR6, 0x400, URZ ;  /* 0x0000040006147890 */ /* 0x000fc4000fffe03f */
[----:B------:R-:W-:Y:S01]  /*c260*/  UIADD3 UR22, UR5, 0x500, URZ ;  /* 0x0000050005167890 */ /* 0x000fe2000fffe03f */
[----:B------:R-:W-:Y:S01]  /*c270*/  UMOV UR21, 0x80000020 ;  /* 0x8000002000157882 */ /* 0x000fe20000000000 */
[----:B------:R-:W-:Y:S01]  /*c280*/  UMOV UR23, 0x80000020 ;  /* 0x8000002000177882 */ /* 0x000fe20000000000 */
[----:B------:R-:W-:Y:S02]  /*c290*/  UIADD3 UR24, UR6, 0x402, URZ ;  /* 0x0000040206187890 */ /* 0x000fe4000fffe03f */
[----:B------:R-:W-:Y:S01]  /*c2a0*/  UIADD3 UR26, UR5, 0x502, URZ ;  /* 0x00000502051a7890 */ /* 0x000fe2000fffe03f */
[----:B------:R-:W-:Y:S01]  /*c2b0*/  UMOV UR25, 0x80000020 ;  /* 0x8000002000197882 */ /* 0x000fe20000000000 */
[----:B------:R-:W-:Y:S01]  /*c2c0*/  UMOV UR27, 0x80000020 ;  /* 0x80000020001b7882 */ /* 0x000fe20000000000 */
[----:B------:R-:W-:Y:S01]  /*c2d0*/  ULDC UR59, c[0x0][0x9dc] ;  /* 0x00027700003b7ab9 */ /* 0x000fe20000000800 */
[----:B------:R-:W-:Y:S02]  /*c2e0*/  WARPGROUP.DEPBAR.LE gsb0, 0x0 ;  /* 0x00008000000079c5 */ /* 0x000fe40000010000 */
[----:B------:R-:W-:-:S06]  /*c2f0*/  WARPGROUP.ARRIVE ;  /* 0x00000000000079c5 */ /* 0x000fcc0000000000 */
[----:B------:R-:W-:Y:S01]  /*c300*/  QGMMA.64x32x32.F32.E4M3.E4M3 R72, gdesc[UR8], RZ, !UPT, gsb0 ;  /* 0x00600000084879f3 */ /* 0x000fe2000c0008ff */
[----:B------:R-:W-:Y:S01]  /*c310*/  UMOV UR8, UR28 ;  /* 0x0000001c00087c82 */ /* 0x000fe20008000000 */
[----:B------:R-:W-:Y:S01]  /*c320*/  UMOV UR9, UR29 ;  /* 0x0000001d00097c82 */ /* 0x000fe20008000000 */
[----:B------:R-:W-:Y:S01]  /*c330*/  UMOV UR10, UR7 ;  /* 0x00000007000a7c82 */ /* 0x000fe20008000000 */
[----:B------:R-:W-:Y:S01]  /*c340*/  UMOV UR11, 0x80000020 ;  /* 0x80000020000b7882 */ /* 0x000fe20000000000 */
[----:B------:R-:W-:Y:S01]  /*c350*/  UIADD3 UR7, UR5, 0x200, URZ ;  /* 0x0000020005077890 */ /* 0x000fe2000fffe03f */
        /* <DEDUP_REMOVED lines=9> */
[----:B-----5:R-:W-:-:S06]  /*c3f0*/  WARPGROUP.ARRIVE ;  /* 0x00000000000079c5 */ /* 0x020fcc0000000000 */
        /* <DEDUP_REMOVED lines=9> */
[----:B------:R-:W-:Y:S02]  /*c490*/  UIADD3 UR8, UR6, 0x2, URZ ;  /* 0x0000000206087890 */ /* 0x000fe4000fffe03f */
[----:B------:R-:W-:Y:S01]  /*c4a0*/  UIADD3 UR10, UR5, 0x2, URZ ;  /* 0x00000002050a7890 */ /* 0x000fe2000fffe03f */
[----:B------:R-:W-:Y:S01]  /*c4b0*/  UMOV UR9, 0x80000020 ;  /* 0x8000002000097882 */ /* 0x000fe20000000000 */
        /* <DEDUP_REMOVED lines=107> */
[----:B------:R-:W-:Y:S02]  /*cb70*/  ULDC UR10, c[0x0][0x448] ;  /* 0x00011200000a7ab9 */ /* 0x000fe40000000800 */
[----:B------:R-:W-:-:S06]  /*cb80*/  UISETP.NE.AND UP0, UPT, UR10, 0x1, UPT ;  /* 0x000000010a00788c */ /* 0x000fcc000bf05270 */
[----:B------:R-:W-:Y:S02]  /*cb90*/  PLOP3.LUT P2, PT, PT, PT, UP0, 0x80, 0x0 ;  /* 0x000000000000781c */ /* 0x000fe40003f4f008 */
[----:B------:R-:W-:Y:S01]  /*cba0*/  PLOP3.LUT P3, PT, PT, PT, UP0, 0x80, 0x0 ;  /* 0x000000000000781c */ /* 0x000fe20003f6f008 */
        /* <DEDUP_REMOVED lines=20> */
[----:B------:R-:W-:Y:S02]  /*ccf0*/  ULDC.64 UR6, c[0x0][0x9e0] ;  /* 0x0002780000067ab9 */ /* 0x000fe40000000a00 */
[----:B------:R-:W-:Y:S01]  /*cd00*/  UISETP.GE.AND UP1, UPT, UR7, 0x1, UPT ;  /* 0x000000010700788c */ /* 0x000fe2000bf26270 */
[----:B------:R-:W-:Y:S02]  /*cd10*/  WARPGROUP.DEPBAR.LE gsb0, 0x0 ;  /* 0x00008000000079c5 */ /* 0x000fe40000010000 */
[----:B------:R-:W-:-:S06]  /*cd20*/  WARPGROUP.ARRIVE ;  /* 0x00000000000079c5 */ /* 0x000fcc0000000000 */
[----:B------:R-:W-:Y:S01]  /*cd30*/  QGMMA.64x32x32.F32.E4M3.E4M3 R40, gdesc[UR24], R40, gsb0 ;  /* 0x00600000182879f3 */ /* 0x000fe20008000828 */
[----:B------:R-:W-:Y:S01]  /*cd40*/  UMOV UR26, UR5 ;  /* 0x00000005001a7c82 */ /* 0x000fe20008000000 */
[----:B------:R-:W-:Y:S01]  /*cd50*/  UMOV UR27, 0x80000020 ;  /* 0x80000020001b7882 */ /* 0x000fe20000000000 */
[----:B------:R-:W-:Y:S02]  /*cd60*/  @UP0 ULDC UR5, c[0x0][0x44c] ;  /* 0x0001130000050ab9 */ /* 0x000fe40000000800 */
[----:B01----:R-:W-:Y:S01]  /*cd70*/  @P2 IMAD.HI.U32 R0, R3, UR5, RZ ;  /* 0x0000000503002c27 */ /* 0x003fe2000f8e00ff */
[----:B------:R-:W-:Y:S01]  /*cd80*/  @UP0 ULDC UR5, c[0x0][0x450] ;  /* 0x0001140000050ab9 */ /* 0x000fe20000000800 */
[----:B------:R-:W-:-:S03]  /*cd90*/  PLOP3.LUT P2, PT, PT, PT, UP1, 0x40, 0x0 ;  /* 0x000000000000781c */ /* 0x000fc60003f4e818 */
[----:B------:R-:W-:Y:S01]  /*cda0*/  @P3 SHF.R.U32.HI R3, RZ, UR5, R0 ;  /* 0x00000005ff033c19 */ /* 0x000fe20008011600 */
[----:B------:R-:W-:Y:S01]  /*cdb0*/  @!P1 VIADD R0, R5, 0x33440 ;  /* 0x0003344005009836 */ /* 0x000fe20000000000 */
[----:B------:R-:W-:Y:S01]  /*cdc0*/  ULOP3.LUT UR5, URZ, UR59, URZ, 0x33, !UPT ;  /* 0x0000003b3f057292 */ /* 0x000fe2000f8e333f */
[----:B------:R-:W-:Y:S02]  /*cdd0*/  IMAD.MOV.U32 R5, RZ, RZ, -0xa0 ;  /* 0xffffff60ff057424 */ /* 0x000fe400078e00ff */
[----:B------:R-:W0:Y:S01]  /*cde0*/  SHFL.IDX PT, R11, R3, RZ, 0x1c1f ;  /* 0x001c1fff030b7589 */ /* 0x000e2200000e0000 */
[----:B------:R-:W-:Y:S01]  /*cdf0*/  @!P1 PRMT R0, RZ, 0x654, R0 ;  /* 0x00000654ff009816 */ /* 0x000fe20000000000 */
[----:B------:R-:W-:-:S04]  /*ce00*/  IMAD R4, R106, R5, 0xa1 ;  /* 0x000000a16a047424 */ /* 0x000fc800078e0205 */
[----:B------:R-:W-:Y:S02]  /*ce10*/  IMAD R5, R23, -0x2, R4 ;  /* 0xfffffffe17057824 */ /* 0x000fe400078e0204 */
        /* <DEDUP_REMOVED lines=28> */
.L_x_1525:
[----:B------:R-:W-:-:S06]  /*cfe0*/  UISETP.NE.AND UP2, UPT, UR7, 0x1, UPT ;  /* 0x000000010700788c */ /* 0x000fcc000bf45270 */
[----:B------:R-:W-:-:S05]  /*cff0*/  PLOP3.LUT P2, PT, PT, PT, UP2, 0x80, 0x0 ;  /* 0x000000000000781c */ /* 0x000fca0003f4f028 */
[----:B------:R-:W-:-:S08]  /*d000*/  @UP2 ULDC.64 UR10, c[0x0][0x9e8] ;  /* 0x00027a00000a2ab9 */ /* 0x000fd00000000a00 */
[----:B------:R-:W-:-:S05]  /*d010*/  @P2 IMAD.HI.U32 R11, R5, UR10, RZ ;  /* 0x0000000a050b2c27 */ /* 0x000fca000f8e00ff */
[----:B------:R-:W-:-:S07]  /*d020*/  @P2 SHF.R.U32.HI R5, RZ, UR11, R11 ;  /* 0x0000000bff052c19 */ /* 0x000fce000801160b */
.L_x_1526:
[----:B------:R-:W-:Y:S05]  /*d030*/  BSYNC B0 ;  /* 0x0000000000007941 */ /* 0x000fea0003800000 */
.L_x_1524:
[----:B------:R-:W-:-:S05]  /*d040*/  IMAD R5, R5, UR7, R10 ;  /* 0x0000000705057c24 */ /* 0x000fca000f8e020a */
[----:B------:R-:W-:Y:S02]  /*d050*/  VIMNMX R4, R4, R5, !PT ;  /* 0x0000000504047248 */ /* 0x000fe40007fe0100 */
[----:B------:R-:W-:-:S07]  /*d060*/  VIADDMNMX R0, R5, UR7, R0, PT ;  /* 0x0000000705007c46 */ /* 0x000fce000b800100 */
.L_x_1523:
[C---:B------:R-:W-:Y:S01]  /*d070*/  ISETP.GE.AND P2, PT, R9.reuse, 0x9, PT ;  /* 0x000000090900780c */ /* 0x040fe20003f46270 */
[----:B------:R-:W0:Y:S01]  /*d080*/  SHFL.IDX PT, R3, R3, 0x1, 0x1c1f ;  /* 0x003c1f0003037f89 */ /* 0x000e2200000e0000 */
[----:B------:R-:W-:Y:S02]  /*d090*/  ISETP.GE.AND P3, PT, R9, 0x2, PT ;  /* 0x000000020900780c */ /* 0x000fe40003f66270 */
[----:B------:R-:W-:Y:S02]  /*d0a0*/  P2R R13, PR, RZ, 0x4 ;  /* 0x00000004ff0d7803 */ /* 0x000fe40000000000 */
[----:B------:R-:W-:Y:S02]  /*d0b0*/  ISETP.GT.AND P2, PT, R4, 0x8, !P2 ;  /* 0x000000080400780c */ /* 0x000fe40005744270 */
[----:B------:R-:W-:Y:S02]  /*d0c0*/  P2R R12, PR, RZ, 0x8 ;  /* 0x00000008ff0c7803 */ /* 0x000fe40000000000 */
[----:B------:R-:W-:-:S02]  /*d0d0*/  ISETP.LT.OR P2, PT, R0, 0x9, P2 ;  /* 0x000000090000780c */ /* 0x000fc40001741670 */
[----:B------:R-:W-:Y:S02]  /*d0e0*/  ISETP.GT.AND P3, PT, R4, 0x1, !P3 ;  /* 0x000000010400780c */ /* 0x000fe40005f64270 */
[----:B------:R-:W-:Y:S02]  /*d0f0*/  ISETP.GE.AND P4, PT, R9, 0xa, PT ;  /* 0x0000000a0900780c */ /* 0x000fe40003f86270 */
[----:B------:R-:W-:Y:S02]  /*d100*/  FSEL R92, R92, -INF , !P2 ;  /* 0xff8000005c5c7808 */ /* 0x000fe40005000000 */
[----:B------:R-:W-:Y:S02]  /*d110*/  ISETP.LT.OR P3, PT, R0, 0x2, P3 ;  /* 0x000000020000780c */ /* 0x000fe40001f61670 */
[----:B------:R-:W-:Y:S02]  /*d120*/  ISETP.GT.AND P2, PT, R4, 0x9, !P4 ;  /* 0x000000090400780c */ /* 0x000fe40006744270 */
[----:B------:R-:W-:-:S02]  /*d130*/  FSEL R89, R89, -INF , !P3 ;  /* 0xff80000059597808 */ /* 0x000fc40005800000 */
[----:B------:R-:W-:Y:S02]  /*d140*/  ISETP.LT.OR P2, PT, R0, 0xa, P2 ;  /* 0x0000000a0000780c */ /* 0x000fe40001741670 */
[----:B------:R-:W-:Y:S02]  /*d150*/  ISETP.GE.AND P3, PT, R9, 0x11, PT ;  /* 0x000000110900780c */ /* 0x000fe40003f66270 */
[----:B------:R-:W-:Y:S02]  /*d160*/  FSEL R93, R93, -INF , !P2 ;  /* 0xff8000005d5d7808 */ /* 0x000fe40005000000 */
[----:B------:R-:W-:Y:S02]  /*d170*/  ISETP.GT.AND P2, PT, R4, 0x10, !P3 ;  /* 0x000000100400780c */ /* 0x000fe40005f44270 */
[----:B------:R-:W-:Y:S02]  /*d180*/  P2R R15, PR, RZ, 0x8 ;  /* 0x00000008ff0f7803 */ /* 0x000fe40000000000 */
        /* <DEDUP_REMOVED lines=16> */
[----:B----4-:R-:W-:Y:S02]  /*d290*/  P2R R14, PR, RZ, 0x10 ;  /* 0x00000010ff0e7803 */ /* 0x010fe40000000000 */
[----:B------:R-:W-:Y:S02]  /*d2a0*/  FSEL R101, R101, -INF , !P2 ;  /* 0xff80000065657808 */ /* 0x000fe40005000000 */
[----:B------:R-:W-:-:S02]  /*d2b0*/  ISETP.GE.AND P2, PT, R9, 0x21, PT ;  /* 0x000000210900780c */ /* 0x000fc40003f46270 */
[----:B------:R-:W-:Y:S02]  /*d2c0*/  ISETP.GE.AND P4, PT, R9, 0x22, PT ;  /* 0x000000220900780c */ /* 0x000fe40003f86270 */
[----:B------:R-:W-:Y:S02]  /*d2d0*/  ISETP.GT.AND P3, PT, R4, 0x20, !P2 ;  /* 0x000000200400780c */ /* 0x000fe40005764270 */
[----:B------:R-:W-:Y:S02]  /*d2e0*/  P2R R105, PR, RZ, 0x10 ;  /* 0x00000010ff697803 */ /* 0x000fe40000000000 */
        /* <DEDUP_REMOVED lines=174> */
.L_x_1529:
[----:B------:R-:W-:-:S06]  /*ddd0*/  UISETP.NE.AND UP2, UPT, UR7, 0x1, UPT ;  /* 0x000000010700788c */ /* 0x000fcc000bf45270 */
[----:B------:R-:W-:-:S05]  /*dde0*/  PLOP3.LUT P6, PT, PT, PT, UP2, 0x80, 0x0 ;  /* 0x000000000000781c */ /* 0x000fca0003fcf028 */
[----:B------:R-:W-:-:S08]  /*ddf0*/  @UP2 ULDC.64 UR10, c[0x0][0x9e8] ;  /* 0x00027a00000a2ab9 */ /* 0x000fd00000000a00 */
[----:B------:R-:W-:Y:S01]  /*de00*/  @P6 IMAD.HI.U32 R6, R3, UR10, RZ ;  /* 0x0000000a03066c27 */ /* 0x000fe2000f8e00ff */
[----:B------:R-:W-:-:S13]  /*de10*/  PLOP3.LUT P6, PT, PT, PT, UP2, 0x80, 0x0 ;  /* 0x000000000000781c */ /* 0x000fda0003fcf028 */
[----:B------:R-:W-:-:S07]  /*de20*/  @P6 SHF.R.U32.HI R3, RZ, UR11, R6 ;  /* 0x0000000bff036c19 */ /* 0x000fce0008011606 */
.L_x_1530:
[----:B------:R-:W-:Y:S05]  /*de30*/  BSYNC B0 ;  /* 0x0000000000007941 */ /* 0x000fea0003800000 */
.L_x_1528:
[----:B------:R-:W-:-:S05]  /*de40*/  IMAD R3, R3, UR7, R10 ;  /* 0x0000000703037c24 */ /* 0x000fca000f8e020a */
[----:B------:R-:W-:Y:S02]  /*de50*/  VIMNMX R4, R4, R3, !PT ;  /* 0x0000000304047248 */ /* 0x000fe40007fe0100 */
[----:B------:R-:W-:-:S07]  /*de60*/  VIADDMNMX R0, R3, UR7, R0, PT ;  /* 0x0000000703007c46 */ /* 0x000fce000b800100 */
.L_x_1527:
[----:B------:R-:W-:Y:S01]  /*de70*/  ISETP.GT.AND P2, PT, R4, 0x20, !P2 ;  /* 0x000000200400780c */ /* 0x000fe20005744270 */
[----:B------:R-:W-:Y:S01]  /*de80*/  IMAD.U32 R88, RZ, RZ, UR36 ;  /* 0x00000024ff587e24 */ /* 0x000fe2000f8e00ff */
[----:B------:R-:W-:Y:S01]  /*de90*/  ISETP.NE.AND P6, PT, R105, RZ, PT ;  /* 0x000000ff6900720c */ /* 0x000fe20003fc5270 */
[----:B------:R-:W-:Y:S01]  /*dea0*/  @UP0 ULDC UR10, c[0x0][0x44c] ;  /* 0x00011300000a0ab9 */ /* 0x000fe20000000800 */
[----:B------:R-:W-:Y:S01]  /*deb0*/  ISETP.LT.OR P2, PT, R0, 0x21, P2 ;  /* 0x000000210000780c */ /* 0x000fe20001741670 */
[----:B------:R-:W-:Y:S01]  /*dec0*/  UIMAD.WIDE.U32 UR10, UR45, UR10, URZ ;  /* 0x0000000a2d0a72a5 */ /* 0x000fe2000f8e003f */
[----:B------:R-:W-:Y:S01]  /*ded0*/  FMNMX.FTZ R3, R5, R89, !PT ;  /* 0x0000005905037209 */ /* 0x000fe20007810000 */
[----:B------:R-:W-:Y:S01]  /*dee0*/  @UP0 ULDC UR15, c[0x0][0x450] ;  /* 0x00011400000f0ab9 */ /* 0x000fe20000000800 */
[----:B------:R-:W-:Y:S01]  /*def0*/  FSEL R74, R74, -INF , !P2 ;  /* 0xff8000004a4a7808 */ /* 0x000fe20005000000 */
[----:B------:R-:W-:Y:S01]  /*df00*/  UMOV UR5, UR45 ;  /* 0x0000002d00057c82 */ /* 0x000fe20008000000 */
[----:B------:R-:W-:Y:S01]  /*df10*/  ISETP.GT.AND P2, PT, R4, 0x21, !P6 ;  /* 0x000000210400780c */ /* 0x000fe20007744270 */
[----:B------:R-:W-:Y:S01]  /*df20*/  @UP0 USHF.R.U32.HI UR5, URZ, UR15, UR11 ;  /* 0x0000000f3f050299 */ /* 0x000fe2000801160b */
[----:B------:R-:W-:-:S02]  /*df30*/  ISETP.NE.AND P6, PT, R117, RZ, PT ;  /* 0x000000ff7500720c */ /* 0x000fc40003fc5270 */
        /* <DEDUP_REMOVED lines=73> */
[----:B------:R-:W-:Y:S02]  /*e3d0*/  ISETP.GT.AND P2, PT, R4, 0x50, !P6 ;  /* 0x000000500400780c */ /* 0x000fe40007744270 */
[----:B------:R-:W-:Y:S02]  /*e3e0*/  ISETP.NE.AND P6, PT, R128, RZ, PT ;  /* 0x000000ff8000720c */ /* 0x000fe40003fc5270 */
        /* <DEDUP_REMOVED lines=17> */
[----:B------:R-:W-:Y:S01]  /*e500*/  ISETP.NE.AND P2, PT, R120, RZ, PT ;  /* 0x000000ff7800720c */ /* 0x000fe20003f45270 */
[----:B------:R-:W0:Y:S01]  /*e510*/  SHFL.BFLY PT, R3, R6, 0x2, 0x1f ;  /* 0x0c401f0006037f89 */ /* 0x000e2200000e0000 */
[C---:B------:R-:W-:Y:S02]  /*e520*/  ISETP.GT.AND P3, PT, R4.reuse, 0x90, !P3 ;  /* 0x000000900400780c */ /* 0x040fe40005f64270 */
[C---:B------:R-:W-:Y:S02]  /*e530*/  ISETP.GT.AND P2, PT, R4.reuse, 0x59, !P2 ;  /* 0x000000590400780c */ /* 0x040fe40005744270 */
[----:B------:R-:W-:-:S02]  /*e540*/  ISETP.GT.AND P4, PT, R4, 0x91, !P4 ;  /* 0x000000910400780c */ /* 0x000fc40006784270 */
[----:B------:R-:W-:Y:S02]  /*e550*/  ISETP.LT.OR P2, PT, R0, 0x5a, P2 ;  /* 0x0000005a0000780c */ /* 0x000fe40001741670 */
[----:B------:R-:W-:Y:S02]  /*e560*/  ISETP.GT.AND P5, PT, R4, 0x98, !P5 ;  /* 0x000000980400780c */ /* 0x000fe40006fa4270 */
[----:B------:R-:W-:Y:S02]  /*e570*/  FSEL R71, R71, -INF , !P2 ;  /* 0xff80000047477808 */ /* 0x000fe40005000000 */
[----:B------:R-:W-:Y:S02]  /*e580*/  ISETP.NE.AND P2, PT, R121, RZ, PT ;  /* 0x000000ff7900720c */ /* 0x000fe40003f45270 */
[----:B------:R-:W-:Y:S02]  /*e590*/  ISETP.LT.OR P3, PT, R0, 0x91, P3 ;  /* 0x000000910000780c */ /* 0x000fe40001f61670 */
[----:B------:R-:W-:-:S02]  /*e5a0*/  ISETP.GT.AND P2, PT, R4, 0x60, !P2 ;  /* 0x000000600400780c */ /* 0x000fc40005744270 */
[C---:B------:R-:W-:Y:S02]  /*e5b0*/  ISETP.LT.OR P4, PT, R0.reuse, 0x92, P4 ;  /* 0x000000920000780c */ /* 0x040fe40002781670 */
[----:B------:R-:W-:Y:S02]  /*e5c0*/  ISETP.LT.OR P2, PT, R0, 0x61, P2 ;  /* 0x000000610000780c */ /* 0x000fe40001741670 */
[----:B------:R-:W-:Y:S02]  /*e5d0*/  FSEL R34, R34, -INF , !P3 ;  /* 0xff80000022227808 */ /* 0x000fe40005800000 */
[----:B------:R-:W-:Y:S02]  /*e5e0*/  FSEL R42, R42, -INF , !P2 ;  /* 0xff8000002a2a7808 */ /* 0x000fe40005000000 */
[----:B------:R-:W-:Y:S02]  /*e5f0*/  ISETP.NE.AND P2, PT, R122, RZ, PT ;  /* 0x000000ff7a00720c */ /* 0x000fe40003f45270 */
[----:B0-----:R-:W-:-:S02]  /*e600*/  FMNMX.FTZ R7, R6, R3, !PT ;  /* 0x0000000306077209 */ /* 0x001fc40007810000 */
[----:B------:R-:W-:Y:S02]  /*e610*/  ISETP.GT.AND P2, PT, R4, 0x61, !P2 ;  /* 0x000000610400780c */ /* 0x000fe40005744270 */
[C---:B------:R-:W-:Y:S01]  /*e620*/  ISETP.LT.OR P5, PT, R0.reuse, 0x99, P5 ;  /* 0x000000990000780c */ /* 0x040fe20002fa1670 */
[----:B------:R-:W0:Y:S01]  /*e630*/  SHFL.BFLY PT, R8, R7, 0x1, 0x1f ;  /* 0x0c201f0007087f89 */ /* 0x000e2200000e0000 */
[----:B------:R-:W-:Y:S02]  /*e640*/  ISETP.LT.OR P2, PT, R0, 0x62, P2 ;  /* 0x000000620000780c */ /* 0x000fe40001741670 */
[----:B------:R-:W-:Y:S02]  /*e650*/  FSEL R35, R35, -INF , !P4 ;  /* 0xff80000023237808 */ /* 0x000fe40006000000 */
[----:B------:R-:W-:Y:S02]  /*e660*/  FSEL R43, R43, -INF , !P2 ;  /* 0xff8000002b2b7808 */ /* 0x000fe40005000000 */
[----:B------:R-:W-:-:S02]  /*e670*/  ISETP.NE.AND P2, PT, R123, RZ, PT ;  /* 0x000000ff7b00720c */ /* 0x000fc40003f45270 */
[----:B------:R-:W-:Y:S02]  /*e680*/  FSEL R38, R38, -INF , !P5 ;  /* 0xff80000026267808 */ /* 0x000fe40006800000 */
[----:B------:R-:W-:Y:S02]  /*e690*/  ISETP.GT.AND P2, PT, R4, 0x68, !P2 ;  /* 0x000000680400780c */ /* 0x000fe40005744270 */
[----:B------:R-:W-:Y:S02]  /*e6a0*/  R2UR UR14, R104 ;  /* 0x00000000680e72ca */ /* 0x000fe400000e0000 */
[----:B------:R-:W-:-:S04]  /*e6b0*/  ISETP.LT.OR P2, PT, R0, 0x69, P2 ;  /* 0x000000690000780c */ /* 0x000fc80001741670 */
[----:B------:R-:W-:Y:S02]  /*e6c0*/  FSEL R46, R46, -INF , !P2 ;  /* 0xff8000002e2e7808 */ /* 0x000fe40005000000 */
[----:B------:R-:W-:Y:S02]  /*e6d0*/  ISETP.NE.AND P2, PT, R124, RZ, PT ;  /* 0x000000ff7c00720c */ /* 0x000fe40003f45270 */
[----:B0-----:R-:W-:Y:S02]  /*e6e0*/  FMNMX.FTZ R3, R7, R8, !PT ;  /* 0x0000000807037209 */ /* 0x001fe40007810000 */
[----:B------:R-:W-:Y:S01]  /*e6f0*/  ISETP.GT.AND P2, PT, R4, 0x69, !P2 ;  /* 0x000000690400780c */ /* 0x000fe20005744270 */
[----:B------:R-:W-:Y:S02]  /*e700*/  UIADD3 UR10, UR14, UR5, URZ ;  /* 0x000000050e0a7290 */ /* 0x000fe4000fffe03f */
[----:B------:R-:W-:-:S01]  /*e710*/  FFMA.FTZ R88, R3, R88, -8 ;  /* 0xc100000003587423 */ /* 0x000fc20000010058 */
[----:B------:R-:W-:Y:S01]  /*e720*/  ISETP.LT.OR P2, PT, R0, 0x6a, P2 ;  /* 0x0000006a0000780c */ /* 0x000fe20001741670 */
[----:B------:R-:W-:-:S03]  /*e730*/  UIADD3 UR6, UR10, UR6, URZ ;  /* 0x000000060a067290 */ /* 0x000fc6000fffe03f */
        /* <DEDUP_REMOVED lines=13> */
[----:B------:R-:W-:Y:S02]  /*e810*/  ISETP.GT.AND P2, PT, R4, 0x79, !P6 ;  /* 0x000000790400780c */ /* 0x000fe40007744270 */
[----:B------:R-:W-:Y:S02]  /*e820*/  ISETP.NE.AND P6, PT, R131, RZ, PT ;  /* 0x000000ff8300720c */ /* 0x000fe40003fc5270 */
        /* <DEDUP_REMOVED lines=48> */
[----:B------:R-:W-:Y:S02]  /*eb30*/  ISETP.GT.AND P2, PT, R4, 0x88, !P6 ;  /* 0x000000880400780c */ /* 0x000fe40007744270 */
[----:B------:R-:W-:Y:S02]  /*eb40*/  FMNMX.FTZ R17, R103, R20, !PT ;  /* 0x0000001467117209 */ /* 0x000fe40007810000 */
[----:B------:R-:W-:-:S02]  /*eb50*/  ISETP.LT.OR P2, PT, R0, 0x89, P2 ;  /* 0x000000890000780c */ /* 0x000fc40001741670 */
[----:B------:R-:W-:Y:S02]  /*eb60*/  ISETP.NE.AND P6, PT, R132, RZ, PT ;  /* 0x000000ff8400720c */ /* 0x000fe40003fc5270 */
[----:B------:R-:W-:Y:S02]  /*eb70*/  FSEL R30, R30, -INF , !P2 ;  /* 0xff8000001e1e7808 */ /* 0x000fe40005000000 */
[----:B------:R-:W-:-:S04]  /*eb80*/  FSETP.NEU.FTZ.AND P2, PT, R3, -INF , PT ;  /* 0xff8000000300780b */ /* 0x000fc80003f5d000 */
[----:B------:R-:W-:Y:S02]  /*eb90*/  FSEL R88, R88, RZ, P2 ;  /* 0x000000ff58587208 */ /* 0x000fe40001000000 */
[----:B------:R-:W-:Y:S02]  /*eba0*/  ISETP.GT.AND P2, PT, R4, 0x89, !P6 ;  /* 0x000000890400780c */ /* 0x000fe40007744270 */
[----:B------:R-:W-:Y:S01]  /*ebb0*/  ISETP.NE.AND P6, PT, R9, RZ, PT ;  /* 0x000000ff0900720c */ /* 0x000fe20003fc5270 */
[----:B------:R-:W-:-:S01]  /*ebc0*/  FFMA.FTZ R72, R72, UR36, -R88 ;  /* 0x0000002448487c23 */ /* 0x000fc20008010858 */
[--C-:B------:R-:W-:Y:S01]  /*ebd0*/  FFMA.FTZ R76, R76, UR36, -R88.reuse ;  /* 0x000000244c4c7c23 */ /* 0x100fe20008010858 */
[----:B------:R-:W-:-:S01]  /*ebe0*/  FFMA.FTZ R14, R73, UR36, -R88 ;  /* 0x00000024490e7c23 */ /* 0x000fc20008010858 */
[--C-:B------:R-:W-:Y:S01]  /*ebf0*/  FFMA.FTZ R80, R80, UR36, -R88.reuse ;  /* 0x0000002450507c23 */ /* 0x100fe20008010858 */
[----:B------:R0:W-:Y:S01]  /*ec00*/  MUFU.EX2 R13, R72 ;  /* 0x00000048000d7308 */ /* 0x0001e20000000800 */
[----:B------:R-:W-:-:S01]  /*ec10*/  FFMA.FTZ R20, R77, UR36, -R88 ;  /* 0x000000244d147c23 */ /* 0x000fc20008010858 */
[--C-:B------:R-:W-:Y:S01]  /*ec20*/  FFMA.FTZ R77, R61, UR36, -R88.reuse ;  /* 0x000000243d4d7c23 */ /* 0x100fe20008010858 */
[----:B------:R-:W-:Y:S01]  /*ec30*/  ISETP.LT.OR P2, PT, R0, 0x8a, P2 ;  /* 0x0000008a0000780c */ /* 0x000fe20001741670 */
[--C-:B------:R-:W-:Y:S01]  /*ec40*/  FFMA.FTZ R5, R5, UR36, -R88.reuse ;  /* 0x0000002405057c23 */ /* 0x100fe20008010858 */
[----:B------:R-:W-:-:S01]  /*ec50*/  FFMA.FTZ R6, R89, UR36, -R88 ;  /* 0x0000002459067c23 */ /* 0x000fc20008010858 */
[--C-:B------:R-:W-:Y:S01]  /*ec60*/  FFMA.FTZ R7, R92, UR36, -R88.reuse ;  /* 0x000000245c077c23 */ /* 0x100fe20008010858 */
[----:B------:R-:W-:Y:S01]  /*ec70*/  FSEL R31, R31, -INF , !P2 ;  /* 0xff8000001f1f7808 */ /* 0x000fe20005000000 */
[----:B------:R1:W-:Y:S01]  /*ec80*/  MUFU.EX2 R15, R76 ;  /* 0x0000004c000f7308 */ /* 0x0003e20000000800 */
[----:B0-----:R-:W-:Y:S01]  /*ec90*/  FMNMX.FTZ R72, R74, R17, !PT ;  /* 0x000000114a487209 */ /* 0x001fe20007810000 */
        /* <DEDUP_REMOVED lines=15> */
[----:B-1----:R-:W-:Y:S01]  /*ed90*/  FMNMX.FTZ R76, R82, R21, !PT ;  /* 0x00000015524c7209 */ /* 0x002fe20007810000 */
[--C-:B------:R-:W-:Y:S01]  /*eda0*/  FFMA.FTZ R84, R84, UR36, -R88.reuse ;  /* 0x0000002454547c23 */ /* 0x100fe20008010858 */
[----:B------:R-:W-:-:S01]  /*edb0*/  FFMA.FTZ R56, R56, UR36, -R88 ;  /* 0x0000002438387c23 */ /* 0x000fc20008010858 */
[--C-:B------:R-:W-:Y:S01]  /*edc0*/  FFMA.FTZ R57, R57, UR36, -R88.reuse ;  /* 0x0000002439397c23 */ /* 0x100fe20008010858 */
[----:B------:R-:W-:Y:S01]  /*edd0*/  FMNMX.FTZ R21, R83, R76, !PT ;  /* 0x0000004c53157209 */ /* 0x000fe20007810000 */
[--C-:B------:R-:W-:Y:S01]  /*ede0*/  FFMA.FTZ R60, R60, UR36, -R88.reuse ;  /* 0x000000243c3c7c23 */ /* 0x100fe20008010858 */
[----:B------:R-:W-:-:S01]  /*edf0*/  FFMA.FTZ R64, R64, UR36, -R88 ;  /* 0x0000002440407c23 */ /* 0x000fc20008010858 */
[----:B------:R-:W1:Y:S01]  /*ee00*/  MUFU.EX2 R6, R6 ;  /* 0x0000000600067308 */ /* 0x000e620000000800 */
[----:B------:R-:W-:Y:S01]  /*ee10*/  FMNMX.FTZ R76, R86, R21, !PT ;  /* 0x00000015564c7209 */ /* 0x000fe20007810000 */
[--C-:B------:R-:W-:Y:S01]  /*ee20*/  FFMA.FTZ R65, R65, UR36, -R88.reuse ;  /* 0x0000002441417c23 */ /* 0x100fe20008010858 */
[----:B------:R-:W-:-:S01]  /*ee30*/  FFMA.FTZ R41, R41, UR36, -R88 ;  /* 0x0000002429297c23 */ /* 0x000fc20008010858 */
[--C-:B------:R-:W-:Y:S01]  /*ee40*/  FFMA.FTZ R24, R24, UR36, -R88.reuse ;  /* 0x0000002418187c23 */ /* 0x100fe20008010858 */
[----:B------:R-:W-:Y:S01]  /*ee50*/  FMNMX.FTZ R73, R87, R76, !PT ;  /* 0x0000004c57497209 */ /* 0x000fe20007810000 */
[--C-:B------:R-:W-:Y:S01]  /*ee60*/  FFMA.FTZ R76, R85, UR36, -R88.reuse ;  /* 0x00000024554c7c23 */ /* 0x100fe20008010858 */
[----:B------:R-:W-:-:S01]  /*ee70*/  FFMA.FTZ R25, R25, UR36, -R88 ;  /* 0x0000002419197c23 */ /* 0x000fc20008010858 */
[----:B------:R-:W2:Y:S01]  /*ee80*/  MUFU.EX2 R7, R7 ;  /* 0x0000000700077308 */ /* 0x000ea20000000800 */
        /* <DEDUP_REMOVED lines=9> */
[----:B------:R-:W-:-:S03]  /*ef20*/  FFMA.FTZ R37, R37, UR36, -R88 ;  /* 0x0000002425257c23 */ /* 0x000fc60008010858 */
[----:B------:R-:W-:-:S03]  /*ef30*/  FMNMX.FTZ R73, R63, R80, !PT ;  /* 0x000000503f497209 */ /* 0x000fc60007810000 */
[----:B------:R-:W3:Y:S01]  /*ef40*/  MUFU.EX2 R9, R9 ;  /* 0x0000000900097308 */ /* 0x000ee20000000800 */
[----:B------:R-:W-:-:S04]  /*ef50*/  FMNMX.FTZ R80, R66, R73, !PT ;  /* 0x0000004942507209 */ /* 0x000fc80007810000 */
[----:B------:R-:W-:-:S03]  /*ef60*/  FMNMX.FTZ R73, R67, R80, !PT ;  /* 0x0000005043497209 */ /* 0x000fc60007810000 */
[----:B------:R-:W4:Y:S01]  /*ef70*/  MUFU.EX2 R10, R10 ;  /* 0x0000000a000a7308 */ /* 0x000f220000000800 */
[----:B------:R-:W-:-:S04]  /*ef80*/  FMNMX.FTZ R80, R70, R73, !PT ;  /* 0x0000004946507209 */ /* 0x000fc80007810000 */
[----:B------:R-:W-:-:S03]  /*ef90*/  FMNMX.FTZ R73, R71, R80, !PT ;  /* 0x0000005047497209 */ /* 0x000fc60007810000 */
[----:B------:R-:W5:Y:S01]  /*efa0*/  MUFU.EX2 R11, R11 ;  /* 0x0000000b000b7308 */ /* 0x000f620000000800 */
[----:B------:R-:W-:-:S04]  /*efb0*/  FMNMX.FTZ R80, R42, R73, !PT ;  /* 0x000000492a507209 */ /* 0x000fc80007810000 */
[----:B------:R-:W-:-:S03]  /*efc0*/  FMNMX.FTZ R61, R43, R80, !PT ;  /* 0x000000502b3d7209 */ /* 0x000fc60007810000 */
[----:B------:R1:W-:Y:S01]  /*efd0*/  MUFU.EX2 R73, R77 ;  /* 0x0000004d00497308 */ /* 0x0003e20000000800 */
[----:B------:R-:W-:-:S04]  /*efe0*/  FMNMX.FTZ R80, R46, R61, !PT ;  /* 0x0000003d2e507209 */ /* 0x000fc80007810000 */
[----:B------:R-:W-:-:S03]  /*eff0*/  FMNMX.FTZ R61, R47, R80, !PT ;  /* 0x000000502f3d7209 */ /* 0x000fc60007810000 */
[----:B------:R-:W-:Y:S01]  /*f000*/  MUFU.EX2 R12, R12 ;  /* 0x0000000c000c7308 */ /* 0x000fe20000000800 */
[----:B------:R-:W-:-:S04]  /*f010*/  FMNMX.FTZ R80, R50, R61, !PT ;  /* 0x0000003d32507209 */ /* 0x000fc80007810000 */
[----:B------:R-:W-:-:S03]  /*f020*/  FMNMX.FTZ R61, R51, R80, !PT ;  /* 0x00000050333d7209 */ /* 0x000fc60007810000 */
[----:B------:R-:W-:Y:S01]  /*f030*/  MUFU.EX2 R21, R84 ;  /* 0x0000005400157308 */ /* 0x000fe20000000800 */
[----:B------:R-:W-:-:S04]  /*f040*/  FMNMX.FTZ R68, R54, R61, !PT ;  /* 0x0000003d36447209 */ /* 0x000fc80007810000 */
[----:B-1----:R-:W-:Y:S01]  /*f050*/  FMNMX.FTZ R77, R55, R68, !PT ;  /* 0x00000044374d7209 */ /* 0x002fe20007810000 */
[----:B------:R-:W-:-:S02]  /*f060*/  FFMA.FTZ R68, R69, UR36, -R88 ;  /* 0x0000002445447c23 */ /* 0x000fc40008010858 */
        /* <DEDUP_REMOVED lines=18> */
[----:B------:R-:W-:Y:S02]  /*f190*/  MUFU.EX2 R72, R72 ;  /* 0x0000004800487308 */ /* 0x000fe40000000800 */
[----:B------:R-:W2:Y:S06]  /*f1a0*/  SHFL.BFLY PT, R0, R69, 0x2, 0x1f ;  /* 0x0c401f0045007f89 */ /* 0x000eac00000e0000 */
[----:B------:R-:W-:Y:S08]  /*f1b0*/  MUFU.EX2 R76, R76 ;  /* 0x0000004c004c7308 */ /* 0x000ff00000000800 */
[----:B------:R-:W-:Y:S08]  /*f1c0*/  MUFU.EX2 R56, R56 ;  /* 0x0000003800387308 */ /* 0x000ff00000000800 */
[----:B------:R-:W-:Y:S01]  /*f1d0*/  MUFU.EX2 R57, R57 ;  /* 0x0000003900397308 */ /* 0x000fe20000000800 */
[----:B--2---:R-:W-:-:S05]  /*f1e0*/  FMNMX.FTZ R53, R69, R0, !PT ;  /* 0x0000000045357209 */ /* 0x004fca0007810000 */
[----:B------:R-:W2:Y:S02]  /*f1f0*/  SHFL.BFLY PT, R0, R53, 0x1, 0x1f ;  /* 0x0c201f0035007f89 */ /* 0x000ea400000e0000 */
[----:B------:R-:W-:Y:S08]  /*f200*/  MUFU.EX2 R60, R60 ;  /* 0x0000003c003c7308 */ /* 0x000ff00000000800 */
[----:B------:R-:W-:Y:S08]  /*f210*/  MUFU.EX2 R64, R64 ;  /* 0x0000004000407308 */ /* 0x000ff00000000800 */
[----:B------:R-:W-:Y:S01]  /*f220*/  MUFU.EX2 R65, R65 ;  /* 0x0000004100417308 */ /* 0x000fe20000000800 */
[----:B--2---:R-:W-:Y:S01]  /*f230*/  FMNMX.FTZ R0, R53, R0, !PT ;  /* 0x0000000035007209 */ /* 0x004fe20007810000 */
[----:B------:R-:W-:-:S06]  /*f240*/  IMAD.U32 R53, RZ, RZ, UR36 ;  /* 0x00000024ff357e24 */ /* 0x000fcc000f8e00ff */
[----:B------:R-:W-:Y:S01]  /*f250*/  MUFU.EX2 R68, R68 ;  /* 0x0000004400447308 */ /* 0x000fe20000000800 */
[C---:B------:R-:W-:Y:S01]  /*f260*/  FSETP.NEU.FTZ.AND P2, PT, R0.reuse, -INF , PT ;  /* 0xff8000000000780b */ /* 0x040fe20003f5d000 */
[----:B------:R-:W-:-:S05]  /*f270*/  FFMA.FTZ R53, R0, R53, -8 ;  /* 0xc100000000357423 */ /* 0x000fca0000010035 */
[----:B-1----:R-:W-:Y:S01]  /*f280*/  FSEL R81, R53, RZ, P2 ;  /* 0x000000ff35517208 */ /* 0x002fe20001000000 */
[----:B------:R-:W-:Y:S01]  /*f290*/  MUFU.EX2 R39, R39 ;  /* 0x0000002700277308 */ /* 0x000fe20000000800 */
[----:B------:R-:W-:-:S03]  /*f2a0*/  PLOP3.LUT P2, PT, PT, PT, UP1, 0x40, 0x0 ;  /* 0x000000000000781c */ /* 0x000fc60003f4e818 */
        /* <DEDUP_REMOVED lines=13> */
[----:B-1----:R-:W-:-:S01]  /*f380*/  FFMA.FTZ R79, R62, UR36, -R81 ;  /* 0x000000243e4f7c23 */ /* 0x002fc20008010851 */
[----:B------:R-:W-:Y:S01]  /*f390*/  FFMA.FTZ R62, R66, UR36, -R81 ;  /* 0x00000024423e7c23 */ /* 0x000fe20008010851 */
[----:B------:R-:W-:-:S01]  /*f3a0*/  FADD.FTZ R66, R5, R6 ;  /* 0x0000000605427221 */ /* 0x000fc20000010000 */
[--C-:B------:R-:W-:Y:S01]  /*f3b0*/  FFMA.FTZ R85, R78, UR36, -R81.reuse ;  /* 0x000000244e557c23 */ /* 0x100fe20008010851 */
[----:B------:R-:W-:-:S01]  /*f3c0*/  FFMA.FTZ R78, R83, UR36, -R81 ;  /* 0x00000024534e7c23 */ /* 0x000fc20008010851 */
[----:B------:R-:W-:Y:S01]  /*f3d0*/  FFMA.FTZ R103, R103, UR36, -R81 ;  /* 0x0000002467677c23 */ /* 0x000fe20008010851 */
[----:B------:R-:W-:-:S01]  /*f3e0*/  FADD.FTZ R67, R7, R66 ;  /* 0x0000004207437221 */ /* 0x000fc20000010000 */
[----:B------:R-:W1:Y:S01]  /*f3f0*/  MUFU.EX2 R80, R80 ;  /* 0x0000005000507308 */ /* 0x000e620000000800 */
[----:B------:R-:W-:-:S01]  /*f400*/  FFMA.FTZ R74, R74, UR36, -R81 ;  /* 0x000000244a4a7c23 */ /* 0x000fc20008010851 */
[----:B------:R-:W-:Y:S01]  /*f410*/  FFMA.FTZ R75, R75, UR36, -R81 ;  /* 0x000000244b4b7c23 */ /* 0x000fe20008010851 */
[----:B0-----:R-:W-:-:S01]  /*f420*/  FADD.FTZ R66, R8, R67 ;  /* 0x0000004308427221 */ /* 0x001fc20000010000 */
[--C-:B------:R-:W-:Y:S01]  /*f430*/  FFMA.FTZ R86, R86, UR36, -R81.reuse ;  /* 0x0000002456567c23 */ /* 0x100fe20008010851 */
[----:B------:R-:W-:-:S01]  /*f440*/  FFMA.FTZ R87, R87, UR36, -R81 ;  /* 0x0000002457577c23 */ /* 0x000fc20008010851 */
[----:B------:R-:W-:Y:S01]  /*f450*/  FFMA.FTZ R58, R58, UR36, -R81 ;  /* 0x000000243a3a7c23 */ /* 0x000fe20008010851 */
[----:B---3--:R-:W-:-:S01]  /*f460*/  FADD.FTZ R67, R9, R66 ;  /* 0x0000004209437221 */ /* 0x008fc20000010000 */
[----:B------:R-:W0:Y:S01]  /*f470*/  MUFU.EX2 R94, R94 ;  /* 0x0000005e005e7308 */ /* 0x000e220000000800 */
[----:B------:R-:W-:-:S01]  /*f480*/  FFMA.FTZ R59, R59, UR36, -R81 ;  /* 0x000000243b3b7c23 */ /* 0x000fc20008010851 */
[----:B------:R-:W-:Y:S01]  /*f490*/  FFMA.FTZ R70, R70, UR36, -R81 ;  /* 0x0000002446467c23 */ /* 0x000fe20008010851 */
[----:B----4-:R-:W-:-:S01]  /*f4a0*/  FADD.FTZ R66, R10, R67 ;  /* 0x000000430a427221 */ /* 0x010fc20000010000 */
[--C-:B------:R-:W-:Y:S01]  /*f4b0*/  FFMA.FTZ R71, R71, UR36, -R81.reuse ;  /* 0x0000002447477c23 */ /* 0x100fe20008010851 */
[----:B------:R-:W-:-:S01]  /*f4c0*/  FFMA.FTZ R42, R42, UR36, -R81 ;  /* 0x000000242a2a7c23 */ /* 0x000fc20008010851 */
[----:B------:R-:W-:Y:S01]  /*f4d0*/  FFMA.FTZ R43, R43, UR36, -R81 ;  /* 0x000000242b2b7c23 */ /* 0x000fe20008010851 */
[----:B-----5:R-:W-:-:S01]  /*f4e0*/  FADD.FTZ R83, R11, R66 ;  /* 0x000000420b537221 */ /* 0x020fc20000010000 */
[----:B------:R-:W2:Y:S01]  /*f4f0*/  MUFU.EX2 R95, R95 ;  /* 0x0000005f005f7308 */ /* 0x000ea20000000800 */
[----:B-1----:R-:W-:-:S01]  /*f500*/  FADD.FTZ R67, R53, R80 ;  /* 0x0000005035437221 */ /* 0x002fc20000010000 */
[C---:B------:R-:W-:Y:S01]  /*f510*/  F2FP.SATFINITE.E4M3.F32.PACK_AB_MERGE_C R11, R12.reuse, R11, RZ ;  /* 0x0000000b0c0b723e */ /* 0x040fe200048070ff */
[----:B------:R-:W-:-:S01]  /*f520*/  FADD.FTZ R90, R12, R83 ;  /* 0x000000530c5a7221 */ /* 0x000fc20000010000 */
[----:B------:R-:W-:Y:S01]  /*f530*/  F2FP.SATFINITE.E4M3.F32.PACK_AB_MERGE_C R83, R8, R7, RZ ;  /* 0x000000070853723e */ /* 0x000fe200048070ff */
[----:B------:R-:W-:-:S01]  /*f540*/  FFMA.FTZ R46, R46, UR36, -R81 ;  /* 0x000000242e2e7c23 */ /* 0x000fc20008010851 */
[--C-:B------:R-:W-:Y:S01]  /*f550*/  FFMA.FTZ R47, R47, UR36, -R81.reuse ;  /* 0x000000242f2f7c23 */ /* 0x100fe20008010851 */
[----:B------:R-:W-:-:S01]  /*f560*/  FFMA.FTZ R50, R50, UR36, -R81 ;  /* 0x0000002432327c23 */ /* 0x000fc20008010851 */
[----:B------:R-:W1:Y:S01]  /*f570*/  MUFU.EX2 R69, R69 ;  /* 0x0000004500457308 */ /* 0x000e620000000800 */
[----:B0-----:R-:W-:-:S01]  /*f580*/  FADD.FTZ R66, R94, R67 ;  /* 0x000000435e427221 */ /* 0x001fc20000010000 */
[----:B------:R-:W-:Y:S01]  /*f590*/  FADD.FTZ R67, R13, R90 ;  /* 0x0000005a0d437221 */ /* 0x000fe20000010000 */
[----:B------:R-:W-:Y:S01]  /*f5a0*/  F2FP.SATFINITE.E4M3.F32.PACK_AB_MERGE_C R216, R6, R5, R83 ;  /* 0x0000000506d8723e */ /* 0x000fe20004807053 */
[--C-:B------:R-:W-:Y:S01]  /*f5b0*/  FFMA.FTZ R51, R51, UR36, -R81.reuse ;  /* 0x0000002433337c23 */ /* 0x100fe20008010851 */
[----:B------:R-:W-:-:S01]  /*f5c0*/  FFMA.FTZ R54, R54, UR36, -R81 ;  /* 0x0000002436367c23 */ /* 0x000fc20008010851 */
[----:B------:R-:W-:Y:S01]  /*f5d0*/  FADD.FTZ R90, R14, R67 ;  /* 0x000000430e5a7221 */ /* 0x000fe20000010000 */
[----:B------:R-:W-:-:S01]  /*f5e0*/  FFMA.FTZ R55, R55, UR36, -R81 ;  /* 0x0000002437377c23 */ /* 0x000fc20008010851 */
[----:B------:R-:W0:Y:S01]  /*f5f0*/  MUFU.EX2 R84, R84 ;  /* 0x0000005400547308 */ /* 0x000e220000000800 */
        /* <DEDUP_REMOVED lines=8> */
[----:B-1----:R-:W-:-:S01]  /*f680*/  FADD.FTZ R7, R69, R66 ;  /* 0x0000004245077221 */ /* 0x002fc20000010000 */
[--C-:B------:R-:W-:Y:S01]  /*f690*/  FFMA.FTZ R34, R34, UR36, -R81.reuse ;  /* 0x0000002422227c23 */ /* 0x100fe20008010851 */
[----:B------:R-:W-:-:S01]  /*f6a0*/  FFMA.FTZ R35, R35, UR36, -R81 ;  /* 0x0000002423237c23 */ /* 0x000fc20008010851 */
[--C-:B------:R-:W-:Y:S01]  /*f6b0*/  FFMA.FTZ R38, R38, UR36, -R81.reuse ;  /* 0x0000002426267c23 */ /* 0x100fe20008010851 */
[----:B------:R-:W-:-:S01]  /*f6c0*/  FFMA.FTZ R40, R40, UR36, -R81 ;  /* 0x0000002428287c23 */ /* 0x000fc20008010851 */
[----:B------:R-:W-:-:S02]  /*f6d0*/  F2FP.SATFINITE.E4M3.F32.PACK_AB_MERGE_C R15, R20, R15, RZ ;  /* 0x0000000f140f723e */ /* 0x000fc400048070ff */
[----:B------:R-:W1:Y:S01]  /*f6e0*/  MUFU.EX2 R103, R103 ;  /* 0x0000006700677308 */ /* 0x000e620000000800 */
[----:B0-----:R-:W-:-:S01]  /*f6f0*/  FADD.FTZ R7, R84, R7 ;  /* 0x0000000754077221 */ /* 0x001fc20000010000 */
[----:B------:R-:W-:Y:S02]  /*f700*/  F2FP.SATFINITE.E4M3.F32.PACK_AB_MERGE_C R94, R95, R94, RZ ;  /* 0x0000005e5f5e723e */ /* 0x000fe400048070ff */
[----:B------:R-:W-:Y:S02]  /*f710*/  F2FP.SATFINITE.E4M3.F32.PACK_AB_MERGE_C R218, R10, R9, R11 ;  /* 0x000000090ada723e */ /* 0x000fe4000480700b */
[----:B------:R-:W-:Y:S02]  /*f720*/  F2FP.SATFINITE.E4M3.F32.PACK_AB_MERGE_C R212, R14, R13, R15 ;  /* 0x0000000d0ed4723e */ /* 0x000fe4000480700f */
[----:B------:R-:W0:Y:S01]  /*f730*/  MUFU.EX2 R74, R74 ;  /* 0x0000004a004a7308 */ /* 0x000e220000000800 */
[----:B--2---:R-:W-:-:S01]  /*f740*/  FADD.FTZ R8, R102, R7 ;  /* 0x0000000766087221 */ /* 0x004fc20000010000 */
[----:B------:R-:W-:Y:S01]  /*f750*/  FADD.FTZ R7, R17, R12 ;  /* 0x0000000c11077221 */ /* 0x000fe20000010000 */
[----:B------:R-:W-:-:S05]  /*f760*/  F2FP.SATFINITE.E4M3.F32.PACK_AB_MERGE_C R217, R80, R53, R94 ;  /* 0x0000003550d9723e */ /* 0x000fca000480705e */
[----:B------:R-:W2:Y:S01]  /*f770*/  MUFU.EX2 R75, R75 ;  /* 0x0000004b004b7308 */ /* 0x000ea20000000800 */
[----:B-1----:R-:W-:-:S01]  /*f780*/  FADD.FTZ R5, R103, R8 ;  /* 0x0000000867057221 */ /* 0x002fc20000010000 */
[----:B------:R-:W-:Y:S01]  /*f790*/  FADD.FTZ R8, R72, R7 ;  /* 0x0000000748087221 */ /* 0x000fe20000010000 */
[----:B------:R-:W-:-:S04]  /*f7a0*/  F2FP.SATFINITE.E4M3.F32.PACK_AB_MERGE_C R102, R103, R102, RZ ;  /* 0x000000666766723e */ /* 0x000fc800048070ff */
[----:B------:R-:W-:Y:S01]  /*f7b0*/  F2FP.SATFINITE.E4M3.F32.PACK_AB_MERGE_C R219, R84, R69, R102 ;  /* 0x0000004554db723e */ /* 0x000fe20004807066 */
[----:B------:R-:W1:Y:S01]  /*f7c0*/  MUFU.EX2 R85, R85 ;  /* 0x0000005500557308 */ /* 0x000e620000000800 */
[----:B0-----:R-:W-:-:S01]  /*f7d0*/  FADD.FTZ R6, R74, R5 ;  /* 0x000000054a067221 */ /* 0x001fc20000010000 */
[----:B------:R-:W-:Y:S01]  /*f7e0*/  FADD.FTZ R5, R21, R8 ;  /* 0x0000000815057221 */ /* 0x000fe20000010000 */
[----:B------:R-:W-:-:S03]  /*f7f0*/  F2FP.SATFINITE.E4M3.F32.PACK_AB_MERGE_C R21, R76, R21, RZ ;  /* 0x000000154c15723e */ /* 0x000fc600048070ff */
[----:B------:R-:W-:Y:S01]  /*f800*/  FADD.FTZ R7, R76, R5 ;  /* 0x000000054c077221 */ /* 0x000fe20000010000 */
[----:B------:R-:W-:Y:S01]  /*f810*/  F2FP.SATFINITE.E4M3.F32.PACK_AB_MERGE_C R214, R72, R17, R21 ;  /* 0x0000001148d6723e */ /* 0x000fe20004807015 */
[----:B------:R-:W0:Y:S01]  /*f820*/  MUFU.EX2 R77, R77 ;  /* 0x0000004d004d7308 */ /* 0x000e220000000800 */
[----:B--2---:R-:W-:-:S01]  /*f830*/  FADD.FTZ R6, R75, R6 ;  /* 0x000000064b067221 */ /* 0x004fc20000010000 */
[----:B------:R-:W-:-:S04]  /*f840*/  FADD.FTZ R8, R56, R7 ;  /* 0x0000000738087221 */ /* 0x000fc80000010000 */
[----:B------:R-:W-:Y:S01]  /*f850*/  FADD.FTZ R7, R57, R8 ;  /* 0x0000000839077221 */ /* 0x000fe20000010000 */
[----:B------:R-:W-:Y:S01]  /*f860*/  F2FP.SATFINITE.E4M3.F32.PACK_AB_MERGE_C R8, R73, R60, RZ ;  /* 0x0000003c4908723e */ /* 0x000fe200048070ff */
[----:B------:R-:W2:Y:S01]  /*f870*/  MUFU.EX2 R78, R78 ;  /* 0x0000004e004e7308 */ /* 0x000ea20000000800 */
[----:B-1----:R-:W-:-:S01]  /*f880*/  FADD.FTZ R5, R85, R6 ;  /* 0x0000000655057221 */ /* 0x002fc20000010000 */
[----:B------:R-:W-:Y:S01]  /*f890*/  FADD.FTZ R60, R60, R7 ;  /* 0x000000073c3c7221 */ /* 0x000fe20000010000 */
[----:B------:R-:W-:Y:S02]  /*f8a0*/  F2FP.SATFINITE.E4M3.F32.PACK_AB_MERGE_C R208, R57, R56, R8 ;  /* 0x0000003839d0723e */ /* 0x000fe40004807008 */
[----:B------:R-:W-:Y:S01]  /*f8b0*/  FADD.FTZ R6, R88, R5 ;  /* 0x0000000558067221 */ /* 0x000fe20000010000 */
[----:B------:R-:W-:-:S01]  /*f8c0*/  FADD.FTZ R73, R73, R60 ;  /* 0x0000003c49497221 */ /* 0x000fc20000010000 */
[----:B------:R-:W-:Y:S01]  /*f8d0*/  F2FP.SATFINITE.E4M3.F32.PACK_AB_MERGE_C R7, R68, R61, RZ ;  /* 0x0000003d4407723e */ /* 0x000fe200048070ff */
[----:B------:R-:W1:Y:S01]  /*f8e0*/  MUFU.EX2 R86, R86 ;  /* 0x0000005600567308 */ /* 0x000e620000000800 */
[----:B0-----:R-:W-:-:S01]  /*f8f0*/  FADD.FTZ R5, R77, R6 ;  /* 0x000000064d057221 */ /* 0x001fc20000010000 */
[----:B------:R-:W-:Y:S01]  /*f900*/  FADD.FTZ R8, R64, R73 ;  /* 0x0000004940087221 */ /* 0x000fe20000010000 */
[----:B------:R-:W-:-:S02]  /*f910*/  F2FP.SATFINITE.E4M3.F32.PACK_AB_MERGE_C R210, R65, R64, R7 ;  /* 0x0000004041d2723e */ /* 0x000fc40004807007 */
[----:B------:R-:W-:Y:S01]  /*f920*/  F2FP.SATFINITE.E4M3.F32.PACK_AB_MERGE_C R85, R88, R85, RZ ;  /* 0x000000555855723e */ /* 0x000fe200048070ff */
[----:B------:R-:W-:-:S02]  /*f930*/  FADD.FTZ R8, R65, R8 ;  /* 0x0000000841087221 */ /* 0x000fc40000010000 */
[----:B------:R-:W0:Y:S01]  /*f940*/  MUFU.EX2 R87, R87 ;  /* 0x0000005700577308 */ /* 0x000e220000000800 */
[----:B--2---:R-:W-:-:S01]  /*f950*/  FADD.FTZ R5, R78, R5 ;  /* 0x000000054e057221 */ /* 0x004fc20000010000 */
[----:B------:R-:W-:Y:S01]  /*f960*/  FADD.FTZ R61, R61, R8 ;  /* 0x000000083d3d7221 */ /* 0x000fe20000010000 */
[----:B------:R-:W-:-:S03]  /*f970*/  F2FP.SATFINITE.E4M3.F32.PACK_AB_MERGE_C R213, R75, R74, R85 ;  /* 0x0000004a4bd5723e */ /* 0x000fc60004807055 */
[----:B------:R-:W-:Y:S02]  /*f980*/  FADD.FTZ R61, R68, R61 ;  /* 0x0000003d443d7221 */ /* 0x000fe40000010000 */
[----:B------:R-:W2:Y:S01]  /*f990*/  MUFU.EX2 R58, R58 ;  /* 0x0000003a003a7308 */ /* 0x000ea20000000800 */
[----:B-1----:R-:W-:-:S07]  /*f9a0*/  FADD.FTZ R6, R86, R5 ;  /* 0x0000000556067221 */ /* 0x002fce0000010000 */
[----:B------:R-:W1:Y:S01]  /*f9b0*/  MUFU.EX2 R59, R59 ;  /* 0x0000003b003b7308 */ /* 0x000e620000000800 */
[----:B0-----:R-:W-:-:S01]  /*f9c0*/  FADD.FTZ R5, R87, R6 ;  /* 0x0000000657057221 */ /* 0x001fc20000010000 */
[----:B------:R-:W-:-:S04]  /*f9d0*/  F2FP.SATFINITE.E4M3.F32.PACK_AB_MERGE_C R86, R87, R86, RZ ;  /* 0x000000565756723e */ /* 0x000fc800048070ff */
[----:B------:R-:W-:Y:S02]  /*f9e0*/  F2FP.SATFINITE.E4M3.F32.PACK_AB_MERGE_C R215, R78, R77, R86 ;  /* 0x0000004d4ed7723e */ /* 0x000fe40004807056 */
        /* <DEDUP_REMOVED lines=10> */
[----:B------:R-:W2:Y:S01]  /*fa90*/  MUFU.EX2 R63, R63 ;  /* 0x0000003f003f7308 */ /* 0x000ea20000000800 */
[----:B-1----:R-:W-:-:S07]  /*faa0*/  FADD.FTZ R6, R62, R5 ;  /* 0x000000053e067221 */ /* 0x002fce0000010000 */
[----:B------:R-:W1:Y:S01]  /*fab0*/  MUFU.EX2 R4, R4 ;  /* 0x0000000400047308 */ /* 0x000e620000000800 */
[----:B0-----:R-:W-:-:S07]  /*fac0*/  F2FP.SATFINITE.E4M3.F32.PACK_AB_MERGE_C R7, R44, R39, RZ ;  /* 0x000000272c07723e */ /* 0x001fce00048070ff */
[----:B------:R-:W0:Y:S01]  /*fad0*/  MUFU.EX2 R41, R41 ;  /* 0x0000002900297308 */ /* 0x000e220000000800 */
[----:B--2---:R-:W-:-:S07]  /*fae0*/  FADD.FTZ R5, R63, R6 ;  /* 0x000000063f057221 */ /* 0x004fce0000010000 */
[----:B------:R-:W2:Y:S01]  /*faf0*/  MUFU.EX2 R70, R70 ;  /* 0x0000004600467308 */ /* 0x000ea20000000800 */
[----:B-1----:R-:W-:-:S07]  /*fb00*/  FADD.FTZ R6, R4, R61 ;  /* 0x0000003d04067221 */ /* 0x002fce0000010000 */
[----:B------:R-:W1:Y:S01]  /*fb10*/  MUFU.EX2 R71, R71 ;  /* 0x0000004700477308 */ /* 0x000e620000000800 */
[C---:B0-----:R-:W-:Y:S01]  /*fb20*/  F2FP.SATFINITE.E4M3.F32.PACK_AB_MERGE_C R204, R41.reuse, R4, R7 ;  /* 0x0000000429cc723e */ /* 0x041fe20004807007 */
[----:B------:R-:W-:-:S04]  /*fb30*/  FADD.FTZ R6, R41, R6 ;  /* 0x0000000629067221 */ /* 0x000fc80000010000 */
[----:B------:R-:W-:Y:S02]  /*fb40*/  FADD.FTZ R39, R39, R6 ;  /* 0x0000000627277221 */ /* 0x000fe40000010000 */
[----:B------:R-:W0:Y:S01]  /*fb50*/  MUFU.EX2 R42, R42 ;  /* 0x0000002a002a7308 */ /* 0x000e220000000800 */
[----:B--2---:R-:W-:-:S01]  /*fb60*/  FADD.FTZ R4, R70, R5 ;  /* 0x0000000546047221 */ /* 0x004fc20000010000 */
[----:B------:R-:W-:-:S06]  /*fb70*/  FADD.FTZ R44, R44, R39 ;  /* 0x000000272c2c7221 */ /* 0x000fcc0000010000 */
[----:B------:R-:W2:Y:S01]  /*fb80*/  MUFU.EX2 R43, R43 ;  /* 0x0000002b002b7308 */ /* 0x000ea20000000800 */
[----:B-1----:R-:W-:-:S01]  /*fb90*/  FADD.FTZ R5, R71, R4 ;  /* 0x0000000447057221 */ /* 0x002fc20000010000 */
[----:B------:R-:W-:-:S04]  /*fba0*/  F2FP.SATFINITE.E4M3.F32.PACK_AB_MERGE_C R70, R71, R70, RZ ;  /* 0x000000464746723e */ /* 0x000fc800048070ff */
[----:B------:R-:W-:Y:S02]  /*fbb0*/  F2FP.SATFINITE.E4M3.F32.PACK_AB_MERGE_C R211, R63, R62, R70 ;  /* 0x0000003e3fd3723e */ /* 0x000fe40004807046 */
[----:B------:R-:W1:Y:S01]  /*fbc0*/  MUFU.EX2 R46, R46 ;  /* 0x0000002e002e7308 */ /* 0x000e620000000800 */
[----:B0-----:R-:W-:-:S07]  /*fbd0*/  FADD.FTZ R4, R42, R5 ;  /* 0x000000052a047221 */ /* 0x001fce0000010000 */
        /* <DEDUP_REMOVED lines=11> */
[----:B------:R-:W-:Y:S08]  /*fc90*/  MUFU.EX2 R28, R28 ;  /* 0x0000001c001c7308 */ /* 0x000ff00000000800 */
[----:B------:R-:W1:Y:S01]  /*fca0*/  MUFU.EX2 R29, R29 ;  /* 0x0000001d001d7308 */ /* 0x000e620000000800 */
[----:B0-----:R-:W-:Y:S01]  /*fcb0*/  F2FP.SATFINITE.E4M3.F32.PACK_AB_MERGE_C R206, R48, R45, R6 ;  /* 0x0000002d30ce723e */ /* 0x001fe20004807006 */
[----:B------:R-:W-:-:S04]  /*fcc0*/  FADD.FTZ R45, R45, R44 ;  /* 0x0000002c2d2d7221 */ /* 0x000fc80000010000 */
[----:B------:R-:W-:Y:S02]  /*fcd0*/  FADD.FTZ R48, R48, R45 ;  /* 0x0000002d30307221 */ /* 0x000fe40000010000 */
[----:B------:R-:W0:Y:S02]  /*fce0*/  MUFU.EX2 R50, R50 ;  /* 0x0000003200327308 */ /* 0x000e240000000800 */
[----:B------:R-:W-:-:S04]  /*fcf0*/  FADD.FTZ R49, R49, R48 ;  /* 0x0000003031317221 */ /* 0x000fc80000010000 */
[----:B------:R-:W-:Y:S02]  /*fd00*/  FADD.FTZ R49, R52, R49 ;  /* 0x0000003134317221 */ /* 0x000fe40000010000 */
[----:B------:R-:W-:Y:S01]  /*fd10*/  MUFU.EX2 R24, R24 ;  /* 0x0000001800187308 */ /* 0x000fe20000000800 */
[----:B-1----:R-:W-:-:S07]  /*fd20*/  F2FP.SATFINITE.E4M3.F32.PACK_AB_MERGE_C R5, R29, R28, RZ ;  /* 0x0000001c1d05723e */ /* 0x002fce00048070ff */
[----:B------:R-:W1:Y:S01]  /*fd30*/  MUFU.EX2 R25, R25 ;  /* 0x0000001900197308 */ /* 0x000e620000000800 */
[----:B0-----:R-:W-:-:S07]  /*fd40*/  FADD.FTZ R4, R50, R47 ;  /* 0x0000002f32047221 */ /* 0x001fce0000010000 */
        /* <DEDUP_REMOVED lines=9> */
[----:B------:R-:W0:Y:S01]  /*fde0*/  MUFU.EX2 R26, R26 ;  /* 0x0000001a001a7308 */ /* 0x000e220000000800 */
[----:B--2---:R-:W-:-:S07]  /*fdf0*/  FADD.FTZ R4, R54, R5 ;  /* 0x0000000536047221 */ /* 0x004fce0000010000 */
[----:B------:R-:W2:Y:S01]  /*fe00*/  MUFU.EX2 R27, R27 ;  /* 0x0000001b001b7308 */ /* 0x000ea20000000800 */
[C---:B-1----:R-:W-:Y:S01]  /*fe10*/  F2FP.SATFINITE.E4M3.F32.PACK_AB_MERGE_C R54, R55.reuse, R54, RZ ;  /* 0x000000363736723e */ /* 0x042fe200048070ff */
[----:B------:R-:W-:-:S03]  /*fe20*/  FADD.FTZ R55, R55, R4 ;  /* 0x0000000437377221 */ /* 0x000fc60000010000 */
[----:B------:R-:W-:-:S03]  /*fe30*/  F2FP.SATFINITE.E4M3.F32.PACK_AB_MERGE_C R207, R51, R50, R54 ;  /* 0x0000003233cf723e */ /* 0x000fc60004807036 */
        /* <DEDUP_REMOVED lines=40> */
.L_x_1532:
[----:B------:R-:W-:-:S11]  /*100c0*/  UISETP.NE.AND UP2, UPT, UR7, 0x1, UPT ;  /* 0x000000010700788c */ /* 0x000fd6000bf45270 */
[----:B------:R-:W-:Y:S02]  /*100d0*/  @UP2 ULDC.64 UR10, c[0x0][0x9e8] ;  /* 0x00027a00000a2ab9 */ /* 0x000fe40000000a00 */
[----:B------:R-:W-:-:S04]  /*100e0*/  UIMAD.WIDE.U32 UR14, UR5, UR10, URZ ;  /* 0x0000000a050e72a5 */ /* 0x000fc8000f8e003f */
[----:B------:R-:W-:-:S12]  /*100f0*/  @UP2 USHF.R.U32.HI UR5, URZ, UR11, UR15 ;  /* 0x0000000b3f052299 */ /* 0x000fd8000801160f */
.L_x_1533:
[----:B------:R-:W-:-:S04]  /*10100*/  UIMAD UR5, UR5, UR7, UR7 ;  /* 0x00000007050572a4 */ /* 0x000fc8000f8e0207 */
[----:B------:R-:W-:-:S04]  /*10110*/  UISETP.LT.AND UP2, UPT, UR6, UR5, UPT ;  /* 0x000000050600728c */ /* 0x000fc8000bf41270 */
[----:B------:R-:W-:-:S12]  /*10120*/  USEL UR6, UR6, UR5, UP2 ;  /* 0x0000000506067287 */ /* 0x000fd80009000000 */
.L_x_1531:
        /* <DEDUP_REMOVED lines=59> */
.L_x_1552:
        /* <DEDUP_REMOVED lines=9> */
.L_x_1536:
[----:B------:R-:W-:Y:S01]  /*10570*/  ULEA UR6, UR5, UR39, 0x3 ;  /* 0x0000002705067291 */ /* 0x000fe2000f8e183f */
[----:B------:R-:W-:-:S05]  /*10580*/  IMAD.U32 R7, RZ, RZ, UR7 ;  /* 0x00000007ff077e24 */ /* 0x000fca000f8e00ff */
[----:B------:R-:W-:-:S04]  /*10590*/  SHF.L.U32 R7, R7, 0x1f, RZ ;  /* 0x0000001f07077819 */ /* 0x000fc800000006ff */
[----:B------:R0:W1:Y:S01]  /*105a0*/  SYNCS.PHASECHK.TRANS64.TRYWAIT P2, [UR6+0x33430], R7 ;  /* 0x03343007ff0075a7 */ /* 0x0000620008040146 */
[----:B------:R-:W-:Y:S05]  /*105b0*/  @!P0 BRA `(.L_x_1537) ;  /* 0x0000000000048947 */ /* 0x000fea0003800000 */
[----:B------:R-:W-:Y:S01]  /*105c0*/  BPT.TRAP 0x1 ;  /* 0x000000040000795c */ /* 0x000fe20000300000 */
.L_x_1537:
[----:B-1----:R-:W-:Y:S05]  /*105d0*/  @P2 BRA `(.L_x_1535) ;  /* 0x0000000000082947 */ /* 0x002fea0003800000 */
[----:B------:R-:W1:Y:S02]  /*105e0*/  SYNCS.PHASECHK.TRANS64.TRYWAIT P2, [UR6+0x33430], R7 ;  /* 0x03343007ff0075a7 */ /* 0x000e640008040146 */
[----:B-1----:R-:W-:Y:S05]  /*105f0*/  @!P2 BRA `(.L_x_1538) ;  /* 0x0000018400c0a947 */ /* 0x002fea0003800000 */
.L_x_1535:
        /* <DEDUP_REMOVED lines=188> */
.L_x_1540:
[----:B------:R-:W-:Y:S01]  /*111c0*/  ULEA UR6, UR38, UR39, 0x3 ;  /* 0x0000002726067291 */ /* 0x000fe2000f8e183f */
[----:B------:R-:W-:-:S05]  /*111d0*/  IMAD.U32 R7, RZ, RZ, UR44 ;  /* 0x0000002cff077e24 */ /* 0x000fca000f8e00ff */
[----:B------:R-:W-:-:S04]  /*111e0*/  SHF.L.U32 R7, R7, 0x1f, RZ ;  /* 0x0000001f07077819 */ /* 0x000fc800000006ff */
[----:B------:R0:W1:Y:S01]  /*111f0*/  SYNCS.PHASECHK.TRANS64.TRYWAIT P2, [UR6+0x33450], R7 ;  /* 0x03345007ff0075a7 */ /* 0x0000620008040146 */
[----:B------:R-:W-:Y:S05]  /*11200*/  @!P0 BRA `(.L_x_1541) ;  /* 0x0000000000048947 */ /* 0x000fea0003800000 */
[----:B------:R-:W-:Y:S01]  /*11210*/  BPT.TRAP 0x1 ;  /* 0x000000040000795c */ /* 0x000fe20000300000 */
.L_x_1541:
[----:B-1----:R-:W-:Y:S05]  /*11220*/  @P2 BRA `(.L_x_1539) ;  /* 0x0000000000082947 */ /* 0x002fea0003800000 */
[----:B------:R-:W1:Y:S02]  /*11230*/  SYNCS.PHASECHK.TRANS64.TRYWAIT P2, [UR6+0x33450], R7 ;  /* 0x03345007ff0075a7 */ /* 0x000e640008040146 */
[----:B-1----:R-:W-:Y:S05]  /*11240*/  @!P2 BRA `(.L_x_1542) ;  /* 0x0000017800c4a947 */ /* 0x002fea0003800000 */
.L_x_1539:
[----:B------:R-:W-:Y:S01]  /*11250*/  UIADD3 UR6, UR39, 0x200, URZ ;  /* 0x0000020027067890 */ /* 0x000fe2000fffe03f */
[----:B------:R-:W-:Y:S01]  /*11260*/  WARPGROUP.ARRIVE ;  /* 0x00000000000079c5 */ /* 0x000fe20000000000 */
[----:B------:R-:W-:Y:S01]  /*11270*/  UMOV UR11, 0xc0000010 ;  /* 0xc0000010000b7882 */ /* 0x000fe20000000000 */
[----:B------:R-:W-:Y:S01]  /*11280*/  PLOP3.LUT P2, PT, PT, PT, UP0, 0x80, 0x0 ;  /* 0x000000000000781c */ /* 0x000fe20003f4f008 */
[----:B------:R-:W-:-:S03]  /*11290*/  USHF.R.U32.HI UR6, URZ, 0x4, UR6 ;  /* 0x000000043f067899 */ /* 0x000fc60008011606 */
[----:B------:R-:W2:Y:S01]  /*112a0*/  S2R R9, SR_TID.X ;  /* 0x0000000000097919 */ /* 0x000ea20000002100 */
[----:B------:R-:W-:Y:S01]  /*112b0*/  PLOP3.LUT P3, PT, PT, PT, UP0, 0x80, 0x0 ;  /* 0x000000000000781c */ /* 0x000fe20003f6f008 */
[----:B------:R-:W-:Y:S01]  /*112c0*/  VIADD R14, R22, UR45 ;  /* 0x0000002d160e7c36 */ /* 0x000fe20008000000 */
[----:B------:R-:W-:Y:S01]  /*112d0*/  ULOP3.LUT UR6, UR6, 0x3fff, URZ, 0xc0, !UPT ;  /* 0x00003fff06067892 */ /* 0x000fe2000f8ec03f */
[----:B------:R-:W-:Y:S02]  /*112e0*/  IMAD R15, R4, -0xa0, RZ ;  /* 0xffffff60040f7824 */ /* 0x000fe400078e02ff */
[----:B01----:R-:W-:Y:S01]  /*112f0*/  IMAD.U32 R7, RZ, RZ, UR5 ;  /* 0x00000005ff077e24 */ /* 0x003fe2000f8e00ff */
[----:B------:R-:W-:Y:S01]  /*11300*/  ULOP3.LUT UR6, UR6, 0x10000, URZ, 0xfc, !UPT ;  /* 0x0001000006067892 */ /* 0x000fe2000f8efc3f */
[----:B------:R-:W-:-:S03]  /*11310*/  VIADD R10, R15, 0x1 ;  /* 0x000000010f0a7836 */ /* 0x000fc60000000000 */
[----:B------:R-:W-:Y:S01]  /*11320*/  UIMAD UR6, UR38, 0x780, UR6 ;  /* 0x00000780260678a4 */ /* 0x000fe2000f8e0206 */
[----:B------:R-:W-:Y:S01]  /*11330*/  @!P1 LEA R7, R7, UR39, 0x3 ;  /* 0x0000002707079c11 */ /* 0x000fe2000f8e18ff */
[----:B------:R-:W-:-:S04]  /*11340*/  IMAD R10, R23, -0x2, R10 ;  /* 0xfffffffe170a7824 */ /* 0x000fc800078e020a */
[----:B------:R-:W-:Y:S01]  /*11350*/  @!P1 VIADD R7, R7, 0x33440 ;  /* 0x0003344007079836 */ /* 0x000fe20000000000 */
[----:B------:R-:W-:Y:S01]  /*11360*/  UMOV UR10, UR6 ;  /* 0x00000006000a7c82 */ /* 0x000fe20008000000 */
[----:B------:R-:W-:Y:S01]  /*11370*/  IADD3 R12, -R18, R10, R19 ;  /* 0x0000000a120c7210 */ /* 0x000fe20007ffe113 */
[----:B------:R-:W-:Y:S01]  /*11380*/  QGMMA.64x192x32.F32.E4M3.E4M3 R24, R216, gdesc[UR8], R24, gsb0 ;  /* 0x02e00008d8187df3 */ /* 0x000fe20008000818 */
[----:B------:R-:W-:Y:S01]  /*11390*/  UIADD3 UR10, UR6, 0x180, URZ ;  /* 0x00000180060a7890 */ /* 0x000fe2000fffe03f */
[----:B------:R-:W-:Y:S01]  /*113a0*/  @!P1 PRMT R7, RZ, 0x654, R7 ;  /* 0x00000654ff079816 */ /* 0x000fe20000000007 */
[----:B------:R-:W-:Y:S01]  /*113b0*/  UMOV UR11, 0xc0000010 ;  /* 0xc0000010000b7882 */ /* 0x000fe20000000000 */
[----:B------:R-:W-:Y:S01]  /*113c0*/  VIADD R13, R12, UR60 ;  /* 0x0000003c0c0d7c36 */ /* 0x000fe20008000000 */
[----:B--2---:R-:W-:Y:S01]  /*113d0*/  SHF.R.U32.HI R9, RZ, 0x7, R9 ;  /* 0x00000007ff097819 */ /* 0x004fe20000011609 */
[----:B------:R-:W-:Y:S02]  /*113e0*/  WARPGROUP.DEPBAR.LE gsb0, 0x0 ;  /* 0x00008000000079c5 */ /* 0x000fe40000010000 */
[----:B------:R-:W-:-:S12]  /*113f0*/  WARPGROUP.ARRIVE ;  /* 0x00000000000079c5 */ /* 0x000fd80000000000 */
        /* <DEDUP_REMOVED lines=12> */
[----:B------:R-:W-:Y:S02]  /*114c0*/  UMOV UR11, 0xc0000010 ;  /* 0xc0000010000b7882 */ /* 0x000fe40000000000 */
        /* <DEDUP_REMOVED lines=11> */
[----:B------:R-:W-:-:S06]  /*11580*/  WARPGROUP.ARRIVE ;  /* 0x00000000000079c5 */ /* 0x000fcc0000000000 */
[----:B------:R-:W-:Y:S03]  /*11590*/  QGMMA.64x192x32.F32.E4M3.E4M3 R24, R200, gdesc[UR8], R24, gsb0 ;  /* 0x02e00008c8187df3 */ /* 0x000fe60008000818 */
        /* <DEDUP_REMOVED lines=18> */
.L_x_1545:
[----:B------:R-:W-:-:S05]  /*116c0*/  IMAD.U32 R20, RZ, RZ, UR50 ;  /* 0x00000032ff147e24 */ /* 0x000fca000f8e00ff */
[----:B------:R-:W-:-:S13]  /*116d0*/  ISETP.NE.AND P2, PT, R20, 0x1, PT ;  /* 0x000000011400780c */ /* 0x000fda0003f45270 */
[----:B------:R-:W0:Y:S02]  /*116e0*/  @P2 LDC.64 R8, c[0x0][0x9e8] ;  /* 0x00027a00ff082b82 */ /* 0x000e240000000a00 */
[----:B0-----:R-:W-:-:S05]  /*116f0*/  @P2 IMAD.HI.U32 R8, R17, R8, RZ ;  /* 0x0000000811082227 */ /* 0x001fca00078e00ff */
[----:B------:R-:W-:-:S07]  /*11700*/  @P2 SHF.R.U32.HI R17, RZ, R9, R8 ;  /* 0x00000009ff112219 */ /* 0x000fce0000011608 */
.L_x_1546:
[----:B------:R-:W-:Y:S05]  /*11710*/  BSYNC B0 ;  /* 0x0000000000007941 */ /* 0x000fea0003800000 */
.L_x_1544:
[----:B------:R-:W-:-:S05]  /*11720*/  IMAD R17, R17, R20, R7 ;  /* 0x0000001411117224 */ /* 0x000fca00078e0207 */
[----:B------:R-:W-:Y:S02]  /*11730*/  VIADDMNMX R11, R17, R20, R11, PT ;  /* 0x00000014110b7246 */ /* 0x000fe4000380010b */
[----:B------:R-:W-:-:S07]  /*11740*/  VIMNMX R10, R10, R17, !PT ;  /* 0x000000110a0a7248 */ /* 0x000fce0007fe0100 */
.L_x_1543:
[----:B------:R-:W2:Y:S01]  /*11750*/  LDL.LU R17, [R1+0x2d0] ;  /* 0x0002d00001117983 */ /* 0x000ea20000300800 */
[C---:B------:R-:W-:Y:S02]  /*11760*/  ISETP.GE.AND P3, PT, R15.reuse, 0x2, PT ;  /* 0x000000020f00780c */ /* 0x040fe40003f66270 */
[C---:B------:R-:W-:Y:S02]  /*11770*/  ISETP.GE.AND P2, PT, R15.reuse, 0x9, PT ;  /* 0x000000090f00780c */ /* 0x040fe40003f46270 */
[----:B------:R-:W-:Y:S02]  /*11780*/  ISETP.GE.AND P4, PT, R15, 0xa, PT ;  /* 0x0000000a0f00780c */ /* 0x000fe40003f86270 */
[----:B------:R-:W-:Y:S02]  /*11790*/  LOP3.LUT R2, R2, 0xfffffffe, RZ, 0xc0, !PT ;  /* 0xfffffffe02027812 */ /* 0x000fe400078ec0ff */
[----:B--2---:R-:W-:-:S05]  /*117a0*/  LOP3.LUT R17, R17, 0xdfffffff, RZ, 0xc0, !PT ;  /* 0xdfffffff11117812 */ /* 0x004fca00078ec0ff */
[----:B------:R-:W-:Y:S02]  /*117b0*/  @P3 LOP3.LUT R17, R17, 0x20000000, RZ, 0xfc, !PT ;  /* 0x2000000011113812 */ /* 0x000fe400078efcff */
[C---:B------:R-:W-:Y:S02]  /*117c0*/  ISETP.GT.AND P3, PT, R10.reuse, 0x1, !P3 ;  /* 0x000000010a00780c */ /* 0x040fe40005f64270 */
[----:B------:R-:W-:Y:S02]  /*117d0*/  LOP3.LUT R17, R17, 0xbfffffff, RZ, 0xc0, !PT ;  /* 0xbfffffff11117812 */ /* 0x000fe400078ec0ff */
[----:B------:R-:W-:Y:S02]  /*117e0*/  ISETP.LT.OR P3, PT, R11, 0x2, P3 ;  /* 0x000000020b00780c */ /* 0x000fe40001f61670 */
[----:B------:R-:W-:Y:S02]  /*117f0*/  @P2 LOP3.LUT R17, R17, 0x40000000, RZ, 0xfc, !PT ;  /* 0x4000000011112812 */ /* 0x000fe400078efcff */
[----:B------:R-:W-:-:S02]  /*11800*/  ISETP.GT.AND P2, PT, R10, 0x8, !P2 ;  /* 0x000000080a00780c */ /* 0x000fc40005744270 */
[----:B------:R-:W-:Y:S02]  /*11810*/  FSEL R185, R185, -INF , !P3 ;  /* 0xff800000b9b97808 */ /* 0x000fe40005800000 */
[----:B------:R-:W-:Y:S02]  /*11820*/  ISETP.LT.OR P2, PT, R11, 0x9, P2 ;  /* 0x000000090b00780c */ /* 0x000fe40001741670 */
[----:B------:R-:W-:Y:S02]  /*11830*/  ISETP.GE.AND P3, PT, R15, 0x11, PT ;  /* 0x000000110f00780c */ /* 0x000fe40003f66270 */
[----:B------:R-:W-:Y:S02]  /*11840*/  FSEL R188, R188, -INF , !P2 ;  /* 0xff800000bcbc7808 */ /* 0x000fe40005000000 */
[----:B------:R-:W-:Y:S02]  /*11850*/  ISETP.GT.AND P2, PT, R10, 0x9, !P4 ;  /* 0x000000090a00780c */ /* 0x000fe40006744270 */
[----:B------:R-:W-:-:S02]  /*11860*/  LOP3.LUT R17, R17, 0x7fffffff, RZ, 0xc0, !PT ;  /* 0x7fffffff11117812 */ /* 0x000fc400078ec0ff */
[----:B------:R-:W-:Y:S02]  /*11870*/  ISETP.LT.OR P2, PT, R11, 0xa, P2 ;  /* 0x0000000a0b00780c */ /* 0x000fe40001741670 */
[----:B------:R-:W-:Y:S02]  /*11880*/  @P4 LOP3.LUT R17, R17, 0x80000000, RZ, 0xfc, !PT ;  /* 0x8000000011114812 */ /* 0x000fe400078efcff */
[----:B------:R-:W-:Y:S02]  /*11890*/  FSEL R189, R189, -INF , !P2 ;  /* 0xff800000bdbd7808 */ /* 0x000fe40005000000 */
[----:B------:R-:W-:Y:S02]  /*118a0*/  @P3 LOP3.LUT R2, R2, 0x1, RZ, 0xfc, !PT ;  /* 0x0000000102023812 */ /* 0x000fe400078efcff */
[----:B------:R-:W-:Y:S02]  /*118b0*/  ISETP.GT.AND P2, PT, R10, 0x10, !P3 ;  /* 0x000000100a00780c */ /* 0x000fe40005f44270 */
[----:B------:R-:W-:-:S02]  /*118c0*/  ISETP.GE.AND P3, PT, R15, 0x12, PT ;  /* 0x000000120f00780c */ /* 0x000fc40003f66270 */
[----:B------:R-:W-:Y:S02]  /*118d0*/  ISETP.LT.OR P2, PT, R11, 0x11, P2 ;  /* 0x000000110b00780c */ /* 0x000fe40001741670 */
[----:B------:R-:W-:Y:S02]  /*118e0*/  LOP3.LUT R2, R2, 0xfffffff7, RZ, 0xc0, !PT ;  /* 0xfffffff702027812 */ /* 0x000fe400078ec0ff */
[----:B------:R-:W-:Y:S02]  /*118f0*/  FSEL R192, R192, -INF , !P2 ;  /* 0xff800000c0c07808 */ /* 0x000fe40005000000 */
[----:B------:R-:W-:Y:S02]  /*11900*/  ISETP.GT.AND P2, PT, R10, 0x11, !P3 ;  /* 0x000000110a00780c */ /* 0x000fe40005f44270 */
[----:B------:R-:W-:Y:S02]  /*11910*/  ISETP.GE.AND P4, PT, R15, 0x22, PT ;  /* 0x000000220f00780c */ /* 0x000fe40003f86270 */
[----:B------:R-:W-:-:S02]  /*11920*/  ISETP.LT.OR P2, PT, R11, 0x12, P2 ;  /* 0x000000120b00780c */ /* 0x000fc40001741670 */
[----:B------:R-:W-:Y:S02]  /*11930*/  @P3 LOP3.LUT R2, R2, 0x8, RZ, 0xfc, !PT ;  /* 0x0000000802023812 */ /* 0x000fe400078efcff */
[----:B------:R-:W-:Y:S02]  /*11940*/  ISETP.GE.AND P3, PT, R15, 0x19, PT ;  /* 0x000000190f00780c */ /* 0x000fe40003f66270 */
[----:B------:R-:W-:Y:S02]  /*11950*/  FSEL R193, R193, -INF , !P2 ;  /* 0xff800000c1c17808 */ /* 0x000fe40005000000 */
[----:B------:R-:W-:Y:S02]  /*11960*/  LOP3.LUT R2, R2, 0xfffffffb, RZ, 0xc0, !PT ;  /* 0xfffffffb02027812 */ /* 0x000fe400078ec0ff */
[----:B------:R-:W-:Y:S02]  /*11970*/  ISETP.GT.AND P2, PT, R10, 0x18, !P3 ;  /* 0x000000180a00780c */ /* 0x000fe40005f44270 */
[----:B------:R-:W-:-:S02]  /*11980*/  LOP3.LUT R17, R17, 0xfffffffd, RZ, 0xc0, !PT ;  /* 0xfffffffd11117812 */ /* 0x000fc400078ec0ff */
[----:B------:R-:W-:Y:S02]  /*11990*/  ISETP.LT.OR P2, PT, R11, 0x19, P2 ;  /* 0x000000190b00780c */ /* 0x000fe40001741670 */
[----:B------:R-:W-:Y:S02]  /*119a0*/  @P4 LOP3.LUT R17, R17, 0x2, RZ, 0xfc, !PT ;  /* 0x0000000211114812 */ /* 0x000fe400078efcff */
[----:B------:R-:W-:Y:S02]  /*119b0*/  @P3 LOP3.LUT R2, R2, 0x4, RZ, 0xfc, !PT ;  /* 0x0000000402023812 */ /* 0x000fe400078efcff */
[----:B------:R-:W-:Y:S02]  /*119c0*/  ISETP.GE.AND P3, PT, R15, 0x1a, PT ;  /* 0x0000001a0f00780c */ /* 0x000fe40003f66270 */
[----:B------:R-:W-:Y:S02]  /*119d0*/  FSEL R196, R196, -INF , !P2 ;  /* 0xff800000c4c47808 */ /* 0x000fe40005000000 */
[----:B------:R-:W-:-:S02]  /*119e0*/  ISETP.GT.AND P2, PT, R10, 0x19, !P3 ;  /* 0x000000190a00780c */ /* 0x000fc40005f44270 */
[----:B------:R-:W-:Y:S02]  /*119f0*/  LOP3.LUT R2, R2, 0xfffffffd, RZ, 0xc0, !PT ;  /* 0xfffffffd02027812 */ /* 0x000fe400078ec0ff */
[----:B------:R-:W-:Y:S02]  /*11a00*/  ISETP.LT.OR P2, PT, R11, 0x1a, P2 ;  /* 0x0000001a0b00780c */ /* 0x000fe40001741670 */
[----:B------:R-:W-:Y:S02]  /*11a10*/  LOP3.LUT R17, R17, 0xfffffffb, RZ, 0xc0, !PT ;  /* 0xfffffffb11117812 */ /* 0x000fe400078ec0ff */
[----:B------:R-:W-:Y:S02]  /*11a20*/  FSEL R197, R197, -INF , !P2 ;  /* 0xff800000c5c57808 */ /* 0x000fe40005000000 */
[----:B------:R-:W-:Y:S02]  /*11a30*/  ISETP.GE.AND P2, PT, R15, 0x21, PT ;  /* 0x000000210f00780c */ /* 0x000fe40003f46270 */
[----:B------:R-:W-:-:S02]  /*11a40*/  @P3 LOP3.LUT R2, R2, 0x2, RZ, 0xfc, !PT ;  /* 0x0000000202023812 */ /* 0x000fc400078efcff */
[----:B------:R-:W-:-:S04]  /*11a50*/  ISETP.GT.AND P3, PT, R10, 0x20, !P2 ;  /* 0x000000200a00780c */ /* 0x000fc80005764270 */
[----:B------:R-:W-:-:S04]  /*11a60*/  ISETP.LT.OR P3, PT, R11, 0x21, P3 ;  /* 0x000000210b00780c */ /* 0x000fc80001f61670 */
        /* <DEDUP_REMOVED lines=182> */
[----:B------:R-:W-:Y:S02]  /*125d0*/  ISETP.LT.OR P6, PT, R11, 0x9a, P6 ;  /* 0x0000009a0b00780c */ /* 0x000fe400037c1670 */
[----:B------:R1:W-:Y:S02]  /*125e0*/  STL [R1+0x2d0], R17 ;  /* 0x0002d01101007387 */ /* 0x0003e40000100800 */
[----:B------:R-:W-:-:S02]  /*125f0*/  FSEL R133, R133, -INF , !P6 ;  /* 0xff80000085857808 */ /* 0x000fc40007000000 */
[----:B------:R-:W-:Y:S01]  /*12600*/  PLOP3.LUT P6, PT, PT, PT, UP1, 0x40, 0x0 ;  /* 0x000000000000781c */ /* 0x000fe20003fce818 */
[--C-:B0-----:R-:W-:Y:S02]  /*12610*/  IMAD.IADD R13, R13, 0x1, R10.reuse ;  /* 0x000000010d0d7824 */ /* 0x101fe400078e020a */
[----:B------:R-:W-:-:S10]  /*12620*/  IMAD.IADD R12, R12, 0x1, R10 ;  /* 0x000000010c0c7824 */ /* 0x000fd400078e020a */
[----:B-1----:R-:W-:Y:S05]  /*12630*/  @P6 BRA `(.L_x_1547) ;  /* 0x0000000000546947 */ /* 0x002fea0003800000 */
        /* <DEDUP_REMOVED lines=12> */
.L_x_1549:
[----:B------:R-:W-:-:S05]  /*12700*/  IMAD.U32 R14, RZ, RZ, UR50 ;  /* 0x00000032ff0e7e24 */ /* 0x000fca000f8e00ff */
[----:B------:R-:W-:-:S13]  /*12710*/  ISETP.NE.AND P6, PT, R14, 0x1, PT ;  /* 0x000000010e00780c */ /* 0x000fda0003fc5270 */
[----:B------:R-:W0:Y:S02]  /*12720*/  @P6 LDC.64 R8, c[0x0][0x9e8] ;  /* 0x00027a00ff086b82 */ /* 0x000e240000000a00 */
[----:B0-----:R-:W-:-:S05]  /*12730*/  @P6 IMAD.HI.U32 R8, R10, R8, RZ ;  /* 0x000000080a086227 */ /* 0x001fca00078e00ff */
[----:B------:R-:W-:-:S07]  /*12740*/  @P6 SHF.R.U32.HI R10, RZ, R9, R8 ;  /* 0x00000009ff0a6219 */ /* 0x000fce0000011608 */
.L_x_1550:
[----:B------:R-:W-:Y:S05]  /*12750*/  BSYNC B0 ;  /* 0x0000000000007941 */ /* 0x000fea0003800000 */
.L_x_1548:
[----:B------:R-:W-:-:S05]  /*12760*/  IMAD R7, R10, R14, R7 ;  /* 0x0000000e0a077224 */ /* 0x000fca00078e0207 */
[----:B------:R-:W-:Y:S02]  /*12770*/  VIADDMNMX R13, R7, R14, R13, PT ;  /* 0x0000000e070d7246 */ /* 0x000fe4000380010d */
[----:B------:R-:W-:-:S07]  /*12780*/  VIMNMX R12, R12, R7, !PT ;  /* 0x000000070c0c7248 */ /* 0x000fce0007fe0100 */
.L_x_1547:
[----:B------:R-:W-:Y:S02]  /*12790*/  ISETP.GT.AND P2, PT, R12, 0x20, !P2 ;  /* 0x000000200c00780c */ /* 0x000fe40005744270 */
[----:B------:R-:W-:Y:S02]  /*127a0*/  LOP3.LUT P6, RZ, R17, 0x2, RZ, 0xc0, !PT ;  /* 0x0000000211ff7812 */ /* 0x000fe400078cc0ff */
[----:B------:R-:W-:Y:S02]  /*127b0*/  ISETP.LT.OR P2, PT, R13, 0x21, P2 ;  /* 0x000000210d00780c */ /* 0x000fe40001741670 */
[----:B------:R-:W-:Y:S02]  /*127c0*/  FMNMX.FTZ R8, R184, R3, !PT ;  /* 0x00000003b8087209 */ /* 0x000fe40007810000 */
[----:B------:R-:W-:Y:S02]  /*127d0*/  FSEL R170, R170, -INF , !P2 ;  /* 0xff800000aaaa7808 */ /* 0x000fe40005000000 */
[----:B------:R-:W-:-:S02]  /*127e0*/  ISETP.GT.AND P2, PT, R12, 0x21, !P6 ;  /* 0x000000210c00780c */ /* 0x000fc40007744270 */
[----:B------:R-:W-:Y:S02]  /*127f0*/  LOP3.LUT P6, RZ, R17, 0x8000, RZ, 0xc0, !PT ;  /* 0x0000800011ff7812 */ /* 0x000fe400078cc0ff */
        /* <DEDUP_REMOVED lines=73> */
[----:B------:R-:W-:Y:S02]  /*12c90*/  ISETP.GT.AND P2, PT, R12, 0x50, !P6 ;  /* 0x000000500c00780c */ /* 0x000fe40007744270 */
[----:B------:R-:W-:Y:S02]  /*12ca0*/  LOP3.LUT P6, RZ, R17, 0x10, RZ, 0xc0, !PT ;  /* 0x0000001011ff7812 */ /* 0x000fe400078cc0ff */
        /* <DEDUP_REMOVED lines=18> */
[----:B------:R-:W-:Y:S01]  /*12dd0*/  FMNMX.FTZ R10, R133, R8, !PT ;  /* 0x00000008850a7209 */ /* 0x000fe20007810000 */
[----:B------:R-:W-:Y:S01]  /*12de0*/  IMAD.U32 R8, RZ, RZ, UR36 ;  /* 0x00000024ff087e24 */ /* 0x000fe2000f8e00ff */
[----:B------:R-:W-:-:S02]  /*12df0*/  ISETP.GT.AND P2, PT, R12, 0x59, !P2 ;  /* 0x000000590c00780c */ /* 0x000fc40005744270 */
[C---:B------:R-:W-:Y:S01]  /*12e00*/  ISETP.GT.AND P3, PT, R12.reuse, 0x90, !P3 ;  /* 0x000000900c00780c */ /* 0x040fe20005f64270 */
[----:B------:R-:W0:Y:S01]  /*12e10*/  SHFL.BFLY PT, R7, R10, 0x2, 0x1f ;  /* 0x0c401f000a077f89 */ /* 0x000e2200000e0000 */
[C---:B------:R-:W-:Y:S02]  /*12e20*/  ISETP.LT.OR P2, PT, R13.reuse, 0x5a, P2 ;  /* 0x0000005a0d00780c */ /* 0x040fe40001741670 */
[----:B------:R-:W-:Y:S02]  /*12e30*/  ISETP.LT.OR P3, PT, R13, 0x91, P3 ;  /* 0x000000910d00780c */ /* 0x000fe40001f61670 */
[----:B------:R-:W-:Y:S02]  /*12e40*/  FSEL R167, R167, -INF , !P2 ;  /* 0xff800000a7a77808 */ /* 0x000fe40005000000 */
[----:B------:R-:W-:Y:S02]  /*12e50*/  LOP3.LUT P2, RZ, R17, 0x800, RZ, 0xc0, !PT ;  /* 0x0000080011ff7812 */ /* 0x000fe4000784c0ff */
[----:B------:R-:W-:-:S02]  /*12e60*/  ISETP.GT.AND P4, PT, R12, 0x91, !P4 ;  /* 0x000000910c00780c */ /* 0x000fc40006784270 */
[----:B------:R-:W-:Y:S02]  /*12e70*/  ISETP.GT.AND P2, PT, R12, 0x60, !P2 ;  /* 0x000000600c00780c */ /* 0x000fe40005744270 */
[----:B------:R-:W-:Y:S02]  /*12e80*/  FSEL R130, R130, -INF , !P3 ;  /* 0xff80000082827808 */ /* 0x000fe40005800000 */
[----:B------:R-:W-:Y:S02]  /*12e90*/  ISETP.LT.OR P2, PT, R13, 0x61, P2 ;  /* 0x000000610d00780c */ /* 0x000fe40001741670 */
[----:B------:R-:W-:Y:S02]  /*12ea0*/  ISETP.GT.AND P5, PT, R12, 0x98, !P5 ;  /* 0x000000980c00780c */ /* 0x000fe40006fa4270 */
[----:B------:R-:W-:Y:S02]  /*12eb0*/  FSEL R138, R138, -INF , !P2 ;  /* 0xff8000008a8a7808 */ /* 0x000fe40005000000 */
[----:B------:R-:W-:-:S02]  /*12ec0*/  LOP3.LUT P2, RZ, R17, 0x400, RZ, 0xc0, !PT ;  /* 0x0000040011ff7812 */ /* 0x000fc4000784c0ff */
[C---:B------:R-:W-:Y:S02]  /*12ed0*/  ISETP.LT.OR P4, PT, R13.reuse, 0x92, P4 ;  /* 0x000000920d00780c */ /* 0x040fe40002781670 */
[----:B------:R-:W-:Y:S02]  /*12ee0*/  ISETP.GT.AND P2, PT, R12, 0x61, !P2 ;  /* 0x000000610c00780c */ /* 0x000fe40005744270 */
[----:B0-----:R-:W-:Y:S02]  /*12ef0*/  FMNMX.FTZ R14, R10, R7, !PT ;  /* 0x000000070a0e7209 */ /* 0x001fe40007810000 */
[C---:B------:R-:W-:Y:S02]  /*12f00*/  ISETP.LT.OR P2, PT, R13.reuse, 0x62, P2 ;  /* 0x000000620d00780c */ /* 0x040fe40001741670 */
[----:B------:R-:W-:Y:S01]  /*12f10*/  ISETP.LT.OR P5, PT, R13, 0x99, P5 ;  /* 0x000000990d00780c */ /* 0x000fe20002fa1670 */
[----:B------:R-:W0:Y:S01]  /*12f20*/  SHFL.BFLY PT, R7, R14, 0x1, 0x1f ;  /* 0x0c201f000e077f89 */ /* 0x000e2200000e0000 */
[----:B------:R-:W-:-:S02]  /*12f30*/  FSEL R139, R139, -INF , !P2 ;  /* 0xff8000008b8b7808 */ /* 0x000fc40005000000 */
[----:B------:R-:W-:Y:S02]  /*12f40*/  LOP3.LUT P2, RZ, R17, 0x200, RZ, 0xc0, !PT ;  /* 0x0000020011ff7812 */ /* 0x000fe4000784c0ff */
[----:B------:R-:W-:Y:S02]  /*12f50*/  FSEL R131, R131, -INF , !P4 ;  /* 0xff80000083837808 */ /* 0x000fe40006000000 */
[----:B------:R-:W-:Y:S02]  /*12f60*/  ISETP.GT.AND P2, PT, R12, 0x68, !P2 ;  /* 0x000000680c00780c */ /* 0x000fe40005744270 */
[----:B------:R-:W-:Y:S02]  /*12f70*/  FSEL R134, R134, -INF , !P5 ;  /* 0xff80000086867808 */ /* 0x000fe40006800000 */
[----:B------:R-:W-:-:S04]  /*12f80*/  ISETP.LT.OR P2, PT, R13, 0x69, P2 ;  /* 0x000000690d00780c */ /* 0x000fc80001741670 */
[----:B------:R-:W-:Y:S02]  /*12f90*/  FSEL R142, R142, -INF , !P2 ;  /* 0xff8000008e8e7808 */ /* 0x000fe40005000000 */
[----:B------:R-:W-:-:S04]  /*12fa0*/  LOP3.LUT P2, RZ, R17, 0x100, RZ, 0xc0, !PT ;  /* 0x0000010011ff7812 */ /* 0x000fc8000784c0ff */
[----:B------:R-:W-:Y:S02]  /*12fb0*/  ISETP.GT.AND P2, PT, R12, 0x69, !P2 ;  /* 0x000000690c00780c */ /* 0x000fe40005744270 */
[----:B0-----:R-:W-:Y:S02]  /*12fc0*/  FMNMX.FTZ R7, R14, R7, !PT ;  /* 0x000000070e077209 */ /* 0x001fe40007810000 */
[----:B------:R-:W-:-:S03]  /*12fd0*/  ISETP.LT.OR P2, PT, R13, 0x6a, P2 ;  /* 0x0000006a0d00780c */ /* 0x000fc60001741670 */
[----:B------:R-:W-:Y:S01]  /*12fe0*/  FFMA.FTZ R8, R7, R8, -8 ;  /* 0xc100000007087423 */ /* 0x000fe20000010008 */
        /* <DEDUP_REMOVED lines=74> */
[----:B------:R-:W-:Y:S01]  /*13490*/  FSEL R135, R135, -INF , !P3 ;  /* 0xff80000087877808 */ /* 0x000fe20005800000 */
        /* <DEDUP_REMOVED lines=47> */
[----:B------:R-:W-:Y:S01]  /*13790*/  FSEL R148, R7, RZ, P2 ;  /* 0x000000ff07947208 */ /* 0x000fe20001000000 */
[----:B------:R-:W-:Y:S01]  /*137a0*/  MUFU.EX2 R11, R11 ;  /* 0x0000000b000b7308 */ /* 0x000fe20000000800 */
[----:B------:R-:W-:-:S03]  /*137b0*/  FMNMX.FTZ R186, R182, R185, !PT ;  /* 0x000000b9b6ba7209 */ /* 0x000fc60007810000 */
[----:B------:R-:W-:Y:S01]  /*137c0*/  FADD.FTZ R148, -R148, R3 ;  /* 0x0000000394947221 */ /* 0x000fe20000010100 */
[----:B------:R-:W-:-:S03]  /*137d0*/  FMNMX.FTZ R185, R183, R186, !PT ;  /* 0x000000bab7b97209 */ /* 0x000fc60007810000 */
[----:B------:R-:W-:Y:S01]  /*137e0*/  MUFU.EX2 R3, R133 ;  /* 0x0000008500037308 */ /* 0x000fe20000000800 */
[----:B------:R-:W-:Y:S01]  /*137f0*/  FMNMX.FTZ R186, R154, R185, !PT ;  /* 0x000000b99aba7209 */ /* 0x000fe20007810000 */
[----:B------:R-:W-:-:S03]  /*13800*/  FMUL.FTZ R148, R148, UR36 ;  /* 0x0000002494947c20 */ /* 0x000fc60008410000 */
[----:B------:R-:W-:-:S03]  /*13810*/  FMNMX.FTZ R185, R155, R186, !PT ;  /* 0x000000ba9bb97209 */ /* 0x000fc60007810000 */
[----:B------:R-:W0:Y:S01]  /*13820*/  MUFU.EX2 R148, R148 ;  /* 0x0000009400947308 */ /* 0x000e220000000800 */
[----:B------:R-:W-:-:S04]  /*13830*/  FMNMX.FTZ R186, R158, R185, !PT ;  /* 0x000000b99eba7209 */ /* 0x000fc80007810000 */
[----:B------:R-:W-:-:S03]  /*13840*/  FMNMX.FTZ R185, R159, R186, !PT ;  /* 0x000000ba9fb97209 */ /* 0x000fc60007810000 */
[----:B------:R-:W1:Y:S01]  /*13850*/  MUFU.EX2 R10, R10 ;  /* 0x0000000a000a7308 */ /* 0x000e620000000800 */
[----:B------:R-:W-:-:S04]  /*13860*/  FMNMX.FTZ R186, R162, R185, !PT ;  /* 0x000000b9a2ba7209 */ /* 0x000fc80007810000 */
[----:B------:R-:W-:-:S03]  /*13870*/  FMNMX.FTZ R185, R163, R186, !PT ;  /* 0x000000baa3b97209 */ /* 0x000fc60007810000 */
[----:B------:R-:W2:Y:S01]  /*13880*/  MUFU.EX2 R14, R14 ;  /* 0x0000000e000e7308 */ /* 0x000ea20000000800 */
[----:B------:R-:W-:-:S04]  /*13890*/  FMNMX.FTZ R186, R166, R185, !PT ;  /* 0x000000b9a6ba7209 */ /* 0x000fc80007810000 */
[----:B------:R-:W-:-:S03]  /*138a0*/  FMNMX.FTZ R185, R167, R186, !PT ;  /* 0x000000baa7b97209 */ /* 0x000fc60007810000 */
[----:B------:R-:W3:Y:S01]  /*138b0*/  MUFU.EX2 R15, R15 ;  /* 0x0000000f000f7308 */ /* 0x000ee20000000800 */
        /* <DEDUP_REMOVED lines=21> */
[----:B------:R-:W-:Y:S01]  /*13a10*/  FMNMX.FTZ R140, R134, R141, !PT ;  /* 0x0000008d868c7209 */ /* 0x000fe20007810000 */
[--C-:B------:R-:W-:Y:S01]  /*13a20*/  FFMA.FTZ R141, R145, UR36, -R8.reuse ;  /* 0x00000024918d7c23 */ /* 0x100fe20008010808 */
[----:B------:R-:W-:-:S02]  /*13a30*/  FFMA.FTZ R145, R149, UR36, -R8 ;  /* 0x0000002495917c23 */ /* 0x000fc40008010808 */
[----:B------:R-:W-:-:S03]  /*13a40*/  FMNMX.FTZ R185, R135, R140, !PT ;  /* 0x0000008c87b97209 */ /* 0x000fc60007810000 */
[----:B------:R4:W-:Y:S02]  /*13a50*/  MUFU.EX2 R140, R188 ;  /* 0x000000bc008c7308 */ /* 0x0009e40000000800 */
[----:B------:R-:W5:Y:S06]  /*13a60*/  SHFL.BFLY PT, R186, R185, 0x2, 0x1f ;  /* 0x0c401f00b9ba7f89 */ /* 0x000f6c00000e0000 */
[----:B------:R-:W-:Y:S08]  /*13a70*/  MUFU.EX2 R173, R173 ;  /* 0x000000ad00ad7308 */ /* 0x000ff00000000800 */
[----:B------:R-:W-:Y:S08]  /*13a80*/  MUFU.EX2 R176, R176 ;  /* 0x000000b000b07308 */ /* 0x000ff00000000800 */
[----:B------:R-:W-:Y:S01]  /*13a90*/  MUFU.EX2 R177, R177 ;  /* 0x000000b100b17308 */ /* 0x000fe20000000800 */
[----:B-----5:R-:W-:-:S05]  /*13aa0*/  FMNMX.FTZ R186, R185, R186, !PT ;  /* 0x000000bab9ba7209 */ /* 0x020fca0007810000 */
[----:B------:R-:W5:Y:S02]  /*13ab0*/  SHFL.BFLY PT, R149, R186, 0x1, 0x1f ;  /* 0x0c201f00ba957f89 */ /* 0x000f6400000e0000 */
[----:B------:R-:W-:Y:S08]  /*13ac0*/  MUFU.EX2 R180, R180 ;  /* 0x000000b400b47308 */ /* 0x000ff00000000800 */
[----:B------:R-:W-:Y:S08]  /*13ad0*/  MUFU.EX2 R181, R181 ;  /* 0x000000b500b57308 */ /* 0x000ff00000000800 */
[----:B------:R-:W-:Y:S01]  /*13ae0*/  MUFU.EX2 R152, R152 ;  /* 0x0000009800987308 */ /* 0x000fe20000000800 */
[----:B-----5:R-:W-:Y:S01]  /*13af0*/  FMNMX.FTZ R8, R186, R149, !PT ;  /* 0x00000095ba087209 */ /* 0x020fe20007810000 */
[----:B------:R-:W-:-:S06]  /*13b00*/  IMAD.U32 R149, RZ, RZ, UR36 ;  /* 0x00000024ff957e24 */ /* 0x000fcc000f8e00ff */
[----:B------:R-:W-:Y:S01]  /*13b10*/  MUFU.EX2 R153, R153 ;  /* 0x0000009900997308 */ /* 0x000fe20000000800 */
[C---:B------:R-:W-:Y:S01]  /*13b20*/  FSETP.NEU.FTZ.AND P2, PT, R8.reuse, -INF , PT ;  /* 0xff8000000800780b */ /* 0x040fe20003f5d000 */
[----:B------:R-:W-:-:S05]  /*13b30*/  FFMA.FTZ R186, R8, R149, -8 ;  /* 0xc100000008ba7423 */ /* 0x000fca0000010095 */
[----:B------:R-:W-:Y:S01]  /*13b40*/  FSEL R186, R186, RZ, P2 ;  /* 0x000000ffbaba7208 */ /* 0x000fe20001000000 */
[----:B------:R-:W-:Y:S04]  /*13b50*/  MUFU.EX2 R156, R156 ;  /* 0x0000009c009c7308 */ /* 0x000fe80000000800 */
[----:B----4-:R-:W-:-:S01]  /*13b60*/  FFMA.FTZ R188, R9, UR36, -R186 ;  /* 0x0000002409bc7c23 */ /* 0x010fc200080108ba */
[--C-:B------:R-:W-:Y:S01]  /*13b70*/  FFMA.FTZ R9, R187, UR36, -R186.reuse ;  /* 0x00000024bb097c23 */ /* 0x100fe200080108ba */
[----:B------:R-:W-:-:S01]  /*13b80*/  FFMA.FTZ R187, R190, UR36, -R186 ;  /* 0x00000024bebb7c23 */ /* 0x000fc200080108ba */
[--C-:B------:R-:W-:Y:S01]  /*13b90*/  FFMA.FTZ R190, R191, UR36, -R186.reuse ;  /* 0x00000024bfbe7c23 */ /* 0x100fe200080108ba */
[----:B------:R-:W-:-:S01]  /*13ba0*/  FFMA.FTZ R149, R194, UR36, -R186 ;  /* 0x00000024c2957c23 */ /* 0x000fc200080108ba */
[----:B------:R-:W-:Y:S01]  /*13bb0*/  FFMA.FTZ R192, R195, UR36, -R186 ;  /* 0x00000024c3c07c23 */ /* 0x000fe200080108ba */
[----:B------:R4:W-:Y:S01]  /*13bc0*/  MUFU.EX2 R133, R187 ;  /* 0x000000bb00857308 */ /* 0x0009e20000000800 */
[----:B0-----:R-:W-:-:S01]  /*13bd0*/  FFMA.FTZ R191, R148, R6, R11 ;  /* 0x0000000694bf7223 */ /* 0x001fc2000001000b */
[--C-:B------:R-:W-:Y:S01]  /*13be0*/  FFMA.FTZ R185, R198, UR36, -R186.reuse ;  /* 0x00000024c6b97c23 */ /* 0x100fe200080108ba */
[----:B------:R-:W-:-:S01]  /*13bf0*/  FFMA.FTZ R194, R199, UR36, -R186 ;  /* 0x00000024c7c27c23 */ /* 0x000fc200080108ba */
[----:B------:R-:W-:Y:S01]  /*13c00*/  FFMA.FTZ R189, R158, UR36, -R186 ;  /* 0x000000249ebd7c23 */ /* 0x000fe200080108ba */
[----:B-1----:R-:W-:-:S01]  /*13c10*/  FADD.FTZ R191, R10, R191 ;  /* 0x000000bf0abf7221 */ /* 0x002fc20000010000 */
[--C-:B------:R-:W-:Y:S01]  /*13c20*/  FFMA.FTZ R158, R162, UR36, -R186.reuse ;  /* 0x00000024a29e7c23 */ /* 0x100fe200080108ba */
[----:B------:R-:W-:-:S01]  /*13c30*/  FFMA.FTZ R162, R166, UR36, -R186 ;  /* 0x00000024a6a27c23 */ /* 0x000fc200080108ba */
[----:B------:R-:W-:Y:S01]  /*13c40*/  MUFU.EX2 R188, R188 ;  /* 0x000000bc00bc7308 */ /* 0x000fe20000000800 */
[----:B----4-:R-:W-:Y:S01]  /*13c50*/  FSEL R187, R8, RZ, P2 ;  /* 0x000000ff08bb7208 */ /* 0x010fe20001000000 */
[----:B--2---:R-:W-:Y:S01]  /*13c60*/  FADD.FTZ R166, R14, R191 ;  /* 0x000000bf0ea67221 */ /* 0x004fe20000010000 */
[----:B------:R-:W-:-:S01]  /*13c70*/  FFMA.FTZ R170, R170, UR36, -R186 ;  /* 0x00000024aaaa7c23 */ /* 0x000fc200080108ba */
[--C-:B------:R-:W-:Y:S01]  /*13c80*/  FFMA.FTZ R171, R171, UR36, -R186.reuse ;  /* 0x00000024abab7c23 */ /* 0x100fe200080108ba */
[----:B------:R-:W-:-:S01]  /*13c90*/  FFMA.FTZ R174, R174, UR36, -R186 ;  /* 0x00000024aeae7c23 */ /* 0x000fc200080108ba */
[----:B------:R-:W-:Y:S01]  /*13ca0*/  FADD.FTZ R187, -R187, R0 ;  /* 0x00000000bbbb7221 */ /* 0x000fe20000010100 */
[----:B---3--:R-:W-:-:S01]  /*13cb0*/  FADD.FTZ R166, R15, R166 ;  /* 0x000000a60fa67221 */ /* 0x008fc20000010000 */
        /* <DEDUP_REMOVED lines=34> */
[----:B------:R-:W-:-:S03]  /*13ee0*/  FFMA.FTZ R135, R135, UR36, -R186 ;  /* 0x0000002487877c23 */ /* 0x000fc600080108ba */
[----:B-1----:R-:W-:Y:S01]  /*13ef0*/  FADD.FTZ R6, R190, R5 ;  /* 0x00000005be067221 */ /* 0x002fe20000010000 */
[----:B------:R-:W-:-:S02]  /*13f00*/  FADD.FTZ R5, R17, R166 ;  /* 0x000000a611057221 */ /* 0x000fc40000010000 */
[----:B------:R-:W1:Y:S08]  /*13f10*/  MUFU.EX2 R185, R185 ;  /* 0x000000b900b97308 */ /* 0x000e700000000800 */
[----:B------:R-:W3:Y:S08]  /*13f20*/  MUFU.EX2 R194, R194 ;  /* 0x000000c200c27308 */ /* 0x000ef00000000800 */
[----:B------:R-:W4:Y:S08]  /*13f30*/  MUFU.EX2 R170, R170 ;  /* 0x000000aa00aa7308 */ /* 0x000f300000000800 */
[----:B------:R2:W-:Y:S08]  /*13f40*/  MUFU.EX2 R0, R189 ;  /* 0x000000bd00007308 */ /* 0x0005f00000000800 */
[----:B------:R-:W5:Y:S01]  /*13f50*/  MUFU.EX2 R171, R171 ;  /* 0x000000ab00ab7308 */ /* 0x000f620000000800 */
[----:B--2---:R-:W-:-:S01]  /*13f60*/  FADD.FTZ R189, R149, R6 ;  /* 0x0000000695bd7221 */ /* 0x004fc20000010000 */
[----:B------:R-:W-:-:S03]  /*13f70*/  FADD.FTZ R6, R20, R5 ;  /* 0x0000000514067221 */ /* 0x000fc60000010000 */
[----:B0-----:R-:W-:Y:S01]  /*13f80*/  FADD.FTZ R166, R192, R189 ;  /* 0x000000bdc0a67221 */ /* 0x001fe20000010000 */
[----:B------:R-:W-:-:S02]  /*13f90*/  FADD.FTZ R5, R21, R6 ;  /* 0x0000000615057221 */ /* 0x000fc40000010000 */
[----:B------:R-:W0:Y:S01]  /*13fa0*/  MUFU.EX2 R174, R174 ;  /* 0x000000ae00ae7308 */ /* 0x000e220000000800 */
[----:B-1----:R-:W-:-:S01]  /*13fb0*/  FADD.FTZ R189, R185, R166 ;  /* 0x000000a6b9bd7221 */ /* 0x002fc20000010000 */
[----:B------:R-:W-:-:S03]  /*13fc0*/  FADD.FTZ R5, R184, R5 ;  /* 0x00000005b8057221 */ /* 0x000fc60000010000 */
[----:B---3--:R-:W-:Y:S01]  /*13fd0*/  FADD.FTZ R189, R194, R189 ;  /* 0x000000bdc2bd7221 */ /* 0x008fe20000010000 */
[----:B------:R-:W-:-:S02]  /*13fe0*/  FADD.FTZ R6, R168, R5 ;  /* 0x00000005a8067221 */ /* 0x000fc40000010000 */
[----:B------:R-:W1:Y:S01]  /*13ff0*/  MUFU.EX2 R175, R175 ;  /* 0x000000af00af7308 */ /* 0x000e620000000800 */
[----:B----4-:R-:W-:-:S01]  /*14000*/  FADD.FTZ R166, R170, R189 ;  /* 0x000000bdaaa67221 */ /* 0x010fc20000010000 */
[----:B------:R-:W-:-:S03]  /*14010*/  FADD.FTZ R5, R169, R6 ;  /* 0x00000006a9057221 */ /* 0x000fc60000010000 */
[----:B-----5:R-:W-:Y:S01]  /*14020*/  FADD.FTZ R189, R171, R166 ;  /* 0x000000a6abbd7221 */ /* 0x020fe20000010000 */
[----:B------:R-:W-:-:S02]  /*14030*/  FADD.FTZ R6, R172, R5 ;  /* 0x00000005ac067221 */ /* 0x000fc40000010000 */
        /* <DEDUP_REMOVED lines=102> */
[----:B------:R-:W-:Y:S01]  /*146a0*/  FADD.FTZ R6, R3, R6 ;  /* 0x0000000603067221 */ /* 0x000fe20000010000 */
[----:B-1----:R-:W-:-:S04]  /*146b0*/  FADD.FTZ R189, R134, R189 ;  /* 0x000000bd86bd7221 */ /* 0x002fc80000010000 */
[----:B--2---:R-:W-:Y:S01]  /*146c0*/  FADD.FTZ R5, R135, R189 ;  /* 0x000000bd87057221 */ /* 0x004fe20000010000 */
[----:B------:R-:W-:Y:S06]  /*146d0*/  @!P0 BRA `(.L_x_1551) ;  /* 0x0000000000048947 */ /* 0x000fec0003800000 */
[----:B------:R-:W-:Y:S01]  /*146e0*/  BPT.TRAP 0x1 ;  /* 0x000000040000795c */ /* 0x000fe20000300000 */
.L_x_1551:
        /* <DEDUP_REMOVED lines=151> */
.L_x_1534:
        /* <DEDUP_REMOVED lines=25> */
.L_x_1554:
[----:B------:R-:W-:-:S11]  /*151f0*/  UISETP.NE.AND UP2, UPT, UR14, 0x1, UPT ;  /* 0x000000010e00788c */ /* 0x000fd6000bf45270 */
[----:B------:R-:W-:Y:S02]  /*15200*/  @UP2 ULDC.64 UR6, c[0x0][0x9e8] ;  /* 0x00027a0000062ab9 */ /* 0x000fe40000000a00 */
[----:B------:R-:W-:-:S04]  /*15210*/  UIMAD.WIDE.U32 UR10, UR5, UR6, URZ ;  /* 0x00000006050a72a5 */ /* 0x000fc8000f8e003f */
[----:B------:R-:W-:-:S12]  /*15220*/  @UP2 USHF.R.U32.HI UR5, URZ, UR7, UR11 ;  /* 0x000000073f052299 */ /* 0x000fd8000801160b */
.L_x_1555:
[----:B------:R-:W-:-:S04]  /*15230*/  UIMAD UR5, UR5, UR14, URZ ;  /* 0x0000000e050572a4 */ /* 0x000fc8000f8e023f */
[----:B------:R-:W-:-:S04]  /*15240*/  UISETP.LT.AND UP2, UPT, UR59, UR5, UPT ;  /* 0x000000053b00728c */ /* 0x000fc8000bf41270 */
[----:B------:R-:W-:-:S12]  /*15250*/  USEL UR59, UR59, UR5, !UP2 ;  /* 0x000000053b3b7287 */ /* 0x000fd8000d000000 */
.L_x_1553:
        /* <DEDUP_REMOVED lines=10> */
[----:B------:R-:W-:-:S07]  /*15300*/  IMAD.MOV.U32 R7, RZ, RZ, R3 ;  /* 0x000000ffff077224 */ /* 0x000fce00078e0003 */
.L_x_1566:
[----:B------:R-:W-:Y:S01]  /*15310*/  ISETP.NE.AND P3, PT, RZ, UR48, PT ;  /* 0x00000030ff007c0c */ /* 0x000fe2000bf65270 */
[----:B------:R-:W-:-:S04]  /*15320*/  UISETP.NE.AND UP2, UPT, UR38, 0x1, UPT ;  /* 0x000000012600788c */ /* 0x000fc8000bf45270 */
[----:B------:R-:W-:-:S04]  /*15330*/  USEL UR44, URZ, 0x1, UP2 ;  /* 0x000000013f2c7887 */ /* 0x000fc80009000000 */
[----:B------:R-:W-:-:S04]  /*15340*/  ULOP3.LUT UR44, UR7, UR44, URZ, 0x3c, !UPT ;  /* 0x0000002c072c7292 */ /* 0x000fc8000f8e3c3f */
[----:B------:R-:W-:Y:S08]  /*15350*/  @P3 BRA `(.L_x_1557) ;  /* 0x0000000000383947 */ /* 0x000ff00003800000 */
[----:B------:R-:W-:Y:S05]  /*15360*/  @!P0 BRA `(.L_x_1558) ;  /* 0x0000000000048947 */ /* 0x000fea0003800000 */
[----:B------:R-:W-:Y:S01]  /*15370*/  BPT.TRAP 0x1 ;  /* 0x000000040000795c */ /* 0x000fe20000300000 */
.L_x_1558:
        /* <DEDUP_REMOVED lines=9> */
.L_x_1559:
[----:B-1----:R-:W-:Y:S05]  /*15410*/  @P2 BRA `(.L_x_1557) ;  /* 0x0000000000082947 */ /* 0x002fea0003800000 */
[----:B------:R-:W1:Y:S02]  /*15420*/  SYNCS.PHASECHK.TRANS64.TRYWAIT P2, [UR5+0x33430], R0 ;  /* 0x03343000ff0075a7 */ /* 0x000e640008040145 */
[----:B-1----:R-:W-:Y:S05]  /*15430*/  @!P2 BRA `(.L_x_1560) ;  /* 0x000001380060a947 */ /* 0x002fea0003800000 */
.L_x_1557:
        /* <DEDUP_REMOVED lines=191> */
.L_x_1562:
[----:B------:R-:W-:Y:S01]  /*16030*/  ULEA UR6, UR38, UR39, 0x3 ;  /* 0x0000002726067291 */ /* 0x000fe2000f8e183f */
[----:B------:R-:W-:-:S05]  /*16040*/  IMAD.U32 R0, RZ, RZ, UR7 ;  /* 0x00000007ff007e24 */ /* 0x000fca000f8e00ff */
[----:B------:R-:W-:-:S04]  /*16050*/  SHF.L.U32 R0, R0, 0x1f, RZ ;  /* 0x0000001f00007819 */ /* 0x000fc800000006ff */
[----:B------:R0:W1:Y:S01]  /*16060*/  SYNCS.PHASECHK.TRANS64.TRYWAIT P2, [UR6+0x33450], R0 ;  /* 0x03345000ff0075a7 */ /* 0x0000620008040146 */
[----:B------:R-:W-:Y:S05]  /*16070*/  @!P0 BRA `(.L_x_1563) ;  /* 0x0000000000048947 */ /* 0x000fea0003800000 */
[----:B------:R-:W-:Y:S01]  /*16080*/  BPT.TRAP 0x1 ;  /* 0x000000040000795c */ /* 0x000fe20000300000 */
.L_x_1563:
[----:B-1----:R-:W-:Y:S05]  /*16090*/  @P2 BRA `(.L_x_1561) ;  /* 0x0000000000082947 */ /* 0x002fea0003800000 */
[----:B------:R-:W1:Y:S02]  /*160a0*/  SYNCS.PHASECHK.TRANS64.TRYWAIT P2, [UR6+0x33450], R0 ;  /* 0x03345000ff0075a7 */ /* 0x000e640008040146 */
[----:B-1----:R-:W-:Y:S05]  /*160b0*/  @!P2 BRA `(.L_x_1564) ;  /* 0x0000012c0058a947 */ /* 0x002fea0003800000 */
.L_x_1561:
        /* <DEDUP_REMOVED lines=119> */
[----:B------:R-:W-:-:S02]  /*16830*/  IMAD.U32 R181, RZ, RZ, UR36 ;  /* 0x00000024ffb57e24 */ /* 0x000fc4000f8e00ff */
        /* <DEDUP_REMOVED lines=34> */
[----:B------:R-:W-:Y:S01]  /*16a60*/  MUFU.EX2 R7, R7 ;  /* 0x0000000700077308 */ /* 0x000fe20000000800 */
[----:B------:R-:W-:Y:S01]  /*16a70*/  IADD3 R193, -R221, 0xb, RZ ;  /* 0x0000000bddc17810 */ /* 0x000fe20007ffe1ff */
        /* <DEDUP_REMOVED lines=185> */
[----:B------:R-:W-:-:S05]  /*17610*/  @!P1 VIADD R5, R194, 0x33440 ;  /* 0x00033440c2059836 */ /* 0x000fca0000000000 */
[----:B------:R-:W-:Y:S01]  /*17620*/  @!P1 PRMT R5, RZ, 0x654, R5 ;  /* 0x00000654ff059816 */ /* 0x000fe20000000005 */
[----:B------:R-:W-:Y:S01]  /*17630*/  MUFU.EX2 R123, R123 ;  /* 0x0000007b007b7308 */ /* 0x000fe20000000800 */
[----:B0-----:R-:W-:-:S07]  /*17640*/  FADD.FTZ R192, R122, R191 ;  /* 0x000000bf7ac07221 */ /* 0x001fce0000010000 */
[----:B------:R-:W0:Y:S01]  /*17650*/  MUFU.EX2 R124, R124 ;  /* 0x0000007c007c7308 */ /* 0x000e220000000800 */
[----:B--2---:R-:W-:-:S07]  /*17660*/  FADD.FTZ R191, R121, R6 ;  /* 0x0000000679bf7221 */ /* 0x004fce0000010000 */
[----:B------:R-:W1:Y:S08]  /*17670*/  MUFU.EX2 R126, R126 ;  /* 0x0000007e007e7308 */ /* 0x000e700000000800 */
[----:B------:R-:W2:Y:S01]  /*17680*/  MUFU.EX2 R125, R125 ;  /* 0x0000007d007d7308 */ /* 0x000ea20000000800 */
[----:B0-----:R-:W-:-:S07]  /*17690*/  FADD.FTZ R6, R124, R191 ;  /* 0x000000bf7c067221 */ /* 0x001fce0000010000 */
[----:B------:R-:W0:Y:S01]  /*176a0*/  MUFU.EX2 R127, R127 ;  /* 0x0000007f007f7308 */ /* 0x000e220000000800 */
[----:B------:R-:W-:Y:S02]  /*176b0*/  WARPGROUP.DEPBAR.LE gsb0, 0x0 ;  /* 0x00008000000079c5 */ /* 0x000fe40000010000 */
[----:B------:R-:W-:-:S05]  /*176c0*/  WARPGROUP.ARRIVE ;  /* 0x00000000000079c5 */ /* 0x000fca0000000000 */
[----:B------:R-:W3:Y:S01]  /*176d0*/  MUFU.EX2 R128, R128 ;  /* 0x0000008000807308 */ /* 0x000ee20000000800 */
[----:B------:R-:W-:Y:S07]  /*176e0*/  QGMMA.64x192x32.F32.E4M3.E4M3 R24, R200, gdesc[UR4], R24, gsb0 ;  /* 0x02e00004c8187df3 */ /* 0x000fee0008000818 */
[----:B------:R-:W4:Y:S08]  /*176f0*/  MUFU.EX2 R130, R130 ;  /* 0x0000008200827308 */ /* 0x000f300000000800 */
[----:B------:R-:W5:Y:S08]  /*17700*/  MUFU.EX2 R129, R129 ;  /* 0x0000008100817308 */ /* 0x000f700000000800 */
[----:B------:R-:W5:Y:S08]  /*17710*/  MUFU.EX2 R131, R131 ;  /* 0x0000008300837308 */ /* 0x000f700000000800 */
[----:B------:R-:W5:Y:S08]  /*17720*/  MUFU.EX2 R132, R132 ;  /* 0x0000008400847308 */ /* 0x000f700000000800 */
[----:B------:R-:W5:Y:S08]  /*17730*/  MUFU.EX2 R134, R134 ;  /* 0x0000008600867308 */ /* 0x000f700000000800 */
[----:B------:R-:W5:Y:S08]  /*17740*/  MUFU.EX2 R9, R9 ;  /* 0x0000000900097308 */ /* 0x000f700000000800 */
[----:B------:R-:W5:Y:S01]  /*17750*/  MUFU.EX2 R133, R133 ;  /* 0x0000008500857308 */ /* 0x000f620000000800 */
[----:B------:R-:W-:-:S02]  /*17760*/  WARPGROUP.DEPBAR.LE gsb0, 0x0 ;  /* 0x00008000000079c5 */ /* 0x000fc40000010000 */
[----:B------:R1:W-:Y:S06]  /*17770*/  BAR.ARV R193, 0x100 ;  /* 0x000400c10000751d */ /* 0x0003ec0000002000 */
[----:B------:R2:W-:Y:S01]  /*17780*/  @!P1 SYNCS.ARRIVE.TRANS64.RED.A1T0 RZ, [R5+URZ], RZ ;  /* 0x000000ff05ff99a7 */ /* 0x0005e2000810043f */
[----:B-1----:R-:W-:-:S04]  /*17790*/  FADD.FTZ R193, R123, R192 ;  /* 0x000000c07bc17221 */ /* 0x002fc80000010000 */
[----:B------:R-:W-:Y:S01]  /*177a0*/  FADD.FTZ R192, R126, R193 ;  /* 0x000000c17ec07221 */ /* 0x000fe20000010000 */
[----:B--2---:R-:W-:-:S03]  /*177b0*/  FADD.FTZ R5, R125, R6 ;  /* 0x000000067d057221 */ /* 0x004fc60000010000 */
[----:B0-----:R-:W-:Y:S01]  /*177c0*/  FADD.FTZ R135, R127, R192 ;  /* 0x000000c07f877221 */ /* 0x001fe20000010000 */
[----:B---3--:R-:W-:-:S03]  /*177d0*/  FADD.FTZ R6, R128, R5 ;  /* 0x0000000580067221 */ /* 0x008fc60000010000 */
[----:B----4-:R-:W-:Y:S01]  /*177e0*/  FADD.FTZ R192, R130, R135 ;  /* 0x0000008782c07221 */ /* 0x010fe20000010000 */
[----:B-----5:R-:W-:-:S03]  /*177f0*/  FADD.FTZ R5, R129, R6 ;  /* 0x0000000681057221 */ /* 0x020fc60000010000 */
[----:B------:R-:W-:Y:S01]  /*17800*/  FADD.FTZ R135, R131, R192 ;  /* 0x000000c083877221 */ /* 0x000fe20000010000 */
[----:B------:R-:W-:-:S03]  /*17810*/  FADD.FTZ R6, R132, R5 ;  /* 0x0000000584067221 */ /* 0x000fc60000010000 */
[----:B------:R-:W-:Y:S01]  /*17820*/  FADD.FTZ R135, R134, R135 ;  /* 0x0000008786877221 */ /* 0x000fe20000010000 */
[----:B------:R-:W-:-:S03]  /*17830*/  FADD.FTZ R6, R9, R6 ;  /* 0x0000000609067221 */ /* 0x000fc60000010000 */
[----:B------:R-:W-:Y:S01]  /*17840*/  FADD.FTZ R5, R133, R135 ;  /* 0x0000008785057221 */ /* 0x000fe20000010000 */
[----:B------:R-:W-:Y:S06]  /*17850*/  @!P0 BRA `(.L_x_1565) ;  /* 0x0000000000048947 */ /* 0x000fec0003800000 */
[----:B------:R-:W-:Y:S01]  /*17860*/  BPT.TRAP 0x1 ;  /* 0x000000040000795c */ /* 0x000fe20000300000 */
.L_x_1565:
        /* <DEDUP_REMOVED lines=148> */
.L_x_1556:
[----:B------:R-:W-:-:S13]  /*181b0*/  ISETP.GE.AND P2, PT, R4, UR52, PT ;  /* 0x0000003404007c0c */ /* 0x000fda000bf46270 */
[----:B------:R-:W-:Y:S05]  /*181c0*/  @!P2 BRA `(.L_x_1567) ;  /* 0x0000004800fca947 */ /* 0x000fea0003800000 */
[----:B------:R-:W-:Y:S01]  /*181d0*/  IMAD.MOV.U32 R10, RZ, RZ, R0 ;  /* 0x000000ffff0a7224 */ /* 0x000fe200078e0000 */
[----:B------:R-:W-:Y:S01]  /*181e0*/  UMOV UR7, UR44 ;  /* 0x0000002c00077c82 */ /* 0x000fe20008000000 */
[----:B------:R-:W-:Y:S01]  /*181f0*/  IMAD.MOV.U32 R7, RZ, RZ, R3 ;  /* 0x000000ffff077224 */ /* 0x000fe200078e0003 */
[----:B------:R-:W-:Y:S01]  /*18200*/  ULDC UR37, c[0x0][0x9e4] ;  /* 0x0002790000257ab9 */ /* 0x000fe20000000800 */
[----:B------:R-:W-:Y:S01]  /*18210*/  ULDC UR50, c[0x0][0x9dc] ;  /* 0x0002770000327ab9 */ /* 0x000fe20000000800 */
[----:B------:R-:W-:-:S05]  /*18220*/  ULDC UR59, c[0x0][0x9e0] ;  /* 0x00027800003b7ab9 */ /* 0x000fca0000000800 */
.L_x_1585:
[----:B------:R-:W-:Y:S01]  /*18230*/  ISETP.NE.AND P3, PT, RZ, UR48, PT ;  /* 0x00000030ff007c0c */ /* 0x000fe2000bf65270 */
[----:B------:R-:W-:-:S04]  /*18240*/  UISETP.NE.AND UP2, UPT, UR38, 0x1, UPT ;  /* 0x000000012600788c */ /* 0x000fc8000bf45270 */
[----:B------:R-:W-:-:S04]  /*18250*/  USEL UR44, URZ, 0x1, UP2 ;  /* 0x000000013f2c7887 */ /* 0x000fc80009000000 */
[----:B------:R-:W-:-:S04]  /*18260*/  ULOP3.LUT UR44, UR7, UR44, URZ, 0x3c, !UPT ;  /* 0x0000002c072c7292 */ /* 0x000fc8000f8e3c3f */
[----:B------:R-:W-:Y:S08]  /*18270*/  @P3 BRA `(.L_x_1568) ;  /* 0x0000000000383947 */ /* 0x000ff00003800000 */
[----:B------:R-:W-:Y:S05]  /*18280*/  @!P0 BRA `(.L_x_1569) ;  /* 0x0000000000048947 */ /* 0x000fea0003800000 */
[----:B------:R-:W-:Y:S01]  /*18290*/  BPT.TRAP 0x1 ;  /* 0x000000040000795c */ /* 0x000fe20000300000 */
.L_x_1569:
        /* <DEDUP_REMOVED lines=9> */
.L_x_1570:
[----:B-1----:R-:W-:Y:S05]  /*18330*/  @P2 BRA `(.L_x_1568) ;  /* 0x0000000000082947 */ /* 0x002fea0003800000 */
[----:B------:R-:W1:Y:S02]  /*18340*/  SYNCS.PHASECHK.TRANS64.TRYWAIT P2, [UR5+0x33430], R0 ;  /* 0x03343000ff0075a7 */ /* 0x000e640008040145 */
[----:B-1----:R-:W-:Y:S05]  /*18350*/  @!P2 BRA `(.L_x_1571) ;  /* 0x0000010800c8a947 */ /* 0x002fea0003800000 */
.L_x_1568:
        /* <DEDUP_REMOVED lines=191> */
.L_x_1573:
[----:B------:R-:W-:Y:S01]  /*18f50*/  ULEA UR6, UR38, UR39, 0x3 ;  /* 0x0000002726067291 */ /* 0x000fe2000f8e183f */
[----:B------:R-:W-:-:S05]  /*18f60*/  IMAD.U32 R0, RZ, RZ, UR7 ;  /* 0x00000007ff007e24 */ /* 0x000fca000f8e00ff */
[----:B------:R-:W-:-:S04]  /*18f70*/  SHF.L.U32 R0, R0, 0x1f, RZ ;  /* 0x0000001f00007819 */ /* 0x000fc800000006ff */
[----:B------:R0:W1:Y:S01]  /*18f80*/  SYNCS.PHASECHK.TRANS64.TRYWAIT P2, [UR6+0x33450], R0 ;  /* 0x03345000ff0075a7 */ /* 0x0000620008040146 */
[----:B------:R-:W-:Y:S05]  /*18f90*/  @!P0 BRA `(.L_x_1574) ;  /* 0x0000000000048947 */ /* 0x000fea0003800000 */
[----:B------:R-:W-:Y:S01]  /*18fa0*/  BPT.TRAP 0x1 ;  /* 0x000000040000795c */ /* 0x000fe20000300000 */
.L_x_1574:
[----:B-1----:R-:W-:Y:S05]  /*18fb0*/  @P2 BRA `(.L_x_1572) ;  /* 0x0000000000082947 */ /* 0x002fea0003800000 */
[----:B------:R-:W1:Y:S02]  /*18fc0*/  SYNCS.PHASECHK.TRANS64.TRYWAIT P2, [UR6+0x33450], R0 ;  /* 0x03345000ff0075a7 */ /* 0x000e640008040146 */
[----:B-1----:R-:W-:Y:S05]  /*18fd0*/  @!P2 BRA `(.L_x_1575) ;  /* 0x000000fc00c0a947 */ /* 0x002fea0003800000 */
.L_x_1572:
        /* <DEDUP_REMOVED lines=12> */
[----:B------:R-:W-:Y:S01]  /*190a0*/  UIMAD UR10, UR38, 0x780, UR6 ;  /* 0x00000780260a78a4 */ /* 0x000fe2000f8e0206 */
[----:B------:R-:W-:-:S05]  /*190b0*/  @!P1 LEA R0, R0, UR39, 0x3 ;  /* 0x0000002700009c11 */ /* 0x000fca000f8e18ff */
[----:B------:R-:W-:Y:S01]  /*190c0*/  @!P1 VIADD R0, R0, 0x33440 ;  /* 0x0003344000009836 */ /* 0x000fe20000000000 */
[----:B------:R-:W-:Y:S02]  /*190d0*/  UMOV UR6, UR10 ;  /* 0x0000000a00067c82 */ /* 0x000fe40008000000 */
[----:B------:R-:W-:Y:S01]  /*190e0*/  QGMMA.64x192x32.F32.E4M3.E4M3 R24, R216, gdesc[UR4], R24, gsb0 ;  /* 0x02e00004d8187df3 */ /* 0x000fe20008000818 */
[----:B------:R-:W-:Y:S01]  /*190f0*/  UIADD3 UR6, UR10, 0x180, URZ ;  /* 0x000001800a067890 */ /* 0x000fe2000fffe03f */
[----:B------:R-:W-:Y:S01]  /*19100*/  @!P1 PRMT R0, RZ, 0x654, R0 ;  /* 0x00000654ff009816 */ /* 0x000fe20000000000 */
[----:B------:R-:W-:Y:S01]  /*19110*/  UMOV UR7, 0xc0000010 ;  /* 0xc000001000077882 */ /* 0x000fe20000000000 */
[----:B--2---:R-:W-:-:S04]  /*19120*/  SHF.R.U32.HI R8, RZ, 0x7, R8 ;  /* 0x00000007ff087819 */ /* 0x004fc80000011608 */
[----:B------:R-:W-:Y:S01]  /*19130*/  IADD3 R9, -R8, 0xb, RZ ;  /* 0x0000000b08097810 */ /* 0x000fe20007ffe1ff */
[----:B------:R-:W-:-:S04]  /*19140*/  VIADD R8, R15, 0x1 ;  /* 0x000000010f087836 */ /* 0x000fc80000000000 */
[----:B------:R-:W-:-:S05]  /*19150*/  IMAD R8, R23, -0x2, R8 ;  /* 0xfffffffe17087824 */ /* 0x000fca00078e0208 */
[----:B------:R-:W-:-:S05]  /*19160*/  IADD3 R12, -R18, R8, R19 ;  /* 0x00000008120c7210 */ /* 0x000fca0007ffe113 */
[----:B------:R-:W-:Y:S01]  /*19170*/  VIADD R13, R12, UR59 ;  /* 0x0000003b0c0d7c36 */ /* 0x000fe20008000000 */
        /* <DEDUP_REMOVED lines=45> */
.L_x_1578:
[----:B------:R-:W-:-:S05]  /*19450*/  IMAD.U32 R20, RZ, RZ, UR37 ;  /* 0x00000025ff147e24 */ /* 0x000fca000f8e00ff */
[----:B------:R-:W-:-:S13]  /*19460*/  ISETP.NE.AND P2, PT, R20, 0x1, PT ;  /* 0x000000011400780c */ /* 0x000fda0003f45270 */
[----:B------:R-:W0:Y:S02]  /*19470*/  @P2 LDC.64 R8, c[0x0][0x9e8] ;  /* 0x00027a00ff082b82 */ /* 0x000e240000000a00 */
[----:B0-----:R-:W-:-:S05]  /*19480*/  @P2 IMAD.HI.U32 R8, R17, R8, RZ ;  /* 0x0000000811082227 */ /* 0x001fca00078e00ff */
[----:B------:R-:W-:-:S07]  /*19490*/  @P2 SHF.R.U32.HI R17, RZ, R9, R8 ;  /* 0x00000009ff112219 */ /* 0x000fce0000011608 */
.L_x_1579:
[----:B------:R-:W-:Y:S05]  /*194a0*/  BSYNC B0 ;  /* 0x0000000000007941 */ /* 0x000fea0003800000 */
.L_x_1577:
[----:B------:R-:W-:-:S05]  /*194b0*/  IMAD R8, R17, R20, R0 ;  /* 0x0000001411087224 */ /* 0x000fca00078e0200 */
[----:B------:R-:W-:Y:S02]  /*194c0*/  VIADDMNMX R11, R8, R20, R11, PT ;  /* 0x00000014080b7246 */ /* 0x000fe4000380010b */
[----:B------:R-:W-:-:S07]  /*194d0*/  VIMNMX R3, R3, R8, !PT ;  /* 0x0000000803037248 */ /* 0x000fce0007fe0100 */
.L_x_1576:
[----:B------:R-:W2:Y:S01]  /*194e0*/  LDL.LU R17, [R1+0x2d0] ;  /* 0x0002d00001117983 */ /* 0x000ea20000300800 */
[C---:B------:R-:W-:Y:S02]  /*194f0*/  ISETP.GE.AND P3, PT, R15.reuse, 0x2, PT ;  /* 0x000000020f00780c */ /* 0x040fe40003f66270 */
[C---:B------:R-:W-:Y:S02]  /*19500*/  ISETP.GE.AND P2, PT, R15.reuse, 0x9, PT ;  /* 0x000000090f00780c */ /* 0x040fe40003f46270 */
[----:B------:R-:W-:Y:S02]  /*19510*/  ISETP.GE.AND P4, PT, R15, 0xa, PT ;  /* 0x0000000a0f00780c */ /* 0x000fe40003f86270 */
[----:B------:R-:W-:Y:S02]  /*19520*/  LOP3.LUT R2, R2, 0xfffffffe, RZ, 0xc0, !PT ;  /* 0xfffffffe02027812 */ /* 0x000fe400078ec0ff */
[----:B--2---:R-:W-:-:S05]  /*19530*/  LOP3.LUT R17, R17, 0xdfffffff, RZ, 0xc0, !PT ;  /* 0xdfffffff11117812 */ /* 0x004fca00078ec0ff */
[----:B------:R-:W-:Y:S02]  /*19540*/  @P3 LOP3.LUT R17, R17, 0x20000000, RZ, 0xfc, !PT ;  /* 0x2000000011113812 */ /* 0x000fe400078efcff */
[----:B------:R-:W-:Y:S02]  /*19550*/  ISETP.GT.AND P3, PT, R3, 0x1, !P3 ;  /* 0x000000010300780c */ /* 0x000fe40005f64270 */
        /* <DEDUP_REMOVED lines=243> */
.L_x_1582:
[----:B------:R-:W-:-:S05]  /*1a490*/  IMAD.U32 R11, RZ, RZ, UR37 ;  /* 0x00000025ff0b7e24 */ /* 0x000fca000f8e00ff */
[----:B------:R-:W-:-:S13]  /*1a4a0*/  ISETP.NE.AND P6, PT, R11, 0x1, PT ;  /* 0x000000010b00780c */ /* 0x000fda0003fc5270 */
[----:B------:R-:W0:Y:S02]  /*1a4b0*/  @P6 LDC.64 R8, c[0x0][0x9e8] ;  /* 0x00027a00ff086b82 */ /* 0x000e240000000a00 */
[----:B0-----:R-:W-:-:S05]  /*1a4c0*/  @P6 IMAD.HI.U32 R8, R3, R8, RZ ;  /* 0x0000000803086227 */ /* 0x001fca00078e00ff */
[----:B------:R-:W-:-:S07]  /*1a4d0*/  @P6 SHF.R.U32.HI R3, RZ, R9, R8 ;  /* 0x00000009ff036219 */ /* 0x000fce0000011608 */
.L_x_1583:
[----:B------:R-:W-:Y:S05]  /*1a4e0*/  BSYNC B0 ;  /* 0x0000000000007941 */ /* 0x000fea0003800000 */
.L_x_1581:
[----:B------:R-:W-:-:S05]  /*1a4f0*/  IMAD R0, R3, R11, R0 ;  /* 0x0000000b03007224 */ /* 0x000fca00078e0200 */
[----:B------:R-:W-:Y:S02]  /*1a500*/  VIADDMNMX R13, R0, R11, R13, PT ;  /* 0x0000000b000d7246 */ /* 0x000fe4000380010d */
[----:B------:R-:W-:-:S07]  /*1a510*/  VIMNMX R12, R12, R0, !PT ;  /* 0x000000000c0c7248 */ /* 0x000fce0007fe0100 */
.L_x_1580:
        /* <DEDUP_REMOVED lines=502> */
.L_x_1584:
        /* <DEDUP_REMOVED lines=148> */
.L_x_1567:
[----:B------:R-:W-:Y:S06]  /*1cdc0*/  BAR.ARV 0x8, 0x180 ;  /* 0x0206000000007b1d */ /* 0x000fec0000002000 */
[----:B------:R-:W-:Y:S05]  /*1cdd0*/  @!P0 BRA `(.L_x_1586) ;  /* 0x0000000000048947 */ /* 0x000fea0003800000 */
[----:B------:R-:W-:Y:S01]  /*1cde0*/  BPT.TRAP 0x1 ;  /* 0x000000040000795c */ /* 0x000fe20000300000 */
.L_x_1586:
[----:B------:R-:W-:Y:S01]  /*1cdf0*/  ULEA UR12, UR38, UR39, 0x3 ;  /* 0x00000027260c7291 */ /* 0x000fe2000f8e183f */
[----:B------:R-:W-:-:S05]  /*1ce00*/  IMAD.U32 R4, RZ, RZ, UR44 ;  /* 0x0000002cff047e24 */ /* 0x000fca000f8e00ff */
[----:B------:R-:W-:-:S04]  /*1ce10*/  SHF.L.U32 R4, R4, 0x1f, RZ ;  /* 0x0000001f04047819 */ /* 0x000fc800000006ff */
[----:B------:R0:W1:Y:S01]  /*1ce20*/  SYNCS.PHASECHK.TRANS64.TRYWAIT P1, [UR12+0x33450], R4 ;  /* 0x03345004ff0075a7 */ /* 0x000062000802014c */
[----:B------:R-:W-:Y:S05]  /*1ce30*/  @!P0 BRA `(.L_x_1587) ;  /* 0x0000000000048947 */ /* 0x000fea0003800000 */
[----:B------:R-:W-:Y:S01]  /*1ce40*/  BPT.TRAP 0x1 ;  /* 0x000000040000795c */ /* 0x000fe20000300000 */
.L_x_1587:
[----:B-1----:R-:W-:Y:S05]  /*1ce50*/  @P1 BRA `(.L_x_1588) ;  /* 0x0000000000081947 */ /* 0x002fea0003800000 */
[----:B------:R-:W1:Y:S02]  /*1ce60*/  SYNCS.PHASECHK.TRANS64.TRYWAIT P1, [UR12+0x33450], R4 ;  /* 0x03345004ff0075a7 */ /* 0x000e64000802014c */
[----:B-1----:R-:W-:Y:S05]  /*1ce70*/  @!P1 BRA `(.L_x_1589) ;  /* 0x000000c000309947 */ /* 0x002fea0003800000 */
.L_x_1588:
        /* <DEDUP_REMOVED lines=12> */
[----:B------:R-:W-:Y:S02]  /*1cf40*/  @UP0 USHF.R.S32.HI UR9, URZ, 0x1f, UR53 ;  /* 0x0000001f3f090899 */ /* 0x000fe40008011435 */
[----:B------:R-:W-:Y:S01]  /*1cf50*/  UMOV UR6, UR8 ;  /* 0x0000000800067c82 */ /* 0x000fe20008000000 */
[----:B------:R-:W-:Y:S01]  /*1cf60*/  @UP0 ULDC.64 UR10, c[0x0][0x9c8] ;  /* 0x00027200000a0ab9 */ /* 0x000fe20000000a00 */
[----:B------:R-:W-:Y:S01]  /*1cf70*/  QGMMA.64x192x32.F32.E4M3.E4M3 R24, R216, gdesc[UR4], R24, gsb0 ;  /* 0x02e00004d8187df3 */ /* 0x000fe20008000818 */
[----:B------:R-:W-:Y:S01]  /*1cf80*/  UIADD3 UR6, UR8, 0x180, URZ ;  /* 0x0000018008067890 */ /* 0x000fe2000fffe03f */
[----:B------:R-:W-:Y:S01]  /*1cf90*/  UMOV UR7, 0xc0000010 ;  /* 0xc000001000077882 */ /* 0x000fe20000000000 */
[----:B------:R-:W-:Y:S02]  /*1cfa0*/  @UP0 UIMAD UR9, UR9, UR10, URZ ;  /* 0x0000000a090902a4 */ /* 0x000fe4000f8e023f */
[----:B------:R-:W-:Y:S02]  /*1cfb0*/  @UP0 USHF.R.S32.HI UR13, URZ, 0x1f, UR54 ;  /* 0x0000001f3f0d0899 */ /* 0x000fe40008011436 */
[----:B------:R-:W-:Y:S01]  /*1cfc0*/  @UP0 UIMAD UR9, UR53, UR11, UR9 ;  /* 0x0000000b350902a4 */ /* 0x000fe2000f8e0209 */
[----:B------:R-:W-:-:S02]  /*1cfd0*/  WARPGROUP.DEPBAR.LE gsb0, 0x0 ;  /* 0x00008000000079c5 */ /* 0x000fc40000010000 */
[----:B------:R-:W-:-:S10]  /*1cfe0*/  WARPGROUP.ARRIVE ;  /* 0x00000000000079c5 */ /* 0x000fd40000000000 */
[----:B------:R-:W-:Y:S01]  /*1cff0*/  QGMMA.64x192x32.F32.E4M3.E4M3 R24, R212, gdesc[UR4], R24, gsb0 ;  /* 0x02e00004d4187df3 */ /* 0x000fe20008000818 */
[----:B------:R-:W-:Y:S01]  /*1d000*/  UIADD3 UR6, UR8, 0x300, URZ ;  /* 0x0000030008067890 */ /* 0x000fe2000fffe03f */
[----:B------:R-:W-:Y:S01]  /*1d010*/  UMOV UR7, 0xc0000010 ;  /* 0xc000001000077882 */ /* 0x000fe20000000000 */
[----:B------:R-:W-:Y:S02]  /*1d020*/  WARPGROUP.DEPBAR.LE gsb0, 0x0 ;  /* 0x00008000000079c5 */ /* 0x000fe40000010000 */
[----:B------:R-:W-:-:S15]  /*1d030*/  WARPGROUP.ARRIVE ;  /* 0x00000000000079c5 */ /* 0x000fde0000000000 */
[----:B------:R-:W-:Y:S01]  /*1d040*/  QGMMA.64x192x32.F32.E4M3.E4M3 R24, R208, gdesc[UR4], R24, gsb0 ;  /* 0x02e00004d0187df3 */ /* 0x000fe20008000818 */
[----:B------:R-:W-:-:S03]  /*1d050*/  @UP0 UIMAD.WIDE.U32 UR6, UR53, UR10, URZ ;  /* 0x0000000a350602a5 */ /* 0x000fc6000f8e003f */
[----:B------:R-:W-:Y:S01]  /*1d060*/  @UP0 ULDC.64 UR10, c[0x0][0x9d0] ;  /* 0x00027400000a0ab9 */ /* 0x000fe20000000a00 */
[----:B------:R-:W-:Y:S02]  /*1d070*/  @UP0 UIADD3 UR7, UR7, UR9, URZ ;  /* 0x0000000907070290 */ /* 0x000fe4000fffe03f */
[----:B------:R-:W-:Y:S02]  /*1d080*/  @UP0 UIMAD UR9, UR13, UR10, URZ ;  /* 0x0000000a0d0902a4 */ /* 0x000fe4000f8e023f */
[----:B------:R-:W-:Y:S02]  /*1d090*/  @UP0 UIMAD.WIDE.U32 UR6, UR54, UR10, UR6 ;  /* 0x0000000a360602a5 */ /* 0x000fe4000f8e0006 */
[----:B------:R-:W-:Y:S02]  /*1d0a0*/  @UP0 UIMAD UR9, UR54, UR11, UR9 ;  /* 0x0000000b360902a4 */ /* 0x000fe4000f8e0209 */
[----:B------:R-:W-:Y:S02]  /*1d0b0*/  @UP0 ULEA UR4, UP1, UR6, UR4, 0x2 ;  /* 0x0000000406040291 */ /* 0x000fe4000f82103f */
[----:B------:R-:W-:-:S04]  /*1d0c0*/  @UP0 UIADD3 UR7, UR7, UR9, URZ ;  /* 0x0000000907070290 */ /* 0x000fc8000fffe03f */
[----:B------:R-:W-:Y:S01]  /*1d0d0*/  @UP0 ULEA.HI.X UR5, UR6, UR5, UR7, 0x2, UP1 ;  /* 0x0000000506050291 */ /* 0x000fe200088f1407 */
[----:B------:R-:W-:-:S05]  /*1d0e0*/  IMAD.U32 R8, RZ, RZ, UR4 ;  /* 0x00000004ff087e24 */ /* 0x000fca000f8e00ff */
[----:B------:R-:W-:-:S05]  /*1d0f0*/  IMAD.U32 R9, RZ, RZ, UR5 ;  /* 0x00000005ff097e24 */ /* 0x000fca000f8e00ff */
[----:B------:R1:W2:Y:S01]  /*1d100*/  @P1 LDG.E R7, desc[UR46][R8.64] ;  /* 0x0000002e08071981 */ /* 0x0002a2000c1e1900 */
[----:B------:R-:W-:Y:S01]  /*1d110*/  UIADD3 UR6, UR8, 0x480, URZ ;  /* 0x0000048008067890 */ /* 0x000fe2000fffe03f */
[----:B------:R-:W-:Y:S01]  /*1d120*/  UMOV UR7, 0xc0000010 ;  /* 0xc000001000077882 */ /* 0x000fe20000000000 */
        /* <DEDUP_REMOVED lines=44> */
.L_x_1590:
        /* <DEDUP_REMOVED lines=106> */
.L_x_1488:
[----:B------:R-:W0:Y:S08]  /*1da90*/  S2UR UR49, SR_CgaCtaId ;  /* 0x00000000003179c3 */ /* 0x000e300000008800 */
[----:B------:R-:W-:Y:S06]  /*1daa0*/  BAR.SYNC.DEFER_BLOCKING 0x5, 0x180 ;  /* 0x0146000000007b1d */ /* 0x000fec0000010000 */
[----:B------:R-:W-:Y:S01]  /*1dab0*/  UMOV UR39, 0x400 ;  /* 0x0000040000277882 */ /* 0x000fe20000000000 */
[----:B------:R-:W-:Y:S01]  /*1dac0*/  BSSY B0, `(.L_x_1591) ;  /* 0x0000318000007945 */ /* 0x000fe20003800000 */
[----:B0-----:R-:W-:-:S09]  /*1dad0*/  ULEA UR39, UR49, UR39, 0x18 ;  /* 0x0000002731277291 */ /* 0x001fd2000f8ec03f */
[----:B------:R-:W0:Y:S02]  /*1dae0*/  LDS.128 R24, [UR39+0x334d0] ;  /* 0x0334d027ff187984 */ /* 0x000e240008000c00 */
        /* <DEDUP_REMOVED lines=10> */
[----:B------:R-:W-:-:S05]  /*1db90*/  IMAD.X R7, RZ, RZ, UR7, P0 ;  /* 0x00000007ff077e24 */ /* 0x000fca00080e06ff */
[----:B------:R0:W2:Y:S01]  /*1dba0*/  LDG.E.CONSTANT R3, desc[UR46][R6.64] ;  /* 0x0000002e06037981 */ /* 0x0000a2000c1e9900 */
[----:B------:R-:W1:Y:S01]  /*1dbb0*/  S2UR UR4, SR_SWINHI ;  /* 0x00000000000479c3 */ /* 0x000e620000002f00 */
[----:B------:R-:W-:Y:S02]  /*1dbc0*/  F2FP.BF16.F32.PACK_AB R29, R29, R0 ;  /* 0x000000001d1d723e */ /* 0x000fe400000010ff */
[----:B------:R-:W-:Y:S02]  /*1dbd0*/  F2FP.BF16.F32.PACK_AB R110, R110, R35 ;  /* 0x000000236e6e723e */ /* 0x000fe400000010ff */
[----:B------:R-:W-:Y:S02]  /*1dbe0*/  F2FP.BF16.F32.PACK_AB R111, R111, R34 ;  /* 0x000000226f6f723e */ /* 0x000fe400000010ff */
[----:B------:R-:W-:Y:S02]  /*1dbf0*/  LOP3.LUT P0, R0, R17, 0x3, RZ, 0xc0, !PT ;  /* 0x0000000311007812 */ /* 0x000fe4000780c0ff */
[----:B------:R-:W-:-:S02]  /*1dc00*/  F2FP.BF16.F32.PACK_AB R10, R11, R10 ;  /* 0x0000000a0b0a723e */ /* 0x000fc400000010ff */
[----:B------:R-:W-:Y:S02]  /*1dc10*/  F2FP.BF16.F32.PACK_AB R36, R36, R65 ;  /* 0x000000412424723e */ /* 0x000fe400000010ff */
[----:B------:R-:W-:Y:S02]  /*1dc20*/  ISETP.EQ.OR P0, PT, R0, 0x3, !P0 ;  /* 0x000000030000780c */ /* 0x000fe40004702670 */
[----:B------:R-:W-:Y:S02]  /*1dc30*/  F2FP.BF16.F32.PACK_AB R58, R58, R59 ;  /* 0x0000003b3a3a723e */ /* 0x000fe400000010ff */
[----:B------:R-:W-:Y:S02]  /*1dc40*/  SEL R0, R10, R29, P0 ;  /* 0x0000001d0a007207 */ /* 0x000fe40000000000 */
[----:B------:R-:W-:Y:S02]  /*1dc50*/  SEL R17, R29, R10, P0 ;  /* 0x0000000a1d117207 */ /* 0x000fe40000000000 */
[----:B------:R-:W-:-:S02]  /*1dc60*/  F2FP.BF16.F32.PACK_AB R13, R13, R32 ;  /* 0x000000200d0d723e */ /* 0x000fc400000010ff */
[----:B------:R-:W-:Y:S01]  /*1dc70*/  F2FP.BF16.F32.PACK_AB R12, R12, R33 ;  /* 0x000000210c0c723e */ /* 0x000fe200000010ff */
[----:B------:R-:W-:Y:S01]  /*1dc80*/  UMOV UR6, UR39 ;  /* 0x0000002700067c82 */ /* 0x000fe20008000000 */
[----:B-1----:R-:W-:Y:S01]  /*1dc90*/  UMOV UR7, UR4 ;  /* 0x0000000400077c82 */ /* 0x002fe20008000000 */
[----:B------:R-:W-:Y:S01]  /*1dca0*/  F2FP.BF16.F32.PACK_AB R31, R118, R31 ;  /* 0x0000001f761f723e */ /* 0x000fe200000010ff */
[----:B0-----:R-:W-:Y:S01]  /*1dcb0*/  IMAD.U32 R6, RZ, RZ, UR6 ;  /* 0x00000006ff067e24 */ /* 0x001fe2000f8e00ff */
[----:B------:R-:W-:Y:S01]  /*1dcc0*/  F2FP.BF16.F32.PACK_AB R30, R119, R30 ;  /* 0x0000001e771e723e */ /* 0x000fe200000010ff */
[----:B------:R-:W-:Y:S01]  /*1dcd0*/  IMAD.U32 R7, RZ, RZ, UR7 ;  /* 0x00000007ff077e24 */ /* 0x000fe2000f8e00ff */
[----:B------:R-:W-:Y:S01]  /*1dce0*/  F2FP.BF16.F32.PACK_AB R44, R44, R73 ;  /* 0x000000492c2c723e */ /* 0x000fe200000010ff */
[----:B------:R-:W-:Y:S01]  /*1dcf0*/  ULDC.64 UR6, c[0x0][0xc00] ;  /* 0x0003000000067ab9 */ /* 0x000fe20000000a00 */
[----:B------:R-:W-:Y:S01]  /*1dd00*/  F2FP.BF16.F32.PACK_AB R15, R15, R40 ;  /* 0x000000280f0f723e */ /* 0x000fe200000010ff */
[----:B------:R-:W-:Y:S01]  /*1dd10*/  IMAD.WIDE R34, R236, 0x2, R6 ;  /* 0x00000002ec227825 */ /* 0x000fe200078e0206 */
[----:B------:R-:W-:Y:S01]  /*1dd20*/  F2FP.BF16.F32.PACK_AB R28, R28, R57 ;  /* 0x000000391c1c723e */ /* 0x000fe200000010ff */
[----:B------:R-:W-:Y:S01]  /*1dd30*/  UISETP.NE.U32.AND UP0, UPT, UR6, URZ, UPT ;  /* 0x0000003f0600728c */ /* 0x000fe2000bf05070 */
[----:B------:R-:W-:-:S02]  /*1dd40*/  F2FP.BF16.F32.PACK_AB R61, R61, R80 ;  /* 0x000000503d3d723e */ /* 0x000fc400000010ff */
[C---:B------:R-:W-:Y:S01]  /*1dd50*/  IADD3 R65, P1, R34.reuse, 0x40, RZ ;  /* 0x0000004022417810 */ /* 0x040fe20007f3e0ff */
[----:B------:R-:W-:Y:S01]  /*1dd60*/  UISETP.NE.AND.EX UP0, UPT, UR7, URZ, UPT, UP0 ;  /* 0x0000003f0700728c */ /* 0x000fe2000bf05300 */
[C---:B------:R-:W-:Y:S02]  /*1dd70*/  IADD3 R59, P2, R34.reuse, 0x20, RZ ;  /* 0x00000020223b7810 */ /* 0x040fe40007f5e0ff */
[----:B------:R-:W-:Y:S01]  /*1dd80*/  LOP3.LUT R10, R65, 0x380, RZ, 0xc0, !PT ;  /* 0x00000380410a7812 */ /* 0x000fe200078ec0ff */
[----:B------:R-:W-:Y:S01]  /*1dd90*/  ULDC.64 UR6, c[0x0][0xc00] ;  /* 0x0003000000067ab9 */ /* 0x000fe20000000a00 */
[----:B------:R-:W-:Y:S01]  /*1dda0*/  IADD3 R67, P3, R34, 0x60, RZ ;  /* 0x0000006022437810 */ /* 0x000fe20007f7e0ff */
[--C-:B------:R-:W-:Y:S01]  /*1ddb0*/  IMAD.X R33, RZ, RZ, R35.reuse, P2 ;  /* 0x000000ffff217224 */ /* 0x100fe200010e0623 */
[----:B------:R-:W-:Y:S01]  /*1ddc0*/  SHF.R.U64 R10, R10, 0x3, RZ ;  /* 0x000000030a0a7819 */ /* 0x000fe200000012ff */
[----:B------:R-:W-:Y:S01]  /*1ddd0*/  UIMAD.WIDE UR6, UR61, 0x4, UR6 ;  /* 0x000000043d0678a5 */ /* 0x000fe2000f8e0206 */
[----:B------:R-:W-:Y:S01]  /*1dde0*/  IADD3 R73, P4, R34, 0x4020, RZ ;  /* 0x0000402022497810 */ /* 0x000fe20007f9e0ff */
[----:B------:R-:W-:Y:S01]  /*1ddf0*/  IMAD.X R29, RZ, RZ, R35, P3 ;  /* 0x000000ffff1d7224 */ /* 0x000fe200018e0623 */
[----:B------:R-:W-:-:S02]  /*1de00*/  F2FP.BF16.F32.PACK_AB R62, R71, R62 ;  /* 0x0000003e473e723e */ /* 0x000fc400000010ff */
[----:B------:R-:W-:Y:S01]  /*1de10*/  SEL R40, R13, R12, P0 ;  /* 0x0000000c0d287207 */ /* 0x000fe20000000000 */
[--C-:B------:R-:W-:Y:S01]  /*1de20*/  IMAD.X R25, RZ, RZ, R35.reuse, P4 ;  /* 0x000000ffff197224 */ /* 0x100fe200020e0623 */
[----:B------:R-:W-:Y:S02]  /*1de30*/  SEL R39, R12, R13, P0 ;  /* 0x0000000d0c277207 */ /* 0x000fe40000000000 */
[----:B------:R-:W-:Y:S02]  /*1de40*/  SEL R80, R31, R30, P0 ;  /* 0x0000001e1f507207 */ /* 0x000fe40000000000 */
[----:B------:R-:W-:Y:S01]  /*1de50*/  SEL R57, R30, R31, P0 ;  /* 0x0000001f1e397207 */ /* 0x000fe20000000000 */
[----:B------:R-:W-:Y:S01]  /*1de60*/  IMAD.X R31, RZ, RZ, R35, P1 ;  /* 0x000000ffff1f7224 */ /* 0x000fe200008e0623 */
[----:B------:R-:W-:Y:S02]  /*1de70*/  IADD3 R71, P5, R34, 0x4000, RZ ;  /* 0x0000400022477810 */ /* 0x000fe40007fbe0ff */
[----:B------:R-:W-:-:S02]  /*1de80*/  LOP3.LUT R12, R67, 0x380, RZ, 0xc0, !PT ;  /* 0x00000380430c7812 */ /* 0x000fc400078ec0ff */
[----:B------:R-:W-:Y:S01]  /*1de90*/  LOP3.LUT R30, R10, R65, RZ, 0x3c, !PT ;  /* 0x000000410a1e7212 */ /* 0x000fe200078e3cff */
[--C-:B------:R-:W-:Y:S01]  /*1dea0*/  IMAD.X R27, RZ, RZ, R35.reuse, P5 ;  /* 0x000000ffff1b7224 */ /* 0x100fe200028e0623 */
[----:B------:R-:W-:Y:S02]  /*1deb0*/  IADD3 R75, P2, R34, 0x4040, RZ ;  /* 0x00004040224b7810 */ /* 0x000fe40007f5e0ff */
[----:B------:R-:W-:Y:S02]  /*1dec0*/  LOP3.LUT R10, R73, 0x380, RZ, 0xc0, !PT ;  /* 0x00000380490a7812 */ /* 0x000fe400078ec0ff */
[----:B------:R-:W-:Y:S01]  /*1ded0*/  F2FP.BF16.F32.PACK_AB R37, R37, R56 ;  /* 0x000000382525723e */ /* 0x000fe200000010ff */
[----:B------:R-:W-:Y:S01]  /*1dee0*/  IMAD.X R19, RZ, RZ, R35, P2 ;  /* 0x000000ffff137224 */ /* 0x000fe200010e0623 */
[----:B------:R-:W-:Y:S02]  /*1def0*/  SHF.R.U64 R12, R12, 0x3, RZ ;  /* 0x000000030c0c7819 */ /* 0x000fe400000012ff */
[----:B------:R-:W-:-:S02]  /*1df00*/  F2FP.BF16.F32.PACK_AB R79, R79, R54 ;  /* 0x000000364f4f723e */ /* 0x000fc400000010ff */
[----:B------:R-:W-:Y:S02]  /*1df10*/  SHF.R.U64 R10, R10, 0x3, RZ ;  /* 0x000000030a0a7819 */ /* 0x000fe400000012ff */
[----:B------:R-:W-:Y:S02]  /*1df20*/  F2FP.BF16.F32.PACK_AB R14, R14, R41 ;  /* 0x000000290e0e723e */ /* 0x000fe400000010ff */
[----:B------:R-:W-:Y:S02]  /*1df30*/  F2FP.BF16.F32.PACK_AB R105, R84, R105 ;  /* 0x000000695469723e */ /* 0x000fe400000010ff */
[----:B------:R-:W-:Y:S02]  /*1df40*/  SEL R54, R37, R28, P0 ;  /* 0x0000001c25367207 */ /* 0x000fe40000000000 */
[----:B------:R-:W-:Y:S02]  /*1df50*/  IADD3 R83, P5, R34, 0x8020, RZ ;  /* 0x0000802022537810 */ /* 0x000fe40007fbe0ff */
[----:B------:R-:W-:-:S02]  /*1df60*/  SEL R37, R28, R37, P0 ;  /* 0x000000251c257207 */ /* 0x000fc40000000000 */
[C---:B------:R-:W-:Y:S01]  /*1df70*/  IADD3 R77, P1, R34.reuse, 0x4060, RZ ;  /* 0x00004060224d7810 */ /* 0x040fe20007f3e0ff */
[----:B------:R-:W-:Y:S01]  /*1df80*/  IMAD.X R13, RZ, RZ, R35, P5 ;  /* 0x000000ffff0d7224 */ /* 0x000fe200028e0623 */
[----:B------:R-:W-:Y:S02]  /*1df90*/  IADD3 R84, P2, R34, 0x8060, RZ ;  /* 0x0000806022547810 */ /* 0x000fe40007f5e0ff */
[----:B------:R-:W-:Y:S02]  /*1dfa0*/  LOP3.LUT R28, R12, R67, RZ, 0x3c, !PT ;  /* 0x000000430c1c7212 */ /* 0x000fe400078e3cff */
[----:B------:R-:W-:Y:S02]  /*1dfb0*/  LOP3.LUT R12, R75, 0x380, RZ, 0xc0, !PT ;  /* 0x000003804b0c7812 */ /* 0x000fe400078ec0ff */
[----:B------:R-:W-:Y:S02]  /*1dfc0*/  LOP3.LUT R24, R10, R73, RZ, 0x3c, !PT ;  /* 0x000000490a187212 */ /* 0x000fe400078e3cff */
[----:B------:R-:W-:-:S02]  /*1dfd0*/  SEL R42, R15, R14, P0 ;  /* 0x0000000e0f2a7207 */ /* 0x000fc40000000000 */
[----:B------:R-:W-:Y:S02]  /*1dfe0*/  SEL R41, R14, R15, P0 ;  /* 0x0000000f0e297207 */ /* 0x000fe40000000000 */
[----:B------:R-:W-:Y:S02]  /*1dff0*/  LOP3.LUT R11, R34, 0x380, RZ, 0xc0, !PT ;  /* 0x00000380220b7812 */ /* 0x000fe400078ec0ff */
[----:B------:R-:W-:Y:S02]  /*1e000*/  LOP3.LUT R10, R83, 0x380, RZ, 0xc0, !PT ;  /* 0x00000380530a7812 */ /* 0x000fe400078ec0ff */
[----:B------:R-:W-:Y:S02]  /*1e010*/  LOP3.LUT R14, R77, 0x380, RZ, 0xc0, !PT ;  /* 0x000003804d0e7812 */ /* 0x000fe400078ec0ff */
[----:B------:R-:W-:Y:S02]  /*1e020*/  LOP3.LUT R65, R84, 0x380, RZ, 0xc0, !PT ;  /* 0x0000038054417812 */ /* 0x000fe400078ec0ff */
[----:B------:R-:W-:-:S02]  /*1e030*/  F2FP.BF16.F32.PACK_AB R45, R45, R64 ;  /* 0x000000402d2d723e */ /* 0x000fc400000010ff */
[----:B------:R-:W-:Y:S02]  /*1e040*/  F2FP.BF16.F32.PACK_AB R21, R21, R48 ;  /* 0x000000301515723e */ /* 0x000fe400000010ff */
[----:B------:R-:W-:Y:S02]  /*1e050*/  F2FP.BF16.F32.PACK_AB R20, R20, R49 ;  /* 0x000000311414723e */ /* 0x000fe400000010ff */
[----:B------:R-:W-:Y:S02]  /*1e060*/  SHF.R.U64 R12, R12, 0x3, RZ ;  /* 0x000000030c0c7819 */ /* 0x000fe400000012ff */
[----:B------:R-:W-:Y:S02]  /*1e070*/  F2FP.BF16.F32.PACK_AB R53, R53, R72 ;  /* 0x000000483535723e */ /* 0x000fe400000010ff */
[----:B------:R-:W-:Y:S02]  /*1e080*/  SHF.R.U64 R11, R11, 0x3, RZ ;  /* 0x000000030b0b7819 */ /* 0x000fe400000012ff */
[----:B------:R-:W-:-:S02]  /*1e090*/  SHF.R.U64 R10, R10, 0x3, RZ ;  /* 0x000000030a0a7819 */ /* 0x000fc400000012ff */
[----:B------:R-:W-:Y:S02]  /*1e0a0*/  SHF.R.U64 R14, R14, 0x3, RZ ;  /* 0x000000030e0e7819 */ /* 0x000fe400000012ff */
[----:B------:R-:W-:Y:S02]  /*1e0b0*/  SHF.R.U64 R65, R65, 0x3, RZ ;  /* 0x0000000341417819 */ /* 0x000fe400000012ff */
[----:B------:R-:W-:Y:S02]  /*1e0c0*/  F2FP.BF16.F32.PACK_AB R52, R52, R81 ;  /* 0x000000513434723e */ /* 0x000fe400000010ff */
[----:B------:R-:W-:Y:S02]  /*1e0d0*/  SEL R56, R45, R36, P0 ;  /* 0x000000242d387207 */ /* 0x000fe40000000000 */
[----:B------:R-:W-:Y:S02]  /*1e0e0*/  F2FP.BF16.F32.PACK_AB R8, R85, R8 ;  /* 0x000000085508723e */ /* 0x000fe400000010ff */
[----:B------:R-:W-:-:S02]  /*1e0f0*/  SEL R48, R21, R20, P0 ;  /* 0x0000001415307207 */ /* 0x000fc40000000000 */
[----:B------:R-:W-:Y:S01]  /*1e100*/  SEL R43, R20, R21, P0 ;  /* 0x00000015142b7207 */ /* 0x000fe20000000000 */
[--C-:B------:R-:W-:Y:S01]  /*1e110*/  IMAD.X R21, RZ, RZ, R35.reuse, P1 ;  /* 0x000000ffff157224 */ /* 0x100fe200008e0623 */
[----:B------:R-:W-:Y:S02]  /*1e120*/  SEL R45, R36, R45, P0 ;  /* 0x0000002d242d7207 */ /* 0x000fe40000000000 */
[C---:B------:R-:W-:Y:S02]  /*1e130*/  IADD3 R81, P3, R34.reuse, 0x8000, RZ ;  /* 0x0000800022517810 */ /* 0x040fe40007f7e0ff */
[----:B------:R-:W-:Y:S02]  /*1e140*/  IADD3 R82, P4, R34, 0x8040, RZ ;  /* 0x0000804022527810 */ /* 0x000fe40007f9e0ff */
[----:B------:R-:W-:Y:S01]  /*1e150*/  LOP3.LUT R18, R12, R75, RZ, 0x3c, !PT ;  /* 0x0000004b0c127212 */ /* 0x000fe200078e3cff */
[----:B------:R-:W-:Y:S01]  /*1e160*/  IMAD.X R15, RZ, RZ, R35, P3 ;  /* 0x000000ffff0f7224 */ /* 0x000fe200018e0623 */
[----:B------:R-:W-:-:S02]  /*1e170*/  F2FP.BF16.F32.PACK_AB R69, R69, R88 ;  /* 0x000000584545723e */ /* 0x000fc400000010ff */
[----:B------:R-:W-:Y:S02]  /*1e180*/  F2FP.BF16.F32.PACK_AB R60, R60, R89 ;  /* 0x000000593c3c723e */ /* 0x000fe400000010ff */
[----:B------:R-:W-:Y:S02]  /*1e190*/  SEL R36, R53, R44, P0 ;  /* 0x0000002c35247207 */ /* 0x000fe40000000000 */
[----:B------:R-:W-:Y:S01]  /*1e1a0*/  LOP3.LUT R34, R11, R34, RZ, 0x3c, !PT ;  /* 0x000000220b227212 */ /* 0x000fe200078e3cff */
[----:B------:R-:W-:Y:S01]  /*1e1b0*/  IMAD.X R11, RZ, RZ, R35, P2 ;  /* 0x000000ffff0b7224 */ /* 0x000fe200010e0623 */
[----:B------:R-:W-:Y:S02]  /*1e1c0*/  LOP3.LUT R12, R10, R83, RZ, 0x3c, !PT ;  /* 0x000000530a0c7212 */ /* 0x000fe400078e3cff */
[----:B------:R-:W-:Y:S02]  /*1e1d0*/  SEL R53, R44, R53, P0 ;  /* 0x000000352c357207 */ /* 0x000fe40000000000 */
[----:B------:R-:W-:-:S02]  /*1e1e0*/  LOP3.LUT R20, R14, R77, RZ, 0x3c, !PT ;  /* 0x0000004d0e147212 */ /* 0x000fc400078e3cff */
[----:B------:R-:W-:Y:S02]  /*1e1f0*/  LOP3.LUT R10, R65, R84, RZ, 0x3c, !PT ;  /* 0x00000054410a7212 */ /* 0x000fe400078e3cff */
[----:B------:R-:W-:Y:S02]  /*1e200*/  F2FP.BF16.F32.PACK_AB R9, R100, R9 ;  /* 0x000000096409723e */ /* 0x000fe400000010ff */
[----:B------:R-:W-:Y:S02]  /*1e210*/  F2FP.BF16.F32.PACK_AB R68, R68, R97 ;  /* 0x000000614444723e */ /* 0x000fe400000010ff */
[----:B------:R-:W-:Y:S02]  /*1e220*/  SEL R44, R61, R52, P0 ;  /* 0x000000343d2c7207 */ /* 0x000fe40000000000 */
[----:B------:R-:W-:Y:S02]  /*1e230*/  F2FP.BF16.F32.PACK_AB R133, R133, R134 ;  /* 0x000000868585723e */ /* 0x000fe400000010ff */
[----:B------:R-:W-:-:S02]  /*1e240*/  F2FP.BF16.F32.PACK_AB R132, R131, R132 ;  /* 0x000000848384723e */ /* 0x000fc400000010ff */
[----:B------:R-:W-:Y:S02]  /*1e250*/  SEL R61, R52, R61, P0 ;  /* 0x0000003d343d7207 */ /* 0x000fe40000000000 */
[----:B------:R-:W-:Y:S02]  /*1e260*/  SEL R64, R8, R105, P0 ;  /* 0x0000006908407207 */ /* 0x000fe40000000000 */
[----:B------:R-:W-:Y:S02]  /*1e270*/  F2FP.BF16.F32.PACK_AB R129, R129, R130 ;  /* 0x000000828181723e */ /* 0x000fe400000010ff */
[----:B------:R-:W-:Y:S02]  /*1e280*/  F2FP.BF16.F32.PACK_AB R128, R127, R128 ;  /* 0x000000807f80723e */ /* 0x000fe400000010ff */
[----:B------:R-:W-:Y:S02]  /*1e290*/  SEL R52, R69, R60, P0 ;  /* 0x0000003c45347207 */ /* 0x000fe40000000000 */
[----:B------:R-:W-:-:S02]  /*1e2a0*/  SEL R105, R105, R8, P0 ;  /* 0x0000000869697207 */ /* 0x000fc40000000000 */
[----:B------:R-:W-:Y:S02]  /*1e2b0*/  F2FP.BF16.F32.PACK_AB R125, R125, R126 ;  /* 0x0000007e7d7d723e */ /* 0x000fe400000010ff */
[----:B------:R-:W-:Y:S02]  /*1e2c0*/  F2FP.BF16.F32.PACK_AB R124, R123, R124 ;  /* 0x0000007c7b7c723e */ /* 0x000fe400000010ff */
[----:B------:R-:W-:Y:S02]  /*1e2d0*/  SEL R69, R60, R69, P0 ;  /* 0x000000453c457207 */ /* 0x000fe40000000000 */
[----:B------:R-:W-:Y:S02]  /*1e2e0*/  LOP3.LUT R8, R59, 0x380, RZ, 0xc0, !PT ;  /* 0x000003803b087812 */ /* 0x000fe400078ec0ff */
[----:B------:R-:W-:Y:S02]  /*1e2f0*/  MOV R75, R20 ;  /* 0x00000014004b7202 */ /* 0x000fe40000000f00 */
[----:B------:R-:W-:-:S02]  /*1e300*/  F2FP.BF16.F32.PACK_AB R121, R121, R122 ;  /* 0x0000007a7979723e */ /* 0x000fc400000010ff */
[----:B------:R-:W-:Y:S02]  /*1e310*/  F2FP.BF16.F32.PACK_AB R120, R117, R120 ;  /* 0x000000787578723e */ /* 0x000fe400000010ff */
[----:B------:R-:W-:Y:S02]  /*1e320*/  F2FP.BF16.F32.PACK_AB R63, R70, R63 ;  /* 0x0000003f463f723e */ /* 0x000fe400000010ff */
[----:B------:R-:W-:Y:S02]  /*1e330*/  SEL R60, R9, R68, P0 ;  /* 0x00000044093c7207 */ /* 0x000fe40000000000 */
[----:B------:R-:W-:Y:S01]  /*1e340*/  SEL R49, R68, R9, P0 ;  /* 0x0000000944317207 */ /* 0x000fe20000000000 */
[----:B------:R-:W-:Y:S01]  /*1e350*/  IMAD.X R9, RZ, RZ, R35, P4 ;  /* 0x000000ffff097224 */ /* 0x000fe200020e0623 */
[----:B------:R-:W-:Y:S02]  /*1e360*/  MOV R21, R10 ;  /* 0x0000000a00157202 */ /* 0x000fe40000000f00 */
[----:B------:R-:W-:-:S02]  /*1e370*/  F2FP.BF16.F32.PACK_AB R109, R109, R116 ;  /* 0x000000746d6d723e */ /* 0x000fc400000010ff */
[----:B------:R-:W-:Y:S02]  /*1e380*/  F2FP.BF16.F32.PACK_AB R108, R101, R108 ;  /* 0x0000006c656c723e */ /* 0x000fe400000010ff */
[----:B------:R-:W-:Y:S02]  /*1e390*/  SEL R68, R133, R132, P0 ;  /* 0x0000008485447207 */ /* 0x000fe40000000000 */
[----:B------:R-:W-:Y:S02]  /*1e3a0*/  SEL R133, R132, R133, P0 ;  /* 0x0000008584857207 */ /* 0x000fe40000000000 */
[----:B------:R-:W-:Y:S02]  /*1e3b0*/  SEL R70, R129, R128, P0 ;  /* 0x0000008081467207 */ /* 0x000fe40000000000 */
[----:B------:R-:W-:Y:S02]  /*1e3c0*/  SEL R129, R128, R129, P0 ;  /* 0x0000008180817207 */ /* 0x000fe40000000000 */
[----:B------:R-:W-:-:S02]  /*1e3d0*/  SEL R72, R125, R124, P0 ;  /* 0x0000007c7d487207 */ /* 0x000fc40000000000 */
[----:B------:R-:W-:Y:S02]  /*1e3e0*/  SHF.R.U64 R8, R8, 0x3, RZ ;  /* 0x0000000308087819 */ /* 0x000fe400000012ff */
[----:B------:R-:W-:Y:S02]  /*1e3f0*/  F2FP.BF16.F32.PACK_AB R55, R86, R55 ;  /* 0x000000375637723e */ /* 0x000fe400000010ff */
[----:B------:R-:W-:Y:S02]  /*1e400*/  F2FP.BF16.F32.PACK_AB R50, R87, R50 ;  /* 0x000000325732723e */ /* 0x000fe400000010ff */
        /* <DEDUP_REMOVED lines=9> */
[----:B------:R-:W-:Y:S02]  /*1e4a0*/  LOP3.LUT R32, R8, R59, RZ, 0x3c, !PT ;  /* 0x0000003b08207212 */ /* 0x000fe400078e3cff */
[----:B------:R-:W-:Y:S02]  /*1e4b0*/  F2FP.BF16.F32.PACK_AB R51, R94, R51 ;  /* 0x000000335e33723e */ /* 0x000fe400000010ff */
[----:B------:R-:W-:Y:S02]  /*1e4c0*/  F2FP.BF16.F32.PACK_AB R46, R95, R46 ;  /* 0x0000002e5f2e723e */ /* 0x000fe400000010ff */
[----:B------:R-:W-:Y:S02]  /*1e4d0*/  SEL R58, R55, R50, P0 ;  /* 0x00000032373a7207 */ /* 0x000fe40000000000 */
[----:B------:R-:W-:Y:S02]  /*1e4e0*/  LOP3.LUT R8, R71, 0x380, RZ, 0xc0, !PT ;  /* 0x0000038047087812 */ /* 0x000fe400078ec0ff */
[----:B------:R-:W-:-:S02]  /*1e4f0*/  SEL R55, R50, R55, P0 ;  /* 0x0000003732377207 */ /* 0x000fc40000000000 */
[----:B------:R-:W-:Y:S02]  /*1e500*/  F2FP.BF16.F32.PACK_AB R47, R102, R47 ;  /* 0x0000002f662f723e */ /* 0x000fe400000010ff */
[----:B------:R-:W-:Y:S02]  /*1e510*/  F2FP.BF16.F32.PACK_AB R38, R103, R38 ;  /* 0x000000266726723e */ /* 0x000fe400000010ff */
[----:B------:R-:W-:Y:S02]  /*1e520*/  F2FP.BF16.F32.PACK_AB R93, R93, R112 ;  /* 0x000000705d5d723e */ /* 0x000fe400000010ff */
[----:B------:R-:W-:Y:S02]  /*1e530*/  F2FP.BF16.F32.PACK_AB R92, R92, R113 ;  /* 0x000000715c5c723e */ /* 0x000fe400000010ff */
[----:B------:R-:W-:Y:S02]  /*1e540*/  SEL R50, R51, R46, P0 ;  /* 0x0000002e33327207 */ /* 0x000fe40000000000 */
[----:B------:R-:W-:-:S02]  /*1e550*/  SHF.R.U64 R8, R8, 0x3, RZ ;  /* 0x0000000308087819 */ /* 0x000fc400000012ff */
[----:B------:R-:W-:Y:S02]  /*1e560*/  SEL R51, R46, R51, P0 ;  /* 0x000000332e337207 */ /* 0x000fe40000000000 */
[----:B------:R-:W-:Y:S02]  /*1e570*/  MOV R77, R18 ;  /* 0x00000012004d7202 */ /* 0x000fe40000000f00 */
[----:B------:R-:W-:Y:S02]  /*1e580*/  SEL R46, R47, R38, P0 ;  /* 0x000000262f2e7207 */ /* 0x000fe40000000000 */
[----:B------:R-:W-:Y:S02]  /*1e590*/  SEL R66, R93, R92, P0 ;  /* 0x0000005c5d427207 */ /* 0x000fe40000000000 */
[----:B------:R-:W-:Y:S02]  /*1e5a0*/  SEL R47, R38, R47, P0 ;  /* 0x0000002f262f7207 */ /* 0x000fe40000000000 */
[----:B------:R-:W-:-:S02]  /*1e5b0*/  SEL R93, R92, R93, P0 ;  /* 0x0000005d5c5d7207 */ /* 0x000fc40000000000 */
[----:B------:R-:W-:Y:S02]  /*1e5c0*/  SEL R38, R110, R111, P0 ;  /* 0x0000006f6e267207 */ /* 0x000fe40000000000 */
[----:B------:R-:W-:Y:S02]  /*1e5d0*/  LOP3.LUT R26, R8, R71, RZ, 0x3c, !PT ;  /* 0x00000047081a7212 */ /* 0x000fe400078e3cff */
[----:B------:R-:W-:Y:S02]  /*1e5e0*/  SEL R111, R111, R110, P0 ;  /* 0x0000006e6f6f7207 */ /* 0x000fe40000000000 */
[----:B------:R-:W-:Y:S02]  /*1e5f0*/  LOP3.LUT R8, R81, 0x380, RZ, 0xc0, !PT ;  /* 0x0000038051087812 */ /* 0x000fe400078ec0ff */
[----:B------:R-:W-:Y:S02]  /*1e600*/  LOP3.LUT R59, R82, 0x380, RZ, 0xc0, !PT ;  /* 0x00000380523b7812 */ /* 0x000fe400078ec0ff */
[----:B------:R-:W-:-:S02]  /*1e610*/  SHF.R.U64 R8, R8, 0x3, RZ ;  /* 0x0000000308087819 */ /* 0x000fc400000012ff */
[----:B------:R-:W-:Y:S02]  /*1e620*/  SHF.R.U64 R59, R59, 0x3, RZ ;  /* 0x000000033b3b7819 */ /* 0x000fe400000012ff */
[----:B------:R-:W-:Y:S02]  /*1e630*/  LOP3.LUT R14, R8, R81, RZ, 0x3c, !PT ;  /* 0x00000051080e7212 */ /* 0x000fe400078e3cff */
[----:B------:R-:W-:Y:S02]  /*1e640*/  LOP3.LUT R8, R59, R82, RZ, 0x3c, !PT ;  /* 0x000000523b087212 */ /* 0x000fe400078e3cff */
[----:B------:R-:W-:Y:S01]  /*1e650*/  MOV R84, R34 ;  /* 0x0000002200547202 */ /* 0x000fe20000000f00 */
[----:B--2---:R0:W-:Y:S01]  /*1e660*/  SHFL.IDX PT, R10, R0, R3, 0x1c1f ;  /* 0x001c1f03000a7589 */ /* 0x0041e200000e0000 */
[----:B------:R-:W-:Y:S02]  /*1e670*/  MOV R59, R8 ;  /* 0x00000008003b7202 */ /* 0x000fe40000000f00 */
[----:B------:R-:W-:Y:S01]  /*1e680*/  MOV R73, R14 ;  /* 0x0000000e00497202 */ /* 0x000fe20000000f00 */
[----:B------:R-:W-:Y:S01]  /*1e690*/  SHFL.IDX PT, R68, R68, R3, 0x1c1f ;  /* 0x001c1f0344447589 */ /* 0x000fe200000e0000 */
[----:B------:R-:W-:-:S02]  /*1e6a0*/  MOV R71, R12 ;  /* 0x0000000c00477202 */ /* 0x000fc40000000f00 */
[----:B------:R-:W-:Y:S01]  /*1e6b0*/  MOV R83, R32 ;  /* 0x0000002000537202 */ /* 0x000fe20000000f00 */
[----:B------:R-:W-:Y:S01]  /*1e6c0*/  SHFL.IDX PT, R40, R40, R3, 0x1c1f ;  /* 0x001c1f0328287589 */ /* 0x000fe200000e0000 */
[----:B------:R-:W-:Y:S02]  /*1e6d0*/  MOV R82, R26 ;  /* 0x0000001a00527202 */ /* 0x000fe40000000f00 */
[----:B0-----:R-:W-:Y:S01]  /*1e6e0*/  LOP3.LUT R0, R3, 0x2, RZ, 0x3c, !PT ;  /* 0x0000000203007812 */ /* 0x001fe200078e3cff */
[----:B------:R-:W-:Y:S01]  /*1e6f0*/  SHFL.IDX PT, R70, R70, R3, 0x1c1f ;  /* 0x001c1f0346467589 */ /* 0x000fe200000e0000 */
[----:B------:R-:W-:Y:S02]  /*1e700*/  MOV R81, R24 ;  /* 0x0000001800517202 */ /* 0x000fe40000000f00 */
[----:B------:R-:W-:Y:S01]  /*1e710*/  MOV R67, R30 ;  /* 0x0000001e00437202 */ /* 0x000fe20000000f00 */
[----:B------:R-:W0:Y:S01]  /*1e720*/  SHFL.IDX PT, R17, R17, R0, 0x1c1f ;  /* 0x001c1f0011117589 */ /* 0x000e2200000e0000 */
[----:B------:R-:W-:-:S02]  /*1e730*/  MOV R65, R28 ;  /* 0x0000001c00417202 */ /* 0x000fc40000000f00 */
[----:B------:R-:W-:Y:S01]  /*1e740*/  PLOP3.LUT P2, PT, PT, PT, UP0, 0x80, 0x0 ;  /* 0x000000000000781c */ /* 0x000fe20003f4f008 */
[----:B------:R-:W1:Y:S04]  /*1e750*/  SHFL.IDX PT, R133, R133, R0, 0x1c1f ;  /* 0x001c1f0085857589 */ /* 0x000e6800000e0000 */
[----:B------:R-:W2:Y:S04]  /*1e760*/  SHFL.IDX PT, R39, R39, R0, 0x1c1f ;  /* 0x001c1f0027277589 */ /* 0x000ea800000e0000 */
[----:B------:R-:W3:Y:S04]  /*1e770*/  SHFL.IDX PT, R129, R129, R0, 0x1c1f ;  /* 0x001c1f0081817589 */ /* 0x000ee800000e0000 */
[----:B------:R-:W-:Y:S04]  /*1e780*/  SHFL.IDX PT, R42, R42, R3, 0x1c1f ;  /* 0x001c1f032a2a7589 */ /* 0x000fe800000e0000 */
[----:B------:R-:W-:Y:S04]  /*1e790*/  SHFL.IDX PT, R72, R72, R3, 0x1c1f ;  /* 0x001c1f0348487589 */ /* 0x000fe800000e0000 */
[----:B------:R-:W4:Y:S01]  /*1e7a0*/  SHFL.IDX PT, R41, R41, R0, 0x1c1f ;  /* 0x001c1f0029297589 */ /* 0x000f2200000e0000 */
[----:B0-----:R-:W-:-:S02]  /*1e7b0*/  SEL R8, R10, R17, P0 ;  /* 0x000000110a087207 */ /* 0x001fc40000000000 */
[----:B------:R-:W-:Y:S01]  /*1e7c0*/  SEL R10, R17, R10, P0 ;  /* 0x0000000a110a7207 */ /* 0x000fe20000000000 */
[----:B------:R-:W0:Y:S01]  /*1e7d0*/  SHFL.IDX PT, R125, R125, R0, 0x1c1f ;  /* 0x001c1f007d7d7589 */ /* 0x000e2200000e0000 */
[----:B-1----:R-:W-:Y:S01]  /*1e7e0*/  SEL R9, R68, R133, P0 ;  /* 0x0000008544097207 */ /* 0x002fe20000000000 */
[----:B------:R-:W-:Y:S01]  /*1e7f0*/  BAR.SYNC.DEFER_BLOCKING 0x1, 0x100 ;  /* 0x0044000000007b1d */ /* 0x000fe20000010000 */
[----:B------:R-:W-:Y:S02]  /*1e800*/  SEL R11, R133, R68, P0 ;  /* 0x00000044850b7207 */ /* 0x000fe40000000000 */
[----:B--2---:R-:W-:Y:S02]  /*1e810*/  SEL R12, R40, R39, P0 ;  /* 0x00000027280c7207 */ /* 0x004fe40000000000 */
[----:B------:R-:W-:Y:S01]  /*1e820*/  SEL R14, R39, R40, P0 ;  /* 0x00000028270e7207 */ /* 0x000fe20000000000 */
[----:B------:R-:W-:Y:S01]  /*1e830*/  UMOV UR4, URZ ;  /* 0x0000003f00047c82 */ /* 0x000fe20008000000 */
[----:B---3--:R-:W-:Y:S01]  /*1e840*/  SEL R13, R70, R129, P0 ;  /* 0x00000081460d7207 */ /* 0x008fe20000000000 */
[----:B------:R-:W-:Y:S01]  /*1e850*/  SHFL.IDX PT, R48, R48, R3, 0x1c1f ;  /* 0x001c1f0330307589 */ /* 0x000fe200000e0000 */
[----:B------:R-:W-:Y:S01]  /*1e860*/  SEL R15, R129, R70, P0 ;  /* 0x00000046810f7207 */ /* 0x000fe20000000000 */
[----:B------:R-:W-:Y:S01]  /*1e870*/  ULDC UR8, c[0x0][0xa88] ;  /* 0x0002a20000087ab9 */ /* 0x000fe20000000800 */
[----:B------:R-:W1:Y:S01]  /*1e880*/  LDC R17, c[0x0][0xbe8] ;  /* 0x0002fa00ff117b82 */ /* 0x000e620000000800 */
[----:B------:R-:W-:Y:S04]  /*1e890*/  SHFL.IDX PT, R74, R74, R3, 0x1c1f ;  /* 0x001c1f034a4a7589 */ /* 0x000fe800000e0000 */
[----:B------:R-:W2:Y:S01]  /*1e8a0*/  SHFL.IDX PT, R43, R43, R0, 0x1c1f ;  /* 0x001c1f002b2b7589 */ /* 0x000ea200000e0000 */
[----:B----4-:R-:W-:-:S02]  /*1e8b0*/  SEL R24, R42, R41, P0 ;  /* 0x000000292a187207 */ /* 0x010fc40000000000 */
[----:B------:R-:W-:Y:S01]  /*1e8c0*/  SEL R26, R41, R42, P0 ;  /* 0x0000002a291a7207 */ /* 0x000fe20000000000 */
[----:B------:R-:W3:Y:S01]  /*1e8d0*/  SHFL.IDX PT, R121, R121, R0, 0x1c1f ;  /* 0x001c1f0079797589 */ /* 0x000ee200000e0000 */
[----:B0-----:R-:W-:Y:S02]  /*1e8e0*/  SEL R25, R72, R125, P0 ;  /* 0x0000007d48197207 */ /* 0x001fe40000000000 */
[----:B------:R-:W-:Y:S01]  /*1e8f0*/  SEL R27, R125, R72, P0 ;  /* 0x000000487d1b7207 */ /* 0x000fe20000000000 */
[----:B------:R-:W-:Y:S04]  /*1e900*/  SHFL.IDX PT, R54, R54, R3, 0x1c1f ;  /* 0x001c1f0336367589 */ /* 0x000fe800000e0000 */
[----:B------:R-:W-:Y:S04]  /*1e910*/  SHFL.IDX PT, R76, R76, R3, 0x1c1f ;  /* 0x001c1f034c4c7589 */ /* 0x000fe800000e0000 */
[----:B------:R-:W0:Y:S04]  /*1e920*/  SHFL.IDX PT, R37, R37, R0, 0x1c1f ;  /* 0x001c1f0025257589 */ /* 0x000e2800000e0000 */
[----:B------:R-:W4:Y:S04]  /*1e930*/  SHFL.IDX PT, R109, R109, R0, 0x1c1f ;  /* 0x001c1f006d6d7589 */ /* 0x000f2800000e0000 */
[----:B------:R-:W-:Y:S01]  /*1e940*/  SHFL.IDX PT, R56, R56, R3, 0x1c1f ;  /* 0x001c1f0338387589 */ /* 0x000fe200000e0000 */
[----:B--2---:R-:W-:-:S02]  /*1e950*/  SEL R28, R48, R43, P0 ;  /* 0x0000002b301c7207 */ /* 0x004fc40000000000 */
[----:B------:R-:W-:Y:S01]  /*1e960*/  SEL R30, R43, R48, P0 ;  /* 0x000000302b1e7207 */ /* 0x000fe20000000000 */
[----:B------:R-:W-:Y:S01]  /*1e970*/  SHFL.IDX PT, R78, R78, R3, 0x1c1f ;  /* 0x001c1f034e4e7589 */ /* 0x000fe200000e0000 */
[----:B---3--:R-:W-:Y:S02]  /*1e980*/  SEL R29, R74, R121, P0 ;  /* 0x000000794a1d7207 */ /* 0x008fe40000000000 */
[----:B------:R-:W-:Y:S01]  /*1e990*/  SEL R31, R121, R74, P0 ;  /* 0x0000004a791f7207 */ /* 0x000fe20000000000 */
[----:B------:R-:W2:Y:S04]  /*1e9a0*/  SHFL.IDX PT, R45, R45, R0, 0x1c1f ;  /* 0x001c1f002d2d7589 */ /* 0x000ea800000e0000 */
[----:B------:R-:W3:Y:S04]  /*1e9b0*/  SHFL.IDX PT, R63, R63, R0, 0x1c1f ;  /* 0x001c1f003f3f7589 */ /* 0x000ee800000e0000 */
[----:B------:R2:W-:Y:S01]  /*1e9c0*/  SHFL.IDX PT, R18, R36, R3, 0x1c1f ;  /* 0x001c1f0324127589 */ /* 0x0005e200000e0000 */
[----:B0-----:R-:W-:-:S02]  /*1e9d0*/  SEL R32, R54, R37, P0 ;  /* 0x0000002536207207 */ /* 0x001fc40000000000 */
[----:B------:R-:W-:Y:S01]  /*1e9e0*/  SEL R34, R37, R54, P0 ;  /* 0x0000003625227207 */ /* 0x000fe20000000000 */
[----:B------:R-:W-:Y:S01]  /*1e9f0*/  SHFL.IDX PT, R62, R62, R3, 0x1c1f ;  /* 0x001c1f033e3e7589 */ /* 0x000fe200000e0000 */
[----:B----4-:R-:W-:Y:S02]  /*1ea00*/  SEL R33, R76, R109, P0 ;  /* 0x0000006d4c217207 */ /* 0x010fe40000000000 */
[----:B------:R-:W-:Y:S01]  /*1ea10*/  SEL R35, R109, R76, P0 ;  /* 0x0000004c6d237207 */ /* 0x000fe20000000000 */
[----:B------:R-:W0:Y:S04]  /*1ea20*/  SHFL.IDX PT, R53, R53, R0, 0x1c1f ;  /* 0x001c1f0035357589 */ /* 0x000e2800000e0000 */
[----:B------:R-:W4:Y:S04]  /*1ea30*/  SHFL.IDX PT, R79, R79, R0, 0x1c1f ;  /* 0x001c1f004f4f7589 */ /* 0x000f2800000e0000 */
[----:B------:R-:W-:Y:S01]  /*1ea40*/  SHFL.IDX PT, R44, R44, R3, 0x1c1f ;  /* 0x001c1f032c2c7589 */ /* 0x000fe200000e0000 */
[----:B--2---:R-:W-:-:S03]  /*1ea50*/  SEL R36, R56, R45, P0 ;  /* 0x0000002d38247207 */ /* 0x004fc60000000000 */
[----:B------:R-:W-:Y:S01]  /*1ea60*/  SHFL.IDX PT, R58, R58, R3, 0x1c1f ;  /* 0x001c1f033a3a7589 */ /* 0x000fe200000e0000 */
[----:B---3--:R-:W-:Y:S02]  /*1ea70*/  SEL R37, R78, R63, P0 ;  /* 0x0000003f4e257207 */ /* 0x008fe40000000000 */
[----:B------:R-:W-:Y:S01]  /*1ea80*/  SEL R39, R63, R78, P0 ;  /* 0x0000004e3f277207 */ /* 0x000fe20000000000 */
[----:B------:R-:W2:Y:S04]  /*1ea90*/  SHFL.IDX PT, R61, R61, R0, 0x1c1f ;  /* 0x001c1f003d3d7589 */ /* 0x000ea800000e0000 */
[----:B------:R-:W3:Y:S04]  /*1eaa0*/  SHFL.IDX PT, R55, R55, R0, 0x1c1f ;  /* 0x001c1f0037377589 */ /* 0x000ee800000e0000 */
[----:B------:R-:W-:Y:S04]  /*1eab0*/  SHFL.IDX PT, R52, R52, R3, 0x1c1f ;  /* 0x001c1f0334347589 */ /* 0x000fe800000e0000 */
[----:B------:R-:W-:Y:S04]  /*1eac0*/  SHFL.IDX PT, R50, R50, R3, 0x1c1f ;  /* 0x001c1f0332327589 */ /* 0x000fe800000e0000 */
[----:B------:R-:W1:Y:S04]  /*1ead0*/  SHFL.IDX PT, R69, R69, R0, 0x1c1f ;  /* 0x001c1f0045457589 */ /* 0x000e6800000e0000 */
[----:B------:R-:W1:Y:S04]  /*1eae0*/  SHFL.IDX PT, R51, R51, R0, 0x1c1f ;  /* 0x001c1f0033337589 */ /* 0x000e6800000e0000 */
[----:B------:R-:W-:Y:S04]  /*1eaf0*/  SHFL.IDX PT, R60, R60, R3, 0x1c1f ;  /* 0x001c1f033c3c7589 */ /* 0x000fe800000e0000 */
[----:B------:R-:W-:Y:S04]  /*1eb00*/  SHFL.IDX PT, R64, R64, R3, 0x1c1f ;  /* 0x001c1f0340407589 */ /* 0x000fe800000e0000 */
[----:B------:R-:W-:Y:S04]  /*1eb10*/  SHFL.IDX PT, R46, R46, R3, 0x1c1f ;  /* 0x001c1f032e2e7589 */ /* 0x000fe800000e0000 */
[----:B------:R-:W1:Y:S04]  /*1eb20*/  SHFL.IDX PT, R49, R49, R0, 0x1c1f ;  /* 0x001c1f0031317589 */ /* 0x000e6800000e0000 */
[----:B------:R-:W-:Y:S04]  /*1eb30*/  SHFL.IDX PT, R105, R105, R0, 0x1c1f ;  /* 0x001c1f0069697589 */ /* 0x000fe800000e0000 */
[----:B------:R-:W1:Y:S04]  /*1eb40*/  SHFL.IDX PT, R47, R47, R0, 0x1c1f ;  /* 0x001c1f002f2f7589 */ /* 0x000e6800000e0000 */
[----:B------:R-:W-:Y:S04]  /*1eb50*/  SHFL.IDX PT, R66, R66, R3, 0x1c1f ;  /* 0x001c1f0342427589 */ /* 0x000fe800000e0000 */
[----:B------:R0:W-:Y:S04]  /*1eb60*/  SHFL.IDX PT, R19, R38, R3, 0x1c1f ;  /* 0x001c1f0326137589 */ /* 0x0001e800000e0000 */
[----:B------:R-:W-:Y:S04]  /*1eb70*/  SHFL.IDX PT, R93, R93, R0, 0x1c1f ;  /* 0x001c1f005d5d7589 */ /* 0x000fe800000e0000 */
[----:B------:R-:W-:Y:S01]  /*1eb80*/  SHFL.IDX PT, R20, R111, R0, 0x1c1f ;  /* 0x001c1f006f147589 */ /* 0x000fe200000e0000 */
[----:B0-----:R-:W-:-:S03]  /*1eb90*/  SEL R38, R45, R56, P0 ;  /* 0x000000382d267207 */ /* 0x001fc60000000000 */
[----:B------:R-:W-:Y:S04]  /*1eba0*/  SHFL.IDX PT, R80, R80, R3, 0x1c1f ;  /* 0x001c1f0350507589 */ /* 0x000fe800000e0000 */
[----:B------:R-:W0:Y:S04]  /*1ebb0*/  SHFL.IDX PT, R57, R57, R0, 0x1c1f ;  /* 0x001c1f0039397589 */ /* 0x000e2800000e0000 */
[----:B------:R4:W-:Y:S04]  /*1ebc0*/  STSM.16.M88.4 [R84], R8 ;  /* 0x0000000854007844 */ /* 0x0009e80000000200 */
[----:B------:R2:W-:Y:S04]  /*1ebd0*/  STSM.16.M88.4 [R83], R12 ;  /* 0x0000000c53007844 */ /* 0x0005e80000000200 */
[----:B------:R1:W-:Y:S04]  /*1ebe0*/  STSM.16.M88.4 [R67], R24 ;  /* 0x0000001843007844 */ /* 0x0003e80000000200 */
[----:B------:R0:W-:Y:S01]  /*1ebf0*/  STSM.16.M88.4 [R65], R28 ;  /* 0x0000001c41007844 */ /* 0x0001e20000000200 */
[----:B----4-:R-:W-:-:S03]  /*1ec00*/  SEL R8, R18, R53, P0 ;  /* 0x0000003512087207 */ /* 0x010fc60000000000 */
[----:B------:R-:W-:Y:S01]  /*1ec10*/  STSM.16.M88.4 [R82], R32 ;  /* 0x0000002052007844 */ /* 0x000fe20000000200 */
[----:B------:R-:W-:Y:S02]  /*1ec20*/  SEL R10, R53, R18, P0 ;  /* 0x00000012350a7207 */ /* 0x000fe40000000000 */
[----:B------:R-:W-:Y:S01]  /*1ec30*/  SEL R9, R62, R79, P0 ;  /* 0x0000004f3e097207 */ /* 0x000fe20000000000 */
[----:B------:R-:W-:Y:S01]  /*1ec40*/  STSM.16.M88.4 [R81], R36 ;  /* 0x0000002451007844 */ /* 0x000fe20000000200 */
[----:B------:R-:W-:Y:S02]  /*1ec50*/  SEL R11, R79, R62, P0 ;  /* 0x0000003e4f0b7207 */ /* 0x000fe40000000000 */
[----:B--2---:R-:W-:Y:S02]  /*1ec60*/  SEL R12, R44, R61, P0 ;  /* 0x0000003d2c0c7207 */ /* 0x004fe40000000000 */
[----:B------:R-:W-:Y:S01]  /*1ec70*/  SEL R14, R61, R44, P0 ;  /* 0x0000002c3d0e7207 */ /* 0x000fe20000000000 */
[----:B------:R2:W-:Y:S01]  /*1ec80*/  STSM.16.M88.4 [R77], R8 ;  /* 0x000000084d007844 */ /* 0x0005e20000000200 */
[----:B---3--:R-:W-:-:S02]  /*1ec90*/  SEL R13, R58, R55, P0 ;  /* 0x000000373a0d7207 */ /* 0x008fc40000000000 */
[----:B------:R-:W-:Y:S02]  /*1eca0*/  SEL R15, R55, R58, P0 ;  /* 0x0000003a370f7207 */ /* 0x000fe40000000000 */
[----:B-1----:R-:W-:Y:S02]  /*1ecb0*/  SEL R24, R52, R69, P0 ;  /* 0x0000004534187207 */ /* 0x002fe40000000000 */
[----:B------:R-:W-:Y:S01]  /*1ecc0*/  SEL R26, R69, R52, P0 ;  /* 0x00000034451a7207 */ /* 0x000fe20000000000 */
[----:B------:R1:W-:Y:S01]  /*1ecd0*/  STSM.16.M88.4 [R75], R12 ;  /* 0x0000000c4b007844 */ /* 0x0003e20000000200 */
[----:B------:R-:W-:Y:S02]  /*1ece0*/  SEL R25, R50, R51, P0 ;  /* 0x0000003332197207 */ /* 0x000fe40000000000 */
[----:B------:R-:W-:Y:S02]  /*1ecf0*/  SEL R27, R51, R50, P0 ;  /* 0x00000032331b7207 */ /* 0x000fe40000000000 */
[----:B0-----:R-:W-:-:S02]  /*1ed00*/  SEL R28, R60, R49, P0 ;  /* 0x000000313c1c7207 */ /* 0x001fc40000000000 */
[----:B------:R-:W-:Y:S01]  /*1ed10*/  SEL R30, R49, R60, P0 ;  /* 0x0000003c311e7207 */ /* 0x000fe20000000000 */
[----:B------:R-:W-:Y:S01]  /*1ed20*/  STSM.16.M88.4 [R73], R24 ;  /* 0x0000001849007844 */ /* 0x000fe20000000200 */
[----:B------:R-:W-:Y:S01]  /*1ed30*/  SEL R29, R46, R47, P0 ;  /* 0x0000002f2e1d7207 */ /* 0x000fe20000000000 */
[----:B--2---:R-:W-:Y:S01]  /*1ed40*/  IMAD.U32 R8, RZ, RZ, UR6 ;  /* 0x00000006ff087e24 */ /* 0x004fe2000f8e00ff */
[----:B------:R-:W-:Y:S01]  /*1ed50*/  SEL R31, R47, R46, P0 ;  /* 0x0000002e2f1f7207 */ /* 0x000fe20000000000 */
[----:B------:R-:W-:Y:S01]  /*1ed60*/  IMAD.U32 R9, RZ, RZ, UR7 ;  /* 0x00000007ff097e24 */ /* 0x000fe2000f8e00ff */
[----:B------:R-:W-:Y:S01]  /*1ed70*/  SEL R65, R80, R57, P0 ;  /* 0x0000003950417207 */ /* 0x000fe20000000000 */
[----:B------:R-:W-:Y:S01]  /*1ed80*/  ULDC.64 UR6, c[0x0][0xc08] ;  /* 0x0003020000067ab9 */ /* 0x000fe20000000a00 */
[----:B------:R-:W-:Y:S01]  /*1ed90*/  SEL R67, R57, R80, P0 ;  /* 0x0000005039437207 */ /* 0x000fe20000000000 */
[----:B------:R-:W-:Y:S01]  /*1eda0*/  STSM.16.M88.4 [R71], R28 ;  /* 0x0000001c47007844 */ /* 0x000fe20000000200 */
[----:B-1----:R-:W-:-:S02]  /*1edb0*/  SEL R12, R64, R105, P0 ;  /* 0x00000069400c7207 */ /* 0x002fc40000000000 */
[----:B------:R-:W-:Y:S02]  /*1edc0*/  SEL R14, R105, R64, P0 ;  /* 0x00000040690e7207 */ /* 0x000fe40000000000 */
[----:B------:R-:W-:Y:S02]  /*1edd0*/  SEL R13, R19, R20, P0 ;  /* 0x00000014130d7207 */ /* 0x000fe40000000000 */
[----:B------:R-:W-:Y:S02]  /*1ede0*/  SEL R15, R20, R19, P0 ;  /* 0x00000013140f7207 */ /* 0x000fe40000000000 */
[----:B------:R-:W-:Y:S02]  /*1edf0*/  SEL R64, R66, R93, P0 ;  /* 0x0000005d42407207 */ /* 0x000fe40000000000 */
[----:B------:R-:W-:Y:S01]  /*1ee00*/  SEL R66, R93, R66, P0 ;  /* 0x000000425d427207 */ /* 0x000fe20000000000 */
[----:B------:R0:W-:Y:S04]  /*1ee10*/  STSM.16.M88.4 [R59], R12 ;  /* 0x0000000c3b007844 */ /* 0x0001e80000000200 */
[----:B------:R1:W-:Y:S01]  /*1ee20*/  STSM.16.M88.4 [R21], R64 ;  /* 0x0000004015007844 */ /* 0x0003e20000000200 */
[----:B------:R-:W-:Y:S06]  /*1ee30*/  BAR.SYNC.DEFER_BLOCKING 0x1, 0x100 ;  /* 0x0044000000007b1d */ /* 0x000fec0000010000 */
[----:B------:R-:W2:Y:S01]  /*1ee40*/  @P2 LDG.E R0, desc[UR46][R8.64] ;  /* 0x0000002e08002981 */ /* 0x000ea2000c1e1900 */
[----:B------:R-:W-:Y:S01]  /*1ee50*/  UISETP.NE.U32.AND UP1, UPT, UR6, URZ, UPT ;  /* 0x0000003f0600728c */ /* 0x000fe2000bf25070 */
[----:B------:R-:W-:-:S03]  /*1ee60*/  ISETP.NE.AND P1, PT, R17, 0x1, PT ;  /* 0x000000011100780c */ /* 0x000fc60003f25270 */
[----:B------:R-:W-:-:S06]  /*1ee70*/  UISETP.NE.AND.EX UP1, UPT, UR7, URZ, UPT, UP1 ;  /* 0x0000003f0700728c */ /* 0x000fcc000bf25310 */
[----:B------:R-:W-:-:S04]  /*1ee80*/  PLOP3.LUT P0, PT, PT, PT, UP1, 0x80, 0x0 ;  /* 0x000000000000781c */ /* 0x000fc80003f0f018 */
[----:B------:R-:W3:Y:S01]  /*1ee90*/  @P1 LDC R3, c[0x0][0xbec] ;  /* 0x0002fb00ff031b82 */ /* 0x000ee20000000800 */
[----:B------:R-:W-:Y:S02]  /*1eea0*/  @UP1 ULDC.64 UR6, c[0x0][0xc08] ;  /* 0x0003020000061ab9 */ /* 0x000fe40000000a00 */
[----:B------:R-:W-:-:S05]  /*1eeb0*/  @UP1 UIMAD.WIDE UR6, UR61, 0x4, UR6 ;  /* 0x000000043d0618a5 */ /* 0x000fca000f8e0206 */
[----:B------:R-:W4:Y:S01]  /*1eec0*/  @P1 LDC R10, c[0x0][0xbf0] ;  /* 0x0002fc00ff0a1b82 */ /* 0x000f220000000800 */
[----:B0-----:R-:W-:Y:S02]  /*1eed0*/  IMAD.U32 R12, RZ, RZ, UR6 ;  /* 0x00000006ff0c7e24 */ /* 0x001fe4000f8e00ff */
[----:B------:R-:W-:Y:S01]  /*1eee0*/  IMAD.U32 R13, RZ, RZ, UR7 ;  /* 0x00000007ff0d7e24 */ /* 0x000fe2000f8e00ff */
[----:B--2---:R-:W-:Y:S01]  /*1eef0*/  @P2 R2UR UR4, R0 ;  /* 0x00000000000422ca */ /* 0x004fe200000e0000 */
[----:B------:R-:W-:-:S06]  /*1ef00*/  IMAD.U32 R0, RZ, RZ, UR8 ;  /* 0x00000008ff007e24 */ /* 0x000fcc000f8e00ff */
[----:B------:R1:W5:Y:S01]  /*1ef10*/  @P0 LDG.E R0, desc[UR46][R12.64] ;  /* 0x0000002e0c000981 */ /* 0x000362000c1e1900 */
[----:B---34-:R-:W-:Y:S07]  /*1ef20*/  @P0 BRA `(.L_x_1593) ;  /* 0x0000000000100947 */ /* 0x018fee0003800000 */
[----:B------:R-:W-:Y:S05]  /*1ef30*/  @!P2 BRA `(.L_x_1593) ;  /* 0x00000000000ca947 */ /* 0x000fea0003800000 */
[----:B------:R-:W2:Y:S04]  /*1ef40*/  LDG.E R11, desc[UR46][R8.64] ;  /* 0x0000002e080b7981 */ /* 0x000ea8000c1e1900 */
[----:B-----5:R-:W2:Y:S02]  /*1ef50*/  LDG.E R0, desc[UR46][R8.64+0x4] ;  /* 0x0000042e08007981 */ /* 0x020ea4000c1e1900 */
[----:B--2---:R-:W-:-:S07]  /*1ef60*/  IMAD.IADD R0, R0, 0x1, -R11 ;  /* 0x0000000100007824 */ /* 0x004fce00078e0a0b */
.L_x_1593:
[----:B-1----:R-:W-:Y:S01]  /*1ef70*/  VIADD R12, R22, UR45 ;  /* 0x0000002d160c7c36 */ /* 0x002fe20008000000 */
[----:B------:R-:W-:Y:S01]  /*1ef80*/  USHF.R.S32.HI UR16, URZ, 0x1f, UR56 ;  /* 0x0000001f3f107899 */ /* 0x000fe20008011438 */
[----:B------:R-:W-:Y:S01]  /*1ef90*/  IMAD.SHL.U32 R65, R226, 0x8, RZ ;  /* 0x00000008e2417824 */ /* 0x000fe200078e00ff */
[----:B------:R-:W-:Y:S01]  /*1efa0*/  ULDC.64 UR12, c[0x0][0xb90] ;  /* 0x0002e400000c7ab9 */ /* 0x000fe20000000a00 */
[----:B------:R-:W-:Y:S01]  /*1efb0*/  @P1 IMAD.HI.U32 R3, R12, R3, RZ ;  /* 0x000000030c031227 */ /* 0x000fe200078e00ff */
[----:B------:R-:W-:Y:S01]  /*1efc0*/  USHF.R.S32.HI UR15, URZ, 0x1f, UR61 ;  /* 0x0000001f3f0f7899 */ /* 0x000fe2000801143d */
[----:B------:R-:W0:Y:S01]  /*1efd0*/  @P1 LDC R61, c[0x0][0xbf0] ;  /* 0x0002fc00ff3d1b82 */ /* 0x000e220000000800 */
[----:B------:R-:W-:Y:S01]  /*1efe0*/  USHF.R.S32.HI UR7, URZ, 0x1f, UR4 ;  /* 0x0000001f3f077899 */ /* 0x000fe20008011404 */
[----:B------:R-:W-:Y:S01]  /*1eff0*/  IMAD.MOV.U32 R8, RZ, RZ, R12 ;  /* 0x000000ffff087224 */ /* 0x000fe200078e000c */
[----:B------:R-:W-:Y:S01]  /*1f000*/  UIMAD UR10, UR16, UR12, URZ ;  /* 0x0000000c100a72a4 */ /* 0x000fe2000f8e023f */
[----:B------:R-:W-:Y:S01]  /*1f010*/  @P1 SHF.R.U32.HI R8, RZ, R10, R3 ;  /* 0x0000000aff081219 */ /* 0x000fe20000011603 */
[----:B------:R-:W-:Y:S01]  /*1f020*/  UMOV UR6, UR4 ;  /* 0x0000000400067c82 */ /* 0x000fe20008000000 */
[----:B------:R-:W-:Y:S01]  /*1f030*/  USEL UR15, UR15, URZ, !UP0 ;  /* 0x0000003f0f0f7287 */ /* 0x000fe2000c000000 */
[----:B------:R-:W-:Y:S01]  /*1f040*/  IMAD R9, R224, 0x40, R65 ;  /* 0x00000040e0097824 */ /* 0x000fe200078e0241 */
[----:B------:R-:W-:Y:S01]  /*1f050*/  UIMAD.WIDE.U32 UR8, UR56, UR12, UR6 ;  /* 0x0000000c380872a5 */ /* 0x000fe2000f8e0006 */
[----:B------:R-:W-:Y:S01]  /*1f060*/  IMAD.MOV R10, RZ, RZ, -R8 ;  /* 0x000000ffff0a7224 */ /* 0x000fe200078e0a08 */
[----:B------:R-:W-:Y:S01]  /*1f070*/  UIMAD UR10, UR56, UR13, UR10 ;  /* 0x0000000d380a72a4 */ /* 0x000fe2000f8e020a */
[----:B------:R-:W-:Y:S01]  /*1f080*/  IMAD.WIDE R6, R9, 0x2, R6 ;  /* 0x0000000209067825 */ /* 0x000fe200078e0206 */
[----:B------:R-:W-:Y:S01]  /*1f090*/  USEL UR14, UR61, URZ, !UP0 ;  /* 0x0000003f3d0e7287 */ /* 0x000fe2000c000000 */
[----:B------:R-:W-:Y:S01]  /*1f0a0*/  ULDC.64 UR12, c[0x0][0xb98] ;  /* 0x0002e600000c7ab9 */ /* 0x000fe20000000a00 */
[----:B------:R-:W-:Y:S01]  /*1f0b0*/  UIADD3 UR9, UR9, UR10, URZ ;  /* 0x0000000a09097290 */ /* 0x000fe2000fffe03f */
[----:B------:R-:W-:Y:S01]  /*1f0c0*/  IMAD R3, R17, R10, R12 ;  /* 0x0000000a11037224 */ /* 0x000fe200078e020c */
[----:B------:R-:W-:Y:S01]  /*1f0d0*/  UIMAD UR6, UR15, UR12, URZ ;  /* 0x0000000c0f0672a4 */ /* 0x000fe2000f8e023f */
[----:B------:R-:W-:Y:S01]  /*1f0e0*/  SHF.R.S32.HI R10, RZ, 0x1f, R8 ;  /* 0x0000001fff0a7819 */ /* 0x000fe20000011408 */
[----:B------:R-:W-:Y:S01]  /*1f0f0*/  UIMAD.WIDE.U32 UR8, UR14, UR12, UR8 ;  /* 0x0000000c0e0872a5 */ /* 0x000fe2000f8e0008 */
[----:B------:R-:W-:Y:S01]  /*1f100*/  IADD3 R13, P2, R6, 0x2000, RZ ;  /* 0x00002000060d7810 */ /* 0x000fe20007f5e0ff */
[----:B------:R-:W-:Y:S01]  /*1f110*/  UIMAD UR6, UR14, UR13, UR6 ;  /* 0x0000000d0e0672a4 */ /* 0x000fe2000f8e0206 */
[----:B------:R-:W-:Y:S01]  /*1f120*/  SHF.R.S32.HI R9, RZ, 0x1f, R3 ;  /* 0x0000001fff097819 */ /* 0x000fe20000011403 */
[----:B------:R-:W-:Y:S01]  /*1f130*/  ULDC.64 UR10, c[0x0][0xb88] ;  /* 0x0002e200000a7ab9 */ /* 0x000fe20000000a00 */
[----:B------:R-:W-:Y:S01]  /*1f140*/  VIADD R18, R234, UR45 ;  /* 0x0000002dea127c36 */ /* 0x000fe20008000000 */
[----:B------:R-:W-:Y:S01]  /*1f150*/  IADD3 R8, P0, R8, UR8, RZ ;  /* 0x0000000808087c10 */ /* 0x000fe2000ff1e0ff */
[----:B-----5:R-:W-:Y:S01]  /*1f160*/  IMAD R63, R0, R17, RZ ;  /* 0x00000011003f7224 */ /* 0x020fe200078e02ff */
[C---:B------:R-:W-:Y:S01]  /*1f170*/  IADD3 R25, P4, R6.reuse, 0x1000, RZ ;  /* 0x0000100006197810 */ /* 0x040fe20007f9e0ff */
[----:B------:R-:W-:Y:S01]  /*1f180*/  IMAD.U32 R11, RZ, RZ, UR6 ;  /* 0x00000006ff0b7e24 */ /* 0x000fe2000f8e00ff */
[----:B------:R-:W-:Y:S01]  /*1f190*/  IADD3 R45, P5, R6, 0x4000, RZ ;  /* 0x00004000062d7810 */ /* 0x000fe20007fbe0ff */
[----:B------:R-:W-:Y:S01]  /*1f1a0*/  IMAD R12, R9, UR10, RZ ;  /* 0x0000000a090c7c24 */ /* 0x000fe2000f8e02ff */
[----:B------:R-:W-:Y:S01]  /*1f1b0*/  LOP3.LUT R24, R25, 0x380, RZ, 0xc0, !PT ;  /* 0x0000038019187812 */ /* 0x000fe200078ec0ff */
[----:B------:R-:W-:Y:S01]  /*1f1c0*/  VIADD R0, R18, 0x8 ;  /* 0x0000000812007836 */ /* 0x000fe20000000000 */
[----:B------:R-:W-:Y:S01]  /*1f1d0*/  IADD3.X R9, R10, UR9, R11, P0, !PT ;  /* 0x000000090a097c10 */ /* 0x000fe200087fe40b */
[----:B------:R-:W-:Y:S01]  /*1f1e0*/  IMAD R11, R3, UR11, R12 ;  /* 0x0000000b030b7c24 */ /* 0x000fe2000f8e020c */
[----:B------:R-:W-:Y:S01]  /*1f1f0*/  ULDC.64 UR8, c[0x0][0xb50] ;  /* 0x0002d40000087ab9 */ /* 0x000fe20000000a00 */
[----:B------:R-:W-:Y:S01]  /*1f200*/  LOP3.LUT R12, R13, 0x380, RZ, 0xc0, !PT ;  /* 0x000003800d0c7812 */ /* 0x000fe200078ec0ff */
[----:B------:R-:W-:Y:S01]  /*1f210*/  IMAD.WIDE.U32 R8, R3, UR10, R8 ;  /* 0x0000000a03087c25 */ /* 0x000fe2000f8e0008 */
[----:B------:R-:W-:Y:S01]  /*1f220*/  SHF.R.U64 R24, R24, 0x3, RZ ;  /* 0x0000000318187819 */ /* 0x000fe200000012ff */
[----:B------:R-:W-:Y:S01]  /*1f230*/  ULDC.64 UR10, c[0x0][0xaa0] ;  /* 0x0002a800000a7ab9 */ /* 0x000fe20000000a00 */
[----:B------:R-:W-:Y:S01]  /*1f240*/  SHF.R.U64 R12, R12, 0x3, RZ ;  /* 0x000000030c0c7819 */ /* 0x000fe200000012ff */
[----:B------:R-:W-:Y:S01]  /*1f250*/  IMAD.IADD R3, R9, 0x1, R11 ;  /* 0x0000000109037824 */ /* 0x000fe200078e020b */
[----:B------:R-:W-:-:S02]  /*1f260*/  LEA R10, P0, R8, UR8, 0x2 ;  /* 0x00000008080a7c11 */ /* 0x000fc4000f8010ff */
[----:B------:R-:W-:Y:S01]  /*1f270*/  LOP3.LUT R12, R12, R13, RZ, 0x3c, !PT ;  /* 0x0000000d0c0c7212 */ /* 0x000fe200078e3cff */
[----:B------:R-:W-:Y:S01]  /*1f280*/  IMAD.X R13, RZ, RZ, R7, P2 ;  /* 0x000000ffff0d7224 */ /* 0x000fe200010e0607 */
[----:B------:R-:W-:Y:S01]  /*1f290*/  LEA.HI.X R14, R8, UR9, R3, 0x2, P0 ;  /* 0x00000009080e7c11 */ /* 0x000fe200080f1403 */
[----:B------:R-:W-:Y:S01]  /*1f2a0*/  SHFL.IDX PT, R20, R10, RZ, 0x1c1f ;  /* 0x001c1fff0a147589 */ /* 0x000fe200000e0000 */
[C---:B------:R-:W-:Y:S02]  /*1f2b0*/  IADD3 R41, P0, R6.reuse, 0x5000, RZ ;  /* 0x0000500006297810 */ /* 0x040fe40007f1e0ff */
[C---:B------:R-:W-:Y:S01]  /*1f2c0*/  IADD3 R29, P2, R6.reuse, 0x7000, RZ ;  /* 0x00007000061d7810 */ /* 0x040fe20007f5e0ff */
[----:B------:R-:W1:Y:S01]  /*1f2d0*/  SHFL.IDX PT, R21, R14, RZ, 0x1c1f ;  /* 0x001c1fff0e157589 */ /* 0x000e6200000e0000 */
[----:B------:R-:W-:Y:S02]  /*1f2e0*/  LOP3.LUT R40, R41, 0x380, RZ, 0xc0, !PT ;  /* 0x0000038029287812 */ /* 0x000fe400078ec0ff */
[----:B------:R-:W-:-:S02]  /*1f2f0*/  IADD3 R9, P3, R6, 0x3000, RZ ;  /* 0x0000300006097810 */ /* 0x000fc40007f7e0ff */
[----:B------:R-:W-:Y:S01]  /*1f300*/  LOP3.LUT R24, R24, R25, RZ, 0x3c, !PT ;  /* 0x0000001918187212 */ /* 0x000fe200078e3cff */
[--C-:B------:R-:W-:Y:S01]  /*1f310*/  IMAD.X R25, RZ, RZ, R7.reuse, P4 ;  /* 0x000000ffff197224 */ /* 0x100fe200020e0607 */
[----:B------:R-:W-:Y:S01]  /*1f320*/  SHF.R.U64 R40, R40, 0x3, RZ ;  /* 0x0000000328287819 */ /* 0x000fe200000012ff */
[----:B------:R-:W-:Y:S01]  /*1f330*/  UIMAD UR8, UR7, UR10, URZ ;  /* 0x0000000a070872a4 */ /* 0x000fe2000f8e023f */
[----:B------:R-:W-:Y:S01]  /*1f340*/  LOP3.LUT R28, R29, 0x380, RZ, 0xc0, !PT ;  /* 0x000003801d1c7812 */ /* 0x000fe200078ec0ff */
[----:B------:R-:W-:Y:S01]  /*1f350*/  SHFL.IDX PT, R50, R10, 0x1, 0x1c1f ;  /* 0x003c1f000a327f89 */ /* 0x000fe200000e0000 */
[----:B------:R-:W-:Y:S02]  /*1f360*/  LOP3.LUT R8, R9, 0x380, RZ, 0xc0, !PT ;  /* 0x0000038009087812 */ /* 0x000fe400078ec0ff */
[----:B------:R-:W-:Y:S01]  /*1f370*/  LOP3.LUT R40, R40, R41, RZ, 0x3c, !PT ;  /* 0x0000002928287212 */ /* 0x000fe200078e3cff */
[----:B------:R-:W-:Y:S01]  /*1f380*/  IMAD.X R41, RZ, RZ, R7, P0 ;  /* 0x000000ffff297224 */ /* 0x000fe200000e0607 */
[----:B------:R-:W-:Y:S01]  /*1f390*/  SHF.R.U64 R28, R28, 0x3, RZ ;  /* 0x000000031c1c7819 */ /* 0x000fe200000012ff */
[----:B------:R-:W2:Y:S01]  /*1f3a0*/  SHFL.IDX PT, R51, R14, 0x1, 0x1c1f ;  /* 0x003c1f000e337f89 */ /* 0x000ea200000e0000 */
[----:B------:R-:W-:-:S02]  /*1f3b0*/  LOP3.LUT P0, RZ, R233, 0x3, RZ, 0xc0, !PT ;  /* 0x00000003e9ff7812 */ /* 0x000fc4000780c0ff */
[----:B------:R-:W-:Y:S02]  /*1f3c0*/  SHF.R.U64 R8, R8, 0x3, RZ ;  /* 0x0000000308087819 */ /* 0x000fe400000012ff */
[----:B------:R-:W-:Y:S01]  /*1f3d0*/  LOP3.LUT R28, R28, R29, RZ, 0x3c, !PT ;  /* 0x0000001d1c1c7212 */ /* 0x000fe200078e3cff */
[--C-:B------:R-:W-:Y:S01]  /*1f3e0*/  IMAD.X R29, RZ, RZ, R7.reuse, P2 ;  /* 0x000000ffff1d7224 */ /* 0x100fe200010e0607 */
[----:B------:R-:W-:Y:S02]  /*1f3f0*/  ISETP.GE.OR P2, PT, R18, R63, P0 ;  /* 0x0000003f1200720c */ /* 0x000fe40000746670 */
[----:B------:R-:W-:Y:S01]  /*1f400*/  LOP3.LUT R8, R8, R9, RZ, 0x3c, !PT ;  /* 0x0000000908087212 */ /* 0x000fe200078e3cff */
[----:B------:R-:W-:Y:S01]  /*1f410*/  IMAD.X R9, RZ, RZ, R7, P3 ;  /* 0x000000ffff097224 */ /* 0x000fe200018e0607 */
[C---:B------:R-:W-:Y:S02]  /*1f420*/  IADD3 R57, P3, R6.reuse, 0x8000, RZ ;  /* 0x0000800006397810 */ /* 0x040fe40007f7e0ff */
[----:B------:R-:W-:-:S02]  /*1f430*/  IADD3 R37, P4, R6, 0x6000, RZ ;  /* 0x0000600006257810 */ /* 0x000fc40007f9e0ff */
[----:B------:R-:W-:Y:S02]  /*1f440*/  LOP3.LUT R56, R57, 0x380, RZ, 0xc0, !PT ;  /* 0x0000038039387812 */ /* 0x000fe400078ec0ff */
[----:B------:R-:W-:Y:S02]  /*1f450*/  ISETP.GE.OR P0, PT, R0, R63, P0 ;  /* 0x0000003f0000720c */ /* 0x000fe40000706670 */
[----:B------:R-:W-:Y:S01]  /*1f460*/  SHF.R.U64 R56, R56, 0x3, RZ ;  /* 0x0000000338387819 */ /* 0x000fe200000012ff */
[----:B-1----:R1:W-:Y:S01]  /*1f470*/  @!P2 ST.E desc[UR46][R20.64], R4 ;  /* 0x000000041400a985 */ /* 0x0023e2000c10192e */
[----:B------:R-:W-:Y:S02]  /*1f480*/  LOP3.LUT R44, R45, 0x380, RZ, 0xc0, !PT ;  /* 0x000003802d2c7812 */ /* 0x000fe400078ec0ff */
[----:B------:R-:W-:Y:S01]  /*1f490*/  LOP3.LUT R56, R56, R57, RZ, 0x3c, !PT ;  /* 0x0000003938387212 */ /* 0x000fe200078e3cff */
[----:B------:R-:W-:Y:S01]  /*1f4a0*/  IMAD.X R57, RZ, RZ, R7, P3 ;  /* 0x000000ffff397224 */ /* 0x000fe200018e0607 */
[----:B------:R-:W-:Y:S01]  /*1f4b0*/  IADD3 R3, P3, R6, 0xb000, RZ ;  /* 0x0000b00006037810 */ /* 0x000fe20007f7e0ff */
[----:B------:R-:W-:Y:S01]  /*1f4c0*/  UIMAD.WIDE.U32 UR6, UR4, UR10, URZ ;  /* 0x0000000a040672a5 */ /* 0x000fe2000f8e003f */
[----:B------:R-:W-:-:S02]  /*1f4d0*/  LOP3.LUT R36, R37, 0x380, RZ, 0xc0, !PT ;  /* 0x0000038025247812 */ /* 0x000fc400078ec0ff */
[----:B------:R-:W-:Y:S01]  /*1f4e0*/  LOP3.LUT R0, R3, 0x380, RZ, 0xc0, !PT ;  /* 0x0000038003007812 */ /* 0x000fe200078ec0ff */
[----:B------:R-:W-:Y:S01]  /*1f4f0*/  UIMAD UR8, UR4, UR11, UR8 ;  /* 0x0000000b040872a4 */ /* 0x000fe2000f8e0208 */
[----:B------:R-:W-:Y:S01]  /*1f500*/  SHF.R.U64 R44, R44, 0x3, RZ ;  /* 0x000000032c2c7819 */ /* 0x000fe200000012ff */
[----:B-1----:R-:W1:Y:S01]  /*1f510*/  @P1 LDC R20, c[0x0][0xbec] ;  /* 0x0002fb00ff141b82 */ /* 0x002e620000000800 */
[----:B------:R-:W-:Y:S01]  /*1f520*/  SHF.R.U64 R0, R0, 0x3, RZ ;  /* 0x0000000300007819 */ /* 0x000fe200000012ff */
[----:B------:R-:W-:Y:S01]  /*1f530*/  ULDC.64 UR10, c[0x0][0xae8] ;  /* 0x0002ba00000a7ab9 */ /* 0x000fe20000000a00 */
[----:B------:R-:W-:Y:S01]  /*1f540*/  SHF.R.U64 R36, R36, 0x3, RZ ;  /* 0x0000000324247819 */ /* 0x000fe200000012ff */
[----:B------:R-:W-:Y:S01]  /*1f550*/  UIADD3 UR7, UR7, UR8, URZ ;  /* 0x0000000807077290 */ /* 0x000fe2000fffe03f */
[----:B------:R-:W-:Y:S01]  /*1f560*/  LOP3.LUT R18, R0, R3, RZ, 0x3c, !PT ;  /* 0x0000000300127212 */ /* 0x000fe200078e3cff */
[----:B------:R-:W-:Y:S01]  /*1f570*/  UIMAD UR4, UR16, UR10, URZ ;  /* 0x0000000a100472a4 */ /* 0x000fe2000f8e023f */
[----:B------:R-:W-:Y:S01]  /*1f580*/  IMAD R0, R226, 0x20, R224 ;  /* 0x00000020e2007824 */ /* 0x000fe200078e02e0 */
[----:B------:R-:W-:Y:S01]  /*1f590*/  LOP3.LUT R44, R44, R45, RZ, 0x3c, !PT ;  /* 0x0000002d2c2c7212 */ /* 0x000fe200078e3cff */
[--C-:B------:R-:W-:Y:S01]  /*1f5a0*/  IMAD.X R45, RZ, RZ, R7.reuse, P5 ;  /* 0x000000ffff2d7224 */ /* 0x100fe200028e0607 */
[----:B------:R-:W-:Y:S01]  /*1f5b0*/  LOP3.LUT R36, R36, R37, RZ, 0x3c, !PT ;  /* 0x0000002524247212 */ /* 0x000fe200078e3cff */
[--C-:B------:R-:W-:Y:S01]  /*1f5c0*/  IMAD.X R37, RZ, RZ, R7.reuse, P4 ;  /* 0x000000ffff257224 */ /* 0x100fe200020e0607 */
[----:B------:R-:W-:Y:S01]  /*1f5d0*/  UIMAD UR4, UR56, UR11, UR4 ;  /* 0x0000000b380472a4 */ /* 0x000fe2000f8e0204 */
[C---:B------:R-:W-:Y:S01]  /*1f5e0*/  IADD3 R53, P5, R6.reuse, 0x9000, RZ ;  /* 0x0000900006357810 */ /* 0x040fe20007fbe0ff */
[----:B------:R-:W-:Y:S01]  /*1f5f0*/  UIMAD.WIDE.U32 UR6, UR56, UR10, UR6 ;  /* 0x0000000a380672a5 */ /* 0x000fe2000f8e0006 */
[----:B------:R-:W-:Y:S01]  /*1f600*/  IADD3 R49, P4, R6, 0xa000, RZ ;  /* 0x0000a00006317810 */ /* 0x000fe20007f9e0ff */
[----:B------:R-:W-:Y:S01]  /*1f610*/  VIADD R21, R0, UR45 ;  /* 0x0000002d00157c36 */ /* 0x000fe20008000000 */
[----:B------:R-:W-:Y:S01]  /*1f620*/  LOP3.LUT R11, R6, 0x380, RZ, 0xc0, !PT ;  /* 0x00000380060b7812 */ /* 0x000fe200078ec0ff */
[----:B------:R-:W-:Y:S01]  /*1f630*/  ULDC.64 UR8, c[0x0][0xaf0] ;  /* 0x0002bc0000087ab9 */ /* 0x000fe20000000a00 */
[----:B------:R-:W-:Y:S01]  /*1f640*/  UIADD3 UR7, UR7, UR4, URZ ;  /* 0x0000000407077290 */ /* 0x000fe2000fffe03f */
[----:B------:R-:W-:Y:S01]  /*1f650*/  LOP3.LUT R52, R53, 0x380, RZ, 0xc0, !PT ;  /* 0x0000038035347812 */ /* 0x000fe200078ec0ff */
[----:B------:R-:W-:Y:S01]  /*1f660*/  UIMAD UR4, UR15, UR8, URZ ;  /* 0x000000080f0472a4 */ /* 0x000fe2000f8e023f */
[----:B------:R-:W-:Y:S01]  /*1f670*/  LOP3.LUT R48, R49, 0x380, RZ, 0xc0, !PT ;  /* 0x0000038031307812 */ /* 0x000fe200078ec0ff */
[----:B------:R-:W-:Y:S01]  /*1f680*/  IMAD.X R19, RZ, RZ, R7, P3 ;  /* 0x000000ffff137224 */ /* 0x000fe200018e0607 */
[----:B------:R-:W-:Y:S01]  /*1f690*/  SHF.R.U64 R11, R11, 0x3, RZ ;  /* 0x000000030b0b7819 */ /* 0x000fe200000012ff */
[----:B-1----:R-:W-:Y:S01]  /*1f6a0*/  @P1 IMAD.HI.U32 R0, R21, R20, RZ ;  /* 0x0000001415001227 */ /* 0x002fe200078e00ff */
[----:B------:R-:W-:Y:S01]  /*1f6b0*/  SHF.R.U64 R52, R52, 0x3, RZ ;  /* 0x0000000334347819 */ /* 0x000fe200000012ff */
[----:B------:R-:W-:Y:S01]  /*1f6c0*/  UIMAD UR4, UR14, UR9, UR4 ;  /* 0x000000090e0472a4 */ /* 0x000fe2000f8e0204 */
[----:B------:R-:W-:Y:S01]  /*1f6d0*/  SHF.R.U64 R48, R48, 0x3, RZ ;  /* 0x0000000330307819 */ /* 0x000fe200000012ff */
[----:B------:R-:W-:Y:S01]  /*1f6e0*/  IMAD.MOV.U32 R3, RZ, RZ, R21 ;  /* 0x000000ffff037224 */ /* 0x000fe200078e0015 */
[----:B------:R-:W-:Y:S01]  /*1f6f0*/  LOP3.LUT R6, R11, R6, RZ, 0x3c, !PT ;  /* 0x000000060b067212 */ /* 0x000fe200078e3cff */
[----:B------:R-:W-:Y:S01]  /*1f700*/  UIMAD.WIDE.U32 UR6, UR14, UR8, UR6 ;  /* 0x000000080e0672a5 */ /* 0x000fe2000f8e0006 */
[----:B0-----:R-:W-:Y:S01]  /*1f710*/  @P1 SHF.R.U32.HI R3, RZ, R61, R0 ;  /* 0x0000003dff031219 */ /* 0x001fe20000011600 */
[----:B--2---:R0:W-:Y:S01]  /*1f720*/  @!P0 ST.E desc[UR46][R50.64], R5 ;  /* 0x0000000532008985 */ /* 0x0041e2000c10192e */
[----:B------:R-:W-:Y:S01]  /*1f730*/  LOP3.LUT R52, R52, R53, RZ, 0x3c, !PT ;  /* 0x0000003534347212 */ /* 0x000fe200078e3cff */
[----:B------:R-:W-:Y:S01]  /*1f740*/  UIADD3 UR4, UR7, UR4, URZ ;  /* 0x0000000407047290 */ /* 0x000fe2000fffe03f */
[----:B------:R-:W-:Y:S01]  /*1f750*/  LOP3.LUT R48, R48, R49, RZ, 0x3c, !PT ;  /* 0x0000003130307212 */ /* 0x000fe200078e3cff */
[--C-:B------:R-:W-:Y:S01]  /*1f760*/  IMAD.X R53, RZ, RZ, R7.reuse, P5 ;  /* 0x000000ffff357224 */ /* 0x100fe200028e0607 */
[----:B------:R-:W5:Y:S01]  /*1f770*/  LD.E.128 R32, desc[UR46][R6.64] ;  /* 0x0000002e06207980 */ /* 0x000f62000c101d00 */
[----:B------:R-:W-:Y:S01]  /*1f780*/  IMAD.X R49, RZ, RZ, R7, P4 ;  /* 0x000000ffff317224 */ /* 0x000fe200020e0607 */
[--C-:B------:R-:W-:Y:S01]  /*1f790*/  SHF.R.S32.HI R0, RZ, 0x1f, R3.reuse ;  /* 0x0000001fff007819 */ /* 0x100fe20000011403 */
[----:B------:R-:W-:Y:S01]  /*1f7a0*/  IMAD.MOV R20, RZ, RZ, -R3 ;  /* 0x000000ffff147224 */ /* 0x000fe200078e0a03 */
[----:B------:R-:W5:Y:S04]  /*1f7b0*/  LD.E.128 R24, desc[UR46][R24.64] ;  /* 0x0000002e18187980 */ /* 0x000f68000c101d00 */
[----:B------:R-:W5:Y:S04]  /*1f7c0*/  LD.E.128 R12, desc[UR46][R12.64] ;  /* 0x0000002e0c0c7980 */ /* 0x000f68000c101d00 */
[----:B0-----:R0:W5:Y:S01]  /*1f7d0*/  LD.E.128 R4, desc[UR46][R18.64] ;  /* 0x0000002e12047980 */ /* 0x001162000c101d00 */
[----:B------:R-:W-:-:S03]  /*1f7e0*/  IMAD R17, R17, R20, R21 ;  /* 0x0000001411117224 */ /* 0x000fc600078e0215 */
[----:B------:R-:W5:Y:S04]  /*1f7f0*/  LD.E.128 R8, desc[UR46][R8.64] ;  /* 0x0000002e08087980 */ /* 0x000f68000c101d00 */
[----:B------:R-:W5:Y:S01]  /*1f800*/  LD.E.128 R44, desc[UR46][R44.64] ;  /* 0x0000002e2c2c7980 */ /* 0x000f62000c101d00 */
[----:B0-----:R-:W-:Y:S02]  /*1f810*/  IMAD.U32 R18, RZ, RZ, UR6 ;  /* 0x00000006ff127e24 */ /* 0x001fe4000f8e00ff */
[----:B------:R-:W-:Y:S01]  /*1f820*/  IMAD.U32 R19, RZ, RZ, UR7 ;  /* 0x00000007ff137e24 */ /* 0x000fe2000f8e00ff */
[----:B------:R-:W-:Y:S01]  /*1f830*/  ULDC.64 UR6, c[0x0][0xae0] ;  /* 0x0002b80000067ab9 */ /* 0x000fe20000000a00 */
[----:B------:R-:W-:Y:S01]  /*1f840*/  IMAD.U32 R19, RZ, RZ, UR4 ;  /* 0x00000004ff137e24 */ /* 0x000fe2000f8e00ff */
[----:B------:R-:W5:Y:S01]  /*1f850*/  LD.E.128 R40, desc[UR46][R40.64] ;  /* 0x0000002e28287980 */ /* 0x000f62000c101d00 */
[----:B------:R-:W-:-:S02]  /*1f860*/  IMAD R0, R0, UR6, RZ ;  /* 0x0000000600007c24 */ /* 0x000fc4000f8e02ff */
[C---:B------:R-:W-:Y:S01]  /*1f870*/  IMAD.WIDE.U32 R18, R3.reuse, UR6, R18 ;  /* 0x0000000603127c25 */ /* 0x040fe2000f8e0012 */
[----:B------:R-:W5:Y:S03]  /*1f880*/  LD.E.128 R36, desc[UR46][R36.64] ;  /* 0x0000002e24247980 */ /* 0x000f66000c101d00 */
[----:B------:R-:W-:Y:S01]  /*1f890*/  IMAD R21, R3, UR7, R0 ;  /* 0x0000000703157c24 */ /* 0x000fe2000f8e0200 */
[----:B------:R-:W5:Y:S01]  /*1f8a0*/  LD.E.128 R28, desc[UR46][R28.64] ;  /* 0x0000002e1c1c7980 */ /* 0x000f62000c101d00 */
[----:B------:R-:W-:Y:S01]  /*1f8b0*/  SHF.R.S32.HI R3, RZ, 0x1f, R17 ;  /* 0x0000001fff037819 */ /* 0x000fe20000011411 */
[----:B------:R-:W-:Y:S02]  /*1f8c0*/  ULDC.64 UR6, c[0x0][0xad8] ;  /* 0x0002b60000067ab9 */ /* 0x000fe40000000a00 */
[----:B------:R-:W5:Y:S04]  /*1f8d0*/  LD.E.128 R56, desc[UR46][R56.64] ;  /* 0x0000002e38387980 */ /* 0x000f68000c101d00 */
[----:B------:R-:W5:Y:S04]  /*1f8e0*/  LD.E.128 R52, desc[UR46][R52.64] ;  /* 0x0000002e34347980 */ /* 0x000f68000c101d00 */
[----:B------:R-:W5:Y:S01]  /*1f8f0*/  LD.E.128 R48, desc[UR46][R48.64] ;  /* 0x0000002e30307980 */ /* 0x000f62000c101d00 */
        /* <DEDUP_REMOVED lines=8> */
[----:B------:R-:W-:Y:S01]  /*1f980*/  VIADD R62, R224, UR45 ;  /* 0x0000002de03e7c36 */ /* 0x000fe20008000000 */
[----:B------:R-:W-:Y:S01]  /*1f990*/  UIADD3 UR4, UR39, 0x33420, URZ ;  /* 0x0003342027047890 */ /* 0x000fe2000fffe03f */
[C---:B------:R-:W-:Y:S02]  /*1f9a0*/  IMAD R3, R17.reuse, UR7, R20 ;  /* 0x0000000711037c24 */ /* 0x040fe4000f8e0214 */
[----:B------:R-:W-:Y:S01]  /*1f9b0*/  IMAD.WIDE.U32 R18, R17, UR6, R18 ;  /* 0x0000000611127c25 */ /* 0x000fe2000f8e0012 */
[C---:B------:R-:W-:Y:S01]  /*1f9c0*/  ISETP.GE.AND P2, PT, R62.reuse, R63, PT ;  /* 0x0000003f3e00720c */ /* 0x040fe20003f46270 */
[----:B------:R-:W-:Y:S02]  /*1f9d0*/  ULDC.64 UR6, c[0x0][0xa80] ;  /* 0x0002a00000067ab9 */ /* 0x000fe40000000a00 */
[----:B------:R-:W-:Y:S01]  /*1f9e0*/  VIADD R0, R62, 0x20 ;  /* 0x000000203e007836 */ /* 0x000fe20000000000 */
[----:B------:R-:W-:Y:S01]  /*1f9f0*/  LEA R17, P3, R18, UR6, 0x1 ;  /* 0x0000000612117c11 */ /* 0x000fe2000f8608ff */
[----:B------:R-:W-:Y:S01]  /*1fa00*/  IMAD.IADD R3, R19, 0x1, R3 ;  /* 0x0000000113037824 */ /* 0x000fe200078e0203 */
[----:B------:R-:W-:-:S02]  /*1fa10*/  UPRMT UR4, URZ, 0x654, UR4 ;  /* 0x000006543f047896 */ /* 0x000fc40008000004 */
[-C--:B------:R-:W-:Y:S01]  /*1fa20*/  ISETP.GE.AND P1, PT, R0, R63.reuse, PT ;  /* 0x0000003f0000720c */ /* 0x080fe20003f26270 */
[----:B------:R-:W-:Y:S01]  /*1fa30*/  VIADD R0, R62, 0x40 ;  /* 0x000000403e007836 */ /* 0x000fe20000000000 */
[----:B------:R-:W-:Y:S01]  /*1fa40*/  LEA.HI.X R3, R18, UR7, R3, 0x1, P3 ;  /* 0x0000000712037c11 */ /* 0x000fe200098f0c03 */
[C---:B------:R-:W-:Y:S02]  /*1fa50*/  VIADD R67, R65.reuse, 0x80 ;  /* 0x0000008041437836 */ /* 0x040fe40000000000 */
[----:B------:R-:W-:Y:S01]  /*1fa60*/  VIADD R69, R65, 0x40 ;  /* 0x0000004041457836 */ /* 0x000fe20000000000 */
[----:B------:R-:W-:Y:S01]  /*1fa70*/  ISETP.GE.AND P0, PT, R0, R63, PT ;  /* 0x0000003f0000720c */ /* 0x000fe20003f06270 */
[----:B0-----:R0:W1:Y:S01]  /*1fa80*/  SHFL.IDX PT, R60, R17, RZ, 0x181f ;  /* 0x00181fff113c7589 */ /* 0x00106200000e0000 */
[----:B------:R-:W-:Y:S01]  /*1fa90*/  SYNCS.ARRIVE.TRANS64.RED.A1T0 RZ, [UR4], RZ ;  /* 0x000000ffffff79a7 */ /* 0x000fe20008100404 */
[----:B------:R-:W-:Y:S02]  /*1faa0*/  BSSY B1, `(.L_x_1594) ;  /* 0x0000013000017945 */ /* 0x000fe40003800000 */
[----:B------:R0:W2:Y:S01]  /*1fab0*/  SHFL.IDX PT, R0, R3, RZ, 0x181f ;  /* 0x00181fff03007589 */ /* 0x0000a200000e0000 */
[----:B------:R-:W-:-:S02]  /*1fac0*/  SHF.R.S32.HI R64, RZ, 0x1f, R65 ;  /* 0x0000001fff407819 */ /* 0x000fc40000011441 */
[----:B------:R-:W-:Y:S02]  /*1fad0*/  SHF.R.S32.HI R66, RZ, 0x1f, R67 ;  /* 0x0000001fff427819 */ /* 0x000fe40000011443 */
[----:B------:R-:W-:Y:S01]  /*1fae0*/  SHF.R.S32.HI R68, RZ, 0x1f, R69 ;  /* 0x0000001fff447819 */ /* 0x000fe20000011445 */
[----:B------:R-:W-:Y:S06]  /*1faf0*/  @P2 BRA `(.L_x_1595) ;  /* 0x0000000000342947 */ /* 0x000fec0003800000 */
[----:B------:R-:W-:Y:S02]  /*1fb00*/  ULDC UR4, c[0x0][0xac8] ;  /* 0x0002b20000047ab9 */ /* 0x000fe40000000800 */
[----:B------:R-:W-:Y:S02]  /*1fb10*/  ISETP.GE.AND P4, PT, R65, UR4, PT ;  /* 0x0000000441007c0c */ /* 0x000fe4000bf86270 */
[----:B------:R-:W-:Y:S02]  /*1fb20*/  ISETP.GE.AND P3, PT, R69, UR4, PT ;  /* 0x0000000445007c0c */ /* 0x000fe4000bf66270 */
[----:B------:R-:W-:-:S09]  /*1fb30*/  ISETP.GE.AND P2, PT, R67, UR4, PT ;  /* 0x0000000443007c0c */ /* 0x000fd2000bf46270 */
[----:B-1----:R-:W-:-:S04]  /*1fb40*/  @!P4 LEA R18, P5, R65, R60, 0x1 ;  /* 0x0000003c4112c211 */ /* 0x002fc800078a08ff */
[----:B--2---:R-:W-:Y:S02]  /*1fb50*/  @!P4 LEA.HI.X R19, R65, R0, R64, 0x1, P5 ;  /* 0x000000004113c211 */ /* 0x004fe400028f0c40 */
[----:B------:R-:W-:-:S03]  /*1fb60*/  @!P3 LEA R20, P5, R69, R60, 0x1 ;  /* 0x0000003c4514b211 */ /* 0x000fc600078a08ff */
[----:B-----5:R3:W-:Y:S01]  /*1fb70*/  @!P4 ST.E.128 desc[UR46][R18.64], R32 ;  /* 0x000000201200c985 */ /* 0x0207e2000c101d2e */
[----:B------:R-:W-:Y:S02]  /*1fb80*/  @!P3 LEA.HI.X R21, R69, R0, R68, 0x1, P5 ;  /* 0x000000004515b211 */ /* 0x000fe400028f0c44 */
[----:B------:R-:W-:-:S03]  /*1fb90*/  @!P2 LEA R60, P5, R67, R60, 0x1 ;  /* 0x0000003c433ca211 */ /* 0x000fc600078a08ff */
[----:B------:R3:W-:Y:S01]  /*1fba0*/  @!P3 ST.E.128 desc[UR46][R20.64], R44 ;  /* 0x0000002c1400b985 */ /* 0x0007e2000c101d2e */
[----:B------:R-:W-:-:S05]  /*1fbb0*/  @!P2 LEA.HI.X R61, R67, R0, R66, 0x1, P5 ;  /* 0x00000000433da211 */ /* 0x000fca00028f0c42 */
[----:B------:R3:W-:Y:S04]  /*1fbc0*/  @!P2 ST.E.128 desc[UR46][R60.64], R56 ;  /* 0x000000383c00a985 */ /* 0x0007e8000c101d2e */
.L_x_1595:
[----:B------:R-:W-:Y:S05]  /*1fbd0*/  BSYNC B1 ;  /* 0x0000000000017941 */ /* 0x000fea0003800000 */
.L_x_1594:
        /* <DEDUP_REMOVED lines=9> */
[----:B------:R-:W-:Y:S02]  /*1fc70*/  @!P2 LEA R20, P4, R69, R32, 0x1 ;  /* 0x000000204514a211 */ /* 0x000fe400078808ff */
[----:B----4-:R-:W-:Y:S02]  /*1fc80*/  @!P3 LEA.HI.X R19, R65, R0, R64, 0x1, P5 ;  /* 0x000000004113b211 */ /* 0x010fe400028f0c40 */
[----:B------:R-:W-:Y:S02]  /*1fc90*/  @!P1 LEA R32, P5, R67, R32, 0x1 ;  /* 0x0000002043209211 */ /* 0x000fe400078a08ff */
[-C--:B------:R-:W-:Y:S01]  /*1fca0*/  @!P2 LEA.HI.X R21, R69, R0.reuse, R68, 0x1, P4 ;  /* 0x000000004515a211 */ /* 0x080fe200020f0c44 */
[----:B------:R3:W-:Y:S01]  /*1fcb0*/  @!P3 ST.E.128 desc[UR46][R18.64], R24 ;  /* 0x000000181200b985 */ /* 0x0007e2000c101d2e */
[----:B------:R-:W-:-:S03]  /*1fcc0*/  @!P1 LEA.HI.X R33, R67, R0, R66, 0x1, P5 ;  /* 0x0000000043219211 */ /* 0x000fc600028f0c42 */
[----:B------:R3:W-:Y:S04]  /*1fcd0*/  @!P2 ST.E.128 desc[UR46][R20.64], R40 ;  /* 0x000000281400a985 */ /* 0x0007e8000c101d2e */
[----:B------:R3:W-:Y:S02]  /*1fce0*/  @!P1 ST.E.128 desc[UR46][R32.64], R52 ;  /* 0x0000003420009985 */ /* 0x0007e4000c101d2e */
.L_x_1597:
[----:B------:R-:W-:Y:S05]  /*1fcf0*/  BSYNC B1 ;  /* 0x0000000000017941 */ /* 0x000fea0003800000 */
.L_x_1596:
        /* <DEDUP_REMOVED lines=9> */
[-C--:B------:R-:W-:Y:S02]  /*1fd90*/  @!P4 LEA R20, P1, R69, R24.reuse, 0x1 ;  /* 0x000000184514c211 */ /* 0x080fe400078208ff */
[----:B------:R-:W-:Y:S02]  /*1fda0*/  @!P5 LEA R24, P2, R67, R24, 0x1 ;  /* 0x000000184318d211 */ /* 0x000fe400078408ff */
[-C--:B0-----:R-:W-:Y:S02]  /*1fdb0*/  @!P3 LEA.HI.X R19, R65, R0.reuse, R64, 0x1, P0 ;  /* 0x000000004113b211 */ /* 0x081fe400000f0c40 */
[-C--:B------:R-:W-:Y:S02]  /*1fdc0*/  @!P4 LEA.HI.X R21, R69, R0.reuse, R68, 0x1, P1 ;  /* 0x000000004515c211 */ /* 0x080fe400008f0c44 */
[----:B------:R-:W-:Y:S01]  /*1fdd0*/  @!P5 LEA.HI.X R25, R67, R0, R66, 0x1, P2 ;  /* 0x000000004319d211 */ /* 0x000fe200010f0c42 */
[----:B------:R0:W-:Y:S04]  /*1fde0*/  @!P3 ST.E.128 desc[UR46][R18.64], R12 ;  /* 0x0000000c1200b985 */ /* 0x0001e8000c101d2e */
[----:B------:R0:W-:Y:S04]  /*1fdf0*/  @!P4 ST.E.128 desc[UR46][R20.64], R36 ;  /* 0x000000241400c985 */ /* 0x0001e8000c101d2e */
[----:B------:R0:W-:Y:S02]  /*1fe00*/  @!P5 ST.E.128 desc[UR46][R24.64], R48 ;  /* 0x000000301800d985 */ /* 0x0001e4000c101d2e */
.L_x_1599:
[----:B------:R-:W-:Y:S05]  /*1fe10*/  BSYNC B1 ;  /* 0x0000000000017941 */ /* 0x000fea0003800000 */
.L_x_1598:
[----:B0-----:R-:W-:Y:S01]  /*1fe20*/  VIADD R0, R62, 0x60 ;  /* 0x000000603e007836 */ /* 0x001fe20000000000 */
[----:B--2-4-:R-:W0:Y:S04]  /*1fe30*/  SHFL.IDX PT, R3, R3, 0x3, 0x181f ;  /* 0x00781f0003037f89 */ /* 0x014e2800000e0000 */
[----:B------:R-:W-:Y:S01]  /*1fe40*/  ISETP.GE.AND P0, PT, R0, R63, PT ;  /* 0x0000003f0000720c */ /* 0x000fe20003f06270 */
[----:B------:R-:W2:-:S12]  /*1fe50*/  SHFL.IDX PT, R17, R17, 0x3, 0x181f ;  /* 0x00781f0011117f89 */ /* 0x000e9800000e0000 */
[----:B------:R-:W-:Y:S05]  /*1fe60*/  @P0 BRA `(.L_x_1600) ;  /* 0x0000000c00740947 */ /* 0x000fea0003800000 */
[----:B------:R-:W-:Y:S02]  /*1fe70*/  ULDC UR4, c[0x0][0xac8] ;  /* 0x0002b20000047ab9 */ /* 0x000fe40000000800 */
[----:B------:R-:W-:Y:S02]  /*1fe80*/  ISETP.GE.AND P2, PT, R65, UR4, PT ;  /* 0x0000000441007c0c */ /* 0x000fe4000bf46270 */
[----:B------:R-:W-:-:S11]  /*1fe90*/  ISETP.GE.AND P3, PT, R69, UR4, PT ;  /* 0x0000000445007c0c */ /* 0x000fd6000bf66270 */
[-C--:B--2---:R-:W-:Y:S02]  /*1fea0*/  @!P2 LEA R12, P0, R65, R17.reuse, 0x1 ;  /* 0x00000011410ca211 */ /* 0x084fe400078008ff */
[----:B------:R-:W-:Y:S02]  /*1feb0*/  @!P3 LEA R14, P1, R69, R17, 0x1 ;  /* 0x00000011450eb211 */ /* 0x000fe400078208ff */
[-C--:B0-----:R-:W-:Y:S02]  /*1fec0*/  @!P2 LEA.HI.X R13, R65, R3.reuse, R64, 0x1, P0 ;  /* 0x00000003410da211 */ /* 0x081fe400000f0c40 */
        /* <DEDUP_REMOVED lines=9> */
.L_x_1592:
        /* <DEDUP_REMOVED lines=32> */
.L_x_1601:
        /* <DEDUP_REMOVED lines=47> */
.L_x_1603:
[----:B------:R-:W-:Y:S05]  /*20450*/  BSYNC B1 ;  /* 0x0000000000017941 */ /* 0x000fea0003800000 */
.L_x_1602:
[----:B------:R-:W1:Y:S01]  /*20460*/  @P0 LDC R5, c[0x0][0xbf0] ;  /* 0x0002fc00ff050b82 */ /* 0x000e620000000800 */
[----:B------:R-:W-:Y:S01]  /*20470*/  ULDC.64 UR14, c[0x0][0xaa0] ;  /* 0x0002a800000e7ab9 */ /* 0x000fe20000000a00 */
[----:B0-----:R-:W-:Y:S01]  /*20480*/  IMAD R3, R226, 0x20, R224 ;  /* 0x00000020e2037824 */ /* 0x001fe200078e02e0 */
[----:B------:R-:W-:Y:S01]  /*20490*/  UIMAD UR10, UR11, UR14, URZ ;  /* 0x0000000e0b0a72a4 */ /* 0x000fe2000f8e023f */
[----:B------:R-:W-:Y:S01]  /*204a0*/  VIADD R13, R224, UR45 ;  /* 0x0000002de00d7c36 */ /* 0x000fe20008000000 */
[----:B------:R-:W-:Y:S01]  /*204b0*/  UIMAD.WIDE.U32 UR8, UR4, UR14, URZ ;  /* 0x0000000e040872a5 */ /* 0x000fe2000f8e003f */
[----:B------:R-:W-:Y:S01]  /*204c0*/  VIADD R8, R3, UR45 ;  /* 0x0000002d03087c36 */ /* 0x000fe20008000000 */
[----:B------:R-:W-:Y:S01]  /*204d0*/  UIMAD UR10, UR4, UR15, UR10 ;  /* 0x0000000f040a72a4 */ /* 0x000fe2000f8e020a */
[----:B------:R-:W-:Y:S02]  /*204e0*/  BSSY B1, `(.L_x_1604) ;  /* 0x000003f000017945 */ /* 0x000fe40003800000 */
[----:B------:R-:W-:Y:S01]  /*204f0*/  ULDC.64 UR14, c[0x0][0xae8] ;  /* 0x0002ba00000e7ab9 */ /* 0x000fe20000000a00 */
[----:B------:R-:W-:Y:S01]  /*20500*/  UIADD3 UR9, UR9, UR10, URZ ;  /* 0x0000000a09097290 */ /* 0x000fe2000fffe03f */
[----:B------:R-:W-:Y:S01]  /*20510*/  @P0 IMAD.HI.U32 R4, R8, R9, RZ ;  /* 0x0000000908040227 */ /* 0x000fe200078e00ff */
[----:B------:R-:W-:-:S02]  /*20520*/  UIMAD UR4, UR12, UR14, URZ ;  /* 0x0000000e0c0472a4 */ /* 0x000fc4000f8e023f */
[----:B------:R-:W-:Y:S01]  /*20530*/  UIMAD.WIDE.U32 UR8, UR56, UR14, UR8 ;  /* 0x0000000e380872a5 */ /* 0x000fe2000f8e0008 */
[----:B------:R-:W-:Y:S01]  /*20540*/  IMAD.MOV.U32 R3, RZ, RZ, R8 ;  /* 0x000000ffff037224 */ /* 0x000fe200078e0008 */
[----:B------:R-:W-:Y:S01]  /*20550*/  UIMAD UR4, UR56, UR15, UR4 ;  /* 0x0000000f380472a4 */ /* 0x000fe2000f8e0204 */
[----:B------:R-:W-:Y:S02]  /*20560*/  ULDC.64 UR10, c[0x0][0xaf0] ;  /* 0x0002bc00000a7ab9 */ /* 0x000fe40000000a00 */
[----:B------:R-:W-:Y:S02]  /*20570*/  UIMAD UR7, UR7, UR10, URZ ;  /* 0x0000000a070772a4 */ /* 0x000fe4000f8e023f */
[----:B------:R-:W-:Y:S01]  /*20580*/  UIADD3 UR9, UR9, UR4, URZ ;  /* 0x0000000409097290 */ /* 0x000fe2000fffe03f */
[----:B-1----:R-:W-:Y:S01]  /*20590*/  @P0 SHF.R.U32.HI R3, RZ, R5, R4 ;  /* 0x00000005ff030219 */ /* 0x002fe20000011604 */
[----:B------:R-:W-:Y:S02]  /*205a0*/  UIMAD UR4, UR6, UR11, UR7 ;  /* 0x0000000b060472a4 */ /* 0x000fe4000f8e0207 */
[----:B------:R-:W-:Y:S01]  /*205b0*/  UIMAD.WIDE.U32 UR6, UR6, UR10, UR8 ;  /* 0x0000000a060672a5 */ /* 0x000fe2000f8e0008 */
[--C-:B------:R-:W-:Y:S01]  /*205c0*/  SHF.R.S32.HI R4, RZ, 0x1f, R3.reuse ;  /* 0x0000001fff047819 */ /* 0x100fe20000011403 */
[----:B------:R-:W-:Y:S01]  /*205d0*/  IMAD.MOV R7, RZ, RZ, -R3 ;  /* 0x000000ffff077224 */ /* 0x000fe200078e0a03 */
[----:B------:R-:W-:Y:S01]  /*205e0*/  ULDC.64 UR8, c[0x0][0xae0] ;  /* 0x0002b80000087ab9 */ /* 0x000fe20000000a00 */
[----:B------:R-:W-:-:S02]  /*205f0*/  UIADD3 UR4, UR7, UR4, URZ ;  /* 0x0000000407047290 */ /* 0x000fc4000fffe03f */
[----:B------:R-:W-:Y:S02]  /*20600*/  IMAD R6, R4, UR8, RZ ;  /* 0x0000000804067c24 */ /* 0x000fe4000f8e02ff */
[----:B------:R-:W-:Y:S02]  /*20610*/  IMAD.U32 R5, RZ, RZ, UR7 ;  /* 0x00000007ff057e24 */ /* 0x000fe4000f8e00ff */
        /* <DEDUP_REMOVED lines=9> */
[----:B-----5:R-:W-:Y:S02]  /*206b0*/  IMAD R8, R0, R11, RZ ;  /* 0x0000000b00087224 */ /* 0x020fe400078e02ff */
[----:B------:R-:W-:Y:S02]  /*206c0*/  VIADD R3, R13, 0x40 ;  /* 0x000000400d037836 */ /* 0x000fe40000000000 */
[----:B------:R-:W-:Y:S01]  /*206d0*/  IMAD R9, R7, UR7, R6 ;  /* 0x0000000707097c24 */ /* 0x000fe2000f8e0206 */
[-C--:B------:R-:W-:Y:S01]  /*206e0*/  ISETP.GE.AND P2, PT, R13, R8.reuse, PT ;  /* 0x000000080d00720c */ /* 0x080fe20003f46270 */
[----:B------:R-:W-:Y:S01]  /*206f0*/  IMAD.WIDE.U32 R4, R7, UR6, R4 ;  /* 0x0000000607047c25 */ /* 0x000fe2000f8e0004 */
[----:B------:R-:W-:Y:S01]  /*20700*/  ISETP.GE.AND P0, PT, R3, R8, PT ;  /* 0x000000080300720c */ /* 0x000fe20003f06270 */
[----:B------:R-:W-:-:S02]  /*20710*/  ULDC.64 UR6, c[0x0][0xa80] ;  /* 0x0002a00000067ab9 */ /* 0x000fc40000000a00 */
[----:B------:R-:W-:Y:S01]  /*20720*/  IMAD.IADD R3, R5, 0x1, R9 ;  /* 0x0000000105037824 */ /* 0x000fe200078e0209 */
[----:B------:R-:W-:Y:S01]  /*20730*/  LEA R6, P3, R4, UR6, 0x1 ;  /* 0x0000000604067c11 */ /* 0x000fe2000f8608ff */
[----:B------:R-:W-:Y:S02]  /*20740*/  VIADD R0, R13, 0x20 ;  /* 0x000000200d007836 */ /* 0x000fe40000000000 */
[----:B------:R-:W-:Y:S01]  /*20750*/  IMAD.SHL.U32 R11, R226, 0x8, RZ ;  /* 0x00000008e20b7824 */ /* 0x000fe200078e00ff */
[----:B------:R-:W-:Y:S02]  /*20760*/  LEA.HI.X R7, R4, UR7, R3, 0x1, P3 ;  /* 0x0000000704077c11 */ /* 0x000fe400098f0c03 */
[----:B------:R-:W-:Y:S01]  /*20770*/  ISETP.GE.AND P1, PT, R0, R8, PT ;  /* 0x000000080000720c */ /* 0x000fe20003f26270 */
[C---:B------:R-:W-:Y:S01]  /*20780*/  VIADD R9, R11.reuse, 0x80 ;  /* 0x000000800b097836 */ /* 0x040fe20000000000 */
[----:B------:R0:W1:Y:S01]  /*20790*/  SHFL.IDX PT, R4, R6, RZ, 0x181f ;  /* 0x00181fff06047589 */ /* 0x00006200000e0000 */
[----:B------:R-:W-:Y:S01]  /*207a0*/  VIADD R15, R11, 0x40 ;  /* 0x000000400b0f7836 */ /* 0x000fe20000000000 */
[----:B------:R-:W-:-:S02]  /*207b0*/  SHF.R.S32.HI R10, RZ, 0x1f, R11 ;  /* 0x0000001fff0a7819 */ /* 0x000fc4000001140b */
[----:B------:R0:W2:Y:S01]  /*207c0*/  SHFL.IDX PT, R0, R7, RZ, 0x181f ;  /* 0x00181fff07007589 */ /* 0x0000a200000e0000 */
        /* <DEDUP_REMOVED lines=10> */
[----:B------:R3:W-:Y:S01]  /*20870*/  @!P4 ST.E.128 desc[UR46][R18.64], RZ ;  /* 0x000000ff1200c985 */ /* 0x0007e2000c101d2e */
[----:B------:R-:W-:Y:S02]  /*20880*/  @!P3 LEA.HI.X R21, R15, R0, R14, 0x1, P5 ;  /* 0x000000000f15b211 */ /* 0x000fe400028f0c0e */
[----:B------:R-:W-:-:S03]  /*20890*/  @!P2 LEA R4, P5, R9, R4, 0x1 ;  /* 0x000000040904a211 */ /* 0x000fc600078a08ff */
[----:B------:R3:W-:Y:S01]  /*208a0*/  @!P3 ST.E.128 desc[UR46][R20.64], RZ ;  /* 0x000000ff1400b985 */ /* 0x0007e2000c101d2e */
[----:B------:R-:W-:-:S05]  /*208b0*/  @!P2 LEA.HI.X R5, R9, R0, R12, 0x1, P5 ;  /* 0x000000000905a211 */ /* 0x000fca00028f0c0c */
[----:B------:R3:W-:Y:S04]  /*208c0*/  @!P2 ST.E.128 desc[UR46][R4.64], RZ ;  /* 0x000000ff0400a985 */ /* 0x0007e8000c101d2e */
.L_x_1605:
[----:B------:R-:W-:Y:S05]  /*208d0*/  BSYNC B1 ;  /* 0x0000000000017941 */ /* 0x000fea0003800000 */
.L_x_1604:
        /* <DEDUP_REMOVED lines=9> */
[----:B------:R-:W-:Y:S02]  /*20970*/  @!P2 LEA R20, P4, R15, R4, 0x1 ;  /* 0x000000040f14a211 */ /* 0x000fe400078808ff */
[----:B----4-:R-:W-:Y:S02]  /*20980*/  @!P3 LEA.HI.X R19, R11, R0, R10, 0x1, P5 ;  /* 0x000000000b13b211 */ /* 0x010fe400028f0c0a */
[----:B------:R-:W-:Y:S02]  /*20990*/  @!P1 LEA R4, P5, R9, R4, 0x1 ;  /* 0x0000000409049211 */ /* 0x000fe400078a08ff */
[-C--:B------:R-:W-:Y:S01]  /*209a0*/  @!P2 LEA.HI.X R21, R15, R0.reuse, R14, 0x1, P4 ;  /* 0x000000000f15a211 */ /* 0x080fe200020f0c0e */
[----:B------:R3:W-:Y:S01]  /*209b0*/  @!P3 ST.E.128 desc[UR46][R18.64], RZ ;  /* 0x000000ff1200b985 */ /* 0x0007e2000c101d2e */
[----:B------:R-:W-:-:S03]  /*209c0*/  @!P1 LEA.HI.X R5, R9, R0, R12, 0x1, P5 ;  /* 0x0000000009059211 */ /* 0x000fc600028f0c0c */
[----:B------:R3:W-:Y:S04]  /*209d0*/  @!P2 ST.E.128 desc[UR46][R20.64], RZ ;  /* 0x000000ff1400a985 */ /* 0x0007e8000c101d2e */
[----:B------:R3:W-:Y:S02]  /*209e0*/  @!P1 ST.E.128 desc[UR46][R4.64], RZ ;  /* 0x000000ff04009985 */ /* 0x0007e4000c101d2e */
.L_x_1607:
[----:B------:R-:W-:Y:S05]  /*209f0*/  BSYNC B1 ;  /* 0x0000000000017941 */ /* 0x000fea0003800000 */
.L_x_1606:
        /* <DEDUP_REMOVED lines=17> */
.L_x_1609:
[----:B------:R-:W-:Y:S05]  /*20b10*/  BSYNC B1 ;  /* 0x0000000000017941 */ /* 0x000fea0003800000 */
.L_x_1608:
[----:B------:R-:W-:Y:S01]  /*20b20*/  VIADD R3, R13, 0x60 ;  /* 0x000000600d037836 */ /* 0x000fe20000000000 */
[----:B0-----:R0:W0:Y:S04]  /*20b30*/  SHFL.IDX PT, R0, R7, 0x3, 0x181f ;  /* 0x00781f0007007f89 */ /* 0x00102800000e0000 */
[----:B------:R-:W-:Y:S01]  /*20b40*/  ISETP.GE.AND P0, PT, R3, R8, PT ;  /* 0x000000080300720c */ /* 0x000fe20003f06270 */
[----:B-1-3--:R1:W3:-:S12]  /*20b50*/  SHFL.IDX PT, R4, R6, 0x3, 0x181f ;  /* 0x00781f0006047f89 */ /* 0x00a2d800000e0000 */
[----:B-1----:R-:W-:Y:S05]  /*20b60*/  @P0 BRA `(.L_x_1600) ;  /* 0x0000000000340947 */ /* 0x002fea0003800000 */
[----:B------:R-:W-:Y:S02]  /*20b70*/  ULDC UR4, c[0x0][0xac8] ;  /* 0x0002b20000047ab9 */ /* 0x000fe40000000800 */
[----:B------:R-:W-:Y:S02]  /*20b80*/  ISETP.GE.AND P3, PT, R11, UR4, PT ;  /* 0x000000040b007c0c */ /* 0x000fe4000bf66270 */
[----:B------:R-:W-:Y:S02]  /*20b90*/  ISETP.GE.AND P4, PT, R15, UR4, PT ;  /* 0x000000040f007c0c */ /* 0x000fe4000bf86270 */
[----:B------:R-:W-:-:S09]  /*20ba0*/  ISETP.GE.AND P5, PT, R9, UR4, PT ;  /* 0x0000000409007c0c */ /* 0x000fd2000bfa6270 */
[-C--:B--234-:R-:W-:Y:S02]  /*20bb0*/  @!P3 LEA R6, P0, R11, R4.reuse, 0x1 ;  /* 0x000000040b06b211 */ /* 0x09cfe400078008ff */
        /* <DEDUP_REMOVED lines=8> */
.L_x_1600:
[----:B------:R-:W-:Y:S05]  /*20c40*/  BSYNC B0 ;  /* 0x0000000000007941 */ /* 0x000fea0003800000 */
.L_x_1591:
[----:B------:R-:W-:Y:S02]  /*20c50*/  ULDC UR4, c[0x0][0xc3c] ;  /* 0x00030f0000047ab9 */ /* 0x000fe40000000800 */
[----:B------:R-:W-:-:S06]  /*20c60*/  UISETP.GE.AND UP0, UPT, UR53, UR4, UPT ;  /* 0x000000043500728c */ /* 0x000fcc000bf06270 */
[----:B------:R-:W-:-:S13]  /*20c70*/  PLOP3.LUT P0, PT, PT, PT, UP0, 0x80, 0x0 ;  /* 0x000000000000781c */ /* 0x000fda0003f0f008 */
[----:B------:R-:W-:Y:S05]  /*20c80*/  @!P0 BRA `(.L_x_1610) ;  /* 0xfffffe0400448947 */ /* 0x000fea000383ffff */
[----:B------:R-:W-:Y:S05]  /*20c90*/  EXIT ;  /* 0x000000000000794d */ /* 0x000fea0003800000 */
.L_x_1458:
[----:B------:R-:W-:-:S08]  /*20ca0*/  NOP ;  /* 0x0000000000007918 */ /* 0x000fd00000000000 */
[----:B------:R-:W0:-:S00]  /*20cb0*/  USETMAXREG.DEALLOC.CTAPOOL 0x18 ;  /* 0x00000018000079c8 */ /* 0x000e0000080e0500 */
[----:B0-----:R-:W2:Y:S01]  /*20cc0*/  LDL.LU R2, [R1+0x2d0] ;  /* 0x0002d00001027983 */ /* 0x001ea20000300800 */
[----:B------:R-:W-:Y:S01]  /*20cd0*/  LOP3.LUT R0, R0, 0x3, RZ, 0xc0, !PT ;  /* 0x0000000300007812 */ /* 0x000fe200078ec0ff */
[----:B------:R-:W-:-:S05]  /*20ce0*/  IMAD.MOV.U32 R4, RZ, RZ, RZ ;  /* 0x000000ffff047224 */ /* 0x000fca00078e00ff */
[----:B------:R-:W0:Y:S02]  /*20cf0*/  SHFL.IDX PT, R0, R0, RZ, 0x1f ;  /* 0x00001fff00007589 */ /* 0x000e2400000e0000 */
[----:B0-----:R-:W-:Y:S02]  /*20d00*/  ISETP.NE.AND P0, PT, R0, RZ, PT ;  /* 0x000000ff0000720c */ /* 0x001fe40003f05270 */
        /* <DEDUP_REMOVED lines=11> */
.L_x_1611:
[----:B------:R-:W1:Y:S01]  /*20dc0*/  S2R R0, SR_TID.X ;  /* 0x0000000000007919 */ /* 0x000e620000002100 */
[----:B------:R-:W-:Y:S01]  /*20dd0*/  ULDC UR4, c[0x0][0xc3c] ;  /* 0x00030f0000047ab9 */ /* 0x000fe20000000800 */
[----:B------:R-:W2:Y:S01]  /*20de0*/  S2UR UR6, SR_CTAID.X ;  /* 0x00000000000679c3 */ /* 0x000ea20000002500 */
[----:B------:R-:W-:Y:S01]  /*20df0*/  ULDC UR5, c[0x0][0xc38] ;  /* 0x00030e0000057ab9 */ /* 0x000fe20000000800 */
[----:B-1----:R-:W-:-:S04]  /*20e00*/  LOP3.LUT R0, R0, 0x1f, RZ, 0xc0, !PT ;  /* 0x0000001f00007812 */ /* 0x002fc800078ec0ff */
[----:B------:R-:W-:-:S04]  /*20e10*/  ISETP.NE.AND P0, PT, R0, 0x1f, PT ;  /* 0x0000001f0000780c */ /* 0x000fc80003f05270 */
[----:B------:R-:W-:-:S13]  /*20e20*/  ISETP.GE.OR P1, PT, R0, UR4, !P0 ;  /* 0x0000000400007c0c */ /* 0x000fda000c726670 */
[----:B0-----:R-:W0:Y:S02]  /*20e30*/  @!P1 LDC.64 R2, c[0x0][0xc80] ;  /* 0x00032000ff029b82 */ /* 0x001e240000000a00 */
[----:B0-----:R-:W-:-:S05]  /*20e40*/  @!P1 IMAD.WIDE.U32 R2, R0, 0x4, R2 ;  /* 0x0000000400029825 */ /* 0x001fca00078e0002 */
[----:B------:R-:W3:Y:S01]  /*20e50*/  @!P1 LDG.E R4, desc[UR46][R2.64] ;  /* 0x0000002e02049981 */ /* 0x000ee2000c1e1900 */
[C---:B------:R-:W-:Y:S01]  /*20e60*/  ISETP.NE.AND P1, PT, R0.reuse, RZ, PT ;  /* 0x000000ff0000720c */ /* 0x040fe20003f25270 */
[----:B------:R-:W-:Y:S01]  /*20e70*/  UMOV UR4, URZ ;  /* 0x0000003f00047c82 */ /* 0x000fe20008000000 */
[C---:B------:R-:W-:Y:S01]  /*20e80*/  ISETP.GE.U32.AND P2, PT, R0.reuse, 0x2, PT ;  /* 0x000000020000780c */ /* 0x040fe20003f46070 */
[----:B------:R-:W-:Y:S01]  /*20e90*/  IMAD.MOV.U32 R16, RZ, RZ, RZ ;  /* 0x000000ffff107224 */ /* 0x000fe200078e00ff */
[C---:B------:R-:W-:Y:S02]  /*20ea0*/  ISETP.GE.U32.AND P3, PT, R0.reuse, 0x4, PT ;  /* 0x000000040000780c */ /* 0x040fe40003f66070 */
[C---:B------:R-:W-:Y:S02]  /*20eb0*/  ISETP.GE.U32.AND P4, PT, R0.reuse, 0x8, PT ;  /* 0x000000080000780c */ /* 0x040fe40003f86070 */
[----:B------:R-:W-:Y:S01]  /*20ec0*/  ISETP.GE.U32.AND P5, PT, R0, 0x10, PT ;  /* 0x000000100000780c */ /* 0x000fe20003fa6070 */
        /* <DEDUP_REMOVED lines=18> */
[----:B--2---:R-:W-:-:S13]  /*20ff0*/  ISETP.GT.AND P6, PT, R6, UR6, PT ;  /* 0x0000000606007c0c */ /* 0x004fda000bfc4270 */
[----:B------:R-:W-:Y:S05]  /*21000*/  @P6 BRA `(.L_x_1613) ;  /* 0x00000000009c6947 */ /* 0x000fea0003800000 */
[----:B------:R-:W0:Y:S01]  /*21010*/  LDC R5, c[0x0][0xc3c] ;  /* 0x00030f00ff057b82 */ /* 0x000e220000000800 */
[----:B------:R-:W-:Y:S01]  /*21020*/  IMAD.MOV.U32 R6, RZ, RZ, R3 ;  /* 0x000000ffff067224 */ /* 0x000fe200078e0003 */
[----:B------:R-:W-:Y:S01]  /*21030*/  UMOV UR4, URZ ;  /* 0x0000003f00047c82 */ /* 0x000fe20008000000 */
[----:B------:R-:W-:Y:S01]  /*21040*/  ULDC UR7, c[0x0][0xc3c] ;  /* 0x00030f0000077ab9 */ /* 0x000fe20000000800 */
[----:B------:R-:W-:-:S05]  /*21050*/  ULDC UR5, c[0x0][0xc38] ;  /* 0x00030e0000057ab9 */ /* 0x000fca0000000800 */
.L_x_1617:
[----:B------:R-:W-:Y:S01]  /*21060*/  UIADD3 UR4, UR4, 0x1f, URZ ;  /* 0x0000001f04047890 */ /* 0x000fe2000fffe03f */
[----:B------:R-:W-:-:S05]  /*21070*/  IMAD.U32 R19, RZ, RZ, UR7 ;  /* 0x00000007ff137e24 */ /* 0x000fca000f8e00ff */
        /* <DEDUP_REMOVED lines=10> */
.L_x_1616:
[----:B------:R-:W-:Y:S05]  /*21120*/  BSYNC B0 ;  /* 0x0000000000007941 */ /* 0x000fea0003800000 */
.L_x_1615:
        /* <DEDUP_REMOVED lines=20> */
[----:B------:R-:W-:-:S07]  /*21270*/  IMAD.MOV.U32 R5, RZ, RZ, R9 ;  /* 0x000000ffff057224 */ /* 0x000fce00078e0009 */
.L_x_1613:
[----:B------:R-:W-:-:S04]  /*21280*/  IMAD.IADD R6, R6, 0x1, -R3 ;  /* 0x0000000106067824 */ /* 0x000fc800078e0a03 */
[----:B------:R-:W-:-:S05]  /*21290*/  IMAD R2, R5, UR5, R6 ;  /* 0x0000000505027c24 */ /* 0x000fca000f8e0206 */
[----:B------:R-:W-:Y:S02]  /*212a0*/  ISETP.GT.AND P0, PT, R2, UR6, PT ;  /* 0x0000000602007c0c */ /* 0x000fe4000bf04270 */
[----:B------:R-:W0:Y:S11]  /*212b0*/  LDC.64 R2, c[0x0][0xc90] ;  /* 0x00032400ff027b82 */ /* 0x000e360000000a00 */
[----:B------:R-:W-:-:S04]  /*212c0*/  VOTE.ANY R11, PT, !P0 ;  /* 0x00000000000b7806 */ /* 0x000fc800040e0100 */
[----:B------:R-:W1:Y:S02]  /*212d0*/  POPC R7, R11 ;  /* 0x0000000b00077309 */ /* 0x000e640000000000 */
[----:B-1----:R-:W-:-:S04]  /*212e0*/  VIADD R19, R7, UR4 ;  /* 0x0000000407137c36 */ /* 0x002fc80008000000 */
[----:B0-----:R-:W-:-:S05]  /*212f0*/  IMAD.WIDE R2, R19, 0x4, R2 ;  /* 0x0000000413027825 */ /* 0x001fca00078e0202 */
[----:B------:R-:W2:Y:S01]  /*21300*/  LDG.E R9, desc[UR46][R2.64] ;  /* 0x0000002e02097981 */ /* 0x000ea2000c1e1900 */
[----:B------:R-:W-:-:S03]  /*21310*/  ISETP.NE.AND P0, PT, R11, RZ, PT ;  /* 0x000000ff0b00720c */ /* 0x000fc60003f05270 */
[----:B------:R-:W2:Y:S02]  /*21320*/  SHFL.IDX PT, R4, R4, R7, 0x1f ;  /* 0x00001f0704047589 */ /* 0x000ea400000e0000 */
[----:B--2---:R-:W-:-:S05]  /*21330*/  IMAD R8, R4, R9, RZ ;  /* 0x0000000904087224 */ /* 0x004fca00078e02ff */
[----:B------:R-:W-:-:S04]  /*21340*/  IABS R10, R8 ;  /* 0x00000008000a7213 */ /* 0x000fc80000000000 */
[----:B------:R-:W0:Y:S08]  /*21350*/  I2F.RP R12, R10 ;  /* 0x0000000a000c7306 */ /* 0x000e300000209400 */
[----:B0-----:R-:W0:Y:S02]  /*21360*/  MUFU.RCP R12, R12 ;  /* 0x0000000c000c7308 */ /* 0x001e240000001000 */
[----:B0-----:R-:W-:-:S06]  /*21370*/  VIADD R13, R12, 0xffffffe ;  /* 0x0ffffffe0c0d7836 */ /* 0x001fcc0000000000 */
[----:B------:R0:W1:Y:S01]  /*21380*/  F2I.FTZ.U32.TRUNC.NTZ R3, R13 ;  /* 0x0000000d00037305 */ /* 0x000062000021f000 */
[----:B------:R-:W-:Y:S05]  /*21390*/  @!P0 BRA `(.L_x_1618) ;  /* 0x0000000000088947 */ /* 0x000fea0003800000 */
[----:B------:R-:W-:-:S06]  /*213a0*/  VIADD R16, R7, 0xffffffff ;  /* 0xffffffff07107836 */ /* 0x000fcc0000000000 */
[----:B------:R2:W3:Y:S02]  /*213b0*/  SHFL.IDX PT, R16, R5, R16, 0x1f ;  /* 0x00001f1005107589 */ /* 0x0004e400000e0000 */
.L_x_1618:
[--C-:B-12---:R-:W-:Y:S02]  /*213c0*/  IMAD.MOV R5, RZ, RZ, -R3.reuse ;  /* 0x000000ffff057224 */ /* 0x106fe400078e0a03 */
[----:B---3--:R-:W-:Y:S01]  /*213d0*/  IMAD R16, R16, UR5, R6 ;  /* 0x0000000510107c24 */ /* 0x008fe2000f8e0206 */
[----:B------:R-:W-:Y:S01]  /*213e0*/  IABS R6, R8 ;  /* 0x0000000800067213 */ /* 0x000fe20000000000 */
[----:B------:R-:W-:Y:S02]  /*213f0*/  IMAD R5, R5, R10, RZ ;  /* 0x0000000a05057224 */ /* 0x000fe400078e02ff */
[----:B------:R-:W-:Y:S02]  /*21400*/  IMAD.MOV.U32 R2, RZ, RZ, RZ ;  /* 0x000000ffff027224 */ /* 0x000fe400078e00ff */
[----:B------:R-:W-:Y:S02]  /*21410*/  IMAD.MOV R6, RZ, RZ, -R6 ;  /* 0x000000ffff067224 */ /* 0x000fe400078e0a06 */
[----:B------:R-:W-:Y:S01]  /*21420*/  IMAD.HI.U32 R2, R3, R5, R2 ;  /* 0x0000000503027227 */ /* 0x000fe200078e0002 */
[----:B------:R-:W-:-:S04]  /*21430*/  IADD3 R5, -R16, UR6, RZ ;  /* 0x0000000610057c10 */ /* 0x000fc8000fffe1ff */
[----:B------:R-:W-:-:S05]  /*21440*/  IABS R3, R5 ;  /* 0x0000000500037213 */ /* 0x000fca0000000000 */
        /* <DEDUP_REMOVED lines=16> */
[----:B------:R-:W-:-:S04]  /*21550*/  VIADDMNMX R9, R10, UR5, R9, PT ;  /* 0x000000050a097c46 */ /* 0x000fc8000b800109 */
[-C--:B------:R-:W-:Y:S02]  /*21560*/  IABS R7, R9.reuse ;  /* 0x0000000900077213 */ /* 0x080fe40000000000 */
[----:B------:R-:W-:Y:S02]  /*21570*/  IABS R8, R9 ;  /* 0x0000000900087213 */ /* 0x000fe40000000000 */
[----:B------:R-:W1:Y:S03]  /*21580*/  I2F.RP R10, R7 ;  /* 0x00000007000a7306 */ /* 0x000e660000209400 */
[----:B------:R-:W-:-:S05]  /*21590*/  IMAD.MOV R8, RZ, RZ, -R8 ;  /* 0x000000ffff087224 */ /* 0x000fca00078e0a08 */
        /* <DEDUP_REMOVED lines=8> */
[C---:B------:R-:W-:Y:S01]  /*21620*/  LOP3.LUT R3, R5.reuse, R9, RZ, 0x3c, !PT ;  /* 0x0000000905037212 */ /* 0x040fe200078e3cff */
[----:B------:R-:W-:Y:S02]  /*21630*/  IMAD.IADD R5, R5, 0x1, R6 ;  /* 0x0000000105057824 */ /* 0x000fe400078e0206 */
[----:B------:R-:W-:Y:S01]  /*21640*/  IMAD.HI.U32 R2, R2, R11, RZ ;  /* 0x0000000b02027227 */ /* 0x000fe200078e00ff */
[----:B------:R-:W-:-:S03]  /*21650*/  ISETP.GE.AND P2, PT, R3, RZ, PT ;  /* 0x000000ff0300720c */ /* 0x000fc60003f46270 */
[----:B------:R-:W-:-:S05]  /*21660*/  IMAD R8, R2, R8, R11 ;  /* 0x0000000802087224 */ /* 0x000fca00078e020b */
[----:B------:R-:W-:-:S13]  /*21670*/  ISETP.GT.U32.AND P1, PT, R7, R8, PT ;  /* 0x000000080700720c */ /* 0x000fda0003f24070 */
[----:B------:R-:W-:Y:S02]  /*21680*/  @!P1 IMAD.IADD R8, R8, 0x1, -R7 ;  /* 0x0000000108089824 */ /* 0x000fe400078e0a07 */
[----:B------:R-:W-:Y:S01]  /*21690*/  @!P1 VIADD R2, R2, 0x1 ;  /* 0x0000000102029836 */ /* 0x000fe20000000000 */
[----:B------:R-:W-:Y:S02]  /*216a0*/  ISETP.NE.AND P1, PT, R9, RZ, PT ;  /* 0x000000ff0900720c */ /* 0x000fe40003f25270 */
[----:B------:R-:W-:-:S13]  /*216b0*/  ISETP.GE.U32.AND P0, PT, R8, R7, PT ;  /* 0x000000070800720c */ /* 0x000fda0003f06070 */
[----:B------:R-:W-:-:S04]  /*216c0*/  @P0 VIADD R2, R2, 0x1 ;  /* 0x0000000102020836 */ /* 0x000fc80000000000 */
[----:B------:R-:W-:Y:S01]  /*216d0*/  @!P2 IMAD.MOV R2, RZ, RZ, -R2 ;  /* 0x000000ffff02a224 */ /* 0x000fe200078e0a02 */
[----:B------:R-:W-:Y:S01]  /*216e0*/  @!P1 LOP3.LUT R2, RZ, R9, RZ, 0x33, !PT ;  /* 0x00000009ff029212 */ /* 0x000fe200078e33ff */
[----:B------:R-:W-:-:S03]  /*216f0*/  IMAD.MOV R9, RZ, RZ, -R9 ;  /* 0x000000ffff097224 */ /* 0x000fc600078e0a09 */
[----:B------:R-:W-:Y:S01]  /*21700*/  LOP3.LUT R17, RZ, R2, RZ, 0x33, !PT ;  /* 0x00000002ff117212 */ /* 0x000fe200078e33ff */
[----:B------:R-:W-:-:S04]  /*21710*/  IMAD R18, R2, R9, R5 ;  /* 0x0000000902127224 */ /* 0x000fc800078e0205 */
[----:B------:R-:W-:Y:S01]  /*21720*/  IMAD.IADD R17, R4, 0x1, R17 ;  /* 0x0000000104117824 */ /* 0x000fe200078e0211 */
[----:B------:R-:W-:Y:S06]  /*21730*/  BRA `(.L_x_1619) ;  /* 0x00000000000c7947 */ /* 0x000fec0003800000 */
.L_x_1614:
[----:B------:R-:W-:Y:S02]  /*21740*/  IMAD.MOV.U32 R17, RZ, RZ, RZ ;  /* 0x000000ffff117224 */ /* 0x000fe400078e00ff */
[----:B------:R-:W-:Y:S02]  /*21750*/  IMAD.U32 R16, RZ, RZ, UR6 ;  /* 0x00000006ff107e24 */ /* 0x000fe4000f8e00ff */
[----:B------:R-:W-:-:S07]  /*21760*/  IMAD.MOV.U32 R18, RZ, RZ, RZ ;  /* 0x000000ffff127224 */ /* 0x000fce00078e00ff */
.L_x_1619:
[----:B------:R-:W-:-:S13]  /*21770*/  ISETP.NE.AND P0, PT, R0, RZ, PT ;  /* 0x000000ff0000720c */ /* 0x000fda0003f05270 */
[----:B------:R-:W1:Y:S01]  /*21780*/  @!P0 S2R R3, SR_CgaCtaId ;  /* 0x0000000000038919 */ /* 0x000e620000008800 */
[----:B------:R-:W-:-:S04]  /*21790*/  @!P0 MOV R0, 0x400 ;  /* 0x0000040000008802 */ /* 0x000fc80000000f00 */
[----:B-1----:R-:W-:-:S05]  /*217a0*/  @!P0 LEA R0, R3, R0, 0x18 ;  /* 0x0000000003008211 */ /* 0x002fca00078ec0ff */
[----:B------:R2:W-:Y:S01]  /*217b0*/  @!P0 STS.128 [R0+0x334d0], R16 ;  /* 0x0334d01000008388 */ /* 0x0005e20000000c00 */
[----:B------:R-:W-:Y:S06]  /*217c0*/  BAR.ARV 0x5, 0x180 ;  /* 0x0146000000007b1d */ /* 0x000fec0000002000 */
.L_x_1612:
        /* <DEDUP_REMOVED lines=11> */
[----:B------:R-:W-:Y:S01]  /*21880*/  STL [R1+0x320], RZ ;  /* 0x000320ff01007387 */ /* 0x000fe20000100800 */
[----:B------:R-:W-:Y:S01]  /*21890*/  ULDC.64 UR36, c[0x0][0x198] ;  /* 0x0000660000247ab9 */ /* 0x000fe20000000a00 */
[----:B------:R-:W-:Y:S02]  /*218a0*/  ULOP3.LUT UR38, UR55, 0x1, URZ, 0xfc, !UPT ;  /* 0x0000000137267892 */ /* 0x000fe4000f8efc3f */
[----:B------:R-:W-:Y:S01]  /*218b0*/  STL [R1+0x2dc], RZ ;  /* 0x0002dcff01007387 */ /* 0x000fe20000100800 */
[----:B------:R-:W-:Y:S01]  /*218c0*/  ULOP3.LUT UR39, UR55, 0x2, URZ, 0xfc, !UPT ;  /* 0x0000000237277892 */ /* 0x000fe2000f8efc3f */
[----:B------:R-:W-:-:S02]  /*218d0*/  ULDC UR40, c[0x0][0xc] ;  /* 0x0000030000287ab9 */ /* 0x000fc40000000800 */
[----:B------:R-:W-:Y:S01]  /*218e0*/  STL [R1+0x2d8], RZ ;  /* 0x0002d8ff01007387 */ /* 0x000fe20000100800 */
[----:B--2---:R-:W-:Y:S01]  /*218f0*/  ULEA UR4, UR5, UR4, 0x18 ;  /* 0x0000000405047291 */ /* 0x004fe2000f8ec03f */
[C---:B-1----:R-:W-:Y:S01]  /*21900*/  IMAD.SHL.U32 R4, R10.reuse, 0x40, RZ ;  /* 0x000000400a047824 */ /* 0x042fe200078e00ff */
[----:B------:R-:W-:Y:S01]  /*21910*/  SHF.R.U32.HI R3, RZ, 0x1, R10 ;  /* 0x00000001ff037819 */ /* 0x000fe2000001160a */
[C---:B------:R-:W-:Y:S01]  /*21920*/  IMAD.SHL.U32 R5, R10.reuse, 0x2, RZ ;  /* 0x000000020a057824 */ /* 0x040fe200078e00ff */
[----:B------:R-:W-:Y:S02]  /*21930*/  LOP3.LUT R9, R10, 0x7f, RZ, 0xc0, !PT ;  /* 0x0000007f0a097812 */ /* 0x000fe400078ec0ff */
        /* <DEDUP_REMOVED lines=25> */
[----:B0-----:R-:W-:-:S04]  /*21ad0*/  IMAD.U32 R4, RZ, RZ, UR4 ;  /* 0x00000004ff047e24 */ /* 0x001fc8000f8e00ff */
[----:B------:R-:W-:Y:S01]  /*21ae0*/  IMAD.IADD R3, R4, 0x1, R2 ;  /* 0x0000000104037824 */ /* 0x000fe200078e0202 */
[----:B------:R-:W-:Y:S01]  /*21af0*/  STL [R1+0x2d4], R4 ;  /* 0x0002d40401007387 */ /* 0x000fe20000100800 */
[----:B------:R-:W-:-:S03]  /*21b00*/  IMAD.MOV.U32 R2, RZ, RZ, 0x1 ;  /* 0x00000001ff027424 */ /* 0x000fc600078e00ff */
[----:B------:R0:W-:Y:S04]  /*21b10*/  STL [R1+0x304], R3 ;  /* 0x0003040301007387 */ /* 0x0001e80000100800 */
[----:B------:R1:W-:Y:S01]  /*21b20*/  STL [R1+0x2e4], R2 ;  /* 0x0002e40201007387 */ /* 0x0003e20000100800 */
[----:B0-----:R-:W-:Y:S01]  /*21b30*/  IMAD.MOV.U32 R3, RZ, RZ, 0x1 ;  /* 0x00000001ff037424 */ /* 0x001fe200078e00ff */
[----:B-1----:R-:W-:-:S04]  /*21b40*/  LOP3.LUT R2, R0, 0x40, RZ, 0xfc, !PT ;  /* 0x0000004000027812 */ /* 0x002fc800078efcff */
[----:B------:R0:W-:Y:S01]  /*21b50*/  STL [R1+0x2e0], R3 ;  /* 0x0002e00301007387 */ /* 0x0001e20000100800 */
[----:B------:R-:W-:-:S07]  /*21b60*/  LOP3.LUT R0, R0, 0x80, RZ, 0xfc, !PT ;  /* 0x0000008000007812 */ /* 0x000fce00078efcff */
.L_x_1752:
[----:B------:R-:W-:Y:S05]  /*21b70*/  YIELD ;  /* 0x0000000000007946 */ /* 0x000fea0003800000 */
[----:B------:R-:W-:Y:S01]  /*21b80*/  ULDC.64 UR4, c[0x0][0xa28] ;  /* 0x00028a0000047ab9 */ /* 0x000fe20000000a00 */
[----:B------:R-:W-:Y:S02]  /*21b90*/  CS2R R6, SRZ ;  /* 0x0000000000067805 */ /* 0x000fe4000001ff00 */
[----:B------:R-:W-:Y:S01]  /*21ba0*/  ISETP.NE.U32.AND P0, PT, RZ, UR4, PT ;  /* 0x00000004ff007c0c */ /* 0x000fe2000bf05070 */
[----:B-1----:R-:W1:Y:S01]  /*21bb0*/  LDC.64 R12, c[0x0][0xa00] ;  /* 0x00028000ff0c7b82 */ /* 0x002e620000000a00 */
[----:B------:R-:W-:Y:S01]  /*21bc0*/  ULDC.64 UR6, c[0x0][0xa08] ;  /* 0x0002820000067ab9 */ /* 0x000fe20000000a00 */
[----:B------:R-:W-:Y:S01]  /*21bd0*/  ULDC.64 UR8, c[0x0][0xa10] ;  /* 0x0002840000087ab9 */ /* 0x000fe20000000a00 */
[----:B------:R-:W-:Y:S01]  /*21be0*/  ISETP.NE.AND.EX P0, PT, RZ, UR5, PT, P0 ;  /* 0x00000005ff007c0c */ /* 0x000fe2000bf05300 */
[----:B------:R-:W-:-:S04]  /*21bf0*/  ULDC.64 UR4, c[0x0][0xa18] ;  /* 0x0002860000047ab9 */ /* 0x000fc80000000a00 */
[----:B--2---:R-:W2:Y:S08]  /*21c00*/  LDC.64 R4, c[0x0][0xa08] ;  /* 0x00028200ff047b82 */ /* 0x004eb00000000a00 */
[----:B0---4-:R-:W0:Y:S02]  /*21c10*/  @P0 LDC.64 R2, c[0x0][0xa28] ;  /* 0x00028a00ff020b82 */ /* 0x011e240000000a00 */
[----:B0-----:R-:W-:-:S05]  /*21c20*/  @P0 IMAD.WIDE R2, R19, 0x4, R2 ;  /* 0x0000000413020825 */ /* 0x001fca00078e0202 */
[----:B------:R0:W5:Y:S01]  /*21c30*/  @P0 LDG.E R6, desc[UR46][R2.64] ;  /* 0x0000002e02060981 */ /* 0x000162000c1e1900 */
[----:B------:R-:W-:Y:S01]  /*21c40*/  ISETP.NE.U32.AND P0, PT, RZ, UR4, PT ;  /* 0x00000004ff007c0c */ /* 0x000fe2000bf05070 */
[----:B-1----:R-:W-:Y:S01]  /*21c50*/  IMAD.WIDE R12, R19, 0x4, R12 ;  /* 0x00000004130c7825 */ /* 0x002fe200078e020c */
[----:B------:R-:W-:Y:S02]  /*21c60*/  ISETP.NE.U32.AND P2, PT, RZ, UR6, PT ;  /* 0x00000006ff007c0c */ /* 0x000fe4000bf45070 */
[----:B------:R-:W-:Y:S01]  /*21c70*/  ISETP.NE.AND.EX P0, PT, RZ, UR5, PT, P0 ;  /* 0x00000005ff007c0c */ /* 0x000fe2000bf05300 */
[----:B------:R-:W-:Y:S01]  /*21c80*/  ULDC.64 UR4, c[0x0][0xa00] ;  /* 0x0002800000047ab9 */ /* 0x000fe20000000a00 */
[----:B------:R-:W-:Y:S01]  /*21c90*/  ISETP.NE.U32.AND P4, PT, RZ, UR8, PT ;  /* 0x00000008ff007c0c */ /* 0x000fe2000bf85070 */
[----:B------:R-:W-:Y:S01]  /*21ca0*/  IMAD.MOV.U32 R8, RZ, RZ, RZ ;  /* 0x000000ffff087224 */ /* 0x000fe200078e00ff */
[----:B------:R-:W-:Y:S01]  /*21cb0*/  ISETP.NE.U32.AND P1, PT, RZ, UR4, PT ;  /* 0x00000004ff007c0c */ /* 0x000fe2000bf25070 */
[----:B0-----:R-:W0:Y:S01]  /*21cc0*/  LDC.64 R2, c[0x0][0xa10] ;  /* 0x00028400ff027b82 */ /* 0x001e220000000a00 */
[----:B------:R-:W-:-:S02]  /*21cd0*/  IMAD.MOV.U32 R0, RZ, RZ, RZ ;  /* 0x000000ffff007224 */ /* 0x000fc400078e00ff */
[----:B------:R-:W-:Y:S01]  /*21ce0*/  ISETP.NE.AND.EX P3, PT, RZ, UR5, PT, P1 ;  /* 0x00000005ff007c0c */ /* 0x000fe2000bf65310 */
[----:B--2---:R-:W-:-:S04]  /*21cf0*/  IMAD.WIDE R4, R19, 0x4, R4 ;  /* 0x0000000413047825 */ /* 0x004fc800078e0204 */
[----:B------:R-:W1:Y:S01]  /*21d00*/  @P0 LDC.64 R10, c[0x0][0xa18] ;  /* 0x00028600ff0a0b82 */ /* 0x000e620000000a00 */
[----:B------:R-:W-:Y:S01]  /*21d10*/  ULDC UR4, c[0x0][0x288] ;  /* 0x0000a20000047ab9 */ /* 0x000fe20000000800 */
[----:B------:R-:W-:Y:S02]  /*21d20*/  ISETP.NE.AND.EX P1, PT, RZ, UR7, PT, P2 ;  /* 0x00000007ff007c0c */ /* 0x000fe4000bf25320 */
[----:B------:R-:W-:-:S04]  /*21d30*/  ISETP.NE.AND.EX P2, PT, RZ, UR9, PT, P4 ;  /* 0x00000009ff007c0c */ /* 0x000fc8000bf45340 */
[----:B------:R-:W2:Y:S07]  /*21d40*/  @P3 LDG.E R7, desc[UR46][R12.64] ;  /* 0x0000002e0c073981 */ /* 0x000eae000c1e1900 */
[----:B------:R-:W5:Y:S01]  /*21d50*/  @P1 LDG.E R8, desc[UR46][R4.64] ;  /* 0x0000002e04081981 */ /* 0x000f62000c1e1900 */
[----:B0-----:R-:W-:-:S05]  /*21d60*/  IMAD.WIDE R2, R19, 0x4, R2 ;  /* 0x0000000413027825 */ /* 0x001fca00078e0202 */
[----:B------:R-:W5:Y:S01]  /*21d70*/  @P2 LDG.E R0, desc[UR46][R2.64] ;  /* 0x0000002e02002981 */ /* 0x000f62000c1e1900 */
[----:B-1----:R-:W-:-:S03]  /*21d80*/  @P0 IMAD.WIDE R10, R19, 0x4, R10 ;  /* 0x00000004130a0825 */ /* 0x002fc600078e020a */
[----:B--2---:R0:W-:Y:S02]  /*21d90*/  STL [R1+0x30c], R7 ;  /* 0x00030c0701007387 */ /* 0x0041e40000100800 */
[----:B0-----:R-:W-:Y:S01]  /*21da0*/  IMAD.U32 R7, RZ, RZ, UR4 ;  /* 0x00000004ff077e24 */ /* 0x001fe2000f8e00ff */
        /* <DEDUP_REMOVED lines=10> */
[----:B--2---:R0:W-:Y:S01]  /*21e50*/  STL [R1+0x308], R7 ;  /* 0x0003080701007387 */ /* 0x0041e20000100800 */
[----:B------:R-:W-:Y:S02]  /*21e60*/  IMAD.MOV.U32 R11, RZ, RZ, R7 ;  /* 0x000000ffff0b7224 */ /* 0x000fe400078e0007 */
[----:B0-----:R-:W-:Y:S01]  /*21e70*/  IMAD.U32 R7, RZ, RZ, UR4 ;  /* 0x00000004ff077e24 */ /* 0x001fe2000f8e00ff */
[----:B------:R-:W-:Y:S06]  /*21e80*/  @P0 BRA `(.L_x_1621) ;  /* 0x0000000000140947 */ /* 0x000fec0003800000 */
[----:B------:R-:W-:Y:S05]  /*21e90*/  @!P3 BRA `(.L_x_1621) ;  /* 0x000000000010b947 */ /* 0x000fea0003800000 */
[----:B------:R-:W2:Y:S04]  /*21ea0*/  LDG.E R9, desc[UR46][R12.64] ;  /* 0x0000002e0c097981 */ /* 0x000ea8000c1e1900 */
[----:B------:R-:W2:Y:S02]  /*21eb0*/  LDG.E R12, desc[UR46][R12.64+0x4] ;  /* 0x0000042e0c0c7981 */ /* 0x000ea4000c1e1900 */
[----:B--2---:R-:W-:-:S05]  /*21ec0*/  IMAD.IADD R11, R12, 0x1, -R9 ;  /* 0x000000010c0b7824 */ /* 0x004fca00078e0a09 */
[----:B------:R0:W-:Y:S02]  /*21ed0*/  STL [R1+0x308], R11 ;  /* 0x0003080b01007387 */ /* 0x0001e40000100800 */
.L_x_1621:
[----:B-----5:R-:W-:Y:S01]  /*21ee0*/  IMAD.IADD R8, R8, 0x1, R6 ;  /* 0x0000000108087824 */ /* 0x020fe200078e0206 */
[----:B------:R-:W-:Y:S02]  /*21ef0*/  ULDC.64 UR4, c[0x0][0xa20] ;  /* 0x0002880000047ab9 */ /* 0x000fe40000000a00 */
[----:B------:R-:W-:Y:S02]  /*21f00*/  ISETP.NE.U32.AND P0, PT, RZ, UR4, PT ;  /* 0x00000004ff007c0c */ /* 0x000fe4000bf05070 */
[----:B------:R1:W-:Y:S02]  /*21f10*/  STL [R1+0x2f4], R8 ;  /* 0x0002f40801007387 */ /* 0x0003e40000100800 */
[----:B------:R-:W-:-:S13]  /*21f20*/  ISETP.NE.AND.EX P0, PT, RZ, UR5, PT, P0 ;  /* 0x00000005ff007c0c */ /* 0x000fda000bf05300 */
[----:B-1----:R-:W-:Y:S05]  /*21f30*/  @!P0 BRA `(.L_x_1622) ;  /* 0x0000000000108947 */ /* 0x002fea0003800000 */
[----:B------:R-:W1:Y:S02]  /*21f40*/  LDC.64 R4, c[0x0][0xa20] ;  /* 0x00028800ff047b82 */ /* 0x000e640000000a00 */
[----:B-1----:R-:W-:-:S05]  /*21f50*/  IMAD.WIDE R4, R19, 0x4, R4 ;  /* 0x0000000413047825 */ /* 0x002fca00078e0204 */
[----:B------:R1:W5:Y:S01]  /*21f60*/  LDG.E R7, desc[UR46][R4.64] ;  /* 0x0000002e04077981 */ /* 0x000362000c1e1900 */
[----:B------:R-:W-:Y:S05]  /*21f70*/  BRA `(.L_x_1623) ;  /* 0x0000000000107947 */ /* 0x000fea0003800000 */
.L_x_1622:
[----:B------:R-:W-:Y:S05]  /*21f80*/  @!P1 BRA `(.L_x_1623) ;  /* 0x00000000000c9947 */ /* 0x000fea0003800000 */
[----:B------:R-:W2:Y:S04]  /*21f90*/  LDG.E R7, desc[UR46][R4.64] ;  /* 0x0000002e04077981 */ /* 0x000ea8000c1e1900 */
[----:B------:R-:W2:Y:S02]  /*21fa0*/  LDG.E R4, desc[UR46][R4.64+0x4] ;  /* 0x0000042e04047981 */ /* 0x000ea4000c1e1900 */
[----:B--2---:R-:W-:-:S07]  /*21fb0*/  IMAD.IADD R7, R4, 0x1, -R7 ;  /* 0x0000000104077824 */ /* 0x004fce00078e0a07 */
.L_x_1623:
[----:B-1----:R-:W2:Y:S04]  /*21fc0*/  @P2 LDG.E R4, desc[UR46][R2.64] ;  /* 0x0000002e02042981 */ /* 0x002ea8000c1e1900 */
[----:B------:R1:W2:Y:S01]  /*21fd0*/  @P2 LDG.E R2, desc[UR46][R2.64+0x4] ;  /* 0x0000042e02022981 */ /* 0x0002a2000c1e1900 */
[----:B------:R-:W-:Y:S02]  /*21fe0*/  IMAD.SHL.U32 R12, R17, 0x80, RZ ;  /* 0x00000080110c7824 */ /* 0x000fe400078e00ff */
[----:B-----5:R-:W-:Y:S02]  /*21ff0*/  IMAD.IADD R9, R7, 0x1, -R6 ;  /* 0x0000000107097824 */ /* 0x020fe400078e0a06 */
[----:B------:R-:W-:Y:S01]  /*22000*/  VIADD R6, R12, 0x7f ;  /* 0x0000007f0c067836 */ /* 0x000fe20000000000 */
[----:B------:R3:W-:Y:S01]  /*22010*/  STL [R1+0x2f8], R12 ;  /* 0x0002f80c01007387 */ /* 0x0007e20000100800 */
[----:B-1----:R-:W1:Y:S02]  /*22020*/  LDC R3, c[0x0][0x448] ;  /* 0x00011200ff037b82 */ /* 0x002e640000000800 */
[----:B-1----:R-:W-:-:S13]  /*22030*/  ISETP.NE.AND P1, PT, R3, 0x1, PT ;  /* 0x000000010300780c */ /* 0x002fda0003f25270 */
[----:B------:R-:W1:Y:S08]  /*22040*/  @P1 LDC R3, c[0x0][0x44c] ;  /* 0x00011300ff031b82 */ /* 0x000e700000000800 */
[----:B------:R-:W4:Y:S01]  /*22050*/  @P1 LDC R5, c[0x0][0x450] ;  /* 0x00011400ff051b82 */ /* 0x000f220000000800 */
[----:B--2---:R-:W-:Y:S02]  /*22060*/  @P2 IMAD.IADD R10, R2, 0x1, -R4 ;  /* 0x00000001020a2824 */ /* 0x004fe400078e0a04 */
[----:B-1----:R-:W-:-:S04]  /*22070*/  @P1 IMAD.HI.U32 R2, R6, R3, RZ ;  /* 0x0000000306021227 */ /* 0x002fc800078e00ff */
[----:B------:R-:W-:Y:S01]  /*22080*/  IMAD.IADD R7, R9, 0x1, R10 ;  /* 0x0000000109077824 */ /* 0x000fe200078e020a */
[----:B----4-:R-:W-:-:S03]  /*22090*/  @P1 SHF.R.U32.HI R6, RZ, R5, R2 ;  /* 0x00000005ff061219 */ /* 0x010fc60000011602 */
[C---:B------:R-:W-:Y:S01]  /*220a0*/  VIADD R2, R7.reuse, 0x9f ;  /* 0x0000009f07027836 */ /* 0x040fe20000000000 */
[----:B------:R-:W-:-:S03]  /*220b0*/  IADD3 R17, R7, 0x1, -R11 ;  /* 0x0000000107117810 */ /* 0x000fc60007ffe80b */
[----:B------:R-:W-:-:S04]  /*220c0*/  IMAD.HI R2, R2, 0x66666667, RZ ;  /* 0x6666666702027827 */ /* 0x000fc800078e02ff */
[----:B------:R-:W-:Y:S01]  /*220d0*/  IMAD.IADD R6, R17, 0x1, R6 ;  /* 0x0000000111067824 */ /* 0x000fe200078e0206 */
[----:B------:R-:W-:-:S04]  /*220e0*/  SHF.R.U32.HI R21, RZ, 0x1f, R2 ;  /* 0x0000001fff157819 */ /* 0x000fc80000011602 */
[----:B------:R-:W-:Y:S02]  /*220f0*/  LEA.HI.SX32 R21, R2, R21, 0x1a ;  /* 0x0000001502157211 */ /* 0x000fe400078fd2ff */
[----:B------:R-:W1:Y:S02]  /*22100*/  LDC.64 R2, c[0x0][0x9e0] ;  /* 0x00027800ff027b82 */ /* 0x000e640000000a00 */
[----:B-1----:R-:W-:Y:S01]  /*22110*/  ISETP.GE.AND P3, PT, R3, 0x1, PT ;  /* 0x000000010300780c */ /* 0x002fe20003f66270 */
[----:B------:R-:W-:-:S12]  /*22120*/  IMAD.IADD R8, R6, 0x1, R2 ;  /* 0x0000000106087824 */ /* 0x000fd800078e0202 */
[----:B---3--:R-:W-:Y:S05]  /*22130*/  @!P3 BRA `(.L_x_1624) ;  /* 0x000000000048b947 */ /* 0x008fea0003800000 */
[C---:B------:R-:W-:Y:S01]  /*22140*/  ISETP.GT.AND P0, PT, R6.reuse, RZ, PT ;  /* 0x000000ff0600720c */ /* 0x040fe20003f04270 */
[----:B------:R-:W-:Y:S01]  /*22150*/  BSSY B0, `(.L_x_1625) ;  /* 0x000000e000007945 */ /* 0x000fe20003800000 */
[----:B------:R-:W-:-:S11]  /*22160*/  VIADD R2, R6, 0xffffffff ;  /* 0xffffffff06027836 */ /* 0x000fd60000000000 */
[----:B------:R-:W-:Y:S05]  /*22170*/  @P0 BRA `(.L_x_1626) ;  /* 0x00000000001c0947 */ /* 0x000fea0003800000 */
[----:B------:R-:W-:Y:S01]  /*22180*/  ISETP.NE.AND P0, PT, R3, 0x1, PT ;  /* 0x000000010300780c */ /* 0x000fe20003f05270 */
[----:B------:R-:W-:-:S12]  /*22190*/  IMAD.MOV R2, RZ, RZ, -R6 ;  /* 0x000000ffff027224 */ /* 0x000fd800078e0a06 */
[----:B------:R-:W1:Y:S02]  /*221a0*/  @P0 LDC.64 R4, c[0x0][0x9e8] ;  /* 0x00027a00ff040b82 */ /* 0x000e640000000a00 */
[----:B-1----:R-:W-:-:S05]  /*221b0*/  @P0 IMAD.HI.U32 R4, R2, R4, RZ ;  /* 0x0000000402040227 */ /* 0x002fca00078e00ff */
[----:B------:R-:W-:-:S04]  /*221c0*/  @P0 SHF.R.U32.HI R2, RZ, R5, R4 ;  /* 0x00000005ff020219 */ /* 0x000fc80000011604 */
[----:B------:R-:W-:Y:S01]  /*221d0*/  LOP3.LUT R2, RZ, R2, RZ, 0x33, !PT ;  /* 0x00000002ff027212 */ /* 0x000fe200078e33ff */
[----:B------:R-:W-:Y:S06]  /*221e0*/  BRA `(.L_x_1627) ;  /* 0x0000000000107947 */ /* 0x000fec0003800000 */
.L_x_1626:
[----:B------:R-:W-:-:S13]  /*221f0*/  ISETP.NE.AND P0, PT, R3, 0x1, PT ;  /* 0x000000010300780c */ /* 0x000fda0003f05270 */
[----:B------:R-:W1:Y:S02]  /*22200*/  @P0 LDC.64 R4, c[0x0][0x9e8] ;  /* 0x00027a00ff040b82 */ /* 0x000e640000000a00 */
[----:B-1----:R-:W-:-:S05]  /*22210*/  @P0 IMAD.HI.U32 R4, R2, R4, RZ ;  /* 0x0000000402040227 */ /* 0x002fca00078e00ff */
[----:B------:R-:W-:-:S07]  /*22220*/  @P0 SHF.R.U32.HI R2, RZ, R5, R4 ;  /* 0x00000005ff020219 */ /* 0x000fce0000011604 */
.L_x_1627:
[----:B------:R-:W-:Y:S05]  /*22230*/  BSYNC B0 ;  /* 0x0000000000007941 */ /* 0x000fea0003800000 */
.L_x_1625:
[----:B------:R-:W-:-:S05]  /*22240*/  IMAD R2, R2, R3, R3 ;  /* 0x0000000302027224 */ /* 0x000fca00078e0203 */
[----:B------:R-:W-:-:S07]  /*22250*/  VIMNMX R8, R8, R2, PT ;  /* 0x0000000208087248 */ /* 0x000fce0003fe0100 */
.L_x_1624:
[----:B------:R-:W1:Y:S01]  /*22260*/  @P1 LDC R4, c[0x0][0x44c] ;  /* 0x00011300ff041b82 */ /* 0x000e620000000800 */
[----:B------:R-:W-:Y:S01]  /*22270*/  IMAD.MOV.U32 R2, RZ, RZ, R12 ;  /* 0x000000ffff027224 */ /* 0x000fe200078e000c */
[----:B------:R-:W-:Y:S01]  /*22280*/  ULDC UR4, c[0x0][0x9dc] ;  /* 0x0002770000047ab9 */ /* 0x000fe20000000800 */
[----:B------:R-:W-:-:S05]  /*22290*/  IMAD.IADD R20, R7, 0x1, -R11 ;  /* 0x0000000107147824 */ /* 0x000fca00078e0a0b */
[----:B------:R-:W2:Y:S01]  /*222a0*/  @P1 LDC R5, c[0x0][0x450] ;  /* 0x00011400ff051b82 */ /* 0x000ea20000000800 */
[----:B-1----:R-:W-:-:S05]  /*222b0*/  @P1 IMAD.HI.U32 R4, R12, R4, RZ ;  /* 0x000000040c041227 */ /* 0x002fca00078e00ff */
[----:B--2---:R-:W-:-:S05]  /*222c0*/  @P1 SHF.R.U32.HI R2, RZ, R5, R4 ;  /* 0x00000005ff021219 */ /* 0x004fca0000011604 */
[----:B------:R-:W-:-:S04]  /*222d0*/  IMAD.IADD R2, R20, 0x1, R2 ;  /* 0x0000000114027824 */ /* 0x000fc800078e0202 */
[----:B------:R-:W-:Y:S01]  /*222e0*/  VIADD R6, R2, -UR4 ;  /* 0x8000000402067c36 */ /* 0x000fe20008000000 */
[----:B------:R-:W-:Y:S06]  /*222f0*/  @!P3 BRA `(.L_x_1628) ;  /* 0x000000000044b947 */ /* 0x000fec0003800000 */
[----:B------:R-:W-:Y:S01]  /*22300*/  ISETP.GT.AND P0, PT, R2, -0x1, PT ;  /* 0xffffffff0200780c */ /* 0x000fe20003f04270 */
[----:B------:R-:W-:-:S12]  /*22310*/  BSSY B0, `(.L_x_1629) ;  /* 0x000000d000007945 */ /* 0x000fd80003800000 */
[----:B------:R-:W-:Y:S05]  /*22320*/  @P0 BRA `(.L_x_1630) ;  /* 0x00000000001c0947 */ /* 0x000fea0003800000 */
[----:B------:R-:W-:Y:S02]  /*22330*/  ISETP.NE.AND P0, PT, R3, 0x1, PT ;  /* 0x000000010300780c */ /* 0x000fe40003f05270 */
[----:B------:R-:W-:-:S11]  /*22340*/  LOP3.LUT R2, RZ, R2, RZ, 0x33, !PT ;  /* 0x00000002ff027212 */ /* 0x000fd600078e33ff */
[----:B------:R-:W1:Y:S02]  /*22350*/  @P0 LDC.64 R4, c[0x0][0x9e8] ;  /* 0x00027a00ff040b82 */ /* 0x000e640000000a00 */
[----:B-1----:R-:W-:-:S05]  /*22360*/  @P0 IMAD.HI.U32 R4, R2, R4, RZ ;  /* 0x0000000402040227 */ /* 0x002fca00078e00ff */
[----:B------:R-:W-:-:S04]  /*22370*/  @P0 SHF.R.U32.HI R2, RZ, R5, R4 ;  /* 0x00000005ff020219 */ /* 0x000fc80000011604 */
[----:B------:R-:W-:Y:S01]  /*22380*/  LOP3.LUT R2, RZ, R2, RZ, 0x33, !PT ;  /* 0x00000002ff027212 */ /* 0x000fe200078e33ff */
[----:B------:R-:W-:Y:S06]  /*22390*/  BRA `(.L_x_1631) ;  /* 0x0000000000107947 */ /* 0x000fec0003800000 */
.L_x_1630:
[----:B------:R-:W-:-:S13]  /*223a0*/  ISETP.NE.AND P0, PT, R3, 0x1, PT ;  /* 0x000000010300780c */ /* 0x000fda0003f05270 */
[----:B------:R-:W1:Y:S02]  /*223b0*/  @P0 LDC.64 R4, c[0x0][0x9e8] ;  /* 0x00027a00ff040b82 */ /* 0x000e640000000a00 */
[----:B-1----:R-:W-:-:S05]  /*223c0*/  @P0 IMAD.HI.U32 R4, R2, R4, RZ ;  /* 0x0000000402040227 */ /* 0x002fca00078e00ff */
[----:B------:R-:W-:-:S07]  /*223d0*/  @P0 SHF.R.U32.HI R2, RZ, R5, R4 ;  /* 0x00000005ff020219 */ /* 0x000fce0000011604 */
.L_x_1631:
[----:B------:R-:W-:Y:S05]  /*223e0*/  BSYNC B0 ;  /* 0x0000000000007941 */ /* 0x000fea0003800000 */
.L_x_1629:
[----:B------:R-:W-:-:S05]  /*223f0*/  IMAD R2, R2, R3, RZ ;  /* 0x0000000302027224 */ /* 0x000fca00078e02ff */
[----:B------:R-:W-:-:S07]  /*22400*/  VIMNMX R6, R6, R2, !PT ;  /* 0x0000000206067248 */ /* 0x000fce0007fe0100 */
.L_x_1628:
[----:B------:R-:W-:Y:S01]  /*22410*/  VIADD R8, R8, 0x9f ;  /* 0x0000009f08087836 */ /* 0x000fe20000000000 */
[----:B------:R-:W-:Y:S01]  /*22420*/  BSSY B0, `(.L_x_1632) ;  /* 0x000016c000007945 */ /* 0x000fe20003800000 */
[----:B------:R-:W-:-:S04]  /*22430*/  IMAD.HI R6, R6, 0x66666667, RZ ;  /* 0x6666666706067827 */ /* 0x000fc800078e02ff */
[----:B------:R-:W-:Y:S01]  /*22440*/  IMAD.HI R8, R8, 0x66666667, RZ ;  /* 0x6666666708087827 */ /* 0x000fe200078e02ff */
[----:B------:R-:W-:-:S04]  /*22450*/  SHF.R.U32.HI R2, RZ, 0x1f, R6 ;  /* 0x0000001fff027819 */ /* 0x000fc80000011606 */
[----:B------:R-:W-:Y:S02]  /*22460*/  SHF.R.U32.HI R3, RZ, 0x1f, R8 ;  /* 0x0000001fff037819 */ /* 0x000fe40000011608 */
[----:B------:R-:W-:Y:S02]  /*22470*/  LEA.HI.SX32 R6, R6, R2, 0x1a ;  /* 0x0000000206067211 */ /* 0x000fe400078fd2ff */
[----:B------:R-:W-:Y:S02]  /*22480*/  LEA.HI.SX32 R3, R8, R3, 0x1a ;  /* 0x0000000308037211 */ /* 0x000fe400078fd2ff */
[----:B------:R-:W-:Y:S02]  /*22490*/  VIMNMX R6, RZ, R6, !PT ;  /* 0x00000006ff067248 */ /* 0x000fe40007fe0100 */
[----:B------:R-:W-:-:S03]  /*224a0*/  VIMNMX R2, R21, R3, PT ;  /* 0x0000000315027248 */ /* 0x000fc60003fe0100 */
[--C-:B------:R-:W-:Y:S02]  /*224b0*/  IMAD R6, R6, 0xa0, -R9.reuse ;  /* 0x000000a006067824 */ /* 0x100fe400078e0a09 */
[----:B------:R-:W-:-:S03]  /*224c0*/  IMAD R9, R2, 0xa0, -R9 ;  /* 0x000000a002097824 */ /* 0x000fc600078e0a09 */
[----:B------:R-:W-:Y:S02]  /*224d0*/  VIMNMX R2, RZ, R6, !PT ;  /* 0x00000006ff027248 */ /* 0x000fe40007fe0100 */
[----:B------:R-:W-:-:S03]  /*224e0*/  VIMNMX R10, R9, R10, PT ;  /* 0x0000000a090a7248 */ /* 0x000fc60003fe0100 */
[----:B------:R-:W-:Y:S01]  /*224f0*/  IMAD.WIDE.U32 R4, R2, -0x33333333, RZ ;  /* 0xcccccccd02047825 */ /* 0x000fe200078e00ff */
[----:B------:R-:W-:-:S04]  /*22500*/  ISETP.GT.AND P0, PT, R10, R2, PT ;  /* 0x000000020a00720c */ /* 0x000fc80003f04270 */
[----:B------:R-:W-:-:S05]  /*22510*/  SHF.R.U32.HI R3, RZ, 0x7, R5 ;  /* 0x00000007ff037819 */ /* 0x000fca0000011605 */
[----:B------:R-:W-:-:S04]  /*22520*/  IMAD.MOV.U32 R9, RZ, RZ, R3 ;  /* 0x000000ffff097224 */ /* 0x000fc800078e0003 */
[----:B------:R-:W-:-:S04]  /*22530*/  @P0 VIADD R2, R10, 0x9f ;  /* 0x0000009f0a020836 */ /* 0x000fc80000000000 */
        /* <DEDUP_REMOVED lines=9> */
[----:B------:R-:W1:Y:S02]  /*225d0*/  S2R R4, SR_TID.X ;  /* 0x0000000000047919 */ /* 0x000e640000002100 */
[----:B-1----:R-:W-:-:S04]  /*225e0*/  SHF.R.U32.HI R4, RZ, 0x5, R4 ;  /* 0x00000005ff047819 */ /* 0x002fc80000011604 */
[----:B------:R-:W-:-:S05]  /*225f0*/  LOP3.LUT R4, R4, 0x3, RZ, 0xc0, !PT ;  /* 0x0000000304047812 */ /* 0x000fca00078ec0ff */
[----:B------:R1:W2:Y:S02]  /*22600*/  SHFL.IDX PT, R14, R4, RZ, 0x1f ;  /* 0x00001fff040e7589 */ /* 0x0002a400000e0000 */
.L_x_1784:
[----:B--2---:R-:W-:Y:S02]  /*22610*/  ISETP.NE.AND P0, PT, R14, RZ, PT ;  /* 0x000000ff0e00720c */ /* 0x004fe40003f05270 */
[----:B------:R-:W-:-:S11]  /*22620*/  PLOP3.LUT P6, PT, PT, PT, PT, 0x8, 0x0 ;  /* 0x000000000000781c */ /* 0x000fd60003fce170 */
[----:B------:R-:W-:Y:S05]  /*22630*/  @P0 BRA `(.L_x_1635) ;  /* 0x00000000000c0947 */ /* 0x000fea0003800000 */
[----:B------:R-:W-:-:S03]  /*22640*/  UMOV UR4, 0xffffffff ;  /* 0xffffffff00047882 */ /* 0x000fc60000000000 */
[----:B------:R-:W-:Y:S05]  /*22650*/  BRA.DIV UR4, `(.L_x_1636) ;  /* 0x0000006a04847947 */ /* 0x000fea000b800000 */
[----:B------:R-:W-:-:S13]  /*22660*/  ELECT P6, URZ, PT ;  /* 0x00000000003f782f */ /* 0x000fda00038c0000 */
.L_x_1635:
[----:B-1----:R-:W2:Y:S04]  /*22670*/  LDL R4, [R1+0x320] ;  /* 0x0003200001047983 */ /* 0x002ea80000100800 */
[----:B------:R-:W3:Y:S01]  /*22680*/  LDL R6, [R1+0x2d4] ;  /* 0x0002d40001067983 */ /* 0x000ee20000100800 */
[----:B------:R-:W-:Y:S01]  /*22690*/  BSSY B1, `(.L_x_1637) ;  /* 0x0000008000017945 */ /* 0x000fe20003800000 */
[----:B--2---:R-:W-:-:S05]  /*226a0*/  VIADD R4, R4, 0x1 ;  /* 0x0000000104047836 */ /* 0x004fca0000000000 */
[----:B------:R-:W-:-:S04]  /*226b0*/  LEA.HI R5, R4, R4, RZ, 0x1 ;  /* 0x0000000404057211 */ /* 0x000fc800078f08ff */
[----:B------:R-:W-:-:S05]  /*226c0*/  LOP3.LUT R5, R5, 0xfffffffe, RZ, 0xc0, !PT ;  /* 0xfffffffe05057812 */ /* 0x000fca00078ec0ff */
[----:B------:R-:W-:-:S05]  /*226d0*/  IMAD.IADD R4, R4, 0x1, -R5 ;  /* 0x0000000104047824 */ /* 0x000fca00078e0a05 */
[----:B------:R-:W-:-:S04]  /*226e0*/  SHF.L.U32 R4, R4, 0x1f, RZ ;  /* 0x0000001f04047819 */ /* 0x000fc800000006ff */
[----:B---3--:R-:W1:Y:S02]  /*226f0*/  SYNCS.PHASECHK.TRANS64.TRYWAIT P0, [R6+URZ+0x33420], R4 ;  /* 0x03342004060075a7 */ /* 0x008e64000800017f */
[----:B-1----:R-:W-:Y:S05]  /*22700*/  @!P0 BRA `(.L_x_1638) ;  /* 0x0000006800788947 */ /* 0x002fea0003800000 */
.L_x_1787:
[----:B------:R-:W-:Y:S05]  /*22710*/  BSYNC B1 ;  /* 0x0000000000017941 */ /* 0x000fea0003800000 */
.L_x_1637:
[----:B------:R-:W-:Y:S04]  /*22720*/  BSSY B1, `(.L_x_1639) ;  /* 0x0000091000017945 */ /* 0x000fe80003800000 */
[----:B------:R-:W-:Y:S05]  /*22730*/  @!P6 BRA `(.L_x_1640) ;  /* 0x00000008003ce947 */ /* 0x000fea0003800000 */
[----:B------:R-:W2:Y:S04]  /*22740*/  LDL R6, [R1+0x2d4] ;  /* 0x0002d40001067983 */ /* 0x000ea80000100800 */
[----:B------:R-:W3:Y:S01]  /*22750*/  LDL R7, [R1+0x2dc] ;  /* 0x0002dc0001077983 */ /* 0x000ee20000100800 */
[----:B-1----:R-:W1:Y:S01]  /*22760*/  S2R R5, SR_TID.X ;  /* 0x0000000000057919 */ /* 0x002e620000002100 */
[----:B--2---:R-:W-:Y:S02]  /*22770*/  IMAD.MOV.U32 R8, RZ, RZ, R6 ;  /* 0x000000ffff087224 */ /* 0x004fe400078e0006 */
[----:B------:R-:W2:Y:S02]  /*22780*/  LDL R6, [R1+0x2e4] ;  /* 0x0002e40001067983 */ /* 0x000ea40000100800 */
[----:B---3--:R-:W-:Y:S01]  /*22790*/  IMAD R7, R7, 0x8, R8 ;  /* 0x0000000807077824 */ /* 0x008fe200078e0208 */
[----:B-1----:R-:W-:Y:S01]  /*227a0*/  LOP3.LUT R5, R5, 0x7f, RZ, 0xc0, !PT ;  /* 0x0000007f05057812 */ /* 0x002fe200078ec0ff */
[----:B------:R-:W-:Y:S03]  /*227b0*/  BSSY B2, `(.L_x_1641) ;  /* 0x0000005000027945 */ /* 0x000fe60003800000 */
[----:B------:R-:W-:-:S02]  /*227c0*/  ISETP.NE.AND P1, PT, R5, RZ, PT ;  /* 0x000000ff0500720c */ /* 0x000fc40003f25270 */
[----:B--2---:R-:W-:-:S04]  /*227d0*/  SHF.L.U32 R10, R6, 0x1f, RZ ;  /* 0x0000001f060a7819 */ /* 0x004fc800000006ff */
[----:B------:R-:W1:Y:S02]  /*227e0*/  SYNCS.PHASECHK.TRANS64.TRYWAIT P0, [R7+URZ+0x334a0], R10 ;  /* 0x0334a00a070075a7 */ /* 0x000e64000800017f */
[----:B-1----:R-:W-:Y:S05]  /*227f0*/  @!P0 BRA `(.L_x_1642) ;  /* 0x0000006800548947 */ /* 0x002fea0003800000 */
.L_x_1788:
[----:B------:R-:W-:Y:S05]  /*22800*/  BSYNC B2 ;  /* 0x0000000000027941 */ /* 0x000fea0003800000 */
.L_x_1641:
        /* <DEDUP_REMOVED lines=9> */
.L_x_1644:
[----:B------:R-:W-:Y:S05]  /*228a0*/  BSYNC B2 ;  /* 0x0000000000027941 */ /* 0x000fea0003800000 */
.L_x_1643:
        /* <DEDUP_REMOVED lines=14> */
.L_x_1645:
        /* <DEDUP_REMOVED lines=16> */
.L_x_1646:
        /* <DEDUP_REMOVED lines=16> */
.L_x_1647:
        /* <DEDUP_REMOVED lines=10> */
[----:B------:R-:W2:Y:S01]  /*22c30*/  SYNCS.PHASECHK.TRANS64.TRYWAIT P0, [R7+URZ+0x334c0], R10 ;  /* 0x0334c00a070075a7 */ /* 0x000ea2000800017f */
[----:B------:R-:W-:Y:S04]  /*22c40*/  BSSY B2, `(.L_x_1648) ;  /* 0x0000002000027945 */ /* 0x000fe80003800000 */
[----:B--2---:R-:W-:Y:S05]  /*22c50*/  @!P0 BRA `(.L_x_1649) ;  /* 0x0000006400508947 */ /* 0x004fea0003800000 */
.L_x_1789:
[----:B------:R-:W-:Y:S05]  /*22c60*/  BSYNC B2 ;  /* 0x0000000000027941 */ /* 0x000fea0003800000 */
.L_x_1648:
[----:B------:R-:W-:Y:S01]  /*22c70*/  BSSY B2, `(.L_x_1650) ;  /* 0x000000b000027945 */ /* 0x000fe20003800000 */
[----:B-12---:R-:W-:Y:S02]  /*22c80*/  IMAD.MOV.U32 R10, RZ, RZ, 0x0 ;  /* 0x00000000ff0a7424 */ /* 0x006fe400078e00ff */
[----:B0-----:R-:W-:Y:S01]  /*22c90*/  IMAD.MOV.U32 R11, RZ, RZ, 0x12f00000 ;  /* 0x12f00000ff0b7424 */ /* 0x001fe200078e00ff */
        /* <DEDUP_REMOVED lines=8> */
.L_x_1651:
[----:B------:R-:W-:Y:S05]  /*22d20*/  BSYNC B2 ;  /* 0x0000000000027941 */ /* 0x000fea0003800000 */
.L_x_1650:
        /* <DEDUP_REMOVED lines=8> */
.L_x_1652:
        /* <DEDUP_REMOVED lines=15> */
.L_x_1653:
        /* <DEDUP_REMOVED lines=15> */
.L_x_1654:
        /* <DEDUP_REMOVED lines=10> */
.L_x_1640:
[----:B------:R-:W-:Y:S05]  /*23030*/  BSYNC B1 ;  /* 0x0000000000017941 */ /* 0x000fea0003800000 */
.L_x_1639:
[----:B-1----:R-:W2:Y:S04]  /*23040*/  LDL.LU R4, [R1+0x2dc] ;  /* 0x0002dc0001047983 */ /* 0x002ea80000300800 */
        /* <DEDUP_REMOVED lines=12> */
.L_x_1671:
[----:B------:R-:W-:Y:S05]  /*23110*/  YIELD ;  /* 0x0000000000007946 */ /* 0x000fea0003800000 */
[----:B------:R-:W-:Y:S04]  /*23120*/  BSSY B1, `(.L_x_1655) ;  /* 0x000008f000017945 */ /* 0x000fe80003800000 */
[----:B--2---:R-:W-:Y:S05]  /*23130*/  @!P6 BRA `(.L_x_1656) ;  /* 0x000000080034e947 */ /* 0x004fea0003800000 */
[----:B------:R-:W2:Y:S04]  /*23140*/  LDL R7, [R1+0x2d4] ;  /* 0x0002d40001077983 */ /* 0x000ea80000100800 */
[----:B------:R-:W2:Y:S04]  /*23150*/  LDL R6, [R1+0x2dc] ;  /* 0x0002dc0001067983 */ /* 0x000ea80000100800 */
[----:B------:R-:W3:Y:S01]  /*23160*/  LDL R5, [R1+0x2e4] ;  /* 0x0002e40001057983 */ /* 0x000ee20000100800 */
[----:B-1----:R-:W1:Y:S01]  /*23170*/  S2R R4, SR_TID.X ;  /* 0x0000000000047919 */ /* 0x002e620000002100 */
[----:B------:R-:W-:Y:S01]  /*23180*/  BSSY B2, `(.L_x_1657) ;  /* 0x0000007000027945 */ /* 0x000fe20003800000 */
[----:B-1----:R-:W-:-:S04]  /*23190*/  LOP3.LUT R4, R4, 0x7f, RZ, 0xc0, !PT ;  /* 0x0000007f04047812 */ /* 0x002fc800078ec0ff */
[----:B------:R-:W-:Y:S01]  /*231a0*/  ISETP.NE.AND P2, PT, R4, RZ, PT ;  /* 0x000000ff0400720c */ /* 0x000fe20003f45270 */
[----:B--2---:R-:W-:Y:S01]  /*231b0*/  IMAD R8, R6, 0x8, R7 ;  /* 0x0000000806087824 */ /* 0x004fe200078e0207 */
[----:B---3--:R-:W-:-:S04]  /*231c0*/  SHF.L.U32 R7, R5, 0x1f, RZ ;  /* 0x0000001f05077819 */ /* 0x008fc800000006ff */
[----:B------:R-:W1:Y:S02]  /*231d0*/  SYNCS.PHASECHK.TRANS64.TRYWAIT P1, [R8+URZ+0x334a0], R7 ;  /* 0x0334a007080075a7 */ /* 0x000e64000802017f */
[----:B-1----:R-:W-:Y:S05]  /*231e0*/  @!P1 BRA `(.L_x_1658) ;  /* 0x0000006000009947 */ /* 0x002fea0003800000 */
.L_x_1790:
[----:B------:R-:W-:Y:S05]  /*231f0*/  BSYNC B2 ;  /* 0x0000000000027941 */ /* 0x000fea0003800000 */
.L_x_1657:
        /* <DEDUP_REMOVED lines=9> */
.L_x_1660:
[----:B------:R-:W-:Y:S05]  /*23290*/  BSYNC B2 ;  /* 0x0000000000027941 */ /* 0x000fea0003800000 */
.L_x_1659:
        /* <DEDUP_REMOVED lines=13> */
.L_x_1661:
        /* <DEDUP_REMOVED lines=16> */
.L_x_1662:
        /* <DEDUP_REMOVED lines=16> */
.L_x_1663:
        /* <DEDUP_REMOVED lines=13> */
.L_x_1791:
[----:B------:R-:W-:Y:S05]  /*23640*/  BSYNC B2 ;  /* 0x0000000000027941 */ /* 0x000fea0003800000 */
.L_x_1664:
[----:B------:R-:W-:Y:S01]  /*23650*/  BSSY B2, `(.L_x_1666) ;  /* 0x000000b000027945 */ /* 0x000fe20003800000 */
[----:B------:R-:W-:Y:S02]  /*23660*/  IMAD.MOV.U32 R10, RZ, RZ, 0x0 ;  /* 0x00000000ff0a7424 */ /* 0x000fe400078e00ff */
        /* <DEDUP_REMOVED lines=9> */
.L_x_1667:
[----:B------:R-:W-:Y:S05]  /*23700*/  BSYNC B2 ;  /* 0x0000000000027941 */ /* 0x000fea0003800000 */
.L_x_1666:
        /* <DEDUP_REMOVED lines=8> */
.L_x_1668:
        /* <DEDUP_REMOVED lines=15> */
.L_x_1669:
        /* <DEDUP_REMOVED lines=15> */
.L_x_1670:
        /* <DEDUP_REMOVED lines=10> */
.L_x_1656:
[----:B------:R-:W-:Y:S05]  /*23a10*/  BSYNC B1 ;  /* 0x0000000000017941 */ /* 0x000fea0003800000 */
.L_x_1655:
[----:B-1----:R-:W2:Y:S04]  /*23a20*/  LDL.LU R4, [R1+0x2dc] ;  /* 0x0002dc0001047983 */ /* 0x002ea80000300800 */
[----:B------:R-:W3:Y:S01]  /*23a30*/  LDL.LU R7, [R1+0x2e4] ;  /* 0x0002e40001077983 */ /* 0x000ee20000300800 */
[C---:B------:R-:W-:Y:S01]  /*23a40*/  ISETP.GT.AND P2, PT, R9.reuse, R3, PT ;  /* 0x000000030900720c */ /* 0x040fe20003f44270 */
[----:B------:R-:W-:Y:S02]  /*23a50*/  VIADD R9, R9, 0xffffffff ;  /* 0xffffffff09097836 */ /* 0x000fe40000000000 */
[----:B--2---:R-:W-:-:S05]  /*23a60*/  VIADD R4, R4, 0x1 ;  /* 0x0000000104047836 */ /* 0x004fca0000000000 */
[----:B------:R-:W-:-:S04]  /*23a70*/  ISETP.NE.AND P1, PT, R4, 0x2, PT ;  /* 0x000000020400780c */ /* 0x000fc80003f25270 */
[----:B------:R-:W-:Y:S02]  /*23a80*/  SEL R5, RZ, 0x1, P1 ;  /* 0x00000001ff057807 */ /* 0x000fe40000800000 */
[----:B------:R-:W-:Y:S02]  /*23a90*/  SEL R4, R4, RZ, P1 ;  /* 0x000000ff04047207 */ /* 0x000fe40000800000 */
[----:B---3--:R-:W-:-:S03]  /*23aa0*/  LOP3.LUT R7, R7, R5, RZ, 0x3c, !PT ;  /* 0x0000000507077212 */ /* 0x008fc600078e3cff */
[----:B------:R2:W-:Y:S04]  /*23ab0*/  STL [R1+0x2dc], R4 ;  /* 0x0002dc0401007387 */ /* 0x0005e80000100800 */
[----:B------:R2:W-:Y:S01]  /*23ac0*/  STL [R1+0x2e4], R7 ;  /* 0x0002e40701007387 */ /* 0x0005e20000100800 */
[----:B------:R-:W-:Y:S05]  /*23ad0*/  @P2 BRA `(.L_x_1671) ;  /* 0xfffffff4008c2947 */ /* 0x000fea000383ffff */
.L_x_1633:
[----:B------:R-:W-:Y:S05]  /*23ae0*/  BSYNC B0 ;  /* 0x0000000000007941 */ /* 0x000fea0003800000 */
.L_x_1632:
[----:B--2---:R-:W2:Y:S01]  /*23af0*/  LDL R7, [R1+0x2f8] ;  /* 0x0002f80001077983 */ /* 0x004ea20000100800 */
[----:B------:R-:W3:Y:S01]  /*23b00*/  LDC R0, c[0x0][0x448] ;  /* 0x00011200ff007b82 */ /* 0x000ee20000000800 */
[----:B------:R-:W-:Y:S07]  /*23b10*/  @!P0 WARPSYNC.ALL ;  /* 0x0000000000008948 */ /* 0x000fee0003800000 */
[----:B------:R-:W-:Y:S01]  /*23b20*/  @!P0 BAR.SYNC.DEFER_BLOCKING 0xc, 0x180 ;  /* 0x0306000000008b1d */ /* 0x000fe20000010000 */
[----:B---3--:R-:W-:-:S13]  /*23b30*/  ISETP.NE.AND P1, PT, R0, 0x1, PT ;  /* 0x000000010000780c */ /* 0x008fda0003f25270 */
[----:B------:R-:W3:Y:S08]  /*23b40*/  @P1 LDC R0, c[0x0][0x44c] ;  /* 0x00011300ff001b82 */ /* 0x000ef00000000800 */
[----:B------:R-:W4:Y:S01]  /*23b50*/  @P1 LDC R3, c[0x0][0x450] ;  /* 0x00011400ff031b82 */ /* 0x000f220000000800 */
[----:B--2---:R-:W-:-:S04]  /*23b60*/  VIADD R2, R7, 0x7f ;  /* 0x0000007f07027836 */ /* 0x004fc80000000000 */
[----:B---3--:R-:W-:-:S05]  /*23b70*/  @P1 IMAD.HI.U32 R0, R2, R0, RZ ;  /* 0x0000000002001227 */ /* 0x008fca00078e00ff */
[----:B----4-:R-:W-:-:S05]  /*23b80*/  @P1 SHF.R.U32.HI R2, RZ, R3, R0 ;  /* 0x00000003ff021219 */ /* 0x010fca0000011600 */
[----:B------:R-:W-:Y:S02]  /*23b90*/  IMAD.IADD R0, R17, 0x1, R2 ;  /* 0x0000000111007824 */ /* 0x000fe400078e0202 */
[----:B------:R-:W2:Y:S02]  /*23ba0*/  LDC.64 R2, c[0x0][0x9e0] ;  /* 0x00027800ff027b82 */ /* 0x000ea40000000a00 */
[----:B--2---:R-:W-:Y:S01]  /*23bb0*/  ISETP.GE.AND P2, PT, R3, 0x1, PT ;  /* 0x000000010300780c */ /* 0x004fe20003f46270 */
[----:B------:R-:W-:-:S12]  /*23bc0*/  IMAD.IADD R2, R0, 0x1, R2 ;  /* 0x0000000100027824 */ /* 0x000fd800078e0202 */
[----:B------:R-:W-:Y:S05]  /*23bd0*/  @!P2 BRA `(.L_x_1672) ;  /* 0x000000000048a947 */ /* 0x000fea0003800000 */
[C---:B------:R-:W-:Y:S01]  /*23be0*/  ISETP.GT.AND P0, PT, R0.reuse, RZ, PT ;  /* 0x000000ff0000720c */ /* 0x040fe20003f04270 */
[----:B------:R-:W-:Y:S01]  /*23bf0*/  BSSY B0, `(.L_x_1673) ;  /* 0x000000e000007945 */ /* 0x000fe20003800000 */
[----:B------:R-:W-:-:S11]  /*23c00*/  VIADD R6, R0, 0xffffffff ;  /* 0xffffffff00067836 */ /* 0x000fd60000000000 */
[----:B------:R-:W-:Y:S05]  /*23c10*/  @P0 BRA `(.L_x_1674) ;  /* 0x00000000001c0947 */ /* 0x000fea0003800000 */
[----:B------:R-:W-:Y:S01]  /*23c20*/  ISETP.NE.AND P0, PT, R3, 0x1, PT ;  /* 0x000000010300780c */ /* 0x000fe20003f05270 */
[----:B------:R-:W-:-:S12]  /*23c30*/  IMAD.MOV R0, RZ, RZ, -R0 ;  /* 0x000000ffff007224 */ /* 0x000fd800078e0a00 */
[----:B-1----:R-:W1:Y:S02]  /*23c40*/  @P0 LDC.64 R4, c[0x0][0x9e8] ;  /* 0x00027a00ff040b82 */ /* 0x002e640000000a00 */
[----:B-1----:R-:W-:-:S05]  /*23c50*/  @P0 IMAD.HI.U32 R4, R0, R4, RZ ;  /* 0x0000000400040227 */ /* 0x002fca00078e00ff */
[----:B------:R-:W-:-:S04]  /*23c60*/  @P0 SHF.R.U32.HI R0, RZ, R5, R4 ;  /* 0x00000005ff000219 */ /* 0x000fc80000011604 */
[----:B------:R-:W-:Y:S01]  /*23c70*/  LOP3.LUT R6, RZ, R0, RZ, 0x33, !PT ;  /* 0x00000000ff067212 */ /* 0x000fe200078e33ff */
[----:B------:R-:W-:Y:S06]  /*23c80*/  BRA `(.L_x_1675) ;  /* 0x0000000000107947 */ /* 0x000fec0003800000 */
.L_x_1674:
[----:B------:R-:W-:-:S13]  /*23c90*/  ISETP.NE.AND P0, PT, R3, 0x1, PT ;  /* 0x000000010300780c */ /* 0x000fda0003f05270 */
[----:B-1----:R-:W1:Y:S02]  /*23ca0*/  @P0 LDC.64 R4, c[0x0][0x9e8] ;  /* 0x00027a00ff040b82 */ /* 0x002e640000000a00 */
[----:B-1----:R-:W-:-:S05]  /*23cb0*/  @P0 IMAD.HI.U32 R4, R6, R4, RZ ;  /* 0x0000000406040227 */ /* 0x002fca00078e00ff */
[----:B------:R-:W-:-:S07]  /*23cc0*/  @P0 SHF.R.U32.HI R6, RZ, R5, R4 ;  /* 0x00000005ff060219 */ /* 0x000fce0000011604 */
.L_x_1675:
[----:B------:R-:W-:Y:S05]  /*23cd0*/  BSYNC B0 ;  /* 0x0000000000007941 */ /* 0x000fea0003800000 */
.L_x_1673:
[----:B------:R-:W-:-:S05]  /*23ce0*/  IMAD R6, R6, R3, R3 ;  /* 0x0000000306067224 */ /* 0x000fca00078e0203 */
[----:B------:R-:W-:-:S07]  /*23cf0*/  VIMNMX R2, R2, R6, PT ;  /* 0x0000000602027248 */ /* 0x000fce0003fe0100 */
.L_x_1672:
[----:B------:R-:W-:Y:S01]  /*23d00*/  VIADD R2, R2, 0x9f ;  /* 0x0000009f02027836 */ /* 0x000fe20000000000 */
[----:B-1----:R-:W1:Y:S01]  /*23d10*/  @P1 LDC R4, c[0x0][0x450] ;  /* 0x00011400ff041b82 */ /* 0x002e620000000800 */
[----:B------:R-:W-:Y:S02]  /*23d20*/  ULDC UR4, c[0x0][0x9dc] ;  /* 0x0002770000047ab9 */ /* 0x000fe40000000800 */
[----:B------:R-:W-:-:S05]  /*23d30*/  IMAD.HI R2, R2, 0x66666667, RZ ;  /* 0x6666666702027827 */ /* 0x000fca00078e02ff */
[----:B------:R-:W-:-:S04]  /*23d40*/  SHF.R.U32.HI R0, RZ, 0x1f, R2 ;  /* 0x0000001fff007819 */ /* 0x000fc80000011602 */
[----:B------:R-:W-:Y:S01]  /*23d50*/  LEA.HI.SX32 R0, R2, R0, 0x1a ;  /* 0x0000000002007211 */ /* 0x000fe200078fd2ff */
[----:B------:R-:W-:-:S03]  /*23d60*/  IMAD.MOV.U32 R2, RZ, RZ, R7 ;  /* 0x000000ffff027224 */ /* 0x000fc600078e0007 */
[----:B------:R-:W-:Y:S02]  /*23d70*/  VIMNMX R6, R21, R0, PT ;  /* 0x0000000015067248 */ /* 0x000fe40003fe0100 */
[----:B------:R-:W2:Y:S03]  /*23d80*/  @P1 LDC R0, c[0x0][0x44c] ;  /* 0x00011300ff001b82 */ /* 0x000ea60000000800 */
[----:B------:R3:W-:Y:S01]  /*23d90*/  STL [R1+0x310], R6 ;  /* 0x0003100601007387 */ /* 0x0007e20000100800 */
[----:B--2---:R-:W-:-:S05]  /*23da0*/  @P1 IMAD.HI.U32 R0, R7, R0, RZ ;  /* 0x0000000007001227 */ /* 0x004fca00078e00ff */
[----:B-1----:R-:W-:-:S05]  /*23db0*/  @P1 SHF.R.U32.HI R2, RZ, R4, R0 ;  /* 0x00000004ff021219 */ /* 0x002fca0000011600 */
[----:B------:R-:W-:-:S04]  /*23dc0*/  IMAD.IADD R0, R20, 0x1, R2 ;  /* 0x0000000114007824 */ /* 0x000fc800078e0202 */
[----:B------:R-:W-:Y:S01]  /*23dd0*/  VIADD R2, R0, -UR4 ;  /* 0x8000000400027c36 */ /* 0x000fe20008000000 */
[----:B---3--:R-:W-:Y:S06]  /*23de0*/  @!P2 BRA `(.L_x_1676) ;  /* 0x000000000044a947 */ /* 0x008fec0003800000 */
        /* <DEDUP_REMOVED lines=10> */
.L_x_1678:
[----:B------:R-:W-:-:S13]  /*23e90*/  ISETP.NE.AND P0, PT, R3, 0x1, PT ;  /* 0x000000010300780c */ /* 0x000fda0003f05270 */
[----:B------:R-:W1:Y:S02]  /*23ea0*/  @P0 LDC.64 R4, c[0x0][0x9e8] ;  /* 0x00027a00ff040b82 */ /* 0x000e640000000a00 */
[----:B-1----:R-:W-:-:S05]  /*23eb0*/  @P0 IMAD.HI.U32 R4, R0, R4, RZ ;  /* 0x0000000400040227 */ /* 0x002fca00078e00ff */
[----:B------:R-:W-:-:S07]  /*23ec0*/  @P0 SHF.R.U32.HI R0, RZ, R5, R4 ;  /* 0x00000005ff000219 */ /* 0x000fce0000011604 */
.L_x_1679:
[----:B------:R-:W-:Y:S05]  /*23ed0*/  BSYNC B0 ;  /* 0x0000000000007941 */ /* 0x000fea0003800000 */
.L_x_1677:
[----:B------:R-:W-:-:S05]  /*23ee0*/  IMAD R0, R0, R3, RZ ;  /* 0x0000000300007224 */ /* 0x000fca00078e02ff */
[----:B------:R-:W-:-:S07]  /*23ef0*/  VIMNMX R2, R2, R0, !PT ;  /* 0x0000000002027248 */ /* 0x000fce0007fe0100 */
.L_x_1676:
[----:B------:R-:W-:-:S05]  /*23f00*/  IMAD.HI R2, R2, 0x66666667, RZ ;  /* 0x6666666702027827 */ /* 0x000fca00078e02ff */
[----:B------:R-:W-:-:S04]  /*23f10*/  SHF.R.U32.HI R0, RZ, 0x1f, R2 ;  /* 0x0000001fff007819 */ /* 0x000fc80000011602 */
[----:B------:R-:W-:-:S04]  /*23f20*/  LEA.HI.SX32 R0, R2, R0, 0x1a ;  /* 0x0000000002007211 */ /* 0x000fc800078fd2ff */
[----:B------:R-:W-:-:S04]  /*23f30*/  VIMNMX R3, RZ, R0, !PT ;  /* 0x00000000ff037248 */ /* 0x000fc80007fe0100 */
[----:B------:R-:W-:Y:S01]  /*23f40*/  ISETP.GT.AND P0, PT, R6, R3, PT ;  /* 0x000000030600720c */ /* 0x000fe20003f04270 */
[----:B------:R1:W-:-:S12]  /*23f50*/  STL [R1+0x2f0], R3 ;  /* 0x0002f00301007387 */ /* 0x0003d80000100800 */
[----:B-1----:R-:W-:Y:S05]  /*23f60*/  @P0 BRA `(.L_x_1680) ;  /* 0x0000000000440947 */ /* 0x002fea0003800000 */
[----:B------:R-:W1:Y:S02]  /*23f70*/  S2R R3, SR_TID.X ;  /* 0x0000000000037919 */ /* 0x000e640000002100 */
[----:B-1----:R-:W-:-:S04]  /*23f80*/  LOP3.LUT R3, R3, 0x7f, RZ, 0xc0, !PT ;  /* 0x0000007f03037812 */ /* 0x002fc800078ec0ff */
[----:B------:R-:W-:-:S13]  /*23f90*/  ISETP.NE.AND P0, PT, R3, RZ, PT ;  /* 0x000000ff0300720c */ /* 0x000fda0003f05270 */
[----:B------:R-:W-:Y:S05]  /*23fa0*/  @P0 BRA `(.L_x_1681) ;  /* 0x00000038001c0947 */ /* 0x000fea0003800000 */
[----:B------:R-:W1:Y:S01]  /*23fb0*/  S2R R3, SR_LANEID ;  /* 0x0000000000037919 */ /* 0x000e620000000000 */
[----:B------:R-:W-:Y:S01]  /*23fc0*/  VOTEU.ANY UR4, UPT, PT ;  /* 0x0000000000047886 */ /* 0x000fe200038e0100 */
[----:B------:R-:W2:Y:S01]  /*23fd0*/  LDC.64 R4, c[0x0][0xc60] ;  /* 0x00031800ff047b82 */ /* 0x000ea20000000a00 */
[----:B------:R-:W1:Y:S08]  /*23fe0*/  FLO.U32 R0, UR4 ;  /* 0x0000000400007d00 */ /* 0x000e7000080e0000 */
[----:B------:R-:W2:Y:S01]  /*23ff0*/  POPC R2, UR4 ;  /* 0x0000000400027d09 */ /* 0x000ea20008000000 */
[----:B-1----:R-:W-:-:S13]  /*24000*/  ISETP.EQ.U32.AND P0, PT, R0, R3, PT ;  /* 0x000000030000720c */ /* 0x002fda0003f02070 */
[----:B--2---:R-:W2:Y:S01]  /*24010*/  @P0 ATOMG.E.ADD.STRONG.GPU PT, R5, desc[UR46][R4.64], R2 ;  /* 0x00000002040509a8 */ /* 0x004ea200081ee1ee */
[----:B------:R-:W1:Y:S02]  /*24020*/  S2R R3, SR_LTMASK ;  /* 0x0000000000037919 */ /* 0x000e640000003900 */
[----:B-1----:R-:W-:-:S06]  /*24030*/  LOP3.LUT R3, R3, UR4, RZ, 0xc0, !PT ;  /* 0x0000000403037c12 */ /* 0x002fcc000f8ec0ff */
[----:B------:R-:W1:Y:S01]  /*24040*/  POPC R3, R3 ;  /* 0x0000000300037309 */ /* 0x000e620000000000 */
[----:B--2---:R-:W1:Y:S02]  /*24050*/  SHFL.IDX PT, R0, R5, R0, 0x1f ;  /* 0x00001f0005007589 */ /* 0x004e6400000e0000 */
[----:B-1----:R-:W-:Y:S01]  /*24060*/  IADD3 R16, R0, UR40, R3 ;  /* 0x0000002800107c10 */ /* 0x002fe2000fffe003 */
[----:B------:R-:W-:Y:S06]  /*24070*/  BRA `(.L_x_1681) ;  /* 0x0000003400e87947 */ /* 0x000fec0003800000 */
.L_x_1680:
[----:B------:R-:W2:Y:S01]  /*24080*/  LDL R17, [R1+0x2d4] ;  /* 0x0002d40001117983 */ /* 0x000ea20000100800 */
        /* <DEDUP_REMOVED lines=8> */
[----:B------:R-:W-:Y:S02]  /*24110*/  IMAD.U32 R4, RZ, RZ, UR6 ;  /* 0x00000006ff047e24 */ /* 0x000fe4000f8e00ff */
[----:B------:R-:W1:Y:S01]  /*24120*/  LDC.64 R2, c[0x4][R2] ;  /* 0x0100000002027b82 */ /* 0x000e620000000a00 */
[----:B------:R-:W-:Y:S02]  /*24130*/  IMAD.U32 R5, RZ, RZ, UR7 ;  /* 0x00000007ff057e24 */ /* 0x000fe4000f8e00ff */
[----:B------:R-:W-:Y:S02]  /*24140*/  IMAD.U32 R6, RZ, RZ, UR8 ;  /* 0x00000008ff067e24 */ /* 0x000fe4000f8e00ff */
[----:B------:R-:W-:-:S02]  /*24150*/  IMAD.U32 R7, RZ, RZ, UR9 ;  /* 0x00000009ff077e24 */ /* 0x000fc4000f8e00ff */
[----:B------:R-:W-:Y:S02]  /*24160*/  IMAD.U32 R10, RZ, RZ, UR4 ;  /* 0x00000004ff0a7e24 */ /* 0x000fe4000f8e00ff */
[----:B0-----:R-:W-:Y:S02]  /*24170*/  IMAD.U32 R11, RZ, RZ, UR5 ;  /* 0x00000005ff0b7e24 */ /* 0x001fe4000f8e00ff */
[----:B------:R-:W-:Y:S02]  /*24180*/  IMAD.MOV.U32 R8, RZ, RZ, 0x70 ;  /* 0x00000070ff087424 */ /* 0x000fe400078e00ff */
[----:B------:R-:W-:Y:S02]  /*24190*/  IMAD.MOV.U32 R12, RZ, RZ, 0x1 ;  /* 0x00000001ff0c7424 */ /* 0x000fe400078e00ff */
[----:B------:R-:W-:-:S07]  /*241a0*/  IMAD.MOV.U32 R13, RZ, RZ, RZ ;  /* 0x000000ffff0d7224 */ /* 0x000fce00078e00ff */
[----:B------:R-:W-:-:S07]  /*241b0*/  LEPC R20, `(.L_x_1683) ;  /* 0x000000001014794e */ /* 0x000fce0000000000 */
[----:B-1----:R-:W-:Y:S05]  /*241c0*/  CALL.ABS.NOINC R2 ;  /* 0x0000000002007343 */ /* 0x002fea0003c00000 */
.L_x_1683:
[----:B------:R-:W-:Y:S05]  /*241d0*/  BSYNC B6 ;  /* 0x0000000000067941 */ /* 0x000fea0003800000 */
.L_x_1682:
[----:B------:R-:W-:Y:S02]  /*241e0*/  IMAD.MOV.U32 R2, RZ, RZ, R17 ;  /* 0x000000ffff027224 */ /* 0x000fe400078e0011 */
[----:B------:R-:W2:Y:S01]  /*241f0*/  LDL.LU R17, [R1+0x2d0] ;  /* 0x0002d00001117983 */ /* 0x000ea20000300800 */
[----:B------:R-:W-:Y:S01]  /*24200*/  BSSY B6, `(.L_x_1684) ;  /* 0x0000017000067945 */ /* 0x000fe20003800000 */
[----:B------:R-:W-:-:S05]  /*24210*/  VIADD R0, R2, 0xf200 ;  /* 0x0000f20002007836 */ /* 0x000fca0000000000 */
[----:B------:R-:W-:Y:S02]  /*24220*/  LOP3.LUT P0, RZ, R0, 0x1bf, RZ, 0xc0, !PT ;  /* 0x000001bf00ff7812 */ /* 0x000fe4000780c0ff */
[----:B--2---:R-:W-:-:S11]  /*24230*/  LOP3.LUT R17, R17, 0xfffffffe, RZ, 0xc0, !PT ;  /* 0xfffffffe11117812 */ /* 0x004fd600078ec0ff */
[----:B------:R-:W-:-:S05]  /*24240*/  @P0 LOP3.LUT R17, R17, 0x1, RZ, 0xfc, !PT ;  /* 0x0000000111110812 */ /* 0x000fca00078efcff */
[----:B------:R1:W-:Y:S01]  /*24250*/  STL [R1+0x2d0], R17 ;  /* 0x0002d01101007387 */ /* 0x0003e20000100800 */
        /* <DEDUP_REMOVED lines=16> */
[----:B-12---:R-:W-:Y:S05]  /*24360*/  CALL.ABS.NOINC R2 ;  /* 0x0000000002007343 */ /* 0x006fea0003c00000 */
.L_x_1685:
[----:B------:R-:W-:Y:S05]  /*24370*/  BSYNC B6 ;  /* 0x0000000000067941 */ /* 0x000fea0003800000 */
.L_x_1684:
        /* <DEDUP_REMOVED lines=21> */
.L_x_1687:
[----:B------:R-:W-:Y:S05]  /*244d0*/  BSYNC B6 ;  /* 0x0000000000067941 */ /* 0x000fea0003800000 */
.L_x_1686:
        /* <DEDUP_REMOVED lines=19> */
.L_x_1689:
[----:B------:R-:W-:Y:S05]  /*24610*/  BSYNC B6 ;  /* 0x0000000000067941 */ /* 0x000fea0003800000 */
.L_x_1688:
[----:B------:R-:W-:Y:S01]  /*24620*/  ULDC.64 UR4, c[0x0][0x9f8] ;  /* 0x00027e0000047ab9 */ /* 0x000fe20000000a00 */
[----:B------:R-:W-:Y:S01]  /*24630*/  IMAD.MOV.U32 R8, RZ, RZ, R19 ;  /* 0x000000ffff087224 */ /* 0x000fe200078e0013 */
[----:B------:R-:W-:-:S04]  /*24640*/  ISETP.NE.U32.AND P0, PT, RZ, UR4, PT ;  /* 0x00000004ff007c0c */ /* 0x000fc8000bf05070 */
[----:B------:R-:W-:Y:S01]  /*24650*/  ISETP.NE.AND.EX P0, PT, RZ, UR5, PT, P0 ;  /* 0x00000005ff007c0c */ /* 0x000fe2000bf05300 */
[----:B------:R-:W-:-:S12]  /*24660*/  ULDC.64 UR4, c[0x0][0xa08] ;  /* 0x0002820000047ab9 */ /* 0x000fd80000000a00 */
[----:B------:R-:W2:Y:S02]  /*24670*/  @P0 LDC.64 R2, c[0x0][0x9f8] ;  /* 0x00027e00ff020b82 */ /* 0x000ea40000000a00 */
[----:B--2---:R-:W-:-:S05]  /*24680*/  @P0 IMAD.WIDE R2, R19, 0x4, R2 ;  /* 0x0000000413020825 */ /* 0x004fca00078e0202 */
[----:B------:R2:W3:Y:S02]  /*24690*/  @P0 LDG.E R8, desc[UR46][R2.64] ;  /* 0x0000002e02080981 */ /* 0x0004e4000c1e1900 */
[----:B--2---:R-:W2:Y:S02]  /*246a0*/  LDC.64 R2, c[0x0][0x418] ;  /* 0x00010600ff027b82 */ /* 0x004ea40000000a00 */
[----:B--2---:R-:W-:Y:S01]  /*246b0*/  LOP3.LUT P0, RZ, R2, UR4, RZ, 0xfc, !PT ;  /* 0x0000000402ff7c12 */ /* 0x004fe2000f80fcff */
[----:B------:R-:W-:-:S03]  /*246c0*/  UMOV UR4, 0xffffffff ;  /* 0xffffffff00047882 */ /* 0x000fc60000000000 */
[----:B------:R-:W-:Y:S02]  /*246d0*/  LOP3.LUT P0, RZ, R3, UR5, RZ, 0xfc, P0 ;  /* 0x0000000503ff7c12 */ /* 0x000fe4000800fcff */
[----:B---3--:R-:W-:Y:S01]  /*246e0*/  SHF.R.S32.HI R9, RZ, 0x1f, R8 ;  /* 0x0000001fff097819 */ /* 0x008fe20000011408 */
[----:B------:R2:W-:Y:S01]  /*246f0*/  STL [R1+0x2e8], R8 ;  /* 0x0002e80801007387 */ /* 0x0005e20000100800 */
[----:B-1----:R-:W-:-:S03]  /*24700*/  SEL R17, R8, RZ, !P0 ;  /* 0x000000ff08117207 */ /* 0x002fc60004000000 */
[----:B------:R2:W-:Y:S01]  /*24710*/  STL [R1+0x2ec], R9 ;  /* 0x0002ec0901007387 */ /* 0x0005e20000100800 */
[----:B------:R-:W-:Y:S05]  /*24720*/  BRA.DIV UR4, `(.L_x_1690) ;  /* 0x0000004a04d87947 */ /* 0x000fea000b800000 */
[----:B------:R-:W1:Y:S02]  /*24730*/  S2R R0, SR_TID.X ;  /* 0x0000000000007919 */ /* 0x000e640000002100 */
[----:B-1----:R-:W-:-:S04]  /*24740*/  SHF.R.U32.HI R0, RZ, 0x5, R0 ;  /* 0x00000005ff007819 */ /* 0x002fc80000011600 */
[----:B------:R-:W-:-:S05]  /*24750*/  LOP3.LUT R0, R0, 0x3, RZ, 0xc0, !PT ;  /* 0x0000000300007812 */ /* 0x000fca00078ec0ff */
[----:B------:R1:W3:Y:S02]  /*24760*/  SHFL.IDX PT, R14, R0, RZ, 0x1f ;  /* 0x00001fff000e7589 */ /* 0x0002e400000e0000 */
.L_x_1794:
[----:B-1----:R-:W4:Y:S01]  /*24770*/  LDL.LU R0, [R1+0x2d0] ;  /* 0x0002d00001007983 */ /* 0x002f220000300800 */
[----:B------:R-:W-:Y:S02]  /*24780*/  PLOP3.LUT P1, PT, PT, PT, PT, 0x8, 0x0 ;  /* 0x000000000000781c */ /* 0x000fe40003f2e170 */
[----:B---3--:R-:W-:Y:S02]  /*24790*/  ISETP.NE.AND P0, PT, R14, RZ, PT ;  /* 0x000000ff0e00720c */ /* 0x008fe40003f05270 */
[----:B----4-:R-:W-:-:S09]  /*247a0*/  LOP3.LUT R0, R0, 0xfffffffe, RZ, 0xc0, !PT ;  /* 0xfffffffe00007812 */ /* 0x010fd200078ec0ff */
[----:B------:R-:W-:-:S05]  /*247b0*/  @P1 LOP3.LUT R0, R0, 0x1, RZ, 0xfc, !PT ;  /* 0x0000000100001812 */ /* 0x000fca00078efcff */
[----:B------:R1:W-:Y:S01]  /*247c0*/  STL [R1+0x2d0], R0 ;  /* 0x0002d00001007387 */ /* 0x0003e20000100800 */
[----:B------:R-:W-:Y:S05]  /*247d0*/  @P0 BRA `(.L_x_1691) ;  /* 0x0000000400bc0947 */ /* 0x000fea0003800000 */
[----:B------:R-:W-:-:S03]  /*247e0*/  UMOV UR4, 0xffffffff ;  /* 0xffffffff00047882 */ /* 0x000fc60000000000 */
[----:B------:R-:W-:Y:S05]  /*247f0*/  BRA.DIV UR4, `(.L_x_1692) ;  /* 0x0000004a04d87947 */ /* 0x000fea000b800000 */
[----:B------:R-:W-:-:S13]  /*24800*/  ELECT P6, URZ, PT ;  /* 0x00000000003f782f */ /* 0x000fda00038c0000 */
.L_x_1797:
[----:B------:R-:W-:Y:S05]  /*24810*/  @!P6 BRA `(.L_x_1691) ;  /* 0x0000000400ace947 */ /* 0x000fea0003800000 */
[----:B-1----:R-:W3:Y:S01]  /*24820*/  LDL R0, [R1+0x310] ;  /* 0x0003100001007983 */ /* 0x002ee20000100800 */
[----:B------:R-:W-:-:S04]  /*24830*/  ISETP.NE.U32.AND P0, PT, R2, RZ, PT ;  /* 0x000000ff0200720c */ /* 0x000fc80003f05070 */
[----:B------:R-:W-:Y:S01]  /*24840*/  ISETP.NE.AND.EX P0, PT, R3, RZ, PT, P0 ;  /* 0x000000ff0300720c */ /* 0x000fe20003f05300 */
[----:B---3--:R-:W-:-:S12]  /*24850*/  VIADD R0, R0, 0xffffffff ;  /* 0xffffffff00007836 */ /* 0x008fd80000000000 */
        /* <DEDUP_REMOVED lines=18> */
.L_x_1693:
[----:B--2---:R-:W2:Y:S04]  /*24980*/  LDL R9, [R1+0x2d4] ;  /* 0x0002d40001097983 */ /* 0x004ea80000100800 */
[----:B-1----:R-:W2:Y:S04]  /*24990*/  LDL R2, [R1+0x2d8] ;  /* 0x0002d80001027983 */ /* 0x002ea80000100800 */
[----:B------:R-:W3:Y:S01]  /*249a0*/  LDL R3, [R1+0x2e0] ;  /* 0x0002e00001037983 */ /* 0x000ee20000100800 */
[----:B------:R-:W1:Y:S02]  /*249b0*/  S2R R8, SR_TID.X ;  /* 0x0000000000087919 */ /* 0x000e640000002100 */
[----:B-1----:R-:W-:-:S04]  /*249c0*/  LOP3.LUT R8, R8, 0x7f, RZ, 0xc0, !PT ;  /* 0x0000007f08087812 */ /* 0x002fc800078ec0ff */
[----:B------:R-:W-:Y:S01]  /*249d0*/  ISETP.NE.AND P1, PT, R8, RZ, PT ;  /* 0x000000ff0800720c */ /* 0x000fe20003f25270 */
[----:B--2---:R-:W-:Y:S01]  /*249e0*/  IMAD R2, R2, 0x8, R9 ;  /* 0x0000000802027824 */ /* 0x004fe200078e0209 */
[----:B---3--:R-:W-:-:S04]  /*249f0*/  SHF.L.U32 R4, R3, 0x1f, RZ ;  /* 0x0000001f03047819 */ /* 0x008fc800000006ff */
[----:B------:R-:W1:Y:S02]  /*24a00*/  SYNCS.PHASECHK.TRANS64.TRYWAIT P0, [R2+URZ+0x33480], R4 ;  /* 0x03348004020075a7 */ /* 0x000e64000800017f */
[----:B-1----:R-:W-:Y:S05]  /*24a10*/  @!P0 BRA `(.L_x_1694) ;  /* 0x0000004800708947 */ /* 0x002fea0003800000 */
.L_x_1798:
        /* <DEDUP_REMOVED lines=8> */
.L_x_1695:
[----:B------:R-:W2:Y:S04]  /*24aa0*/  LDL R6, [R1+0x2d4] ;  /* 0x0002d40001067983 */ /* 0x000ea80000100800 */
[----:B------:R-:W2:Y:S04]  /*24ab0*/  LDL R3, [R1+0x2d8] ;  /* 0x0002d80001037983 */ /* 0x000ea80000100800 */
[----:B------:R-:W3:Y:S01]  /*24ac0*/  LDL R5, [R1+0x2f4] ;  /* 0x0002f40001057983 */ /* 0x000ee20000100800 */
[----:B------:R-:W-:Y:S01]  /*24ad0*/  R2UR UR9, R2 ;  /* 0x00000000020972ca */ /* 0x000fe200000e0000 */
[----:B------:R-:W-:Y:S01]  /*24ae0*/  UIADD3 UR4, UP0, UR36, 0x470, URZ ;  /* 0x0000047024047890 */ /* 0x000fe2000ff1e03f */
[----:B------:R-:W-:Y:S01]  /*24af0*/  R2UR UR12, R18 ;  /* 0x00000000120c72ca */ /* 0x000fe200000e0000 */
[----:B------:R-:W-:Y:S01]  /*24b00*/  UMOV UR10, URZ ;  /* 0x0000003f000a7c82 */ /* 0x000fe20008000000 */
[----:B-----5:R-:W-:Y:S01]  /*24b10*/  R2UR UR13, R17 ;  /* 0x00000000110d72ca */ /* 0x020fe200000e0000 */
[----:B------:R-:W-:Y:S01]  /*24b20*/  UIADD3.X UR5, URZ, UR37, URZ, UP0, !UPT ;  /* 0x000000253f057290 */ /* 0x000fe200087fe43f */
[----:B------:R-:W-:Y:S01]  /*24b30*/  UMOV UR6, 0x0 ;  /* 0x0000000000067882 */ /* 0x000fe20000000000 */
[----:B------:R-:W-:Y:S01]  /*24b40*/  UMOV UR7, 0x14f00000 ;  /* 0x14f0000000077882 */ /* 0x000fe20000000000 */
[----:B------:R-:W-:-:S05]  /*24b50*/  UMOV UR16, 0x40 ;  /* 0x0000004000107882 */ /* 0x000fca0000000000 */
[----:B------:R-:W-:Y:S01]  /*24b60*/  UIADD3 UR9, UR9, 0x33470, URZ ;  /* 0x0003347009097890 */ /* 0x000fe2000fffe03f */
[----:B--2---:R-:W-:Y:S02]  /*24b70*/  IMAD R3, R3, 0x7800, R6 ;  /* 0x0000780003037824 */ /* 0x004fe400078e0206 */
[----:B---3--:R-:W-:-:S03]  /*24b80*/  IMAD R0, R0, 0xa0, R5 ;  /* 0x000000a000007824 */ /* 0x008fc600078e0205 */
[----:B------:R-:W-:Y:S02]  /*24b90*/  R2UR UR15, R3 ;  /* 0x00000000030f72ca */ /* 0x000fe400000e0000 */
[----:B------:R-:W-:-:S11]  /*24ba0*/  R2UR UR11, R0 ;  /* 0x00000000000b72ca */ /* 0x000fd600000e0000 */
[----:B------:R-:W-:Y:S02]  /*24bb0*/  UIADD3 UR8, UR15, 0xf200, URZ ;  /* 0x0000f2000f087890 */ /* 0x000fe4000fffe03f */
[----:B------:R-:W-:Y:S02]  /*24bc0*/  UIADD3 UR14, UR15, 0x11a00, URZ ;  /* 0x00011a000f0e7890 */ /* 0x000fe4000fffe03f */
[----:B------:R-:W-:-:S05]  /*24bd0*/  UIADD3 UR15, UR15, 0x14200, URZ ;  /* 0x000142000f0f7890 */ /* 0x000fca000fffe03f */
[----:B------:R2:W-:Y:S02]  /*24be0*/  UTMALDG.4D [UR8], [UR4], desc[UR6] ;  /* 0x00000608040075b4 */ /* 0x0005e40008019000 */
[----:B--2---:R-:W-:Y:S01]  /*24bf0*/  UMOV UR8, UR14 ;  /* 0x0000000e00087c82 */ /* 0x004fe20008000000 */
[----:B------:R-:W-:Y:S01]  /*24c00*/  UMOV UR10, UR16 ;  /* 0x00000010000a7c82 */ /* 0x000fe20008000000 */
[----:B------:R-:W-:Y:S01]  /*24c10*/  UMOV UR14, 0x80 ;  /* 0x00000080000e7882 */ /* 0x000fe20000000000 */
[----:B------:R2:W-:Y:S02]  /*24c20*/  UTMALDG.4D [UR8], [UR4], desc[UR6] ;  /* 0x00000608040075b4 */ /* 0x0005e40008019000 */
[----:B--2---:R-:W-:Y:S01]  /*24c30*/  UMOV UR8, UR15 ;  /* 0x0000000f00087c82 */ /* 0x004fe20008000000 */
[----:B------:R-:W-:Y:S02]  /*24c40*/  UMOV UR10, UR14 ;  /* 0x0000000e000a7c82 */ /* 0x000fe40008000000 */
[----:B------:R2:W-:Y:S01]  /*24c50*/  UTMALDG.4D [UR8], [UR4], desc[UR6] ;  /* 0x00000608040075b4 */ /* 0x0005e20008019000 */
[----:B------:R-:W3:Y:S02]  /*24c60*/  SYNCS.PHASECHK.TRANS64.TRYWAIT P0, [R2+URZ+0x33440], R4 ;  /* 0x03344004020075a7 */ /* 0x000ee4000800017f */
[----:B--23--:R-:W-:Y:S05]  /*24c70*/  @!P0 BRA `(.L_x_1696) ;  /* 0x0000004400ec8947 */ /* 0x00cfea0003800000 */
.L_x_1799:
        /* <DEDUP_REMOVED lines=8> */
.L_x_1697:
[----:B-12---:R-:W2:Y:S01]  /*24d00*/  LDL.LU R4, [R1+0x2d0] ;  /* 0x0002d00001047983 */ /* 0x006ea20000300800 */
        /* <DEDUP_REMOVED lines=8> */
[----:B------:R-:W-:Y:S01]  /*24d90*/  R2UR UR13, R17 ;  /* 0x00000000110d72ca */ /* 0x000fe200000e0000 */
[----:B------:R-:W-:Y:S01]  /*24da0*/  UMOV UR7, 0x14f00000 ;  /* 0x14f0000000077882 */ /* 0x000fe20000000000 */
[----:B------:R-:W-:Y:S01]  /*24db0*/  PLOP3.LUT P0, PT, PT, PT, PT, 0x80, 0x0 ;  /* 0x000000000000781c */ /* 0x000fe20003f0f070 */
[----:B------:R-:W-:-:S02]  /*24dc0*/  UMOV UR16, 0x40 ;  /* 0x0000004000107882 */ /* 0x000fc40000000000 */
[----:B------:R-:W-:Y:S02]  /*24dd0*/  UIADD3 UR8, UR15, 0x24200, URZ ;  /* 0x000242000f087890 */ /* 0x000fe4000fffe03f */
        /* <DEDUP_REMOVED lines=11> */
[----:B--2---:R-:W-:-:S04]  /*24e90*/  LOP3.LUT R4, R4, 0xfffffffe, RZ, 0xc0, !PT ;  /* 0xfffffffe04047812 */ /* 0x004fc800078ec0ff */
[----:B------:R-:W-:-:S05]  /*24ea0*/  @P0 LOP3.LUT R4, R4, 0x1, RZ, 0xfc, !PT ;  /* 0x0000000104040812 */ /* 0x000fca00078efcff */
[----:B------:R3:W-:Y:S01]  /*24eb0*/  STL [R1+0x2d0], R4 ;  /* 0x0002d00401007387 */ /* 0x0007e20000100800 */
[----:B------:R-:W-:Y:S01]  /*24ec0*/  NOP ;  /* 0x0000000000007918 */ /* 0x000fe20000000000 */
.L_x_1691:
[----:B------:R-:W1:Y:S04]  /*24ed0*/  LDL.LU R3, [R1+0x30c] ;  /* 0x00030c0001037983 */ /* 0x000e680000300800 */
[----:B---3--:R-:W3:Y:S01]  /*24ee0*/  LDL R4, [R1+0x2d4] ;  /* 0x0002d40001047983 */ /* 0x008ee20000100800 */
[----:B------:R-:W-:Y:S05]  /*24ef0*/  WARPSYNC.ALL ;  /* 0x0000000000007948 */ /* 0x000fea0003800000 */
[----:B------:R-:W-:Y:S01]  /*24f00*/  ULDC.64 UR4, c[0x0][0x298] ;  /* 0x0000a60000047ab9 */ /* 0x000fe20000000a00 */
[----:B------:R-:W-:Y:S01]  /*24f10*/  BSSY B6, `(.L_x_1698) ;  /* 0x000001c000067945 */ /* 0x000fe20003800000 */
[----:B------:R-:W-:Y:S01]  /*24f20*/  BAR.SYNC.DEFER_BLOCKING 0x8, 0x180 ;  /* 0x0206000000007b1d */ /* 0x000fe20000010000 */
[----:B-1----:R-:W-:-:S05]  /*24f30*/  SHF.R.S32.HI R0, RZ, 0x1f, R3 ;  /* 0x0000001fff007819 */ /* 0x002fca0000011403 */
[----:B------:R-:W-:Y:S02]  /*24f40*/  IMAD R2, R0, UR4, RZ ;  /* 0x0000000400027c24 */ /* 0x000fe4000f8e02ff */
[----:B---3--:R-:W-:Y:S02]  /*24f50*/  VIADD R0, R4, 0x1e200 ;  /* 0x0001e20004007836 */ /* 0x008fe40000000000 */
[C---:B------:R-:W-:Y:S02]  /*24f60*/  IMAD R2, R3.reuse, UR5, R2 ;  /* 0x0000000503027c24 */ /* 0x040fe4000f8e0202 */
[----:B------:R-:W-:Y:S01]  /*24f70*/  IMAD.WIDE.U32 R4, R3, UR4, RZ ;  /* 0x0000000403047c25 */ /* 0x000fe2000f8e00ff */
[----:B------:R-:W-:-:S03]  /*24f80*/  LOP3.LUT P0, RZ, R0, 0x1bf, RZ, 0xc0, !PT ;  /* 0x000001bf00ff7812 */ /* 0x000fc6000780c0ff */
[----:B------:R-:W-:Y:S01]  /*24f90*/  IMAD.IADD R0, R5, 0x1, R2 ;  /* 0x0000000105007824 */ /* 0x000fe200078e0202 */
[----:B------:R1:W-:Y:S04]  /*24fa0*/  STL.64 [R1+0x318], R4 ;  /* 0x0003180401007387 */ /* 0x0003e80000100a00 */
[----:B------:R1:W-:Y:S05]  /*24fb0*/  STL [R1+0x30c], R0 ;  /* 0x00030c0001007387 */ /* 0x0003ea0000100800 */
        /* <DEDUP_REMOVED lines=11> */
[----:B0-----:R-:W-:Y:S02]  /*25070*/  IMAD.U32 R11, RZ, RZ, UR9 ;  /* 0x00000009ff0b7e24 */ /* 0x001fe4000f8e00ff */
[----:B--2---:R-:W-:Y:S02]  /*25080*/  IMAD.MOV.U32 R8, RZ, RZ, 0x70 ;  /* 0x00000070ff087424 */ /* 0x004fe400078e00ff */
[----:B------:R-:W-:Y:S02]  /*25090*/  IMAD.MOV.U32 R12, RZ, RZ, 0x1 ;  /* 0x00000001ff0c7424 */ /* 0x000fe400078e00ff */
[----:B------:R-:W-:-:S07]  /*250a0*/  IMAD.MOV.U32 R13, RZ, RZ, RZ ;  /* 0x000000ffff0d7224 */ /* 0x000fce00078e00ff */
[----:B------:R-:W-:-:S07]  /*250b0*/  LEPC R20, `(.L_x_1699) ;  /* 0x000000001014794e */ /* 0x000fce0000000000 */
[----:B-1----:R-:W-:Y:S05]  /*250c0*/  CALL.ABS.NOINC R2 ;  /* 0x0000000002007343 */ /* 0x002fea0003c00000 */
.L_x_1699:
[----:B------:R-:W-:Y:S05]  /*250d0*/  BSYNC B6 ;  /* 0x0000000000067941 */ /* 0x000fea0003800000 */
.L_x_1698:
[----:B-1----:R-:W3:Y:S01]  /*250e0*/  LDL.LU R0, [R1+0x30c] ;  /* 0x00030c0001007983 */ /* 0x002ee20000300800 */
[----:B------:R-:W1:Y:S01]  /*250f0*/  LDC R7, c[0x0][0x448] ;  /* 0x00011200ff077b82 */ /* 0x000e620000000800 */
[----:B------:R-:W-:Y:S01]  /*25100*/  ULDC.64 UR4, c[0x0][0x2d8] ;  /* 0x0000b60000047ab9 */ /* 0x000fe20000000a00 */
[----:B------:R-:W-:Y:S01]  /*25110*/  ULDC.64 UR6, c[0x0][0x280] ;  /* 0x0000a00000067ab9 */ /* 0x000fe20000000a00 */
[----:B------:R-:W3:Y:S04]  /*25120*/  LDL.LU.64 R2, [R1+0x318] ;  /* 0x0003180001027983 */ /* 0x000ee80000300a00 */
[----:B------:R-:W4:Y:S01]  /*25130*/  LDL R12, [R1+0x2f8] ;  /* 0x0002f800010c7983 */ /* 0x000f220000100800 */
[----:B------:R-:W0:Y:S01]  /*25140*/  S2R R5, SR_TID.X ;  /* 0x0000000000057919 */ /* 0x000e220000002100 */
[----:B------:R-:W2:Y:S01]  /*25150*/  S2R R6, SR_TID.X ;  /* 0x0000000000067919 */ /* 0x000ea20000002100 */
[----:B0-----:R-:W-:-:S04]  /*25160*/  LOP3.LUT R5, R5, 0x7f, RZ, 0xc0, !PT ;  /* 0x0000007f05057812 */ /* 0x001fc800078ec0ff */
[----:B------:R-:W-:Y:S01]  /*25170*/  SHF.R.U32.HI R5, RZ, 0x2, R5 ;  /* 0x00000002ff057819 */ /* 0x000fe20000011605 */
[----:B--2---:R-:W-:-:S05]  /*25180*/  IMAD.SHL.U32 R8, R6, 0x20, RZ ;  /* 0x0000002006087824 */ /* 0x004fca00078e00ff */
[----:B------:R-:W-:Y:S01]  /*25190*/  LOP3.LUT R8, R5, 0x60, R8, 0xf8, !PT ;  /* 0x0000006005087812 */ /* 0x000fe200078ef808 */
[----:B------:R-:W0:Y:S02]  /*251a0*/  S2R R10, SR_TID.X ;  /* 0x00000000000a7919 */ /* 0x000e240000002100 */
[----:B0-----:R-:W-:-:S05]  /*251b0*/  IMAD.SHL.U32 R10, R10, 0x10, RZ ;  /* 0x000000100a0a7824 */ /* 0x001fca00078e00ff */
[----:B------:R-:W-:-:S04]  /*251c0*/  LOP3.LUT R10, R10, 0x30, RZ, 0xc0, !PT ;  /* 0x000000300a0a7812 */ /* 0x000fc800078ec0ff */
[C---:B------:R-:W-:Y:S02]  /*251d0*/  LOP3.LUT R11, R10.reuse, 0x40, RZ, 0xfc, !PT ;  /* 0x000000400a0b7812 */ /* 0x040fe400078efcff */
[----:B------:R-:W-:Y:S01]  /*251e0*/  LOP3.LUT R10, R10, 0x80, RZ, 0xfc, !PT ;  /* 0x000000800a0a7812 */ /* 0x000fe200078efcff */
[----:B---3--:R-:W-:Y:S01]  /*251f0*/  IMAD.MOV.U32 R3, RZ, RZ, R0 ;  /* 0x000000ffff037224 */ /* 0x008fe200078e0000 */
[----:B------:R-:W-:-:S05]  /*25200*/  SHF.R.S32.HI R0, RZ, 0x1f, R18 ;  /* 0x0000001fff007819 */ /* 0x000fca0000011412 */
[----:B------:R-:W-:Y:S02]  /*25210*/  IMAD R0, R0, UR4, RZ ;  /* 0x0000000400007c24 */ /* 0x000fe4000f8e02ff */
[----:B------:R-:W-:-:S04]  /*25220*/  IMAD.WIDE.U32 R2, R18, UR4, R2 ;  /* 0x0000000412027c25 */ /* 0x000fc8000f8e0002 */
[----:B------:R-:W-:Y:S01]  /*25230*/  IMAD R0, R18, UR5, R0 ;  /* 0x0000000512007c24 */ /* 0x000fe2000f8e0200 */
[----:B------:R-:W-:Y:S02]  /*25240*/  ULDC.64 UR4, c[0x0][0xa00] ;  /* 0x0002800000047ab9 */ /* 0x000fe40000000a00 */
[----:B------:R-:W-:Y:S01]  /*25250*/  ISETP.NE.U32.AND P0, PT, RZ, UR4, PT ;  /* 0x00000004ff007c0c */ /* 0x000fe2000bf05070 */
[----:B------:R-:W-:Y:S01]  /*25260*/  IMAD.IADD R3, R3, 0x1, R0 ;  /* 0x0000000103037824 */ /* 0x000fe200078e0200 */
[----:B------:R-:W-:Y:S02]  /*25270*/  SHF.R.S32.HI R0, RZ, 0x1f, R19 ;  /* 0x0000001fff007819 */ /* 0x000fe40000011413 */
[----:B------:R-:W-:Y:S01]  /*25280*/  ISETP.NE.AND.EX P0, PT, RZ, UR5, PT, P0 ;  /* 0x00000005ff007c0c */ /* 0x000fe2000bf05300 */
[----:B------:R-:W-:-:S03]  /*25290*/  ULDC.64 UR4, c[0x0][0x2e0] ;  /* 0x0000b80000047ab9 */ /* 0x000fc60000000a00 */
[----:B------:R-:W-:Y:S02]  /*252a0*/  SEL R4, R0, RZ, !P0 ;  /* 0x000000ff00047207 */ /* 0x000fe40004000000 */
[----:B------:R-:W-:Y:S02]  /*252b0*/  SEL R0, R19, RZ, !P0 ;  /* 0x000000ff13007207 */ /* 0x000fe40004000000 */
[----:B-1----:R-:W-:-:S13]  /*252c0*/  ISETP.NE.AND P0, PT, R7, 0x1, PT ;  /* 0x000000010700780c */ /* 0x002fda0003f05270 */
[----:B------:R-:W0:Y:S08]  /*252d0*/  @P0 LDC R5, c[0x0][0x44c] ;  /* 0x00011300ff050b82 */ /* 0x000e300000000800 */
[----:B------:R-:W1:Y:S01]  /*252e0*/  @P0 LDC R6, c[0x0][0x450] ;  /* 0x00011400ff060b82 */ /* 0x000e620000000800 */
[----:B------:R-:W-:Y:S02]  /*252f0*/  IMAD R4, R4, UR4, RZ ;  /* 0x0000000404047c24 */ /* 0x000fe4000f8e02ff */
[----:B------:R-:W-:-:S04]  /*25300*/  IMAD.WIDE.U32 R2, R0, UR4, R2 ;  /* 0x0000000400027c25 */ /* 0x000fc8000f8e0002 */
[----:B------:R-:W-:Y:S01]  /*25310*/  IMAD R0, R0, UR5, R4 ;  /* 0x0000000500007c24 */ /* 0x000fe2000f8e0204 */
[----:B------:R-:W-:Y:S01]  /*25320*/  ULDC.64 UR4, c[0x0][0x2d0] ;  /* 0x0000b40000047ab9 */ /* 0x000fe20000000a00 */
[----:B----4-:R-:W-:Y:S02]  /*25330*/  IMAD.IADD R4, R8, 0x1, R12 ;  /* 0x0000000108047824 */ /* 0x010fe400078e020c */
[----:B------:R-:W-:Y:S02]  /*25340*/  IMAD.IADD R3, R3, 0x1, R0 ;  /* 0x0000000103037824 */ /* 0x000fe400078e0200 */
[----:B0-----:R-:W-:Y:S01]  /*25350*/  @P0 IMAD.HI.U32 R5, R4, R5, RZ ;  /* 0x0000000504050227 */ /* 0x001fe200078e00ff */
[----:B------:R-:W0:Y:S03]  /*25360*/  S2R R8, SR_TID.X ;  /* 0x0000000000087919 */ /* 0x000e260000002100 */
[----:B------:R-:W-:Y:S01]  /*25370*/  IMAD.MOV.U32 R0, RZ, RZ, R4 ;  /* 0x000000ffff007224 */ /* 0x000fe200078e0004 */
[----:B-1----:R-:W-:-:S05]  /*25380*/  @P0 SHF.R.U32.HI R0, RZ, R6, R5 ;  /* 0x00000006ff000219 */ /* 0x002fca0000011605 */
[----:B------:R-:W-:-:S04]  /*25390*/  IMAD.MOV R5, RZ, RZ, -R0 ;  /* 0x000000ffff057224 */ /* 0x000fc800078e0a00 */
[----:B------:R-:W-:Y:S01]  /*253a0*/  IMAD R4, R7, R5, R4 ;  /* 0x0000000507047224 */ /* 0x000fe200078e0204 */
[----:B------:R-:W-:Y:S01]  /*253b0*/  SHF.R.S32.HI R5, RZ, 0x1f, R0 ;  /* 0x0000001fff057819 */ /* 0x000fe20000011400 */
        /* <DEDUP_REMOVED lines=8> */
[----:B------:R-:W-:Y:S01]  /*25440*/  ULDC UR4, c[0x0][0x2b8] ;  /* 0x0000ae0000047ab9 */ /* 0x000fe20000000800 */
[----:B0-----:R-:W-:Y:S01]  /*25450*/  IMAD.SHL.U32 R9, R8, 0x10, RZ ;  /* 0x0000001008097824 */ /* 0x001fe200078e00ff */
[----:B------:R-:W-:Y:S02]  /*25460*/  ISETP.GE.AND P2, PT, R10, UR4, PT ;  /* 0x000000040a007c0c */ /* 0x000fe4000bf46270 */
[----:B------:R-:W-:Y:S02]  /*25470*/  LOP3.LUT R10, R8, 0x7f, RZ, 0xc0, !PT ;  /* 0x0000007f080a7812 */ /* 0x000fe400078ec0ff */
[----:B------:R0:W5:Y:S01]  /*25480*/  LDL R8, [R1+0x304] ;  /* 0x0003040001087983 */ /* 0x0001620000100800 */
[----:B------:R-:W-:Y:S01]  /*25490*/  LOP3.LUT R9, R9, 0x30, RZ, 0xc0, !PT ;  /* 0x0000003009097812 */ /* 0x000fe200078ec0ff */
[----:B------:R-:W-:Y:S01]  /*254a0*/  IMAD R0, R4, UR5, R0 ;  /* 0x0000000504007c24 */ /* 0x000fe2000f8e0200 */
[----:B------:R-:W-:-:S02]  /*254b0*/  IADD3 R4, P3, R2, UR6, RZ ;  /* 0x0000000602047c10 */ /* 0x000fc4000ff7e0ff */
[----:B------:R-:W-:Y:S02]  /*254c0*/  ISETP.GE.AND P0, PT, R9, UR4, PT ;  /* 0x0000000409007c0c */ /* 0x000fe4000bf06270 */
[----:B------:R-:W-:Y:S01]  /*254d0*/  ISETP.GE.AND P1, PT, R11, UR4, PT ;  /* 0x000000040b007c0c */ /* 0x000fe2000bf26270 */
[----:B------:R-:W-:Y:S01]  /*254e0*/  UMOV UR4, 0xffffffff ;  /* 0xffffffff00047882 */ /* 0x000fe20000000000 */
[----:B------:R-:W-:Y:S02]  /*254f0*/  IADD3.X R3, R3, UR7, R0, P3, !PT ;  /* 0x0000000703037c10 */ /* 0x000fe40009ffe400 */
[----:B------:R-:W-:Y:S01]  /*25500*/  SHF.R.U32.HI R10, RZ, 0x2, R10 ;  /* 0x00000002ff0a7819 */ /* 0x000fe2000001160a */
[----:B0-----:R-:W-:Y:S08]  /*25510*/  BRA.DIV UR4, `(.L_x_1700) ;  /* 0x0000003e04d87947 */ /* 0x001ff0000b800000 */
[----:B------:R-:W2:Y:S04]  /*25520*/  LDL.LU R6, [R1+0x308] ;  /* 0x0003080001067983 */ /* 0x000ea80000300800 */
[----:B------:R-:W3:Y:S01]  /*25530*/  LDL.LU R11, [R1+0x2f8] ;  /* 0x0002f800010b7983 */ /* 0x000ee20000300800 */
[----:B--2---:R-:W-:-:S03]  /*25540*/  IMAD R2, R6, R7, RZ ;  /* 0x0000000706027224 */ /* 0x004fc600078e02ff */
[----:B------:R-:W0:Y:S01]  /*25550*/  SHFL.IDX PT, R7, R4, RZ, 0x1c1f ;  /* 0x001c1fff04077589 */ /* 0x000e2200000e0000 */
[----:B---3--:R-:W-:-:S03]  /*25560*/  IMAD.IADD R0, R10, 0x1, R11 ;  /* 0x000000010a007824 */ /* 0x008fc600078e020b */
[----:B------:R-:W1:Y:S01]  /*25570*/  SHFL.IDX PT, R6, R3, RZ, 0x1c1f ;  /* 0x001c1fff03067589 */ /* 0x000e6200000e0000 */
[C---:B------:R-:W-:Y:S01]  /*25580*/  VIADD R5, R0.reuse, 0x20 ;  /* 0x0000002000057836 */ /* 0x040fe20000000000 */
[----:B------:R-:W-:-:S13]  /*25590*/  ISETP.GE.AND P4, PT, R0, R2, PT ;  /* 0x000000020000720c */ /* 0x000fda0003f86270 */
        /* <DEDUP_REMOVED lines=13> */
[----:B------:R-:W-:Y:S02]  /*25670*/  @!P3 IMAD.MOV.U32 R7, RZ, RZ, R6 ;  /* 0x000000ffff07b224 */ /* 0x000fe400078e0006 */
[----:B------:R-:W-:Y:S02]  /*25680*/  @!P3 IMAD.MOV.U32 R6, RZ, RZ, R5 ;  /* 0x000000ffff06b224 */ /* 0x000fe400078e0005 */
[----:B------:R-:W-:-:S03]  /*25690*/  VIADD R5, R0, 0x40 ;  /* 0x0000004000057836 */ /* 0x000fc60000000000 */
        /* <DEDUP_REMOVED lines=15> */
.L_x_1808:
[----:B------:R-:W-:Y:S01]  /*25790*/  VIADD R0, R0, 0x60 ;  /* 0x0000006000007836 */ /* 0x000fe20000000000 */
[----:B------:R-:W-:Y:S04]  /*257a0*/  BSSY B0, `(.L_x_1701) ;  /* 0x000000b000007945 */ /* 0x000fe80003800000 */
[----:B------:R-:W-:-:S13]  /*257b0*/  ISETP.GE.AND P3, PT, R0, R2, PT ;  /* 0x000000020000720c */ /* 0x000fda0003f66270 */
[----:B------:R-:W-:Y:S05]  /*257c0*/  @P3 BRA `(.L_x_1702) ;  /* 0x0000000000203947 */ /* 0x000fea0003800000 */
[----:B---3--:R-:W-:-:S05]  /*257d0*/  IADD3 R2, P3, R9, R3, RZ ;  /* 0x0000000309027210 */ /* 0x008fca0007f7e0ff */
[----:B-12---:R-:W-:-:S05]  /*257e0*/  IMAD.X R3, RZ, RZ, R5, P3 ;  /* 0x000000ffff037224 */ /* 0x006fca00018e0605 */
[----:B------:R-:W-:Y:S01]  /*257f0*/  @!PT LDS RZ, [RZ] ;  /* 0x00000000fffff984 */ /* 0x000fe20000000800 */
[----:B------:R-:W-:Y:S01]  /*25800*/  @!PT LDS RZ, [RZ] ;  /* 0x00000000fffff984 */ /* 0x000fe20000000800 */
[----:B------:R-:W-:Y:S01]  /*25810*/  @!PT LDS RZ, [RZ] ;  /* 0x00000000fffff984 */ /* 0x000fe20000000800 */
[----:B------:R4:W-:Y:S04]  /*25820*/  LDGSTS.E.BYPASS.LTC128B.128 [R8+0x1fa00], desc[UR46][R2.64], !P0 ;  /* 0x1fa0000002087fae */ /* 0x0009e8000c101d6e */
[----:B------:R4:W-:Y:S04]  /*25830*/  LDGSTS.E.BYPASS.LTC128B.128 [R8+0x21a00], desc[UR46][R2.64+0x40], !P1 ;  /* 0x21a0004002087fae */ /* 0x0009e8000c901d6e */
[----:B------:R4:W-:Y:S02]  /*25840*/  LDGSTS.E.BYPASS.LTC128B.128 [R8+0x23a00], desc[UR46][R2.64+0x80], !P2 ;  /* 0x23a0008002087fae */ /* 0x0009e4000d101d6e */
.L_x_1702:
[----:B------:R-:W-:Y:S05]  /*25850*/  BSYNC B0 ;  /* 0x0000000000007941 */ /* 0x000fea0003800000 */
.L_x_1701:
[----:B01--4-:R0:W5:Y:S01]  /*25860*/  LDL R8, [R1+0x2d4] ;  /* 0x0002d40001087983 */ /* 0x0131620000100800 */
[----:B------:R-:W-:Y:S01]  /*25870*/  PLOP3.LUT P0, PT, PT, PT, PT, 0x80, 0x0 ;  /* 0x000000000000781c */ /* 0x000fe20003f0f070 */
[----:B------:R-:W-:-:S12]  /*25880*/  NOP ;  /* 0x0000000000007918 */ /* 0x000fd80000000000 */
.L_x_1703:
        /* <DEDUP_REMOVED lines=19> */
.L_x_1809:
[----:B------:R-:W-:Y:S05]  /*259c0*/  BSYNC B0 ;  /* 0x0000000000007941 */ /* 0x000fea0003800000 */
.L_x_1704:
[----:B-1----:R-:W3:Y:S04]  /*259d0*/  LDL.LU R2, [R1+0x310] ;  /* 0x0003100001027983 */ /* 0x002ee80000300800 */
[----:B------:R-:W4:Y:S01]  /*259e0*/  LDL R3, [R1+0x2f0] ;  /* 0x0002f00001037983 */ /* 0x000f220000100800 */
[----:B---3--:R-:W-:-:S05]  /*259f0*/  VIADD R2, R2, 0xfffffffe ;  /* 0xfffffffe02027836 */ /* 0x008fca0000000000 */
[----:B----4-:R-:W-:-:S13]  /*25a00*/  ISETP.GE.AND P0, PT, R2, R3, PT ;  /* 0x000000030200720c */ /* 0x010fda0003f06270 */
[----:B------:R-:W-:Y:S05]  /*25a10*/  @!P0 BRA `(.L_x_1706) ;  /* 0x0000001000fc8947 */ /* 0x000fea0003800000 */
[----:B------:R1:W5:Y:S04]  /*25a20*/  LDL.LU R0, [R1+0x2d8] ;  /* 0x0002d80001007983 */ /* 0x0003680000300800 */
[----:B-----5:R1:W5:Y:S02]  /*25a30*/  LDL.LU R8, [R1+0x2e0] ;  /* 0x0002e00001087983 */ /* 0x0203640000300800 */
.L_x_1730:
[----:B------:R-:W3:Y:S01]  /*25a40*/  LDL R3, [R1+0x2d0] ;  /* 0x0002d00001037983 */ /* 0x000ee20000100800 */
[----:B-----5:R-:W-:Y:S01]  /*25a50*/  VIADD R4, R0, 0x1 ;  /* 0x0000000100047836 */ /* 0x020fe20000000000 */
[----:B------:R-:W-:Y:S05]  /*25a60*/  YIELD ;  /* 0x0000000000007946 */ /* 0x000fea0003800000 */
[C---:B------:R-:W-:Y:S01]  /*25a70*/  ISETP.NE.AND P0, PT, R4.reuse, 0x2, PT ;  /* 0x000000020400780c */ /* 0x040fe20003f05270 */
[----:B------:R-:W-:Y:S03]  /*25a80*/  BSSY B0, `(.L_x_1707) ;  /* 0x00000ac000007945 */ /* 0x000fe60003800000 */
[----:B------:R-:W-:-:S05]  /*25a90*/  SEL R10, R4, RZ, P0 ;  /* 0x000000ff040a7207 */ /* 0x000fca0000000000 */
[----:B------:R4:W-:Y:S01]  /*25aa0*/  STL [R1+0x2d8], R10 ;  /* 0x0002d80a01007387 */ /* 0x0009e20000100800 */
[----:B---3--:R-:W-:Y:S02]  /*25ab0*/  LOP3.LUT P1, RZ, R3, 0x1, RZ, 0xc0, !PT ;  /* 0x0000000103ff7812 */ /* 0x008fe4000782c0ff */
[----:B------:R-:W-:-:S04]  /*25ac0*/  SEL R3, RZ, 0x1, P0 ;  /* 0x00000001ff037807 */ /* 0x000fc80000000000 */
[----:B-----5:R-:W-:-:S05]  /*25ad0*/  LOP3.LUT R9, R8, R3, RZ, 0x3c, !PT ;  /* 0x0000000308097212 */ /* 0x020fca00078e3cff */
[----:B------:R4:W-:Y:S02]  /*25ae0*/  STL [R1+0x2e0], R9 ;  /* 0x0002e00901007387 */ /* 0x0009e40000100800 */
        /* <DEDUP_REMOVED lines=9> */
[----:B------:R-:W4:Y:S01]  /*25b80*/  LDL R7, [R1+0x2e8] ;  /* 0x0002e80001077983 */ /* 0x000f220000100800 */
[----:B0-----:R-:W-:-:S13]  /*25b90*/  ISETP.NE.AND P0, PT, R6, 0x1, PT ;  /* 0x000000010600780c */ /* 0x001fda0003f05270 */
[----:B--2---:R-:W0:Y:S02]  /*25ba0*/  @P0 LDC.64 R4, c[0x0][0x440] ;  /* 0x00011000ff040b82 */ /* 0x004e240000000a00 */
[----:B0-----:R-:W-:-:S04]  /*25bb0*/  @P0 IMAD.HI.U32 R3, R2, R4, RZ ;  /* 0x0000000402030227 */ /* 0x001fc800078e00ff */
[----:B------:R-:W-:Y:S01]  /*25bc0*/  IMAD.MOV.U32 R4, RZ, RZ, R2 ;  /* 0x000000ffff047224 */ /* 0x000fe200078e0002 */
[----:B------:R-:W-:-:S04]  /*25bd0*/  @P0 SHF.R.U32.HI R4, RZ, R5, R3 ;  /* 0x00000005ff040219 */ /* 0x000fc80000011603 */
[--C-:B------:R-:W-:Y:S01]  /*25be0*/  SHF.R.S32.HI R5, RZ, 0x1f, R4.reuse ;  /* 0x0000001fff057819 */ /* 0x100fe20000011404 */
[----:B------:R-:W-:-:S04]  /*25bf0*/  IMAD.MOV R3, RZ, RZ, -R4 ;  /* 0x000000ffff037224 */ /* 0x000fc800078e0a04 */
[----:B------:R-:W-:Y:S02]  /*25c00*/  IMAD R3, R6, R3, R2 ;  /* 0x0000000306037224 */ /* 0x000fe400078e0202 */
[----:B---3--:R-:W-:-:S04]  /*25c10*/  IMAD R6, R11, UR6, RZ ;  /* 0x000000060b067c24 */ /* 0x008fc8000f8e02ff */
[C---:B----4-:R-:W-:Y:S02]  /*25c20*/  IMAD R6, R7.reuse, UR7, R6 ;  /* 0x0000000707067c24 */ /* 0x050fe4000f8e0206 */
[----:B------:R-:W-:-:S04]  /*25c30*/  IMAD.WIDE.U32 R4, R7, UR6, R4 ;  /* 0x0000000607047c25 */ /* 0x000fc8000f8e0004 */
[----:B------:R-:W-:Y:S01]  /*25c40*/  IMAD.IADD R5, R6, 0x1, R5 ;  /* 0x0000000106057824 */ /* 0x000fe200078e0205 */
[----:B------:R-:W-:-:S04]  /*25c50*/  LEA R6, P0, R4, UR4, 0x2 ;  /* 0x0000000404067c11 */ /* 0x000fc8000f8010ff */
[----:B------:R-:W-:-:S05]  /*25c60*/  LEA.HI.X R7, R4, UR5, R5, 0x2, P0 ;  /* 0x0000000504077c11 */ /* 0x000fca00080f1405 */
[----:B------:R3:W5:Y:S04]  /*25c70*/  LDG.E R17, desc[UR46][R6.64] ;  /* 0x0000002e06117981 */ /* 0x000768000c1e1900 */
.L_x_1709:
[----:B--2---:R-:W3:Y:S01]  /*25c80*/  LDL R5, [R1+0x2d4] ;  /* 0x0002d40001057983 */ /* 0x004ee20000100800 */
[----:B------:R-:W2:Y:S01]  /*25c90*/  S2R R4, SR_TID.X ;  /* 0x0000000000047919 */ /* 0x000ea20000002100 */
[----:B------:R-:W-:Y:S01]  /*25ca0*/  BSSY B1, `(.L_x_1710) ;  /* 0x0000007000017945 */ /* 0x000fe20003800000 */
[----:B--2---:R-:W-:-:S04]  /*25cb0*/  LOP3.LUT R4, R4, 0x7f, RZ, 0xc0, !PT ;  /* 0x0000007f04047812 */ /* 0x004fc800078ec0ff */
[----:B------:R-:W-:Y:S01]  /*25cc0*/  ISETP.NE.AND P1, PT, R4, RZ, PT ;  /* 0x000000ff0400720c */ /* 0x000fe20003f25270 */
[----:B---3--:R-:W-:Y:S01]  /*25cd0*/  IMAD R6, R10, 0x8, R5 ;  /* 0x000000080a067824 */ /* 0x008fe200078e0205 */
[----:B------:R-:W-:-:S04]  /*25ce0*/  SHF.L.U32 R5, R9, 0x1f, RZ ;  /* 0x0000001f09057819 */ /* 0x000fc800000006ff */
[----:B------:R-:W2:Y:S02]  /*25cf0*/  SYNCS.PHASECHK.TRANS64.TRYWAIT P0, [R6+URZ+0x33480], R5 ;  /* 0x03348005060075a7 */ /* 0x000ea4000800017f */
[----:B--2---:R-:W-:Y:S05]  /*25d00*/  @!P0 BRA `(.L_x_1711) ;  /* 0x0000003c005c8947 */ /* 0x004fea0003800000 */
.L_x_1810:
[----:B------:R-:W-:Y:S05]  /*25d10*/  BSYNC B1 ;  /* 0x0000000000017941 */ /* 0x000fea0003800000 */
.L_x_1710:
        /* <DEDUP_REMOVED lines=9> */
.L_x_1713:
[----:B------:R-:W-:Y:S05]  /*25db0*/  BSYNC B1 ;  /* 0x0000000000017941 */ /* 0x000fea0003800000 */
.L_x_1712:
[----:B----4-:R-:W3:Y:S04]  /*25dc0*/  LDL R9, [R1+0x2d4] ;  /* 0x0002d40001097983 */ /* 0x010ee80000100800 */
        /* <DEDUP_REMOVED lines=10> */
[----:B----4-:R-:W-:Y:S02]  /*25e70*/  IMAD R7, R3, 0xa0, R7 ;  /* 0x000000a003077824 */ /* 0x010fe400078e0207 */
[----:B------:R-:W-:Y:S02]  /*25e80*/  VIADD R3, R6, 0x33470 ;  /* 0x0003347006037836 */ /* 0x000fe40000000000 */
[----:B------:R-:W-:-:S07]  /*25e90*/  VIADD R9, R4, 0xf200 ;  /* 0x0000f20004097836 */ /* 0x000fce0000000000 */
.L_x_1714:
[----:B------:R-:W-:-:S13]  /*25ea0*/  @P0 ELECT P2, URZ, PT ;  /* 0x00000000003f082f */ /* 0x000fda0003840000 */
[----:B-----5:R-:W-:Y:S02]  /*25eb0*/  @P2 R2UR UR13, R17 ;  /* 0x00000000110d22ca */ /* 0x020fe400000e0000 */
[----:B------:R-:W-:Y:S02]  /*25ec0*/  @P2 R2UR UR12, R18 ;  /* 0x00000000120c22ca */ /* 0x000fe400000e0000 */
[----:B------:R-:W-:Y:S02]  /*25ed0*/  @P2 R2UR UR11, R7 ;  /* 0x00000000070b22ca */ /* 0x000fe400000e0000 */
[----:B------:R-:W-:Y:S02]  /*25ee0*/  @P2 R2UR UR9, R3 ;  /* 0x00000000030922ca */ /* 0x000fe400000e0000 */
[----:B------:R-:W-:Y:S02]  /*25ef0*/  @P2 R2UR UR8, R9 ;  /* 0x00000000090822ca */ /* 0x000fe400000e0000 */
[----:B------:R-:W-:-:S02]  /*25f00*/  @P2 PLOP3.LUT P0, PT, P2, PT, PT, 0x8, 0x0 ;  /* 0x000000000000281c */ /* 0x000fc4000170e170 */
[----:B------:R-:W-:-:S09]  /*25f10*/  PLOP3.LUT P2, PT, PT, PT, PT, 0x8, 0x0 ;  /* 0x000000000000781c */ /* 0x000fd20003f4e170 */
[----:B------:R3:W-:Y:S02]  /*25f20*/  UTMALDG.4D [UR8], [UR4], desc[UR6] ;  /* 0x00000608040075b4 */ /* 0x0007e40008019000 */
[----:B---3--:R-:W-:Y:S05]  /*25f30*/  @P0 BRA.U.ANY `(.L_x_1714) ;  /* 0xfffffffd00d80947 */ /* 0x008fea000393ffff */
[----:B------:R-:W-:Y:S01]  /*25f40*/  IMAD.MOV.U32 R13, RZ, RZ, 0x40 ;  /* 0x00000040ff0d7424 */ /* 0x000fe200078e00ff */
[----:B------:R-:W-:Y:S01]  /*25f50*/  PLOP3.LUT P0, PT, PT, PT, PT, 0x80, 0x0 ;  /* 0x000000000000781c */ /* 0x000fe20003f0f070 */
[----:B------:R-:W-:Y:S01]  /*25f60*/  VIADD R9, R4, 0x11a00 ;  /* 0x00011a0004097836 */ /* 0x000fe20000000000 */
[----:B------:R-:W-:Y:S01]  /*25f70*/  UMOV UR6, 0x0 ;  /* 0x0000000000067882 */ /* 0x000fe20000000000 */
[----:B------:R-:W-:Y:S01]  /*25f80*/  UMOV UR7, 0x14f00000 ;  /* 0x14f0000000077882 */ /* 0x000fe20000000000 */
[----:B------:R-:W-:-:S15]  /*25f90*/  R2UR UR10, R13 ;  /* 0x000000000d0a72ca */ /* 0x000fde00000e0000 */
.L_x_1715:
        /* <DEDUP_REMOVED lines=16> */
.L_x_1716:
        /* <DEDUP_REMOVED lines=10> */
[----:B------:R-:W3:Y:S01]  /*26140*/  SYNCS.PHASECHK.TRANS64.TRYWAIT P0, [R6+URZ+0x33440], R5 ;  /* 0x03344005060075a7 */ /* 0x000ee2000800017f */
[----:B------:R-:W-:Y:S04]  /*26150*/  BSSY B1, `(.L_x_1717) ;  /* 0x0000002000017945 */ /* 0x000fe80003800000 */
[----:B---3--:R-:W-:Y:S05]  /*26160*/  @!P0 BRA `(.L_x_1718) ;  /* 0x0000003800588947 */ /* 0x008fea0003800000 */
.L_x_1811:
[----:B------:R-:W-:Y:S05]  /*26170*/  BSYNC B1 ;  /* 0x0000000000017941 */ /* 0x000fea0003800000 */
.L_x_1717:
[----:B------:R-:W-:Y:S01]  /*26180*/  BSSY B1, `(.L_x_1719) ;  /* 0x000000b000017945 */ /* 0x000fe20003800000 */
[----:B------:R-:W-:Y:S02]  /*26190*/  IMAD.MOV.U32 R10, RZ, RZ, 0x0 ;  /* 0x00000000ff0a7424 */ /* 0x000fe400078e00ff */
[----:B------:R-:W-:Y:S01]  /*261a0*/  IMAD.MOV.U32 R11, RZ, RZ, 0x14f00000 ;  /* 0x14f00000ff0b7424 */ /* 0x000fe200078e00ff */
[----:B------:R-:W-:Y:S06]  /*261b0*/  @P1 BRA `(.L_x_1720) ;  /* 0x00000000001c1947 */ /* 0x000fec0003800000 */
[----:B------:R-:W4:Y:S02]  /*261c0*/  S2R R3, SR_TID.X ;  /* 0x0000000000037919 */ /* 0x000f240000002100 */
[----:B----4-:R-:W-:Y:S01]  /*261d0*/  LOP3.LUT R9, R3, 0x1f, RZ, 0xc0, !PT ;  /* 0x0000001f03097812 */ /* 0x010fe200078ec0ff */
[----:B------:R-:W-:-:S03]  /*261e0*/  IMAD.MOV.U32 R3, RZ, RZ, 0x7800 ;  /* 0x00007800ff037424 */ /* 0x000fc600078e00ff */
[----:B------:R-:W-:Y:S01]  /*261f0*/  ISETP.NE.AND P0, PT, R9, RZ, PT ;  /* 0x000000ff0900720c */ /* 0x000fe20003f05270 */
[----:B------:R4:W-:-:S12]  /*26200*/  SYNCS.ARRIVE.TRANS64 RZ, [R6+URZ+0x33430], R3 ;  /* 0x0334300306ff79a7 */ /* 0x0009d8000800003f */
[----:B----4-:R-:W-:Y:S05]  /*26210*/  @!P0 BRA `(.L_x_1720) ;  /* 0x0000000000048947 */ /* 0x010fea0003800000 */
[----:B------:R-:W-:Y:S01]  /*26220*/  BPT.TRAP 0x1 ;  /* 0x000000040000795c */ /* 0x000fe20000300000 */
.L_x_1720:
[----:B------:R-:W-:Y:S05]  /*26230*/  BSYNC B1 ;  /* 0x0000000000017941 */ /* 0x000fea0003800000 */
.L_x_1719:
[----:B------:R-:W-:Y:S01]  /*26240*/  R2UR UR10, R14 ;  /* 0x000000000e0a72ca */ /* 0x000fe200000e0000 */
[----:B------:R-:W-:Y:S01]  /*26250*/  UIADD3 UR4, UP0, UR36, 0x370, URZ ;  /* 0x0000037024047890 */ /* 0x000fe2000ff1e03f */
[----:B------:R-:W-:Y:S01]  /*26260*/  R2UR UR6, R10 ;  /* 0x000000000a0672ca */ /* 0x000fe200000e0000 */
[----:B--23--:R-:W-:Y:S01]  /*26270*/  VIADD R6, R6, 0x33430 ;  /* 0x0003343006067836 */ /* 0x00cfe20000000000 */
[----:B------:R-:W-:Y:S01]  /*26280*/  R2UR UR7, R11 ;  /* 0x000000000b0772ca */ /* 0x000fe200000e0000 */
[----:B------:R-:W-:Y:S01]  /*26290*/  VIADD R3, R4, 0x24200 ;  /* 0x0002420004037836 */ /* 0x000fe20000000000 */
[----:B------:R-:W-:Y:S01]  /*262a0*/  PLOP3.LUT P0, PT, PT, PT, PT, 0x80, 0x0 ;  /* 0x000000000000781c */ /* 0x000fe20003f0f070 */
[----:B------:R-:W-:-:S12]  /*262b0*/  UIADD3.X UR5, URZ, UR37, URZ, UP0, !UPT ;  /* 0x000000253f057290 */ /* 0x000fd800087fe43f */
.L_x_1721:
        /* <DEDUP_REMOVED lines=10> */
[----:B------:R-:W-:Y:S01]  /*26360*/  R2UR UR10, R13 ;  /* 0x000000000d0a72ca */ /* 0x000fe200000e0000 */
[----:B------:R-:W-:Y:S01]  /*26370*/  VIADD R3, R4, 0x26a00 ;  /* 0x00026a0004037836 */ /* 0x000fe20000000000 */
[----:B------:R-:W-:Y:S02]  /*26380*/  R2UR UR6, R10 ;  /* 0x000000000a0672ca */ /* 0x000fe400000e0000 */
[----:B------:R-:W-:Y:S02]  /*26390*/  R2UR UR7, R11 ;  /* 0x000000000b0772ca */ /* 0x000fe400000e0000 */
[----:B------:R-:W-:-:S13]  /*263a0*/  PLOP3.LUT P0, PT, PT, PT, PT, 0x80, 0x0 ;  /* 0x000000000000781c */ /* 0x000fda0003f0f070 */
.L_x_1722:
        /* <DEDUP_REMOVED lines=15> */
.L_x_1723:
        /* <DEDUP_REMOVED lines=10> */
.L_x_1708:
[----:B------:R-:W-:Y:S05]  /*26540*/  BSYNC B0 ;  /* 0x0000000000007941 */ /* 0x000fea0003800000 */
.L_x_1707:
[----:B------:R-:W-:-:S06]  /*26550*/  UISETP.NE.AND UP0, UPT, UR38, 0x3, UPT ;  /* 0x000000032600788c */ /* 0x000fcc000bf05270 */
[----:B------:R-:W-:-:S13]  /*26560*/  PLOP3.LUT P0, PT, PT, PT, UP0, 0x80, 0x0 ;  /* 0x000000000000781c */ /* 0x000fda0003f0f008 */
[----:B------:R-:W-:Y:S05]  /*26570*/  @!P0 BRA `(.L_x_1724) ;  /* 0x0000000000048947 */ /* 0x000fea0003800000 */
[----:B------:R-:W-:Y:S01]  /*26580*/  BPT.TRAP 0x1 ;  /* 0x000000040000795c */ /* 0x000fe20000300000 */
.L_x_1724:
        /* <DEDUP_REMOVED lines=9> */
.L_x_1812:
[----:B------:R-:W-:Y:S05]  /*26620*/  BSYNC B0 ;  /* 0x0000000000007941 */ /* 0x000fea0003800000 */
.L_x_1725:
[----:B------:R-:W-:Y:S05]  /*26630*/  @!P1 BRA `(.L_x_1727) ;  /* 0x0000000000049947 */ /* 0x000fea0003800000 */
[----:B------:R-:W-:Y:S01]  /*26640*/  BPT.TRAP 0x1 ;  /* 0x000000040000795c */ /* 0x000fe20000300000 */
.L_x_1727:
[----:B--2---:R-:W-:Y:S01]  /*26650*/  SHF.L.U32 R4, R8, 0x1f, RZ ;  /* 0x0000001f08047819 */ /* 0x004fe200000006ff */
[----:B----4-:R-:W-:-:S03]  /*26660*/  IMAD R10, R0, 0x7800, RZ ;  /* 0x00007800000a7824 */ /* 0x010fc600078e02ff */
[----:B------:R-:W2:Y:S02]  /*26670*/  SYNCS.PHASECHK.TRANS64.TRYWAIT P0, [R3+URZ+0x33460], R4 ;  /* 0x03346004030075a7 */ /* 0x000ea4000800017f */
[----:B--2---:R-:W-:Y:S05]  /*26680*/  @!P0 BRA `(.L_x_1728) ;  /* 0x0000003400388947 */ /* 0x004fea0003800000 */
.L_x_1813:
[----:B------:R-:W3:Y:S04]  /*26690*/  LDL R0, [R1+0x300] ;  /* 0x0003000001007983 */ /* 0x000ee80000100800 */
[----:B------:R-:W4:Y:S04]  /*266a0*/  LDL R13, [R1+0x2d4] ;  /* 0x0002d400010d7983 */ /* 0x000f280000100800 */
[----:B------:R-:W5:Y:S01]  /*266b0*/  LDL R11, [R1+0x2fc] ;  /* 0x0002fc00010b7983 */ /* 0x000f620000100800 */
[----:B------:R-:W-:Y:S05]  /*266c0*/  WARPSYNC.ALL ;  /* 0x0000000000007948 */ /* 0x000fea0003800000 */
[----:B---3--:R-:W-:-:S05]  /*266d0*/  LOP3.LUT R0, R10, R0, RZ, 0xfc, !PT ;  /* 0x000000000a007212 */ /* 0x008fca00078efcff */
[----:B----4-:R-:W-:-:S05]  /*266e0*/  IMAD.IADD R0, R13, 0x1, R0 ;  /* 0x000000010d007824 */ /* 0x010fca00078e0200 */
[----:B--2---:R-:W2:Y:S01]  /*266f0*/  LDSM.16.MT88.4 R4, [R0+0xf200] ;  /* 0x00f200000004783b */ /* 0x004ea20000004200 */
[----:B-----5:R-:W-:-:S05]  /*26700*/  LOP3.LUT R12, R10, R11, RZ, 0xfc, !PT ;  /* 0x0000000b0a0c7212 */ /* 0x020fca00078efcff */
[----:B------:R-:W-:Y:S01]  /*26710*/  IMAD.IADD R12, R13, 0x1, R12 ;  /* 0x000000010d0c7824 */ /* 0x000fe200078e020c */
[C-C-:B--2---:R-:W-:Y:S02]  /*26720*/  PRMT R8, R4.reuse, 0x6420, R5.reuse ;  /* 0x0000642004087816 */ /* 0x144fe40000000005 */
[----:B------:R-:W-:Y:S02]  /*26730*/  PRMT R9, R4, 0x7531, R5 ;  /* 0x0000753104097816 */ /* 0x000fe40000000005 */
[C-C-:B------:R-:W-:Y:S02]  /*26740*/  PRMT R10, R6.reuse, 0x6420, R7.reuse ;  /* 0x00006420060a7816 */ /* 0x140fe40000000007 */
[----:B------:R-:W-:-:S05]  /*26750*/  PRMT R11, R6, 0x7531, R7 ;  /* 0x00007531060b7816 */ /* 0x000fca0000000007 */
[----:B------:R-:W-:Y:S04]  /*26760*/  STSM.16.M88.4 [R12+0x200], R8 ;  /* 0x000200080c007844 */ /* 0x000fe80000000200 */
[----:B------:R-:W2:Y:S02]  /*26770*/  LDSM.16.MT88.4 R4, [R0+0x11a00] ;  /* 0x011a00000004783b */ /* 0x000ea40000004200 */
[C-C-:B--2---:R-:W-:Y:S02]  /*26780*/  PRMT R8, R4.reuse, 0x6420, R5.reuse ;  /* 0x0000642004087816 */ /* 0x144fe40000000005 */
[----:B------:R-:W-:Y:S02]  /*26790*/  PRMT R9, R4, 0x7531, R5 ;  /* 0x0000753104097816 */ /* 0x000fe40000000005 */
[----:B------:R-:W-:-:S02]  /*267a0*/  PRMT R10, R6, 0x6420, R7 ;  /* 0x00006420060a7816 */ /* 0x000fc40000000007 */
        /* <DEDUP_REMOVED lines=85> */
[----:B---3--:R-:W3:Y:S01]  /*26d00*/  FENCE.VIEW.ASYNC.S ;  /* 0x00000000000073c6 */ /* 0x008ee20000000000 */
[----:B------:R-:W-:Y:S05]  /*26d10*/  @!P1 BRA `(.L_x_1729) ;  /* 0x0000000000049947 */ /* 0x000fea0003800000 */
[----:B------:R-:W-:Y:S01]  /*26d20*/  BPT.TRAP 0x1 ;  /* 0x000000040000795c */ /* 0x000fe20000300000 */
.L_x_1729:
[----:B------:R-:W4:Y:S01]  /*26d30*/  S2R R0, SR_TID.X ;  /* 0x0000000000007919 */ /* 0x000f220000002100 */
[----:B---3--:R3:W-:Y:S01]  /*26d40*/  SYNCS.ARRIVE.TRANS64.A1T0 RZ, [R3+URZ+0x33450], RZ ;  /* 0x033450ff03ff79a7 */ /* 0x0087e2000810003f */
[----:B--2---:R2:W5:Y:S01]  /*26d50*/  LDL R8, [R1+0x2e0] ;  /* 0x0002e00001087983 */ /* 0x0045620000100800 */
[----:B----4-:R-:W-:-:S03]  /*26d60*/  LOP3.LUT R4, R0, 0x7f, RZ, 0xc0, !PT ;  /* 0x0000007f00047812 */ /* 0x010fc600078ec0ff */
[----:B------:R-:W4:Y:S01]  /*26d70*/  LDL R0, [R1+0x2f0] ;  /* 0x0002f00001007983 */ /* 0x000f220000100800 */
[----:B------:R-:W-:Y:S01]  /*26d80*/  BAR.SYNC.DEFER_BLOCKING 0x2, 0x80 ;  /* 0x0082000000007b1d */ /* 0x000fe20000010000 */
[----:B------:R-:W-:-:S13]  /*26d90*/  ISETP.NE.AND P0, PT, R4, RZ, PT ;  /* 0x000000ff0400720c */ /* 0x000fda0003f05270 */
[----:B---3--:R-:W-:-:S05]  /*26da0*/  @!P0 VIADD R3, R3, 0x33480 ;  /* 0x0003348003038836 */ /* 0x008fca0000000000 */
[----:B------:R-:W-:-:S04]  /*26db0*/  @!P0 PRMT R3, RZ, 0x654, R3 ;  /* 0x00000654ff038816 */ /* 0x000fc80000000003 */
[----:B------:R2:W-:Y:S01]  /*26dc0*/  @!P0 SYNCS.ARRIVE.TRANS64.RED.A1T0 RZ, [R3+URZ], RZ ;  /* 0x000000ff03ff89a7 */ /* 0x0005e2000810043f */
[C---:B----4-:R-:W-:Y:S01]  /*26dd0*/  ISETP.GT.AND P0, PT, R2.reuse, R0, PT ;  /* 0x000000000200720c */ /* 0x050fe20003f04270 */
[----:B------:R-:W-:Y:S01]  /*26de0*/  VIADD R2, R2, 0xffffffff ;  /* 0xffffffff02027836 */ /* 0x000fe20000000000 */
[----:B------:R2:W5:Y:S11]  /*26df0*/  LDL R0, [R1+0x2d8] ;  /* 0x0002d80001007983 */ /* 0x0005760000100800 */
[----:B--2---:R-:W-:Y:S05]  /*26e00*/  @P0 BRA `(.L_x_1730) ;  /* 0xffffffec000c0947 */ /* 0x004fea000383ffff */
.L_x_1706:
[----:B------:R-:W3:Y:S01]  /*26e10*/  S2R R3, SR_TID.X ;  /* 0x0000000000037919 */ /* 0x000ee20000002100 */
[----:B------:R-:W-:Y:S01]  /*26e20*/  BSSY B0, `(.L_x_1731) ;  /* 0x0000010000007945 */ /* 0x000fe20003800000 */
[----:B---3--:R-:W-:-:S04]  /*26e30*/  LOP3.LUT R3, R3, 0x7f, RZ, 0xc0, !PT ;  /* 0x0000007f03037812 */ /* 0x008fc800078ec0ff */
[----:B------:R-:W-:-:S13]  /*26e40*/  ISETP.NE.AND P0, PT, R3, RZ, PT ;  /* 0x000000ff0300720c */ /* 0x000fda0003f05270 */
[----:B------:R-:W-:Y:S05]  /*26e50*/  @P0 BRA `(.L_x_1732) ;  /* 0x0000000000300947 */ /* 0x000fea0003800000 */
[----:B------:R-:W3:Y:S01]  /*26e60*/  S2R R3, SR_LANEID ;  /* 0x0000000000037919 */ /* 0x000ee20000000000 */
[----:B------:R-:W-:Y:S01]  /*26e70*/  VOTEU.ANY UR4, UPT, PT ;  /* 0x0000000000047886 */ /* 0x000fe200038e0100 */
[----:B--2---:R-:W2:Y:S01]  /*26e80*/  LDC.64 R4, c[0x0][0xc60] ;  /* 0x00031800ff047b82 */ /* 0x004ea20000000a00 */
[----:B-----5:R-:W3:Y:S08]  /*26e90*/  FLO.U32 R0, UR4 ;  /* 0x0000000400007d00 */ /* 0x020ef000080e0000 */
[----:B------:R-:W2:Y:S01]  /*26ea0*/  POPC R2, UR4 ;  /* 0x0000000400027d09 */ /* 0x000ea20008000000 */
[----:B---3--:R-:W-:-:S13]  /*26eb0*/  ISETP.EQ.U32.AND P1, PT, R0, R3, PT ;  /* 0x000000030000720c */ /* 0x008fda0003f22070 */
[----:B--2---:R-:W2:Y:S01]  /*26ec0*/  @P1 ATOMG.E.ADD.STRONG.GPU PT, R5, desc[UR46][R4.64], R2 ;  /* 0x00000002040519a8 */ /* 0x004ea200081ee1ee */
[----:B------:R-:W3:Y:S02]  /*26ed0*/  S2R R3, SR_LTMASK ;  /* 0x0000000000037919 */ /* 0x000ee40000003900 */
[----:B---3--:R-:W-:-:S06]  /*26ee0*/  LOP3.LUT R3, R3, UR4, RZ, 0xc0, !PT ;  /* 0x0000000403037c12 */ /* 0x008fcc000f8ec0ff */
[----:B------:R-:W3:Y:S01]  /*26ef0*/  POPC R3, R3 ;  /* 0x0000000300037309 */ /* 0x000ee20000000000 */
[----:B--2---:R-:W3:Y:S02]  /*26f00*/  SHFL.IDX PT, R0, R5, R0, 0x1f ;  /* 0x00001f0005007589 */ /* 0x004ee400000e0000 */
[----:B---3--:R-:W-:-:S07]  /*26f10*/  IADD3 R16, R0, UR40, R3 ;  /* 0x0000002800107c10 */ /* 0x008fce000fffe003 */
.L_x_1732:
[----:B------:R-:W-:Y:S05]  /*26f20*/  BSYNC B0 ;  /* 0x0000000000007941 */ /* 0x000fea0003800000 */
.L_x_1731:
[----:B------:R-:W-:-:S06]  /*26f30*/  UISETP.NE.AND UP0, UPT, UR38, 0x3, UPT ;  /* 0x000000032600788c */ /* 0x000fcc000bf05270 */
[----:B------:R-:W-:-:S13]  /*26f40*/  PLOP3.LUT P1, PT, PT, PT, UP0, 0x80, 0x0 ;  /* 0x000000000000781c */ /* 0x000fda0003f2f008 */
[----:B------:R-:W-:Y:S05]  /*26f50*/  @!P1 BRA `(.L_x_1733) ;  /* 0x0000000000049947 */ /* 0x000fea0003800000 */
[----:B------:R-:W-:Y:S01]  /*26f60*/  BPT.TRAP 0x1 ;  /* 0x000000040000795c */ /* 0x000fe20000300000 */
.L_x_1733:
        /* <DEDUP_REMOVED lines=9> */
[----:B------:R-:W3:Y:S02]  /*27000*/  SYNCS.PHASECHK.TRANS64.TRYWAIT P1, [R3+URZ+0x33470], R0 ;  /* 0x03347000030075a7 */ /* 0x000ee4000802017f */
[----:B---3--:R-:W-:Y:S05]  /*27010*/  @!P1 BRA `(.L_x_1735) ;  /* 0x0000002800e89947 */ /* 0x008fea0003800000 */
.L_x_1814:
[----:B------:R-:W-:Y:S05]  /*27020*/  BSYNC B0 ;  /* 0x0000000000007941 */ /* 0x000fea0003800000 */
.L_x_1734:
[----:B------:R-:W-:Y:S05]  /*27030*/  @!P2 BRA `(.L_x_1736) ;  /* 0x000000000004a947 */ /* 0x000fea0003800000 */
[----:B------:R-:W-:Y:S01]  /*27040*/  BPT.TRAP 0x1 ;  /* 0x000000040000795c */ /* 0x000fe20000300000 */
.L_x_1736:
[----:B---3--:R-:W3:Y:S02]  /*27050*/  LDL R0, [R1+0x2e0] ;  /* 0x0002e00001007983 */ /* 0x008ee40000100800 */
[----:B---3--:R-:W-:-:S04]  /*27060*/  SHF.L.U32 R0, R0, 0x1f, RZ ;  /* 0x0000001f00007819 */ /* 0x008fc800000006ff */
[----:B------:R-:W3:Y:S02]  /*27070*/  SYNCS.PHASECHK.TRANS64.TRYWAIT P1, [R3+URZ+0x33460], R0 ;  /* 0x03346000030075a7 */ /* 0x000ee4000802017f */
[----:B---3--:R-:W-:Y:S05]  /*27080*/  @!P1 BRA `(.L_x_1737) ;  /* 0x0000002800e09947 */ /* 0x008fea0003800000 */
.L_x_1815:
[----:B------:R-:W4:Y:S04]  /*27090*/  LDL R12, [R1+0x2d8] ;  /* 0x0002d800010c7983 */ /* 0x000f280000100800 */
[----:B------:R-:W3:Y:S04]  /*270a0*/  LDL R4, [R1+0x300] ;  /* 0x0003000001047983 */ /* 0x000ee80000100800 */
[----:B------:R-:W5:Y:S04]  /*270b0*/  LDL R13, [R1+0x2d4] ;  /* 0x0002d400010d7983 */ /* 0x000f680000100800 */
[----:B------:R-:W2:Y:S01]  /*270c0*/  LDL R10, [R1+0x2fc] ;  /* 0x0002fc00010a7983 */ /* 0x000ea20000100800 */
[----:B------:R-:W-:Y:S05]  /*270d0*/  WARPSYNC.ALL ;  /* 0x0000000000007948 */ /* 0x000fea0003800000 */
[----:B----4-:R-:W-:-:S05]  /*270e0*/  IMAD R2, R12, 0x7800, RZ ;  /* 0x000078000c027824 */ /* 0x010fca00078e02ff */
[----:B---3--:R-:W-:-:S05]  /*270f0*/  LOP3.LUT R0, R2, R4, RZ, 0xfc, !PT ;  /* 0x0000000402007212 */ /* 0x008fca00078efcff */
[----:B-----5:R-:W-:-:S05]  /*27100*/  IMAD.IADD R0, R13, 0x1, R0 ;  /* 0x000000010d007824 */ /* 0x020fca00078e0200 */
[----:B--2---:R-:W2:Y:S01]  /*27110*/  LDSM.16.MT88.4 R4, [R0+0xf200] ;  /* 0x00f200000004783b */ /* 0x004ea20000004200 */
[----:B------:R-:W-:-:S05]  /*27120*/  LOP3.LUT R2, R2, R10, RZ, 0xfc, !PT ;  /* 0x0000000a02027212 */ /* 0x000fca00078efcff */
        /* <DEDUP_REMOVED lines=98> */
.L_x_1738:
[----:B------:R-:W4:Y:S01]  /*27750*/  LDL.LU R4, [R1+0x2e0] ;  /* 0x0002e00001047983 */ /* 0x000f220000300800 */
[----:B---3--:R3:W-:Y:S01]  /*27760*/  SYNCS.ARRIVE.TRANS64.A1T0 RZ, [R3+URZ+0x33450], RZ ;  /* 0x033450ff03ff79a7 */ /* 0x0087e2000810003f */
[----:B------:R-:W-:Y:S02]  /*27770*/  VIADD R0, R12, 0x1 ;  /* 0x000000010c007836 */ /* 0x000fe40000000000 */
[----:B---3--:R-:W-:-:S05]  /*27780*/  @!P0 VIADD R3, R3, 0x33480 ;  /* 0x0003348003038836 */ /* 0x008fca0000000000 */
[----:B------:R-:W-:Y:S01]  /*27790*/  @!P0 PRMT R3, RZ, 0x654, R3 ;  /* 0x00000654ff038816 */ /* 0x000fe20000000003 */
[----:B------:R-:W-:Y:S06]  /*277a0*/  BAR.SYNC.DEFER_BLOCKING 0x2, 0x80 ;  /* 0x0082000000007b1d */ /* 0x000fec0000010000 */
[----:B------:R3:W-:Y:S01]  /*277b0*/  @!P0 SYNCS.ARRIVE.TRANS64.RED.A1T0 RZ, [R3+URZ], RZ ;  /* 0x000000ff03ff89a7 */ /* 0x0007e2000810043f */
[----:B------:R-:W-:-:S04]  /*277c0*/  ISETP.NE.AND P0, PT, R0, 0x2, PT ;  /* 0x000000020000780c */ /* 0x000fc80003f05270 */
[----:B--2---:R-:W-:Y:S02]  /*277d0*/  SEL R2, RZ, 0x1, P0 ;  /* 0x00000001ff027807 */ /* 0x004fe40000000000 */
[----:B------:R-:W-:-:S05]  /*277e0*/  SEL R0, R0, RZ, P0 ;  /* 0x000000ff00007207 */ /* 0x000fca0000000000 */
[----:B------:R3:W-:Y:S01]  /*277f0*/  STL [R1+0x2d8], R0 ;  /* 0x0002d80001007387 */ /* 0x0007e20000100800 */
[----:B----4-:R-:W-:-:S05]  /*27800*/  LOP3.LUT R4, R4, R2, RZ, 0x3c, !PT ;  /* 0x0000000204047212 */ /* 0x010fca00078e3cff */
[----:B------:R3:W-:Y:S02]  /*27810*/  STL [R1+0x2e0], R4 ;  /* 0x0002e00401007387 */ /* 0x0007e40000100800 */
.L_x_1681:
[----:B---3--:R-:W2:Y:S02]  /*27820*/  LDL R0, [R1+0x2d0] ;  /* 0x0002d00001007983 */ /* 0x008ea40000100800 */
[----:B--2---:R-:W-:-:S13]  /*27830*/  LOP3.LUT P0, RZ, R0, 0x2, RZ, 0xc0, !PT ;  /* 0x0000000200ff7812 */ /* 0x004fda000780c0ff */
[----:B------:R-:W-:Y:S05]  /*27840*/  @!P0 BRA `(.L_x_1739) ;  /* 0x0000000000288947 */ /* 0x000fea0003800000 */
[----:B------:R-:W-:Y:S05]  /*27850*/  WARPSYNC.ALL ;  /* 0x0000000000007948 */ /* 0x000fea0003800000 */
[----:B------:R-:W2:Y:S08]  /*27860*/  S2UR UR5, SR_CgaCtaId ;  /* 0x00000000000579c3 */ /* 0x000eb00000008800 */
[----:B------:R-:W-:Y:S06]  /*27870*/  BAR.SYNC.DEFER_BLOCKING 0x5, 0x180 ;  /* 0x0146000000007b1d */ /* 0x000fec0000010000 */
[----:B------:R-:W-:-:S02]  /*27880*/  UMOV UR4, 0x400 ;  /* 0x0000040000047882 */ /* 0x000fc40000000000 */
[----:B--2---:R-:W-:-:S06]  /*27890*/  ULEA UR4, UR5, UR4, 0x18 ;  /* 0x0000000405047291 */ /* 0x004fcc000f8ec03f */
[----:B------:R-:W-:-:S05]  /*278a0*/  IMAD.U32 R0, RZ, RZ, UR4 ;  /* 0x00000004ff007e24 */ /* 0x000fca000f8e00ff */
[----:B------:R2:W3:Y:S04]  /*278b0*/  LDS.128 R16, [R0+0x334d0] ;  /* 0x0334d00000107984 */ /* 0x0004e80000000c00 */
[----:B------:R2:W-:Y:S01]  /*278c0*/  STL [R1+0x2d4], R0 ;  /* 0x0002d40001007387 */ /* 0x0005e20000100800 */
[----:B------:R-:W-:Y:S06]  /*278d0*/  BAR.ARV 0x4, 0x180 ;  /* 0x0106000000007b1d */ /* 0x000fec0000002000 */
[----:B------:R-:W-:Y:S05]  /*278e0*/  BRA `(.L_x_1740) ;  /* 0x0000000800dc7947 */ /* 0x000fea0003800000 */
.L_x_1739:
[----:B------:R-:W2:Y:S01]  /*278f0*/  S2R R0, SR_TID.X ;  /* 0x0000000000007919 */ /* 0x000ea20000002100 */
[----:B------:R-:W-:Y:S01]  /*27900*/  UMOV UR4, 0xffffffff ;  /* 0xffffffff00047882 */ /* 0x000fe20000000000 */
[----:B--2---:R-:W-:-:S04]  /*27910*/  LOP3.LUT R6, R0, 0x1f, RZ, 0xc0, !PT ;  /* 0x0000001f00067812 */ /* 0x004fc800078ec0ff */
[----:B------:R-:W-:Y:S01]  /*27920*/  ISETP.NE.AND P0, PT, R6, 0x1f, PT ;  /* 0x0000001f0600780c */ /* 0x000fe20003f05270 */
[----:B------:R-:W-:-:S12]  /*27930*/  BRA.DIV UR4, `(.L_x_1741) ;  /* 0x0000002204c87947 */ /* 0x000fd8000b800000 */
[----:B------:R-:W-:Y:S01]  /*27940*/  IMAD.IADD R0, R19, 0x1, R6 ;  /* 0x0000000113007824 */ /* 0x000fe200078e0206 */
[----:B------:R-:W-:-:S04]  /*27950*/  ULDC UR4, c[0x0][0xc3c] ;  /* 0x00030f0000047ab9 */ /* 0x000fc80000000800 */
[----:B------:R-:W-:-:S13]  /*27960*/  ISETP.GE.OR P1, PT, R0, UR4, !P0 ;  /* 0x0000000400007c0c */ /* 0x000fda000c726670 */
[----:B------:R-:W2:Y:S02]  /*27970*/  @!P1 LDC.64 R2, c[0x0][0xc80] ;  /* 0x00032000ff029b82 */ /* 0x000ea40000000a00 */
[----:B--2---:R-:W-:-:S06]  /*27980*/  @!P1 IMAD.WIDE R2, R0, 0x4, R2 ;  /* 0x0000000400029825 */ /* 0x004fcc00078e0202 */
[----:B------:R2:W3:Y:S01]  /*27990*/  @!P1 LDG.E R3, desc[UR46][R2.64] ;  /* 0x0000002e02039981 */ /* 0x0004e2000c1e1900 */
[C---:B------:R-:W-:Y:S02]  /*279a0*/  ISETP.GE.U32.AND P2, PT, R6.reuse, 0x2, PT ;  /* 0x000000020600780c */ /* 0x040fe40003f46070 */
[C---:B------:R-:W-:Y:S01]  /*279b0*/  ISETP.GE.U32.AND P3, PT, R6.reuse, 0x4, PT ;  /* 0x000000040600780c */ /* 0x040fe20003f66070 */
[----:B------:R-:W-:Y:S01]  /*279c0*/  SHFL.IDX PT, R0, R16, RZ, 0x1f ;  /* 0x00001fff10007589 */ /* 0x000fe200000e0000 */
[C---:B------:R-:W-:Y:S02]  /*279d0*/  ISETP.GE.U32.AND P4, PT, R6.reuse, 0x8, PT ;  /* 0x000000080600780c */ /* 0x040fe40003f86070 */
[C---:B------:R-:W-:Y:S01]  /*279e0*/  ISETP.GE.U32.AND P5, PT, R6.reuse, 0x10, PT ;  /* 0x000000100600780c */ /* 0x040fe20003fa6070 */
[----:B------:R-:W-:Y:S01]  /*279f0*/  SHFL.IDX PT, R5, R16, 0x1, 0x1f ;  /* 0x00201f0010057f89 */ /* 0x000fe200000e0000 */
[----:B--2---:R-:W-:Y:S02]  /*27a00*/  IMAD.MOV.U32 R2, RZ, RZ, RZ ;  /* 0x000000ffff027224 */ /* 0x004fe400078e00ff */
[----:B---3--:R-:W-:Y:S01]  /*27a10*/  @!P1 IMAD.MOV.U32 R2, RZ, RZ, R3 ;  /* 0x000000ffff029224 */ /* 0x008fe200078e0003 */
[----:B------:R-:W-:-:S04]  /*27a20*/  ISETP.NE.AND P1, PT, R6, RZ, PT ;  /* 0x000000ff0600720c */ /* 0x000fc80003f25270 */
[----:B------:R-:W2:Y:S02]  /*27a30*/  SHFL.UP PT, R3, R2, 0x1, RZ ;  /* 0x0420000002037989 */ /* 0x000ea400000e00ff */
[----:B--2---:R-:W-:-:S05]  /*27a40*/  SEL R3, R3, RZ, P1 ;  /* 0x000000ff03037207 */ /* 0x004fca0000800000 */
[----:B------:R-:W-:-:S05]  /*27a50*/  IMAD.IADD R3, R2, 0x1, R3 ;  /* 0x0000000102037824 */ /* 0x000fca00078e0203 */
        /* <DEDUP_REMOVED lines=12> */
[----:B------:R2:W3:Y:S02]  /*27b20*/  SHFL.IDX PT, R16, R3, 0x1f, 0x1f ;  /* 0x03e01f0003107f89 */ /* 0x0004e400000e0000 */
.L_x_1825:
[----:B------:R-:W-:Y:S02]  /*27b30*/  ULDC UR4, c[0x0][0xc38] ;  /* 0x00030e0000047ab9 */ /* 0x000fe40000000800 */
[----:B------:R-:W-:-:S04]  /*27b40*/  IMAD.U32 R4, RZ, RZ, UR4 ;  /* 0x00000004ff047e24 */ /* 0x000fc8000f8e00ff */
[----:B---3--:R-:W-:-:S04]  /*27b50*/  IMAD R16, R16, R4, RZ ;  /* 0x0000000410107224 */ /* 0x008fc800078e02ff */
[----:B------:R-:W-:-:S05]  /*27b60*/  IMAD.IADD R5, R5, 0x1, R16 ;  /* 0x0000000105057824 */ /* 0x000fca00078e0210 */
[----:B------:R-:W-:-:S13]  /*27b70*/  ISETP.GT.AND P6, PT, R5, R0, PT ;  /* 0x000000000500720c */ /* 0x000fda0003fc4270 */
[----:B------:R-:W-:Y:S05]  /*27b80*/  @P6 BRA `(.L_x_1742) ;  /* 0x00000000009c6947 */ /* 0x000fea0003800000 */
.L_x_1747:
[----:B------:R-:W3:Y:S01]  /*27b90*/  LDC R2, c[0x0][0xc3c] ;  /* 0x00030f00ff027b82 */ /* 0x000ee20000000800 */
[----:B------:R-:W-:-:S05]  /*27ba0*/  VIADD R19, R19, 0x1f ;  /* 0x0000001f13137836 */ /* 0x000fca0000000000 */
[----:B---3--:R-:W-:-:S13]  /*27bb0*/  ISETP.GE.AND P6, PT, R19, R2, PT ;  /* 0x000000021300720c */ /* 0x008fda0003fc6270 */
[----:B------:R-:W-:Y:S05]  /*27bc0*/  @P6 BRA `(.L_x_1743) ;  /* 0x0000000400d86947 */ /* 0x000fea0003800000 */
[----:B--2---:R-:W2:Y:S01]  /*27bd0*/  S2R R3, SR_TID.X ;  /* 0x0000000000037919 */ /* 0x004ea20000002100 */
[----:B------:R-:W-:Y:S01]  /*27be0*/  BSSY B0, `(.L_x_1744) ;  /* 0x0000009000007945 */ /* 0x000fe20003800000 */
[----:B--2---:R-:W-:-:S05]  /*27bf0*/  LOP3.LUT R3, R3, 0x1f, RZ, 0xc0, !PT ;  /* 0x0000001f03037812 */ /* 0x004fca00078ec0ff */
[----:B------:R-:W-:-:S05]  /*27c00*/  IMAD.IADD R4, R19, 0x1, R3 ;  /* 0x0000000113047824 */ /* 0x000fca00078e0203 */
[----:B------:R-:W-:Y:S01]  /*27c10*/  ISETP.GE.OR P6, PT, R4, R2, !P0 ;  /* 0x000000020400720c */ /* 0x000fe200047c6670 */
[----:B------:R-:W-:-:S12]  /*27c20*/  IMAD.MOV.U32 R2, RZ, RZ, RZ ;  /* 0x000000ffff027224 */ /* 0x000fd800078e00ff */
[----:B------:R-:W-:Y:S05]  /*27c30*/  @P6 BRA `(.L_x_1745) ;  /* 0x00000000000c6947 */ /* 0x000fea0003800000 */
[----:B------:R-:W2:Y:S02]  /*27c40*/  LDC.64 R2, c[0x0][0xc80] ;  /* 0x00032000ff027b82 */ /* 0x000ea40000000a00 */
[----:B--2---:R-:W-:-:S06]  /*27c50*/  IMAD.WIDE R2, R4, 0x4, R2 ;  /* 0x0000000404027825 */ /* 0x004fcc00078e0202 */
[----:B------:R2:W5:Y:S02]  /*27c60*/  LDG.E R2, desc[UR46][R2.64] ;  /* 0x0000002e02027981 */ /* 0x000564000c1e1900 */
.L_x_1745:
[----:B------:R-:W-:Y:S05]  /*27c70*/  BSYNC B0 ;  /* 0x0000000000007941 */ /* 0x000fea0003800000 */
.L_x_1744:
[----:B------:R-:W-:-:S03]  /*27c80*/  UMOV UR4, 0xffffffff ;  /* 0xffffffff00047882 */ /* 0x000fc60000000000 */
[----:B------:R-:W-:Y:S05]  /*27c90*/  BRA.DIV UR4, `(.L_x_1746) ;  /* 0x00000026042c7947 */ /* 0x000fea000b800000 */
[----:B--2--5:R-:W2:Y:S02]  /*27ca0*/  SHFL.UP PT, R3, R2, 0x1, RZ ;  /* 0x0420000002037989 */ /* 0x024ea400000e00ff */
        /* <DEDUP_REMOVED lines=15> */
.L_x_1833:
[----:B------:R-:W-:Y:S02]  /*27da0*/  ULDC UR4, c[0x0][0xc38] ;  /* 0x00030e0000047ab9 */ /* 0x000fe40000000800 */
[----:B------:R-:W-:-:S04]  /*27db0*/  IMAD.U32 R4, RZ, RZ, UR4 ;  /* 0x00000004ff047e24 */ /* 0x000fc8000f8e00ff */
[----:B---3--:R-:W-:-:S04]  /*27dc0*/  IMAD R16, R16, R4, RZ ;  /* 0x0000000410107224 */ /* 0x008fc800078e02ff */
[----:B------:R-:W-:-:S05]  /*27dd0*/  IMAD.IADD R5, R16, 0x1, R5 ;  /* 0x0000000110057824 */ /* 0x000fca00078e0205 */
[----:B------:R-:W-:-:S13]  /*27de0*/  ISETP.GT.AND P6, PT, R5, R0, PT ;  /* 0x000000000500720c */ /* 0x000fda0003fc4270 */
[----:B------:R-:W-:Y:S05]  /*27df0*/  @!P6 BRA `(.L_x_1747) ;  /* 0xfffffffc0064e947 */ /* 0x000fea000383ffff */
.L_x_1742:
[----:B------:R-:W-:Y:S01]  /*27e00*/  IMAD.IADD R16, R5, 0x1, -R16 ;  /* 0x0000000105107824 */ /* 0x000fe200078e0a10 */
[----:B------:R-:W-:-:S03]  /*27e10*/  UMOV UR4, 0xffffffff ;  /* 0xffffffff00047882 */ /* 0x000fc60000000000 */
[----:B------:R-:W-:-:S05]  /*27e20*/  IMAD R5, R3, R4, R16 ;  /* 0x0000000403057224 */ /* 0x000fca00078e0210 */
[----:B------:R-:W-:Y:S01]  /*27e30*/  ISETP.GT.AND P6, PT, R5, R0, PT ;  /* 0x000000000500720c */ /* 0x000fe20003fc4270 */
[----:B------:R-:W-:-:S12]  /*27e40*/  BRA.DIV UR4, `(.L_x_1748) ;  /* 0x0000002604987947 */ /* 0x000fd8000b800000 */
[----:B------:R-:W-:-:S04]  /*27e50*/  VOTE.ANY R6, PT, !P6 ;  /* 0x0000000000067806 */ /* 0x000fc800070e0100 */
[----:B------:R-:W3:Y:S02]  /*27e60*/  POPC R5, R6 ;  /* 0x0000000600057309 */ /* 0x000ee40000000000 */
[----:B---3--:R3:W4:Y:S02]  /*27e70*/  SHFL.IDX PT, R17, R2, R5, 0x1f ;  /* 0x00001f0502117589 */ /* 0x00872400000e0000 */
.L_x_1837:
[----:B------:R-:W-:Y:S01]  /*27e80*/  ISETP.NE.AND P0, PT, R6, RZ, PT ;  /* 0x000000ff0600720c */ /* 0x000fe20003f05270 */
[----:B------:R-:W-:-:S12]  /*27e90*/  IMAD.MOV.U32 R6, RZ, RZ, RZ ;  /* 0x000000ffff067224 */ /* 0x000fd800078e00ff */
[----:B------:R-:W-:Y:S05]  /*27ea0*/  @!P0 BRA `(.L_x_1749) ;  /* 0x0000000000148947 */ /* 0x000fea0003800000 */
[----:B------:R-:W-:Y:S01]  /*27eb0*/  UMOV UR4, 0xffffffff ;  /* 0xffffffff00047882 */ /* 0x000fe20000000000 */
[----:B------:R-:W-:Y:S02]  /*27ec0*/  VIADD R12, R5, 0xffffffff ;  /* 0xffffffff050c7836 */ /* 0x000fe40000000000 */
[----:B------:R-:W-:Y:S05]  /*27ed0*/  BRA.DIV UR4, `(.L_x_1750) ;  /* 0x0000002604bc7947 */ /* 0x000fea000b800000 */
[----:B--2---:R2:W0:Y:S02]  /*27ee0*/  SHFL.IDX PT, R3, R3, R12, 0x1f ;  /* 0x00001f0c03037589 */ /* 0x00442400000e0000 */
.L_x_1840:
[----:B0-----:R-:W-:-:S07]  /*27ef0*/  IMAD.MOV.U32 R6, RZ, RZ, R3 ;  /* 0x000000ffff067224 */ /* 0x001fce00078e0003 */
.L_x_1749:
[----:B--23--:R-:W2:Y:S01]  /*27f00*/  LDC.64 R2, c[0x0][0xc90] ;  /* 0x00032400ff027b82 */ /* 0x00cea20000000a00 */
[----:B------:R-:W-:-:S04]  /*27f10*/  IMAD.IADD R19, R5, 0x1, R19 ;  /* 0x0000000105137824 */ /* 0x000fc800078e0213 */
[----:B--2---:R-:W-:-:S05]  /*27f20*/  IMAD.WIDE R2, R19, 0x4, R2 ;  /* 0x0000000413027825 */ /* 0x004fca00078e0202 */
[----:B------:R-:W4:Y:S01]  /*27f30*/  LDG.E R7, desc[UR46][R2.64] ;  /* 0x0000002e02077981 */ /* 0x000f22000c1e1900 */
[----:B------:R-:W-:-:S04]  /*27f40*/  IMAD R16, R6, R4, R16 ;  /* 0x0000000406107224 */ /* 0x000fc800078e0210 */
[----:B------:R-:W-:Y:S02]  /*27f50*/  IMAD.IADD R0, R0, 0x1, -R16 ;  /* 0x0000000100007824 */ /* 0x000fe400078e0a10 */
[----:B----4-:R-:W-:-:S05]  /*27f60*/  IMAD R5, R17, R7, RZ ;  /* 0x0000000711057224 */ /* 0x010fca00078e02ff */
[----:B------:R-:W-:-:S04]  /*27f70*/  IABS R8, R5 ;  /* 0x0000000500087213 */ /* 0x000fc80000000000 */
[----:B------:R-:W2:Y:S08]  /*27f80*/  I2F.RP R2, R8 ;  /* 0x0000000800027306 */ /* 0x000eb00000209400 */
[----:B--2---:R-:W2:Y:S02]  /*27f90*/  MUFU.RCP R2, R2 ;  /* 0x0000000200027308 */ /* 0x004ea40000001000 */
[----:B--2---:R-:W-:-:S06]  /*27fa0*/  VIADD R2, R2, 0xffffffe ;  /* 0x0ffffffe02027836 */ /* 0x004fcc0000000000 */
[----:B------:R-:W2:Y:S02]  /*27fb0*/  F2I.FTZ.U32.TRUNC.NTZ R3, R2 ;  /* 0x0000000200037305 */ /* 0x000ea4000021f000 */
[----:B--2---:R-:W-:-:S04]  /*27fc0*/  IMAD.MOV R2, RZ, RZ, -R3 ;  /* 0x000000ffff027224 */ /* 0x004fc800078e0a03 */
        /* <DEDUP_REMOVED lines=15> */
[----:B------:R-:W-:-:S04]  /*280c0*/  @P0 VIADD R6, R6, 0x1 ;  /* 0x0000000106060836 */ /* 0x000fc80000000000 */
[----:B------:R-:W-:-:S04]  /*280d0*/  IMAD.MOV.U32 R2, RZ, RZ, R6 ;  /* 0x000000ffff027224 */ /* 0x000fc800078e0006 */
[----:B------:R-:W-:Y:S01]  /*280e0*/  @!P2 IMAD.MOV R2, RZ, RZ, -R2 ;  /* 0x000000ffff02a224 */ /* 0x000fe200078e0a02 */
[----:B------:R-:W-:-:S05]  /*280f0*/  @!P1 LOP3.LUT R2, RZ, R5, RZ, 0x33, !PT ;  /* 0x00000005ff029212 */ /* 0x000fca00078e33ff */
[----:B------:R-:W-:Y:S02]  /*28100*/  IMAD R6, R7, R2, RZ ;  /* 0x0000000207067224 */ /* 0x000fe400078e02ff */
[----:B------:R-:W-:Y:S02]  /*28110*/  IMAD.MOV R2, RZ, RZ, -R2 ;  /* 0x000000ffff027224 */ /* 0x000fe400078e0a02 */
[----:B------:R-:W-:Y:S02]  /*28120*/  IMAD.MOV R3, RZ, RZ, -R6 ;  /* 0x000000ffff037224 */ /* 0x000fe400078e0a06 */
[----:B------:R-:W-:-:S03]  /*28130*/  IMAD R0, R5, R2, R0 ;  /* 0x0000000205007224 */ /* 0x000fc600078e0200 */
[----:B------:R-:W-:-:S04]  /*28140*/  VIADDMNMX R4, R3, R4, R7, PT ;  /* 0x0000000403047246 */ /* 0x000fc80003800107 */
        /* <DEDUP_REMOVED lines=19> */
[C---:B------:R-:W-:Y:S01]  /*28280*/  LOP3.LUT R3, R0.reuse, R4, RZ, 0x3c, !PT ;  /* 0x0000000400037212 */ /* 0x040fe200078e3cff */
[----:B------:R-:W-:-:S03]  /*28290*/  IMAD.IADD R0, R0, 0x1, R6 ;  /* 0x0000000100007824 */ /* 0x000fc600078e0206 */
[----:B------:R-:W-:-:S07]  /*282a0*/  ISETP.GE.AND P2, PT, R3, RZ, PT ;  /* 0x000000ff0300720c */ /* 0x000fce0003f46270 */
[----:B------:R-:W-:-:S06]  /*282b0*/  @P0 VIADD R2, R2, 0x1 ;  /* 0x0000000102020836 */ /* 0x000fcc0000000000 */
[----:B------:R-:W-:Y:S01]  /*282c0*/  @!P2 IMAD.MOV R2, RZ, RZ, -R2 ;  /* 0x000000ffff02a224 */ /* 0x000fe200078e0a02 */
[----:B------:R-:W-:Y:S01]  /*282d0*/  @!P1 LOP3.LUT R2, RZ, R4, RZ, 0x33, !PT ;  /* 0x00000004ff029212 */ /* 0x000fe200078e33ff */
[----:B------:R-:W-:-:S04]  /*282e0*/  IMAD.MOV R4, RZ, RZ, -R4 ;  /* 0x000000ffff047224 */ /* 0x000fc800078e0a04 */
[----:B------:R-:W-:Y:S01]  /*282f0*/  IMAD R18, R2, R4, R0 ;  /* 0x0000000402127224 */ /* 0x000fe200078e0200 */
[----:B------:R-:W-:-:S05]  /*28300*/  LOP3.LUT R2, RZ, R2, RZ, 0x33, !PT ;  /* 0x00000002ff027212 */ /* 0x000fca00078e33ff */
[----:B------:R-:W-:Y:S01]  /*28310*/  IMAD.IADD R17, R17, 0x1, R2 ;  /* 0x0000000111117824 */ /* 0x000fe200078e0202 */
[----:B------:R-:W-:Y:S06]  /*28320*/  BRA `(.L_x_1751) ;  /* 0x00000000001c7947 */ /* 0x000fec0003800000 */
.L_x_1743:
[----:B------:R-:W-:Y:S01]  /*28330*/  UMOV UR4, URZ ;  /* 0x0000003f00047c82 */ /* 0x000fe20008000000 */
[----:B------:R-:W-:Y:S01]  /*28340*/  UMOV UR5, URZ ;  /* 0x0000003f00057c82 */ /* 0x000fe20008000000 */
[----:B------:R-:W-:Y:S01]  /*28350*/  ULDC UR6, c[0x0][0xc3c] ;  /* 0x00030f0000067ab9 */ /* 0x000fe20000000800 */
[----:B------:R-:W-:Y:S02]  /*28360*/  IMAD.MOV.U32 R16, RZ, RZ, R0 ;  /* 0x000000ffff107224 */ /* 0x000fe400078e0000 */
[----:B------:R-:W-:Y:S02]  /*28370*/  IMAD.U32 R17, RZ, RZ, UR4 ;  /* 0x00000004ff117e24 */ /* 0x000fe4000f8e00ff */
[----:B------:R-:W-:Y:S02]  /*28380*/  IMAD.U32 R18, RZ, RZ, UR5 ;  /* 0x00000005ff127e24 */ /* 0x000fe4000f8e00ff */
[----:B------:R-:W-:-:S07]  /*28390*/  IMAD.U32 R19, RZ, RZ, UR6 ;  /* 0x00000006ff137e24 */ /* 0x000fce000f8e00ff */
.L_x_1751:
[----:B--2---:R4:W2:Y:S01]  /*283a0*/  LDL R3, [R1+0x2d4] ;  /* 0x0002d40001037983 */ /* 0x0048a20000100800 */
[----:B------:R-:W3:Y:S01]  /*283b0*/  S2R R0, SR_TID.X ;  /* 0x0000000000007919 */ /* 0x000ee20000002100 */
[----:B------:R-:W-:Y:S05]  /*283c0*/  WARPSYNC.ALL ;  /* 0x0000000000007948 */ /* 0x000fea0003800000 */
[----:B---3--:R-:W-:Y:S01]  /*283d0*/  LOP3.LUT R0, R0, 0x1f, RZ, 0xc0, !PT ;  /* 0x0000001f00007812 */ /* 0x008fe200078ec0ff */
[----:B------:R-:W-:Y:S03]  /*283e0*/  BAR.SYNC.DEFER_BLOCKING 0x4, 0x180 ;  /* 0x0106000000007b1d */ /* 0x000fe60000010000 */
[----:B------:R-:W-:-:S13]  /*283f0*/  ISETP.NE.AND P0, PT, R0, RZ, PT ;  /* 0x000000ff0000720c */ /* 0x000fda0003f05270 */
[----:B------:R-:W2:Y:S01]  /*28400*/  @!P0 S2R R0, SR_CgaCtaId ;  /* 0x0000000000008919 */ /* 0x000ea20000008800 */
[----:B------:R-:W-:-:S04]  /*28410*/  @!P0 MOV R2, 0x400 ;  /* 0x0000040000028802 */ /* 0x000fc80000000f00 */
[----:B--2---:R-:W-:-:S05]  /*28420*/  @!P0 LEA R3, R0, R2, 0x18 ;  /* 0x0000000200038211 */ /* 0x004fca00078ec0ff */
[----:B------:R4:W-:Y:S04]  /*28430*/  @!P0 STS.128 [R3+0x334d0], R16 ;  /* 0x0334d01003008388 */ /* 0x0009e80000000c00 */
[----:B------:R4:W-:Y:S01]  /*28440*/  @!P0 STL [R1+0x2d4], R3 ;  /* 0x0002d40301008387 */ /* 0x0009e20000100800 */
[----:B------:R-:W-:Y:S06]  /*28450*/  BAR.ARV 0x5, 0x180 ;  /* 0x0146000000007b1d */ /* 0x000fec0000002000 */
.L_x_1740:
[----:B------:R-:W-:Y:S02]  /*28460*/  ULDC UR4, c[0x0][0xc3c] ;  /* 0x00030f0000047ab9 */ /* 0x000fe40000000800 */
[----:B---3--:R-:W-:-:S13]  /*28470*/  ISETP.GE.AND P0, PT, R19, UR4, PT ;  /* 0x0000000413007c0c */ /* 0x008fda000bf06270 */
[----:B------:R-:W-:Y:S05]  /*28480*/  @!P0 BRA `(.L_x_1752) ;  /* 0xffffff9400b88947 */ /* 0x000fea000383ffff */
[----:B------:R-:W-:Y:S05]  /*28490*/  BSYNC B7 ;  /* 0x0000000000077941 */ /* 0x000fea0003800000 */
.L_x_1620:
[----:B--2---:R-:W2:Y:S01]  /*284a0*/  LDL.LU R0, [R1+0x320] ;  /* 0x0003200001007983 */ /* 0x004ea20000300800 */
[----:B------:R-:W-:Y:S01]  /*284b0*/  BSSY B0, `(.L_x_1753) ;  /* 0x000000b000007945 */ /* 0x000fe20003800000 */
[----:B------:R-:W3:Y:S01]  /*284c0*/  S2R R5, SR_CgaCtaId ;  /* 0x0000000000057919 */ /* 0x000ee20000008800 */
[----:B--2---:R-:W-:-:S05]  /*284d0*/  VIADD R0, R0, 0x1 ;  /* 0x0000000100007836 */ /* 0x004fca0000000000 */
[----:B0-----:R-:W-:-:S04]  /*284e0*/  LEA.HI R2, R0, R0, RZ, 0x1 ;  /* 0x0000000000027211 */ /* 0x001fc800078f08ff */
[----:B----4-:R-:W-:-:S05]  /*284f0*/  LOP3.LUT R3, R2, 0xfffffffe, RZ, 0xc0, !PT ;  /* 0xfffffffe02037812 */ /* 0x010fca00078ec0ff */
[----:B------:R-:W-:Y:S01]  /*28500*/  IMAD.IADD R3, R0, 0x1, -R3 ;  /* 0x0000000100037824 */ /* 0x000fe200078e0a03 */
[----:B------:R-:W-:-:S04]  /*28510*/  MOV R0, 0x400 ;  /* 0x0000040000007802 */ /* 0x000fc80000000f00 */
[----:B---3--:R-:W-:Y:S02]  /*28520*/  LEA R0, R5, R0, 0x18 ;  /* 0x0000000005007211 */ /* 0x008fe400078ec0ff */
[----:B------:R-:W-:-:S04]  /*28530*/  SHF.L.U32 R3, R3, 0x1f, RZ ;  /* 0x0000001f03037819 */ /* 0x000fc800000006ff */
[----:B------:R-:W0:Y:S02]  /*28540*/  SYNCS.PHASECHK.TRANS64.TRYWAIT P0, [R0+URZ+0x33420], R3 ;  /* 0x03342003000075a7 */ /* 0x000e24000800017f */
[----:B0-----:R-:W-:Y:S05]  /*28550*/  @!P0 BRA `(.L_x_1754) ;  /* 0x0000002000448947 */ /* 0x001fea0003800000 */
.L_x_1841:
[----:B------:R-:W-:Y:S05]  /*28560*/  BSYNC B0 ;  /* 0x0000000000007941 */ /* 0x000fea0003800000 */
.L_x_1753:
[----:B------:R-:W-:-:S03]  /*28570*/  UMOV UR4, 0xffffffff ;  /* 0xffffffff00047882 */ /* 0x000fc60000000000 */
[----:B------:R-:W-:Y:S05]  /*28580*/  BRA.DIV UR4, `(.L_x_1755) ;  /* 0x00000022044c7947 */ /* 0x000fea000b800000 */
[----:B------:R-:W2:Y:S02]  /*28590*/  S2R R2, SR_TID.X ;  /* 0x0000000000027919 */ /* 0x000ea40000002100 */
[----:B--2---:R-:W-:-:S04]  /*285a0*/  SHF.R.U32.HI R2, RZ, 0x5, R2 ;  /* 0x00000005ff027819 */ /* 0x004fc80000011602 */
[----:B------:R-:W-:-:S05]  /*285b0*/  LOP3.LUT R2, R2, 0x3, RZ, 0xc0, !PT ;  /* 0x0000000302027812 */ /* 0x000fca00078ec0ff */
[----:B------:R2:W3:Y:S02]  /*285c0*/  SHFL.IDX PT, R14, R2, RZ, 0x1f ;  /* 0x00001fff020e7589 */ /* 0x0004e400000e0000 */
.L_x_1844:
[----:B---3--:R-:W-:Y:S01]  /*285d0*/  ISETP.NE.AND P0, PT, R14, RZ, PT ;  /* 0x000000ff0e00720c */ /* 0x008fe20003f05270 */
[----:B------:R-:W-:-:S12]  /*285e0*/  BSSY B0, `(.L_x_1756) ;  /* 0x000002e000007945 */ /* 0x000fd80003800000 */
[----:B------:R-:W-:Y:S05]  /*285f0*/  @P0 BRA `(.L_x_1757) ;  /* 0x0000000000b00947 */ /* 0x000fea0003800000 */
[----:B------:R-:W-:-:S03]  /*28600*/  UMOV UR4, 0xffffffff ;  /* 0xffffffff00047882 */ /* 0x000fc60000000000 */
[----:B------:R-:W-:Y:S05]  /*28610*/  BRA.DIV UR4, `(.L_x_1758) ;  /* 0x00000022045c7947 */ /* 0x000fea000b800000 */
[----:B------:R-:W-:-:S13]  /*28620*/  ELECT P6, URZ, PT ;  /* 0x00000000003f782f */ /* 0x000fda00038c0000 */
.L_x_1847:
[----:B------:R-:W-:Y:S05]  /*28630*/  @!P6 BRA `(.L_x_1757) ;  /* 0x0000000000a0e947 */ /* 0x000fea0003800000 */
[----:B------:R-:W-:-:S06]  /*28640*/  ULOP3.LUT UR4, UR55, 0x2, URZ, 0xfc, !UPT ;  /* 0x0000000237047892 */ /* 0x000fcc000f8efc3f */
[----:B--2---:R-:W-:-:S05]  /*28650*/  IMAD.U32 R2, RZ, RZ, UR4 ;  /* 0x00000004ff027e24 */ /* 0x004fca000f8e00ff */
[----:B------:R-:W-:-:S13]  /*28660*/  ISETP.NE.AND P0, PT, R2, 0x3, PT ;  /* 0x000000030200780c */ /* 0x000fda0003f05270 */
[----:B------:R-:W-:Y:S05]  /*28670*/  @!P0 BRA `(.L_x_1759) ;  /* 0x0000000000048947 */ /* 0x000fea0003800000 */
[----:B------:R-:W-:Y:S01]  /*28680*/  BPT.TRAP 0x1 ;  /* 0x000000040000795c */ /* 0x000fe20000300000 */
.L_x_1759:
        /* <DEDUP_REMOVED lines=14> */
.L_x_1848:
[----:B------:R-:W2:Y:S02]  /*28770*/  SYNCS.PHASECHK.TRANS64.TRYWAIT P1, [R7+URZ], R2 ;  /* 0x00000002070075a7 */ /* 0x000ea4000802017f */
[----:B--2---:R-:W-:Y:S05]  /*28780*/  @!P1 BRA `(.L_x_1761) ;  /* 0x0000002000349947 */ /* 0x004fea0003800000 */
.L_x_1849:
[----:B------:R-:W-:Y:S05]  /*28790*/  @!P0 BRA `(.L_x_1762) ;  /* 0x0000000000048947 */ /* 0x000fea0003800000 */
[----:B------:R-:W-:Y:S01]  /*287a0*/  BPT.TRAP 0x1 ;  /* 0x000000040000795c */ /* 0x000fe20000300000 */
.L_x_1762:
[----:B------:R-:W3:Y:S02]  /*287b0*/  LDL.LU R4, [R1+0x2d8] ;  /* 0x0002d80001047983 */ /* 0x000ee40000300800 */
[----:B---3--:R-:W-:-:S04]  /*287c0*/  IMAD R4, R4, 0x8, R0 ;  /* 0x0000000804047824 */ /* 0x008fc800078e0200 */
[----:B------:R-:W3:Y:S02]  /*287d0*/  SYNCS.PHASECHK.TRANS64.TRYWAIT P1, [R4+URZ+0x33460], R5 ;  /* 0x03346005040075a7 */ /* 0x000ee4000802017f */
[----:B---3--:R-:W-:Y:S05]  /*287e0*/  @!P1 BRA `(.L_x_1763) ;  /* 0x0000002000309947 */ /* 0x008fea0003800000 */
.L_x_1850:
[----:B------:R-:W-:Y:S05]  /*287f0*/  @!P0 BRA `(.L_x_1764) ;  /* 0x0000000000048947 */ /* 0x000fea0003800000 */
[----:B------:R-:W-:Y:S01]  /*28800*/  BPT.TRAP 0x1 ;  /* 0x000000040000795c */ /* 0x000fe20000300000 */
.L_x_1764:
[----:B------:R-:W-:-:S04]  /*28810*/  IMAD R3, R3, 0x8, R0 ;  /* 0x0000000803037824 */ /* 0x000fc800078e0200 */
[----:B------:R-:W4:Y:S02]  /*28820*/  SYNCS.PHASECHK.TRANS64.TRYWAIT P1, [R3+URZ+0x33460], R2 ;  /* 0x03346002030075a7 */ /* 0x000f24000802017f */
[----:B----4-:R-:W-:Y:S05]  /*28830*/  @!P1 BRA `(.L_x_1765) ;  /* 0x0000002000309947 */ /* 0x010fea0003800000 */
.L_x_1851:
[----:B------:R-:W-:Y:S05]  /*28840*/  @!P0 BRA `(.L_x_1766) ;  /* 0x0000000000048947 */ /* 0x000fea0003800000 */
[----:B------:R-:W-:Y:S01]  /*28850*/  BPT.TRAP 0x1 ;  /* 0x000000040000795c */ /* 0x000fe20000300000 */
.L_x_1766:
[----:B------:R-:W5:Y:S02]  /*28860*/  SYNCS.PHASECHK.TRANS64.TRYWAIT P0, [R4+URZ+0x33480], R5 ;  /* 0x03348005040075a7 */ /* 0x000f64000800017f */
[----:B-----5:R-:W-:Y:S05]  /*28870*/  @!P0 BRA `(.L_x_1767) ;  /* 0x0000002000348947 */ /* 0x020fea0003800000 */
.L_x_1768:
[----:B------:R0:W0:Y:S02]  /*28880*/  SYNCS.PHASECHK.TRANS64.TRYWAIT P0, [R3+URZ+0x33480], R2 ;  /* 0x03348002030075a7 */ /* 0x000024000800017f */
[----:B0-----:R-:W-:Y:S05]  /*28890*/  @!P0 NANOSLEEP.SYNCS 0x989680 ;  /* 0x009896800000895d */ /* 0x001fea0003900000 */
[----:B------:R-:W0:Y:S02]  /*288a0*/  @!P0 SYNCS.PHASECHK.TRANS64 P0, [R3+URZ+0x33480], R2 ;  /* 0x03348002030085a7 */ /* 0x000e24000800007f */
[----:B0-----:R-:W-:Y:S05]  /*288b0*/  @!P0 BRA `(.L_x_1768) ;  /* 0xfffffffc00f08947 */ /* 0x001fea000383ffff */
.L_x_1757:
[----:B------:R-:W-:Y:S05]  /*288c0*/  BSYNC B0 ;  /* 0x0000000000007941 */ /* 0x000fea0003800000 */
.L_x_1756:
[----:B------:R-:W-:Y:S05]  /*288d0*/  EXIT ;  /* 0x000000000000794d */ /* 0x000fea0003800000 */
.L_x_1475:
[----:B0-----:R0:W1:Y:S02]  /*288e0*/  SYNCS.PHASECHK.TRANS64.TRYWAIT P1, [R64+URZ+0x334b0], R3 ;  /* 0x0334b003400075a7 */ /* 0x001064000802017f */
[----:B-1----:R-:W-:Y:S05]  /*288f0*/  @!P1 NANOSLEEP.SYNCS 0x989680 ;  /* 0x009896800000995d */ /* 0x002fea0003900000 */
[----:B------:R-:W1:Y:S02]  /*28900*/  @!P1 SYNCS.PHASECHK.TRANS64 P1, [R64+URZ+0x334b0], R3 ;  /* 0x0334b003400095a7 */ /* 0x000e64000802007f */
[----:B-1----:R-:W-:Y:S05]  /*28910*/  @!P1 BRA `(.L_x_1475) ;  /* 0xfffffffc00f09947 */ /* 0x002fea000383ffff */
[----:B------:R-:W-:Y:S05]  /*28920*/  BRA `(.L_x_1769) ;  /* 0xfffffdb000b07947 */ /* 0x000fea000383ffff */
.L_x_1496:
[----:B------:R-:W-:Y:S02]  /*28930*/  IMAD.MOV.U32 R12, RZ, RZ, RZ ;  /* 0x000000ffff0c7224 */ /* 0x000fe400078e00ff */
[----:B------:R-:W-:Y:S02]  /*28940*/  IMAD.MOV.U32 R11, RZ, RZ, 0x1e1f ;  /* 0x00001e1fff0b7424 */ /* 0x000fe400078e00ff */
[----:B------:R-:W-:-:S07]  /*28950*/  IMAD.MOV.U32 R15, RZ, RZ, -0x1 ;  /* 0xffffffffff0f7424 */ /* 0x000fce00078e00ff */
[----:B------:R-:W-:Y:S05]  /*28960*/  WARPSYNC.COLLECTIVE R15, `(.L_x_1770) ;  /* 0x000000000f087348 */ /* 0x000fea0003c00000 */
[----:B------:R0:W1:Y:S02]  /*28970*/  SHFL.IDX P6, R14, R13, R12, R11 ;  /* 0x0000000c0d0e7389 */ /* 0x00006400000c000b */
[----:B01----:R-:W-:Y:S01]  /*28980*/  ENDCOLLECTIVE ;  /* 0x000000000000791b */ /* 0x003fe20003800000 */
.L_x_1770:
[----:B------:R-:W-:Y:S02]  /*28990*/  IMAD.MOV.U32 R13, RZ, RZ, R3 ;  /* 0x000000ffff0d7224 */ /* 0x000fe400078e0003 */
[----:B------:R-:W-:-:S07]  /*289a0*/  IMAD.MOV.U32 R0, RZ, RZ, R14 ;  /* 0x000000ffff007224 */ /* 0x000fce00078e000e */
[----:B------:R-:W-:Y:S05]  /*289b0*/  WARPSYNC.COLLECTIVE R15, `(.L_x_1771) ;  /* 0x000000000f087348 */ /* 0x000fea0003c00000 */
[----:B------:R0:W1:Y:S02]  /*289c0*/  SHFL.IDX P6, R14, R13, R12, R11 ;  /* 0x0000000c0d0e7389 */ /* 0x00006400000c000b */
[----:B01----:R-:W-:Y:S01]  /*289d0*/  ENDCOLLECTIVE ;  /* 0x000000000000791b */ /* 0x003fe20003800000 */
.L_x_1771:
[----:B------:R-:W-:Y:S02]  /*289e0*/  IMAD.MOV.U32 R13, RZ, RZ, R4 ;  /* 0x000000ffff0d7224 */ /* 0x000fe400078e0004 */
[----:B------:R-:W-:-:S07]  /*289f0*/  IMAD.MOV.U32 R3, RZ, RZ, R14 ;  /* 0x000000ffff037224 */ /* 0x000fce00078e000e */
[----:B------:R-:W-:Y:S05]  /*28a00*/  WARPSYNC.COLLECTIVE R15, `(.L_x_1772) ;  /* 0x000000000f087348 */ /* 0x000fea0003c00000 */
[----:B------:R0:W1:Y:S02]  /*28a10*/  SHFL.IDX P6, R14, R13, R12, R11 ;  /* 0x0000000c0d0e7389 */ /* 0x00006400000c000b */
[----:B01----:R-:W-:Y:S01]  /*28a20*/  ENDCOLLECTIVE ;  /* 0x000000000000791b */ /* 0x003fe20003800000 */
.L_x_1772:
[----:B------:R-:W-:Y:S02]  /*28a30*/  IMAD.MOV.U32 R13, RZ, RZ, R5 ;  /* 0x000000ffff0d7224 */ /* 0x000fe400078e0005 */
[----:B------:R-:W-:-:S07]  /*28a40*/  IMAD.MOV.U32 R4, RZ, RZ, R14 ;  /* 0x000000ffff047224 */ /* 0x000fce00078e000e */
[----:B------:R-:W-:Y:S05]  /*28a50*/  WARPSYNC.COLLECTIVE R15, `(.L_x_1773) ;  /* 0x000000000f087348 */ /* 0x000fea0003c00000 */
[----:B------:R0:W1:Y:S02]  /*28a60*/  SHFL.IDX P6, R14, R13, R12, R11 ;  /* 0x0000000c0d0e7389 */ /* 0x00006400000c000b */
[----:B01----:R-:W-:Y:S01]  /*28a70*/  ENDCOLLECTIVE ;  /* 0x000000000000791b */ /* 0x003fe20003800000 */
.L_x_1773:
[----:B------:R-:W-:Y:S05]  /*28a80*/  BRA `(.L_x_1774) ;  /* 0xfffffdc8007c7947 */ /* 0x000fea000383ffff */
.L_x_1499:
[----:B-1----:R-:W-:-:S04]  /*28a90*/  IMAD.U32 R3, RZ, RZ, UR39 ;  /* 0x00000027ff037e24 */ /* 0x002fc8000f8e00ff */
[----:B------:R1:W2:Y:S03]  /*28aa0*/  SYNCS.PHASECHK.TRANS64.TRYWAIT P0, [R3+URZ+0x33400], R0 ;  /* 0x03340000030075a7 */ /* 0x0002a6000800017f */
[----:B--2---:R-:W-:Y:S05]  /*28ab0*/  @!P0 NANOSLEEP.SYNCS 0x989680 ;  /* 0x009896800000895d */ /* 0x004fea0003900000 */
[----:B------:R-:W2:Y:S02]  /*28ac0*/  @!P0 SYNCS.PHASECHK.TRANS64 P0, [R3+URZ+0x33400], R0 ;  /* 0x03340000030085a7 */ /* 0x000ea4000800007f */
[----:B--2---:R-:W-:Y:S05]  /*28ad0*/  @!P0 BRA `(.L_x_1499) ;  /* 0xfffffffc00ec8947 */ /* 0x004fea000383ffff */
[----:B------:R-:W-:Y:S05]  /*28ae0*/  BRA `(.L_x_1775) ;  /* 0xfffffdcc00c47947 */ /* 0x000fea000383ffff */
.L_x_1511:
[----:B------:R-:W-:Y:S02]  /*28af0*/  IMAD.MOV.U32 R12, RZ, RZ, RZ ;  /* 0x000000ffff0c7224 */ /* 0x000fe400078e00ff */
[----:B------:R-:W-:Y:S02]  /*28b00*/  IMAD.MOV.U32 R11, RZ, RZ, 0x1e1f ;  /* 0x00001e1fff0b7424 */ /* 0x000fe400078e00ff */
[----:B------:R-:W-:-:S07]  /*28b10*/  IMAD.MOV.U32 R15, RZ, RZ, -0x1 ;  /* 0xffffffffff0f7424 */ /* 0x000fce00078e00ff */
[----:B------:R-:W-:Y:S05]  /*28b20*/  WARPSYNC.COLLECTIVE R15, `(.L_x_1776) ;  /* 0x000000000f087348 */ /* 0x000fea0003c00000 */
[----:B------:R0:W1:Y:S02]  /*28b30*/  SHFL.IDX P6, R14, R13, R12, R11 ;  /* 0x0000000c0d0e7389 */ /* 0x00006400000c000b */
[----:B01----:R-:W-:Y:S01]  /*28b40*/  ENDCOLLECTIVE ;  /* 0x000000000000791b */ /* 0x003fe20003800000 */
.L_x_1776:
[----:B------:R-:W-:Y:S02]  /*28b50*/  IMAD.MOV.U32 R13, RZ, RZ, R4 ;  /* 0x000000ffff0d7224 */ /* 0x000fe400078e0004 */
[----:B------:R-:W-:-:S07]  /*28b60*/  IMAD.MOV.U32 R0, RZ, RZ, R14 ;  /* 0x000000ffff007224 */ /* 0x000fce00078e000e */
[----:B------:R-:W-:Y:S05]  /*28b70*/  WARPSYNC.COLLECTIVE R15, `(.L_x_1777) ;  /* 0x000000000f087348 */ /* 0x000fea0003c00000 */
[----:B------:R0:W1:Y:S02]  /*28b80*/  SHFL.IDX P6, R14, R13, R12, R11 ;  /* 0x0000000c0d0e7389 */ /* 0x00006400000c000b */
[----:B01----:R-:W-:Y:S01]  /*28b90*/  ENDCOLLECTIVE ;  /* 0x000000000000791b */ /* 0x003fe20003800000 */
.L_x_1777:
[----:B------:R-:W-:Y:S02]  /*28ba0*/  IMAD.MOV.U32 R13, RZ, RZ, R3 ;  /* 0x000000ffff0d7224 */ /* 0x000fe400078e0003 */
[----:B------:R-:W-:-:S07]  /*28bb0*/  IMAD.MOV.U32 R4, RZ, RZ, R14 ;  /* 0x000000ffff047224 */ /* 0x000fce00078e000e */
[----:B------:R-:W-:Y:S05]  /*28bc0*/  WARPSYNC.COLLECTIVE R15, `(.L_x_1778) ;  /* 0x000000000f087348 */ /* 0x000fea0003c00000 */
[----:B------:R0:W1:Y:S02]  /*28bd0*/  SHFL.IDX P6, R14, R13, R12, R11 ;  /* 0x0000000c0d0e7389 */ /* 0x00006400000c000b */
[----:B01----:R-:W-:Y:S01]  /*28be0*/  ENDCOLLECTIVE ;  /* 0x000000000000791b */ /* 0x003fe20003800000 */
.L_x_1778:
[----:B------:R-:W-:Y:S02]  /*28bf0*/  IMAD.MOV.U32 R13, RZ, RZ, R5 ;  /* 0x000000ffff0d7224 */ /* 0x000fe400078e0005 */
[----:B------:R-:W-:-:S07]  /*28c00*/  IMAD.MOV.U32 R3, RZ, RZ, R14 ;  /* 0x000000ffff037224 */ /* 0x000fce00078e000e */
[----:B------:R-:W-:Y:S05]  /*28c10*/  WARPSYNC.COLLECTIVE R15, `(.L_x_1779) ;  /* 0x000000000f087348 */ /* 0x000fea0003c00000 */
[----:B------:R0:W1:Y:S02]  /*28c20*/  SHFL.IDX P6, R14, R13, R12, R11 ;  /* 0x0000000c0d0e7389 */ /* 0x00006400000c000b */
[----:B01----:R-:W-:Y:S01]  /*28c30*/  ENDCOLLECTIVE ;  /* 0x000000000000791b */ /* 0x003fe20003800000 */
.L_x_1779:
[----:B------:R-:W-:Y:S05]  /*28c40*/  BRA `(.L_x_1780) ;  /* 0xfffffdfc00c47947 */ /* 0x000fea000383ffff */
.L_x_1514:
[----:B0-----:R-:W-:-:S04]  /*28c50*/  IMAD.U32 R3, RZ, RZ, UR39 ;  /* 0x00000027ff037e24 */ /* 0x001fc8000f8e00ff */
[----:B------:R0:W1:Y:S03]  /*28c60*/  SYNCS.PHASECHK.TRANS64.TRYWAIT P0, [R3+URZ+0x33400], R0 ;  /* 0x03340000030075a7 */ /* 0x000066000800017f */
[----:B-1----:R-:W-:Y:S05]  /*28c70*/  @!P0 NANOSLEEP.SYNCS 0x989680 ;  /* 0x009896800000895d */ /* 0x002fea0003900000 */
[----:B------:R-:W1:Y:S02]  /*28c80*/  @!P0 SYNCS.PHASECHK.TRANS64 P0, [R3+URZ+0x33400], R0 ;  /* 0x03340000030085a7 */ /* 0x000e64000800007f */
[----:B-1----:R-:W-:Y:S05]  /*28c90*/  @!P0 BRA `(.L_x_1514) ;  /* 0xfffffffc00ec8947 */ /* 0x002fea000383ffff */
[----:B------:R-:W-:Y:S05]  /*28ca0*/  BRA `(.L_x_1781) ;  /* 0xfffffe0000bc7947 */ /* 0x000fea000383ffff */
.L_x_1522:
[----:B-1----:R1:W2:Y:S02]  /*28cb0*/  SYNCS.PHASECHK.TRANS64.TRYWAIT P2, [R5+URZ+0x33430], R0 ;  /* 0x03343000050075a7 */ /* 0x0022a4000804017f */
[----:B--2---:R-:W-:Y:S05]  /*28cc0*/  @!P2 NANOSLEEP.SYNCS 0x989680 ;  /* 0x009896800000a95d */ /* 0x004fea0003900000 */
[----:B------:R-:W2:Y:S02]  /*28cd0*/  @!P2 SYNCS.PHASECHK.TRANS64 P2, [R5+URZ+0x33430], R0 ;  /* 0x033430000500a5a7 */ /* 0x000ea4000804007f */
[----:B--2---:R-:W-:Y:S05]  /*28ce0*/  @!P2 BRA `(.L_x_1522) ;  /* 0xfffffffc00f0a947 */ /* 0x004fea000383ffff */
[----:B------:R-:W-:Y:S05]  /*28cf0*/  BRA `(.L_x_1521) ;  /* 0xfffffe3000e87947 */ /* 0x000fea000383ffff */
.L_x_1538:
[----:B-1----:R-:W-:-:S04]  /*28d00*/  IMAD.U32 R8, RZ, RZ, UR6 ;  /* 0x00000006ff087e24 */ /* 0x002fc8000f8e00ff */
[----:B------:R1:W2:Y:S03]  /*28d10*/  SYNCS.PHASECHK.TRANS64.TRYWAIT P2, [R8+URZ+0x33430], R7 ;  /* 0x03343007080075a7 */ /* 0x0002a6000804017f */
[----:B--2---:R-:W-:Y:S05]  /*28d20*/  @!P2 NANOSLEEP.SYNCS 0x989680 ;  /* 0x009896800000a95d */ /* 0x004fea0003900000 */
[----:B------:R-:W2:Y:S02]  /*28d30*/  @!P2 SYNCS.PHASECHK.TRANS64 P2, [R8+URZ+0x33430], R7 ;  /* 0x033430070800a5a7 */ /* 0x000ea4000804007f */
[----:B--2---:R-:W-:Y:S05]  /*28d40*/  @!P2 BRA `(.L_x_1538) ;  /* 0xfffffffc00eca947 */ /* 0x004fea000383ffff */
[----:B------:R-:W-:Y:S05]  /*28d50*/  BRA `(.L_x_1535) ;  /* 0xfffffe7800287947 */ /* 0x000fea000383ffff */
.L_x_1542:
[----:B-1----:R-:W-:-:S04]  /*28d60*/  IMAD.U32 R8, RZ, RZ, UR6 ;  /* 0x00000006ff087e24 */ /* 0x002fc8000f8e00ff */
[----:B------:R1:W2:Y:S03]  /*28d70*/  SYNCS.PHASECHK.TRANS64.TRYWAIT P2, [R8+URZ+0x33450], R7 ;  /* 0x03345007080075a7 */ /* 0x0002a6000804017f */
[----:B--2---:R-:W-:Y:S05]  /*28d80*/  @!P2 NANOSLEEP.SYNCS 0x989680 ;  /* 0x009896800000a95d */ /* 0x004fea0003900000 */
[----:B------:R-:W2:Y:S02]  /*28d90*/  @!P2 SYNCS.PHASECHK.TRANS64 P2, [R8+URZ+0x33450], R7 ;  /* 0x033450070800a5a7 */ /* 0x000ea4000804007f */
[----:B--2---:R-:W-:Y:S05]  /*28da0*/  @!P2 BRA `(.L_x_1542) ;  /* 0xfffffffc00eca947 */ /* 0x004fea000383ffff */
[----:B------:R-:W-:Y:S05]  /*28db0*/  BRA `(.L_x_1539) ;  /* 0xfffffe8400247947 */ /* 0x000fea000383ffff */
.L_x_1560:
[----:B-1----:R-:W-:-:S04]  /*28dc0*/  IMAD.U32 R3, RZ, RZ, UR5 ;  /* 0x00000005ff037e24 */ /* 0x002fc8000f8e00ff */
[----:B------:R1:W2:Y:S03]  /*28dd0*/  SYNCS.PHASECHK.TRANS64.TRYWAIT P2, [R3+URZ+0x33430], R0 ;  /* 0x03343000030075a7 */ /* 0x0002a6000804017f */
[----:B--2---:R-:W-:Y:S05]  /*28de0*/  @!P2 NANOSLEEP.SYNCS 0x989680 ;  /* 0x009896800000a95d */ /* 0x004fea0003900000 */
[----:B------:R-:W2:Y:S02]  /*28df0*/  @!P2 SYNCS.PHASECHK.TRANS64 P2, [R3+URZ+0x33430], R0 ;  /* 0x033430000300a5a7 */ /* 0x000ea4000804007f */
[----:B--2---:R-:W-:Y:S05]  /*28e00*/  @!P2 BRA `(.L_x_1560) ;  /* 0xfffffffc00eca947 */ /* 0x004fea000383ffff */
[----:B------:R-:W-:Y:S05]  /*28e10*/  BRA `(.L_x_1557) ;  /* 0xfffffec400887947 */ /* 0x000fea000383ffff */
.L_x_1564:
[----:B-1----:R-:W-:-:S04]  /*28e20*/  IMAD.U32 R3, RZ, RZ, UR6 ;  /* 0x00000006ff037e24 */ /* 0x002fc8000f8e00ff */
[----:B------:R1:W2:Y:S03]  /*28e30*/  SYNCS.PHASECHK.TRANS64.TRYWAIT P2, [R3+URZ+0x33450], R0 ;  /* 0x03345000030075a7 */ /* 0x0002a6000804017f */
[----:B--2---:R-:W-:Y:S05]  /*28e40*/  @!P2 NANOSLEEP.SYNCS 0x989680 ;  /* 0x009896800000a95d */ /* 0x004fea0003900000 */
[----:B------:R-:W2:Y:S02]  /*28e50*/  @!P2 SYNCS.PHASECHK.TRANS64 P2, [R3+URZ+0x33450], R0 ;  /* 0x033450000300a5a7 */ /* 0x000ea4000804007f */
[----:B--2---:R-:W-:Y:S05]  /*28e60*/  @!P2 BRA `(.L_x_1564) ;  /* 0xfffffffc00eca947 */ /* 0x004fea000383ffff */
[----:B------:R-:W-:Y:S05]  /*28e70*/  BRA `(.L_x_1561) ;  /* 0xfffffed000907947 */ /* 0x000fea000383ffff */
.L_x_1571:
[----:B-1----:R-:W-:-:S04]  /*28e80*/  IMAD.U32 R3, RZ, RZ, UR5 ;  /* 0x00000005ff037e24 */ /* 0x002fc8000f8e00ff */
[----:B------:R1:W2:Y:S03]  /*28e90*/  SYNCS.PHASECHK.TRANS64.TRYWAIT P2, [R3+URZ+0x33430], R0 ;  /* 0x03343000030075a7 */ /* 0x0002a6000804017f */
[----:B--2---:R-:W-:Y:S05]  /*28ea0*/  @!P2 NANOSLEEP.SYNCS 0x989680 ;  /* 0x009896800000a95d */ /* 0x004fea0003900000 */
[----:B------:R-:W2:Y:S02]  /*28eb0*/  @!P2 SYNCS.PHASECHK.TRANS64 P2, [R3+URZ+0x33430], R0 ;  /* 0x033430000300a5a7 */ /* 0x000ea4000804007f */
[----:B--2---:R-:W-:Y:S05]  /*28ec0*/  @!P2 BRA `(.L_x_1571) ;  /* 0xfffffffc00eca947 */ /* 0x004fea000383ffff */
[----:B------:R-:W-:Y:S05]  /*28ed0*/  BRA `(.L_x_1568) ;  /* 0xfffffef400207947 */ /* 0x000fea000383ffff */
.L_x_1575:
[----:B-1----:R-:W-:-:S04]  /*28ee0*/  IMAD.U32 R3, RZ, RZ, UR6 ;  /* 0x00000006ff037e24 */ /* 0x002fc8000f8e00ff */
[----:B------:R1:W2:Y:S03]  /*28ef0*/  SYNCS.PHASECHK.TRANS64.TRYWAIT P2, [R3+URZ+0x33450], R0 ;  /* 0x03345000030075a7 */ /* 0x0002a6000804017f */
[----:B--2---:R-:W-:Y:S05]  /*28f00*/  @!P2 NANOSLEEP.SYNCS 0x989680 ;  /* 0x009896800000a95d */ /* 0x004fea0003900000 */
[----:B------:R-:W2:Y:S02]  /*28f10*/  @!P2 SYNCS.PHASECHK.TRANS64 P2, [R3+URZ+0x33450], R0 ;  /* 0x033450000300a5a7 */ /* 0x000ea4000804007f */
[----:B--2---:R-:W-:Y:S05]  /*28f20*/  @!P2 BRA `(.L_x_1575) ;  /* 0xfffffffc00eca947 */ /* 0x004fea000383ffff */
[----:B------:R-:W-:Y:S05]  /*28f30*/  BRA `(.L_x_1572) ;  /* 0xffffff0000287947 */ /* 0x000fea000383ffff */
.L_x_1589:
[----:B-1----:R-:W-:-:S04]  /*28f40*/  IMAD.U32 R7, RZ, RZ, UR12 ;  /* 0x0000000cff077e24 */ /* 0x002fc8000f8e00ff */
[----:B------:R1:W2:Y:S03]  /*28f50*/  SYNCS.PHASECHK.TRANS64.TRYWAIT P1, [R7+URZ+0x33450], R4 ;  /* 0x03345004070075a7 */ /* 0x0002a6000802017f */
[----:B--2---:R-:W-:Y:S05]  /*28f60*/  @!P1 NANOSLEEP.SYNCS 0x989680 ;  /* 0x009896800000995d */ /* 0x004fea0003900000 */
[----:B------:R-:W2:Y:S02]  /*28f70*/  @!P1 SYNCS.PHASECHK.TRANS64 P1, [R7+URZ+0x33450], R4 ;  /* 0x03345004070095a7 */ /* 0x000ea4000802007f */
[----:B--2---:R-:W-:Y:S05]  /*28f80*/  @!P1 BRA `(.L_x_1589) ;  /* 0xfffffffc00ec9947 */ /* 0x004fea000383ffff */
[----:B------:R-:W-:Y:S05]  /*28f90*/  BRA `(.L_x_1588) ;  /* 0xffffff3c00b87947 */ /* 0x000fea000383ffff */
.L_x_1634:
[----:B------:R-:W1:Y:S01]  /*28fa0*/  S2R R7, SR_TID.X ;  /* 0x0000000000077919 */ /* 0x000e620000002100 */
[----:B------:R-:W-:Y:S01]  /*28fb0*/  BSSY B1, `(.L_x_1782) ;  /* 0x000000a000017945 */ /* 0x000fe20003800000 */
[----:B------:R-:W-:Y:S02]  /*28fc0*/  IMAD.MOV.U32 R12, RZ, RZ, RZ ;  /* 0x000000ffff0c7224 */ /* 0x000fe400078e00ff */
[----:B0-----:R-:W-:Y:S02]  /*28fd0*/  IMAD.MOV.U32 R11, RZ, RZ, 0x1f ;  /* 0x0000001fff0b7424 */ /* 0x001fe400078e00ff */
[----:B------:R-:W-:Y:S01]  /*28fe0*/  IMAD.MOV.U32 R15, RZ, RZ, -0x1 ;  /* 0xffffffffff0f7424 */ /* 0x000fe200078e00ff */
[----:B-1----:R-:W-:-:S04]  /*28ff0*/  SHF.R.U32.HI R7, RZ, 0x5, R7 ;  /* 0x00000005ff077819 */ /* 0x002fc80000011607 */
[----:B------:R-:W-:-:S05]  /*29000*/  LOP3.LUT R7, R7, 0x3, RZ, 0xc0, !PT ;  /* 0x0000000307077812 */ /* 0x000fca00078ec0ff */
[----:B------:R-:W-:-:S07]  /*29010*/  IMAD.MOV.U32 R13, RZ, RZ, R7 ;  /* 0x000000ffff0d7224 */ /* 0x000fce00078e0007 */
[----:B------:R-:W-:Y:S05]  /*29020*/  WARPSYNC.COLLECTIVE R15, `(.L_x_1783) ;  /* 0x000000000f087348 */ /* 0x000fea0003c00000 */
[----:B------:R0:W1:Y:S02]  /*29030*/  SHFL.IDX P6, R14, R13, R12, R11 ;  /* 0x0000000c0d0e7389 */ /* 0x00006400000c000b */
[----:B01----:R-:W-:Y:S01]  /*29040*/  ENDCOLLECTIVE ;  /* 0x000000000000791b */ /* 0x003fe20003800000 */
.L_x_1783:
[----:B------:R-:W-:Y:S05]  /*29050*/  BSYNC B1 ;  /* 0x0000000000017941 */ /* 0x000fea0003800000 */
.L_x_1782:
[----:B------:R-:W-:Y:S05]  /*29060*/  BRA `(.L_x_1784) ;  /* 0xffffff9400687947 */ /* 0x000fea000383ffff */
.L_x_1636:
[----:B------:R-:W-:Y:S01]  /*29070*/  BSSY B1, `(.L_x_1785) ;  /* 0x0000006000017945 */ /* 0x000fe20003800000 */
[----:B------:R-:W-:-:S07]  /*29080*/  IMAD.MOV.U32 R15, RZ, RZ, -0x1 ;  /* 0xffffffffff0f7424 */ /* 0x000fce00078e00ff */
[----:B01----:R-:W-:Y:S05]  /*29090*/  WARPSYNC.COLLECTIVE R15, `(.L_x_1786) ;  /* 0x000000000f0c7348 */ /* 0x003fea0003c00000 */
[----:B------:R-:W-:Y:S02]  /*290a0*/  ELECT P6, UR62, PT ;  /* 0x00000000003e782f */ /* 0x000fe400038c0000 */
[----:B------:R-:W-:Y:S01]  /*290b0*/  MOV R14, UR62 ;  /* 0x0000003e000e7c02 */ /* 0x000fe20008000f00 */
[----:B01----:R-:W-:Y:S10]  /*290c0*/  ENDCOLLECTIVE ;  /* 0x000000000000791b */ /* 0x003ff40003800000 */
.L_x_1786:
[----:B------:R-:W-:Y:S05]  /*290d0*/  BSYNC B1 ;  /* 0x0000000000017941 */ /* 0x000fea0003800000 */
.L_x_1785:
[----:B------:R-:W-:Y:S05]  /*290e0*/  BRA `(.L_x_1635) ;  /* 0xffffff9400607947 */ /* 0x000fea000383ffff */
.L_x_1638:
[----:B-1----:R-:W2:Y:S02]  /*290f0*/  LDL R5, [R1+0x2d4] ;  /* 0x0002d40001057983 */ /* 0x002ea40000100800 */
[----:B--2---:R1:W2:Y:S02]  /*29100*/  SYNCS.PHASECHK.TRANS64.TRYWAIT P0, [R5+URZ+0x33420], R4 ;  /* 0x03342004050075a7 */ /* 0x0042a4000800017f */
[----:B--2---:R-:W-:Y:S05]  /*29110*/  @!P0 NANOSLEEP.SYNCS 0x989680 ;  /* 0x009896800000895d */ /* 0x004fea0003900000 */
[----:B------:R-:W2:Y:S02]  /*29120*/  @!P0 SYNCS.PHASECHK.TRANS64 P0, [R5+URZ+0x33420], R4 ;  /* 0x03342004050085a7 */ /* 0x000ea4000800007f */
[----:B--2---:R-:W-:Y:S05]  /*29130*/  @!P0 BRA `(.L_x_1638) ;  /* 0xfffffffc00ec8947 */ /* 0x004fea000383ffff */
[----:B------:R-:W-:Y:S05]  /*29140*/  BRA `(.L_x_1787) ;  /* 0xffffff9400707947 */ /* 0x000fea000383ffff */
.L_x_1642:
[----:B-1----:R1:W2:Y:S02]  /*29150*/  SYNCS.PHASECHK.TRANS64.TRYWAIT P0, [R7+URZ+0x334a0], R10 ;  /* 0x0334a00a070075a7 */ /* 0x0022a4000800017f */
[----:B--2---:R-:W-:Y:S05]  /*29160*/  @!P0 NANOSLEEP.SYNCS 0x989680 ;  /* 0x009896800000895d */ /* 0x004fea0003900000 */
[----:B------:R-:W2:Y:S02]  /*29170*/  @!P0 SYNCS.PHASECHK.TRANS64 P0, [R7+URZ+0x334a0], R10 ;  /* 0x0334a00a070085a7 */ /* 0x000ea4000800007f */
[----:B--2---:R-:W-:Y:S05]  /*29180*/  @!P0 BRA `(.L_x_1642) ;  /* 0xfffffffc00f08947 */ /* 0x004fea000383ffff */
[----:B------:R-:W-:Y:S05]  /*29190*/  BRA `(.L_x_1788) ;  /* 0xffffff9400987947 */ /* 0x000fea000383ffff */
.L_x_1649:
[----:B--2---:R2:W3:Y:S02]  /*291a0*/  SYNCS.PHASECHK.TRANS64.TRYWAIT P0, [R7+URZ+0x334c0], R10 ;  /* 0x0334c00a070075a7 */ /* 0x0044e4000800017f */
[----:B---3--:R-:W-:Y:S05]  /*291b0*/  @!P0 NANOSLEEP.SYNCS 0x989680 ;  /* 0x009896800000895d */ /* 0x008fea0003900000 */
[----:B------:R-:W3:Y:S02]  /*291c0*/  @!P0 SYNCS.PHASECHK.TRANS64 P0, [R7+URZ+0x334c0], R10 ;  /* 0x0334c00a070085a7 */ /* 0x000ee4000800007f */
[----:B---3--:R-:W-:Y:S05]  /*291d0*/  @!P0 BRA `(.L_x_1649) ;  /* 0xfffffffc00f08947 */ /* 0x008fea000383ffff */
[----:B------:R-:W-:Y:S05]  /*291e0*/  BRA `(.L_x_1789) ;  /* 0xffffff98009c7947 */ /* 0x000fea000383ffff */
.L_x_1658:
[----:B-1----:R1:W2:Y:S02]  /*291f0*/  SYNCS.PHASECHK.TRANS64.TRYWAIT P1, [R8+URZ+0x334a0], R7 ;  /* 0x0334a007080075a7 */ /* 0x0022a4000802017f */
[----:B--2---:R-:W-:Y:S05]  /*29200*/  @!P1 NANOSLEEP.SYNCS 0x989680 ;  /* 0x009896800000995d */ /* 0x004fea0003900000 */
[----:B------:R-:W2:Y:S02]  /*29210*/  @!P1 SYNCS.PHASECHK.TRANS64 P1, [R8+URZ+0x334a0], R7 ;  /* 0x0334a007080095a7 */ /* 0x000ea4000802007f */
[----:B--2---:R-:W-:Y:S05]  /*29220*/  @!P1 BRA `(.L_x_1658) ;  /* 0xfffffffc00f09947 */ /* 0x004fea000383ffff */
[----:B------:R-:W-:Y:S05]  /*29230*/  BRA `(.L_x_1790) ;  /* 0xffffff9c00ec7947 */ /* 0x000fea000383ffff */
.L_x_1665:
[----:B--2---:R2:W3:Y:S02]  /*29240*/  SYNCS.PHASECHK.TRANS64.TRYWAIT P1, [R8+URZ+0x334c0], R7 ;  /* 0x0334c007080075a7 */ /* 0x0044e4000802017f */
[----:B---3--:R-:W-:Y:S05]  /*29250*/  @!P1 NANOSLEEP.SYNCS 0x989680 ;  /* 0x009896800000995d */ /* 0x008fea0003900000 */
[----:B------:R-:W3:Y:S02]  /*29260*/  @!P1 SYNCS.PHASECHK.TRANS64 P1, [R8+URZ+0x334c0], R7 ;  /* 0x0334c007080095a7 */ /* 0x000ee4000802007f */
[----:B---3--:R-:W-:Y:S05]  /*29270*/  @!P1 BRA `(.L_x_1665) ;  /* 0xfffffffc00f09947 */ /* 0x008fea000383ffff */
[----:B------:R-:W-:Y:S05]  /*29280*/  BRA `(.L_x_1791) ;  /* 0xffffffa000ec7947 */ /* 0x000fea000383ffff */
.L_x_1690:
        /* <DEDUP_REMOVED lines=8> */
[----:B--2---:R-:W-:Y:S05]  /*29310*/  WARPSYNC.COLLECTIVE R15, `(.L_x_1793) ;  /* 0x000000000f087348 */ /* 0x004fea0003c00000 */
[----:B------:R0:W1:Y:S02]  /*29320*/  SHFL.IDX P6, R14, R13, R12, R11 ;  /* 0x0000000c0d0e7389 */ /* 0x00006400000c000b */
[----:B012---:R-:W-:Y:S01]  /*29330*/  ENDCOLLECTIVE ;  /* 0x000000000000791b */ /* 0x007fe20003800000 */
.L_x_1793:
[----:B------:R-:W-:Y:S05]  /*29340*/  BSYNC B0 ;  /* 0x0000000000007941 */ /* 0x000fea0003800000 */
.L_x_1792:
[----:B------:R-:W-:Y:S05]  /*29350*/  BRA `(.L_x_1794) ;  /* 0xffffffb400047947 */ /* 0x000fea000383ffff */
.L_x_1692:
[----:B------:R-:W-:Y:S01]  /*29360*/  BSSY B0, `(.L_x_1795) ;  /* 0x0000006000007945 */ /* 0x000fe20003800000 */
[----:B------:R-:W-:-:S07]  /*29370*/  IMAD.MOV.U32 R15, RZ, RZ, -0x1 ;  /* 0xffffffffff0f7424 */ /* 0x000fce00078e00ff */
[----:B012---:R-:W-:Y:S05]  /*29380*/  WARPSYNC.COLLECTIVE R15, `(.L_x_1796) ;  /* 0x000000000f0c7348 */ /* 0x007fea0003c00000 */
[----:B------:R-:W-:Y:S02]  /*29390*/  ELECT P6, UR62, PT ;  /* 0x00000000003e782f */ /* 0x000fe400038c0000 */
[----:B------:R-:W-:Y:S01]  /*293a0*/  MOV R14, UR62 ;  /* 0x0000003e000e7c02 */ /* 0x000fe20008000f00 */
[----:B012---:R-:W-:Y:S10]  /*293b0*/  ENDCOLLECTIVE ;  /* 0x000000000000791b */ /* 0x007ff40003800000 */
.L_x_1796:
[----:B------:R-:W-:Y:S05]  /*293c0*/  BSYNC B0 ;  /* 0x0000000000007941 */ /* 0x000fea0003800000 */
.L_x_1795:
[----:B------:R-:W-:Y:S05]  /*293d0*/  BRA `(.L_x_1797) ;  /* 0xffffffb4000c7947 */ /* 0x000fea000383ffff */
.L_x_1694:
[----:B-1----:R1:W2:Y:S02]  /*293e0*/  SYNCS.PHASECHK.TRANS64.TRYWAIT P0, [R2+URZ+0x33480], R4 ;  /* 0x03348004020075a7 */ /* 0x0022a4000800017f */
[----:B--2---:R-:W-:Y:S05]  /*293f0*/  @!P0 NANOSLEEP.SYNCS 0x989680 ;  /* 0x009896800000895d */ /* 0x004fea0003900000 */
[----:B------:R-:W2:Y:S02]  /*29400*/  @!P0 SYNCS.PHASECHK.TRANS64 P0, [R2+URZ+0x33480], R4 ;  /* 0x03348004020085a7 */ /* 0x000ea4000800007f */
[----:B--2---:R-:W-:Y:S05]  /*29410*/  @!P0 BRA `(.L_x_1694) ;  /* 0xfffffffc00f08947 */ /* 0x004fea000383ffff */
[----:B------:R-:W-:Y:S05]  /*29420*/  BRA `(.L_x_1798) ;  /* 0xffffffb4007c7947 */ /* 0x000fea000383ffff */
.L_x_1696:
[----:B--2---:R2:W3:Y:S02]  /*29430*/  SYNCS.PHASECHK.TRANS64.TRYWAIT P0, [R2+URZ+0x33440], R4 ;  /* 0x03344004020075a7 */ /* 0x0044e4000800017f */
[----:B---3--:R-:W-:Y:S05]  /*29440*/  @!P0 NANOSLEEP.SYNCS 0x989680 ;  /* 0x009896800000895d */ /* 0x008fea0003900000 */
[----:B------:R-:W3:Y:S02]  /*29450*/  @!P0 SYNCS.PHASECHK.TRANS64 P0, [R2+URZ+0x33440], R4 ;  /* 0x03344004020085a7 */ /* 0x000ee4000800007f */
[----:B---3--:R-:W-:Y:S05]  /*29460*/  @!P0 BRA `(.L_x_1696) ;  /* 0xfffffffc00f08947 */ /* 0x008fea000383ffff */
[----:B------:R-:W-:Y:S05]  /*29470*/  BRA `(.L_x_1799) ;  /* 0xffffffb800007947 */ /* 0x000fea000383ffff */
.L_x_1700:
[----:B------:R-:W2:Y:S01]  /*29480*/  LDL.LU R11, [R1+0x308] ;  /* 0x00030800010b7983 */ /* 0x000ea20000300800 */
[----:B------:R-:W-:Y:S02]  /*29490*/  IMAD.MOV.U32 R5, RZ, RZ, R12 ;  /* 0x000000ffff057224 */ /* 0x000fe400078e000c */
[----:B------:R-:W-:Y:S02]  /*294a0*/  IMAD.MOV.U32 R13, RZ, RZ, R3 ;  /* 0x000000ffff0d7224 */ /* 0x000fe400078e0003 */
[----:B------:R-:W-:Y:S02]  /*294b0*/  IMAD.MOV.U32 R12, RZ, RZ, RZ ;  /* 0x000000ffff0c7224 */ /* 0x000fe400078e00ff */
[----:B------:R-:W-:Y:S02]  /*294c0*/  IMAD.MOV.U32 R15, RZ, RZ, -0x1 ;  /* 0xffffffffff0f7424 */ /* 0x000fe400078e00ff */
[----:B------:R-:W-:-:S04]  /*294d0*/  IMAD.IADD R0, R10, 0x1, R5 ;  /* 0x000000010a007824 */ /* 0x000fc800078e0205 */
[----:B------:R-:W-:Y:S02]  /*294e0*/  VIADD R5, R0, 0x20 ;  /* 0x0000002000057836 */ /* 0x000fe40000000000 */
[----:B--2---:R-:W-:Y:S02]  /*294f0*/  IMAD R2, R11, R7, RZ ;  /* 0x000000070b027224 */ /* 0x004fe400078e02ff */
[----:B------:R-:W-:-:S03]  /*29500*/  IMAD.MOV.U32 R11, RZ, RZ, 0x1c1f ;  /* 0x00001c1fff0b7424 */ /* 0x000fc600078e00ff */
[----:B------:R-:W-:-:S13]  /*29510*/  ISETP.GE.AND P4, PT, R0, R2, PT ;  /* 0x000000020000720c */ /* 0x000fda0003f86270 */
[----:B-----5:R-:W-:Y:S05]  /*29520*/  WARPSYNC.COLLECTIVE R15, `(.L_x_1800) ;  /* 0x000000000f087348 */ /* 0x020fea0003c00000 */
[----:B------:R0:W1:Y:S02]  /*29530*/  SHFL.IDX P6, R14, R13, R12, R11 ;  /* 0x0000000c0d0e7389 */ /* 0x00006400000c000b */
[----:B01---5:R-:W-:Y:S01]  /*29540*/  ENDCOLLECTIVE ;  /* 0x000000000000791b */ /* 0x023fe20003800000 */
.L_x_1800:
[----:B------:R-:W-:Y:S02]  /*29550*/  IMAD.MOV.U32 R13, RZ, RZ, R4 ;  /* 0x000000ffff0d7224 */ /* 0x000fe400078e0004 */
[----:B------:R-:W-:-:S07]  /*29560*/  IMAD.MOV.U32 R6, RZ, RZ, R14 ;  /* 0x000000ffff067224 */ /* 0x000fce00078e000e */
[----:B------:R-:W-:Y:S05]  /*29570*/  WARPSYNC.COLLECTIVE R15, `(.L_x_1801) ;  /* 0x000000000f087348 */ /* 0x000fea0003c00000 */
[----:B------:R0:W1:Y:S02]  /*29580*/  SHFL.IDX P6, R14, R13, R12, R11 ;  /* 0x0000000c0d0e7389 */ /* 0x00006400000c000b */
[----:B01----:R-:W-:Y:S01]  /*29590*/  ENDCOLLECTIVE ;  /* 0x000000000000791b */ /* 0x003fe20003800000 */
.L_x_1801:
[----:B------:R-:W-:Y:S02]  /*295a0*/  IMAD.MOV.U32 R13, RZ, RZ, R3 ;  /* 0x000000ffff0d7224 */ /* 0x000fe400078e0003 */
[----:B------:R-:W-:Y:S02]  /*295b0*/  IMAD.MOV.U32 R12, RZ, RZ, 0x1 ;  /* 0x00000001ff0c7424 */ /* 0x000fe400078e00ff */
[----:B------:R-:W-:-:S07]  /*295c0*/  IMAD.MOV.U32 R7, RZ, RZ, R14 ;  /* 0x000000ffff077224 */ /* 0x000fce00078e000e */
[----:B------:R-:W-:Y:S05]  /*295d0*/  WARPSYNC.COLLECTIVE R15, `(.L_x_1802) ;  /* 0x000000000f087348 */ /* 0x000fea0003c00000 */
[----:B------:R0:W1:Y:S02]  /*295e0*/  SHFL.IDX P6, R14, R13, R12, R11 ;  /* 0x0000000c0d0e7389 */ /* 0x00006400000c000b */
[----:B01----:R-:W-:Y:S01]  /*295f0*/  ENDCOLLECTIVE ;  /* 0x000000000000791b */ /* 0x003fe20003800000 */
.L_x_1802:
        /* <DEDUP_REMOVED lines=17> */
.L_x_1803:
[----:B------:R-:W-:Y:S02]  /*29710*/  IMAD.MOV.U32 R13, RZ, RZ, R3 ;  /* 0x000000ffff0d7224 */ /* 0x000fe400078e0003 */
[----:B------:R-:W-:Y:S02]  /*29720*/  IMAD.MOV.U32 R12, RZ, RZ, 0x2 ;  /* 0x00000002ff0c7424 */ /* 0x000fe400078e00ff */
[----:B------:R-:W-:-:S07]  /*29730*/  IMAD.MOV.U32 R5, RZ, RZ, R14 ;  /* 0x000000ffff057224 */ /* 0x000fce00078e000e */
[----:B------:R-:W-:Y:S05]  /*29740*/  WARPSYNC.COLLECTIVE R15, `(.L_x_1804) ;  /* 0x000000000f087348 */ /* 0x000fea0003c00000 */
[----:B------:R0:W1:Y:S02]  /*29750*/  SHFL.IDX P6, R14, R13, R12, R11 ;  /* 0x0000000c0d0e7389 */ /* 0x00006400000c000b */
[----:B01----:R-:W-:Y:S01]  /*29760*/  ENDCOLLECTIVE ;  /* 0x000000000000791b */ /* 0x003fe20003800000 */
.L_x_1804:
        /* <DEDUP_REMOVED lines=17> */
.L_x_1805:
[----:B------:R-:W-:Y:S02]  /*29880*/  IMAD.MOV.U32 R13, RZ, RZ, R3 ;  /* 0x000000ffff0d7224 */ /* 0x000fe400078e0003 */
[----:B------:R-:W-:Y:S02]  /*29890*/  IMAD.MOV.U32 R12, RZ, RZ, 0x3 ;  /* 0x00000003ff0c7424 */ /* 0x000fe400078e00ff */
[----:B------:R-:W-:-:S07]  /*298a0*/  IMAD.MOV.U32 R5, RZ, RZ, R14 ;  /* 0x000000ffff057224 */ /* 0x000fce00078e000e */
[----:B------:R-:W-:Y:S05]  /*298b0*/  WARPSYNC.COLLECTIVE R15, `(.L_x_1806) ;  /* 0x000000000f087348 */ /* 0x000fea0003c00000 */
[----:B------:R0:W1:Y:S02]  /*298c0*/  SHFL.IDX P6, R14, R13, R12, R11 ;  /* 0x0000000c0d0e7389 */ /* 0x00006400000c000b */
[----:B01----:R-:W-:Y:S01]  /*298d0*/  ENDCOLLECTIVE ;  /* 0x000000000000791b */ /* 0x003fe20003800000 */
.L_x_1806:
[----:B------:R-:W-:-:S05]  /*298e0*/  @!P3 IADD3 R5, P4, R9, R5, RZ ;  /* 0x000000050905b210 */ /* 0x000fca0007f9e0ff */
[----:B------:R-:W-:-:S04]  /*298f0*/  @!P3 IMAD.X R6, RZ, RZ, R6, P4 ;  /* 0x000000ffff06b224 */ /* 0x000fc800020e0606 */
[----:B------:R-:W-:Y:S02]  /*29900*/  @!P3 IMAD.MOV.U32 R7, RZ, RZ, R6 ;  /* 0x000000ffff07b224 */ /* 0x000fe400078e0006 */
[----:B------:R-:W-:Y:S02]  /*29910*/  IMAD.MOV.U32 R13, RZ, RZ, R4 ;  /* 0x000000ffff0d7224 */ /* 0x000fe400078e0004 */
[----:B------:R-:W-:-:S05]  /*29920*/  @!P3 IMAD.MOV.U32 R6, RZ, RZ, R5 ;  /* 0x000000ffff06b224 */ /* 0x000fca00078e0005 */
[----:B------:R-:W-:Y:S01]  /*29930*/  @!PT LDS RZ, [RZ] ;  /* 0x00000000fffff984 */ /* 0x000fe20000000800 */
[----:B------:R-:W-:Y:S01]  /*29940*/  @!PT LDS RZ, [RZ] ;  /* 0x00000000fffff984 */ /* 0x000fe20000000800 */
[----:B------:R-:W-:Y:S01]  /*29950*/  @!PT LDS RZ, [RZ] ;  /* 0x00000000fffff984 */ /* 0x000fe20000000800 */
[----:B------:R0:W-:Y:S01]  /*29960*/  @!P3 LDGSTS.E.BYPASS.LTC128B.128 [R8+0x1f200], desc[UR46][R6.64], !P0 ;  /* 0x1f2000000608bfae */ /* 0x0001e2000c101d6e */
[----:B------:R-:W-:-:S03]  /*29970*/  IMAD.MOV.U32 R5, RZ, RZ, R14 ;  /* 0x000000ffff057224 */ /* 0x000fc600078e000e */
[----:B------:R0:W-:Y:S04]  /*29980*/  @!P3 LDGSTS.E.BYPASS.LTC128B.128 [R8+0x21200], desc[UR46][R6.64+0x40], !P1 ;  /* 0x212000400608bfae */ /* 0x0001e8000c901d6e */
[----:B0-----:R-:W-:Y:S05]  /*29990*/  WARPSYNC.COLLECTIVE R15, `(.L_x_1807) ;  /* 0x000000000f087348 */ /* 0x001fea0003c00000 */
[----:B------:R1:W2:Y:S02]  /*299a0*/  SHFL.IDX P6, R14, R13, R12, R11 ;  /* 0x0000000c0d0e7389 */ /* 0x0002a400000c000b */
[----:B012---:R-:W-:Y:S01]  /*299b0*/  ENDCOLLECTIVE ;  /* 0x000000000000791b */ /* 0x007fe20003800000 */
.L_x_1807:
[----:B------:R-:W-:Y:S01]  /*299c0*/  @!PT LDS RZ, [RZ] ;  /* 0x00000000fffff984 */ /* 0x000fe20000000800 */
[----:B------:R-:W-:Y:S01]  /*299d0*/  @!PT LDS RZ, [RZ] ;  /* 0x00000000fffff984 */ /* 0x000fe20000000800 */
[----:B------:R-:W-:Y:S01]  /*299e0*/  @!PT LDS RZ, [RZ] ;  /* 0x00000000fffff984 */ /* 0x000fe20000000800 */
[----:B------:R0:W-:Y:S01]  /*299f0*/  @!P3 LDGSTS.E.BYPASS.LTC128B.128 [R8+0x23200], desc[UR46][R6.64+0x80], !P2 ;  /* 0x232000800608bfae */ /* 0x0001e2000d101d6e */
[----:B------:R-:W-:Y:S01]  /*29a00*/  IMAD.MOV.U32 R3, RZ, RZ, R14 ;  /* 0x000000ffff037224 */ /* 0x000fe200078e000e */
[----:B------:R-:W-:Y:S06]  /*29a10*/  BRA `(.L_x_1808) ;  /* 0xffffffbc005c7947 */ /* 0x000fec000383ffff */
.L_x_1705:
[----:B-1----:R-:W3:Y:S02]  /*29a20*/  LDL R2, [R1+0x2d4] ;  /* 0x0002d40001027983 */ /* 0x002ee40000100800 */
[----:B---3--:R1:W3:Y:S02]  /*29a30*/  SYNCS.PHASECHK.TRANS64.TRYWAIT P0, [R2+URZ+0x33420], R0 ;  /* 0x03342000020075a7 */ /* 0x0082e4000800017f */
[----:B---3--:R-:W-:Y:S05]  /*29a40*/  @!P0 NANOSLEEP.SYNCS 0x989680 ;  /* 0x009896800000895d */ /* 0x008fea0003900000 */
[----:B------:R-:W3:Y:S02]  /*29a50*/  @!P0 SYNCS.PHASECHK.TRANS64 P0, [R2+URZ+0x33420], R0 ;  /* 0x03342000020085a7 */ /* 0x000ee4000800007f */
[----:B---3--:R-:W-:Y:S05]  /*29a60*/  @!P0 BRA `(.L_x_1705) ;  /* 0xfffffffc00ec8947 */ /* 0x008fea000383ffff */
[----:B------:R-:W-:Y:S05]  /*29a70*/  BRA `(.L_x_1809) ;  /* 0xffffffbc00d07947 */ /* 0x000fea000383ffff */
.L_x_1711:
[----:B--2---:R2:W3:Y:S02]  /*29a80*/  SYNCS.PHASECHK.TRANS64.TRYWAIT P0, [R6+URZ+0x33480], R5 ;  /* 0x03348005060075a7 */ /* 0x0044e4000800017f */
[----:B---3--:R-:W-:Y:S05]  /*29a90*/  @!P0 NANOSLEEP.SYNCS 0x989680 ;  /* 0x009896800000895d */ /* 0x008fea0003900000 */
[----:B------:R-:W3:Y:S02]  /*29aa0*/  @!P0 SYNCS.PHASECHK.TRANS64 P0, [R6+URZ+0x33480], R5 ;  /* 0x03348005060085a7 */ /* 0x000ee4000800007f */
[----:B---3--:R-:W-:Y:S05]  /*29ab0*/  @!P0 BRA `(.L_x_1711) ;  /* 0xfffffffc00f08947 */ /* 0x008fea000383ffff */
[----:B------:R-:W-:Y:S05]  /*29ac0*/  BRA `(.L_x_1810) ;  /* 0xffffffc000907947 */ /* 0x000fea000383ffff */
.L_x_1718:
[----:B---3--:R3:W4:Y:S02]  /*29ad0*/  SYNCS.PHASECHK.TRANS64.TRYWAIT P0, [R6+URZ+0x33440], R5 ;  /* 0x03344005060075a7 */ /* 0x008724000800017f */
[----:B----4-:R-:W-:Y:S05]  /*29ae0*/  @!P0 NANOSLEEP.SYNCS 0x989680 ;  /* 0x009896800000895d */ /* 0x010fea0003900000 */
[----:B------:R-:W4:Y:S02]  /*29af0*/  @!P0 SYNCS.PHASECHK.TRANS64 P0, [R6+URZ+0x33440], R5 ;  /* 0x03344005060085a7 */ /* 0x000f24000800007f */
[----:B----4-:R-:W-:Y:S05]  /*29b00*/  @!P0 BRA `(.L_x_1718) ;  /* 0xfffffffc00f08947 */ /* 0x010fea000383ffff */
[----:B------:R-:W-:Y:S05]  /*29b10*/  BRA `(.L_x_1811) ;  /* 0xffffffc400947947 */ /* 0x000fea000383ffff */
.L_x_1726:
[----:B--2---:R2:W3:Y:S02]  /*29b20*/  SYNCS.PHASECHK.TRANS64.TRYWAIT P0, [R3+URZ+0x33470], R4 ;  /* 0x03347004030075a7 */ /* 0x0044e4000800017f */
[----:B---3--:R-:W-:Y:S05]  /*29b30*/  @!P0 NANOSLEEP.SYNCS 0x989680 ;  /* 0x009896800000895d */ /* 0x008fea0003900000 */
[----:B------:R-:W3:Y:S02]  /*29b40*/  @!P0 SYNCS.PHASECHK.TRANS64 P0, [R3+URZ+0x33470], R4 ;  /* 0x03347004030085a7 */ /* 0x000ee4000800007f */
[----:B---3--:R-:W-:Y:S05]  /*29b50*/  @!P0 BRA `(.L_x_1726) ;  /* 0xfffffffc00f08947 */ /* 0x008fea000383ffff */
[----:B------:R-:W-:Y:S05]  /*29b60*/  BRA `(.L_x_1812) ;  /* 0xffffffc800ac7947 */ /* 0x000fea000383ffff */
.L_x_1728:
[----:B--2---:R2:W3:Y:S02]  /*29b70*/  SYNCS.PHASECHK.TRANS64.TRYWAIT P0, [R3+URZ+0x33460], R4 ;  /* 0x03346004030075a7 */ /* 0x0044e4000800017f */
[----:B---3--:R-:W-:Y:S05]  /*29b80*/  @!P0 NANOSLEEP.SYNCS 0x989680 ;  /* 0x009896800000895d */ /* 0x008fea0003900000 */
[----:B------:R-:W3:Y:S02]  /*29b90*/  @!P0 SYNCS.PHASECHK.TRANS64 P0, [R3+URZ+0x33460], R4 ;  /* 0x03346004030085a7 */ /* 0x000ee4000800007f */
[----:B---3--:R-:W-:Y:S05]  /*29ba0*/  @!P0 BRA `(.L_x_1728) ;  /* 0xfffffffc00f08947 */ /* 0x008fea000383ffff */
[----:B------:R-:W-:Y:S05]  /*29bb0*/  BRA `(.L_x_1813) ;  /* 0xffffffc800b47947 */ /* 0x000fea000383ffff */
.L_x_1735:
[----:B---3--:R3:W4:Y:S02]  /*29bc0*/  SYNCS.PHASECHK.TRANS64.TRYWAIT P1, [R3+URZ+0x33470], R0 ;  /* 0x03347000030075a7 */ /* 0x008724000802017f */
[----:B----4-:R-:W-:Y:S05]  /*29bd0*/  @!P1 NANOSLEEP.SYNCS 0x989680 ;  /* 0x009896800000995d */ /* 0x010fea0003900000 */
[----:B------:R-:W4:Y:S02]  /*29be0*/  @!P1 SYNCS.PHASECHK.TRANS64 P1, [R3+URZ+0x33470], R0 ;  /* 0x03347000030095a7 */ /* 0x000f24000802007f */
[----:B----4-:R-:W-:Y:S05]  /*29bf0*/  @!P1 BRA `(.L_x_1735) ;  /* 0xfffffffc00f09947 */ /* 0x010fea000383ffff */
[----:B------:R-:W-:Y:S05]  /*29c00*/  BRA `(.L_x_1814) ;  /* 0xffffffd400047947 */ /* 0x000fea000383ffff */
.L_x_1737:
[----:B---3--:R3:W4:Y:S02]  /*29c10*/  SYNCS.PHASECHK.TRANS64.TRYWAIT P1, [R3+URZ+0x33460], R0 ;  /* 0x03346000030075a7 */ /* 0x008724000802017f */
[----:B----4-:R-:W-:Y:S05]  /*29c20*/  @!P1 NANOSLEEP.SYNCS 0x989680 ;  /* 0x009896800000995d */ /* 0x010fea0003900000 */
[----:B------:R-:W4:Y:S02]  /*29c30*/  @!P1 SYNCS.PHASECHK.TRANS64 P1, [R3+URZ+0x33460], R0 ;  /* 0x03346000030095a7 */ /* 0x000f24000802007f */
[----:B----4-:R-:W-:Y:S05]  /*29c40*/  @!P1 BRA `(.L_x_1737) ;  /* 0xfffffffc00f09947 */ /* 0x010fea000383ffff */
[----:B------:R-:W-:Y:S05]  /*29c50*/  BRA `(.L_x_1815) ;  /* 0xffffffd4000c7947 */ /* 0x000fea000383ffff */
.L_x_1741:
[----:B------:R-:W-:Y:S01]  /*29c60*/  BSSY B0, `(.L_x_1816) ;  /* 0x0000008000007945 */ /* 0x000fe20003800000 */
[----:B------:R-:W-:Y:S02]  /*29c70*/  IMAD.MOV.U32 R13, RZ, RZ, R16 ;  /* 0x000000ffff0d7224 */ /* 0x000fe400078e0010 */
[----:B------:R-:W-:Y:S02]  /*29c80*/  IMAD.MOV.U32 R12, RZ, RZ, RZ ;  /* 0x000000ffff0c7224 */ /* 0x000fe400078e00ff */
[----:B0-----:R-:W-:Y:S02]  /*29c90*/  IMAD.MOV.U32 R11, RZ, RZ, 0x1f ;  /* 0x0000001fff0b7424 */ /* 0x001fe400078e00ff */
[----:B------:R-:W-:-:S07]  /*29ca0*/  IMAD.MOV.U32 R15, RZ, RZ, -0x1 ;  /* 0xffffffffff0f7424 */ /* 0x000fce00078e00ff */
[----:B-1----:R-:W-:Y:S05]  /*29cb0*/  WARPSYNC.COLLECTIVE R15, `(.L_x_1817) ;  /* 0x000000000f087348 */ /* 0x002fea0003c00000 */
[----:B------:R0:W2:Y:S02]  /*29cc0*/  SHFL.IDX P6, R14, R13, R12, R11 ;  /* 0x0000000c0d0e7389 */ /* 0x0000a400000c000b */
[----:B012---:R-:W-:Y:S01]  /*29cd0*/  ENDCOLLECTIVE ;  /* 0x000000000000791b */ /* 0x007fe20003800000 */
.L_x_1817:
[----:B------:R-:W-:Y:S05]  /*29ce0*/  BSYNC B0 ;  /* 0x0000000000007941 */ /* 0x000fea0003800000 */
.L_x_1816:
[----:B------:R-:W-:Y:S02]  /*29cf0*/  IMAD.MOV.U32 R13, RZ, RZ, R16 ;  /* 0x000000ffff0d7224 */ /* 0x000fe400078e0010 */
[----:B------:R-:W-:Y:S02]  /*29d00*/  IMAD.MOV.U32 R12, RZ, RZ, 0x1 ;  /* 0x00000001ff0c7424 */ /* 0x000fe400078e00ff */
[----:B------:R-:W-:Y:S02]  /*29d10*/  IMAD.MOV.U32 R11, RZ, RZ, 0x1f ;  /* 0x0000001fff0b7424 */ /* 0x000fe400078e00ff */
[----:B------:R-:W-:Y:S02]  /*29d20*/  IMAD.MOV.U32 R15, RZ, RZ, -0x1 ;  /* 0xffffffffff0f7424 */ /* 0x000fe400078e00ff */
[----:B------:R-:W-:Y:S02]  /*29d30*/  IMAD.IADD R4, R19, 0x1, R6 ;  /* 0x0000000113047824 */ /* 0x000fe400078e0206 */
[----:B------:R-:W-:-:S07]  /*29d40*/  IMAD.MOV.U32 R0, RZ, RZ, R14 ;  /* 0x000000ffff007224 */ /* 0x000fce00078e000e */
[----:B------:R-:W-:Y:S05]  /*29d50*/  WARPSYNC.COLLECTIVE R15, `(.L_x_1818) ;  /* 0x000000000f087348 */ /* 0x000fea0003c00000 */
[----:B------:R0:W1:Y:S02]  /*29d60*/  SHFL.IDX P6, R14, R13, R12, R11 ;  /* 0x0000000c0d0e7389 */ /* 0x00006400000c000b */
[----:B01----:R-:W-:Y:S01]  /*29d70*/  ENDCOLLECTIVE ;  /* 0x000000000000791b */ /* 0x003fe20003800000 */
.L_x_1818:
        /* <DEDUP_REMOVED lines=11> */
[----:B0-----:R-:W-:Y:S02]  /*29e30*/  IMAD.MOV.U32 R2, RZ, RZ, RZ ;  /* 0x000000ffff027224 */ /* 0x001fe400078e00ff */
[----:B--2---:R-:W-:Y:S01]  /*29e40*/  @!P1 IMAD.MOV.U32 R2, RZ, RZ, R3 ;  /* 0x000000ffff029224 */ /* 0x004fe200078e0003 */
[----:B------:R-:W-:-:S03]  /*29e50*/  ISETP.NE.AND P1, PT, R6, RZ, PT ;  /* 0x000000ff0600720c */ /* 0x000fc60003f25270 */
[----:B------:R-:W-:-:S10]  /*29e60*/  IMAD.MOV.U32 R13, RZ, RZ, R2 ;  /* 0x000000ffff0d7224 */ /* 0x000fd400078e0002 */
[----:B------:R-:W-:Y:S05]  /*29e70*/  WARPSYNC.COLLECTIVE R15, `(.L_x_1819) ;  /* 0x000000000f087348 */ /* 0x000fea0003c00000 */
[----:B------:R0:W1:Y:S02]  /*29e80*/  SHFL.UP P6, R14, R13, R12, R11 ;  /* 0x0400000c0d0e7389 */ /* 0x00006400000c000b */
[----:B01----:R-:W-:Y:S01]  /*29e90*/  ENDCOLLECTIVE ;  /* 0x000000000000791b */ /* 0x003fe20003800000 */
.L_x_1819:
        /* <DEDUP_REMOVED lines=8> */
.L_x_1820:
        /* <DEDUP_REMOVED lines=8> */
.L_x_1821:
        /* <DEDUP_REMOVED lines=8> */
.L_x_1822:
        /* <DEDUP_REMOVED lines=8> */
.L_x_1823:
[----:B------:R-:W-:Y:S02]  /*2a0a0*/  IMAD.MOV.U32 R12, RZ, RZ, 0x1f ;  /* 0x0000001fff0c7424 */ /* 0x000fe400078e00ff */
        /* <DEDUP_REMOVED lines=8> */
.L_x_1824:
[----:B------:R-:W-:Y:S01]  /*2a130*/  IMAD.MOV.U32 R16, RZ, RZ, R14 ;  /* 0x000000ffff107224 */ /* 0x000fe200078e000e */
[----:B------:R-:W-:Y:S06]  /*2a140*/  BRA `(.L_x_1825) ;  /* 0xffffffd800787947 */ /* 0x000fec000383ffff */
.L_x_1746:
[----:B------:R-:W-:Y:S01]  /*2a150*/  BSSY B0, `(.L_x_1826) ;  /* 0x0000008000007945 */ /* 0x000fe20003800000 */
[----:B-----5:R-:W-:Y:S02]  /*2a160*/  IMAD.MOV.U32 R13, RZ, RZ, R2 ;  /* 0x000000ffff0d7224 */ /* 0x020fe400078e0002 */
[----:B------:R-:W-:Y:S02]  /*2a170*/  IMAD.MOV.U32 R12, RZ, RZ, 0x1 ;  /* 0x00000001ff0c7424 */ /* 0x000fe400078e00ff */
[----:B0-----:R-:W-:Y:S02]  /*2a180*/  IMAD.MOV.U32 R11, RZ, RZ, RZ ;  /* 0x000000ffff0b7224 */ /* 0x001fe400078e00ff */
[----:B------:R-:W-:-:S07]  /*2a190*/  IMAD.MOV.U32 R15, RZ, RZ, -0x1 ;  /* 0xffffffffff0f7424 */ /* 0x000fce00078e00ff */
[----:B-12---:R-:W-:Y:S05]  /*2a1a0*/  WARPSYNC.COLLECTIVE R15, `(.L_x_1827) ;  /* 0x000000000f087348 */ /* 0x006fea0003c00000 */
[----:B------:R0:W3:Y:S02]  /*2a1b0*/  SHFL.UP P6, R14, R13, R12, R11 ;  /* 0x0400000c0d0e7389 */ /* 0x0000e400000c000b */
[----:B0123--:R-:W-:Y:S01]  /*2a1c0*/  ENDCOLLECTIVE ;  /* 0x000000000000791b */ /* 0x00ffe20003800000 */
.L_x_1827:
[----:B------:R-:W-:Y:S05]  /*2a1d0*/  BSYNC B0 ;  /* 0x0000000000007941 */ /* 0x000fea0003800000 */
.L_x_1826:
[----:B------:R-:W-:Y:S02]  /*2a1e0*/  IMAD.MOV.U32 R3, RZ, RZ, R14 ;  /* 0x000000ffff037224 */ /* 0x000fe400078e000e */
[----:B------:R-:W-:Y:S02]  /*2a1f0*/  IMAD.MOV.U32 R12, RZ, RZ, 0x2 ;  /* 0x00000002ff0c7424 */ /* 0x000fe400078e00ff */
[----:B------:R-:W-:Y:S01]  /*2a200*/  IMAD.MOV.U32 R11, RZ, RZ, RZ ;  /* 0x000000ffff0b7224 */ /* 0x000fe200078e00ff */
[----:B------:R-:W-:Y:S01]  /*2a210*/  SEL R3, R3, RZ, P1 ;  /* 0x000000ff03037207 */ /* 0x000fe20000800000 */
[----:B------:R-:W-:-:S04]  /*2a220*/  IMAD.MOV.U32 R15, RZ, RZ, -0x1 ;  /* 0xffffffffff0f7424 */ /* 0x000fc800078e00ff */
[----:B------:R-:W-:-:S04]  /*2a230*/  IMAD.IADD R3, R2, 0x1, R3 ;  /* 0x0000000102037824 */ /* 0x000fc800078e0203 */
[----:B------:R-:W-:-:S07]  /*2a240*/  IMAD.MOV.U32 R13, RZ, RZ, R3 ;  /* 0x000000ffff0d7224 */ /* 0x000fce00078e0003 */
[----:B------:R-:W-:Y:S05]  /*2a250*/  WARPSYNC.COLLECTIVE R15, `(.L_x_1828) ;  /* 0x000000000f087348 */ /* 0x000fea0003c00000 */
[----:B------:R0:W1:Y:S02]  /*2a260*/  SHFL.UP P6, R14, R13, R12, R11 ;  /* 0x0400000c0d0e7389 */ /* 0x00006400000c000b */
[----:B01----:R-:W-:Y:S01]  /*2a270*/  ENDCOLLECTIVE ;  /* 0x000000000000791b */ /* 0x003fe20003800000 */
.L_x_1828:
        /* <DEDUP_REMOVED lines=8> */
.L_x_1829:
        /* <DEDUP_REMOVED lines=8> */
.L_x_1830:
        /* <DEDUP_REMOVED lines=8> */
.L_x_1831:
        /* <DEDUP_REMOVED lines=9> */
.L_x_1832:
[----:B------:R-:W-:Y:S01]  /*2a490*/  IMAD.MOV.U32 R16, RZ, RZ, R14 ;  /* 0x000000ffff107224 */ /* 0x000fe200078e000e */
[----:B------:R-:W-:Y:S06]  /*2a4a0*/  BRA `(.L_x_1833) ;  /* 0xffffffd8003c7947 */ /* 0x000fec000383ffff */
.L_x_1748:
[----:B------:R-:W-:Y:S01]  /*2a4b0*/  BSSY B0, `(.L_x_1834) ;  /* 0x0000006000007945 */ /* 0x000fe20003800000 */
[----:B------:R-:W-:Y:S01]  /*2a4c0*/  PLOP3.LUT P6, PT, P6, PT, PT, 0x8, 0x0 ;  /* 0x000000000000781c */ /* 0x000fe200037ce170 */
[----:B------:R-:W-:-:S12]  /*2a4d0*/  IMAD.MOV.U32 R15, RZ, RZ, -0x1 ;  /* 0xffffffffff0f7424 */ /* 0x000fd800078e00ff */
[----:B012---:R-:W-:Y:S05]  /*2a4e0*/  WARPSYNC.COLLECTIVE R15, `(.L_x_1835) ;  /* 0x000000000f087348 */ /* 0x007fea0003c00000 */
[----:B------:R-:W-:Y:S01]  /*2a4f0*/  VOTE.ANY R14, PT, P6 ;  /* 0x00000000000e7806 */ /* 0x000fe200030e0100 */
[----:B012---:R-:W-:Y:S06]  /*2a500*/  ENDCOLLECTIVE ;  /* 0x000000000000791b */ /* 0x007fec0003800000 */
.L_x_1835:
[----:B------:R-:W-:Y:S05]  /*2a510*/  BSYNC B0 ;  /* 0x0000000000007941 */ /* 0x000fea0003800000 */
.L_x_1834:
[----:B------:R-:W-:Y:S02]  /*2a520*/  IMAD.MOV.U32 R6, RZ, RZ, R14 ;  /* 0x000000ffff067224 */ /* 0x000fe400078e000e */
[----:B------:R-:W-:Y:S02]  /*2a530*/  IMAD.MOV.U32 R13, RZ, RZ, R2 ;  /* 0x000000ffff0d7224 */ /* 0x000fe400078e0002 */
[----:B------:R-:W0:Y:S01]  /*2a540*/  POPC R5, R6 ;  /* 0x0000000600057309 */ /* 0x000e220000000000 */
[----:B------:R-:W-:Y:S02]  /*2a550*/  IMAD.MOV.U32 R11, RZ, RZ, 0x1f ;  /* 0x0000001fff0b7424 */ /* 0x000fe400078e00ff */
[----:B------:R-:W-:Y:S02]  /*2a560*/  IMAD.MOV.U32 R15, RZ, RZ, -0x1 ;  /* 0xffffffffff0f7424 */ /* 0x000fe400078e00ff */
[----:B0-----:R-:W-:-:S07]  /*2a570*/  IMAD.MOV.U32 R12, RZ, RZ, R5 ;  /* 0x000000ffff0c7224 */ /* 0x001fce00078e0005 */
[----:B------:R-:W-:Y:S05]  /*2a580*/  WARPSYNC.COLLECTIVE R15, `(.L_x_1836) ;  /* 0x000000000f087348 */ /* 0x000fea0003c00000 */
[----:B------:R0:W1:Y:S02]  /*2a590*/  SHFL.IDX P6, R14, R13, R12, R11 ;  /* 0x0000000c0d0e7389 */ /* 0x00006400000c000b */
[----:B01----:R-:W-:Y:S01]  /*2a5a0*/  ENDCOLLECTIVE ;  /* 0x000000000000791b */ /* 0x003fe20003800000 */
.L_x_1836:
[----:B------:R-:W-:Y:S01]  /*2a5b0*/  IMAD.MOV.U32 R17, RZ, RZ, R14 ;  /* 0x000000ffff117224 */ /* 0x000fe200078e000e */
[----:B------:R-:W-:Y:S06]  /*2a5c0*/  BRA `(.L_x_1837) ;  /* 0xffffffd8002c7947 */ /* 0x000fec000383ffff */
.L_x_1750:
[----:B------:R-:W-:Y:S01]  /*2a5d0*/  BSSY B0, `(.L_x_1838) ;  /* 0x0000007000007945 */ /* 0x000fe20003800000 */
[----:B------:R-:W-:Y:S02]  /*2a5e0*/  IMAD.MOV.U32 R13, RZ, RZ, R3 ;  /* 0x000000ffff0d7224 */ /* 0x000fe400078e0003 */
[----:B0-----:R-:W-:Y:S02]  /*2a5f0*/  IMAD.MOV.U32 R11, RZ, RZ, 0x1f ;  /* 0x0000001fff0b7424 */ /* 0x001fe400078e00ff */
[----:B------:R-:W-:-:S07]  /*2a600*/  IMAD.MOV.U32 R15, RZ, RZ, -0x1 ;  /* 0xffffffffff0f7424 */ /* 0x000fce00078e00ff */
[----:B-1234-:R-:W-:Y:S05]  /*2a610*/  WARPSYNC.COLLECTIVE R15, `(.L_x_1839) ;  /* 0x000000000f087348 */ /* 0x01efea0003c00000 */
[----:B------:R0:W0:Y:S02]  /*2a620*/  SHFL.IDX P6, R14, R13, R12, R11 ;  /* 0x0000000c0d0e7389 */ /* 0x00002400000c000b */
[----:B01234-:R-:W-:Y:S01]  /*2a630*/  ENDCOLLECTIVE ;  /* 0x000000000000791b */ /* 0x01ffe20003800000 */
.L_x_1839:
[----:B------:R-:W-:Y:S05]  /*2a640*/  BSYNC B0 ;  /* 0x0000000000007941 */ /* 0x000fea0003800000 */
.L_x_1838:
[----:B------:R-:W-:Y:S01]  /*2a650*/  IMAD.MOV.U32 R3, RZ, RZ, R14 ;  /* 0x000000ffff037224 */ /* 0x000fe200078e000e */
[----:B------:R-:W-:Y:S06]  /*2a660*/  BRA `(.L_x_1840) ;  /* 0xffffffd800207947 */ /* 0x000fec000383ffff */
.L_x_1754:
[----:B0-----:R0:W2:Y:S02]  /*2a670*/  SYNCS.PHASECHK.TRANS64.TRYWAIT P0, [R0+URZ+0x33420], R3 ;  /* 0x03342003000075a7 */ /* 0x0010a4000800017f */
[----:B--2---:R-:W-:Y:S05]  /*2a680*/  @!P0 NANOSLEEP.SYNCS 0x989680 ;  /* 0x009896800000895d */ /* 0x004fea0003900000 */
[----:B------:R-:W2:Y:S02]  /*2a690*/  @!P0 SYNCS.PHASECHK.TRANS64 P0, [R0+URZ+0x33420], R3 ;  /* 0x03342003000085a7 */ /* 0x000ea4000800007f */
[----:B--2---:R-:W-:Y:S05]  /*2a6a0*/  @!P0 BRA `(.L_x_1754) ;  /* 0xfffffffc00f08947 */ /* 0x004fea000383ffff */
[----:B------:R-:W-:Y:S05]  /*2a6b0*/  BRA `(.L_x_1841) ;  /* 0xffffffdc00a87947 */ /* 0x000fea000383ffff */
.L_x_1755:
[----:B------:R-:W2:Y:S01]  /*2a6c0*/  S2R R2, SR_TID.X ;  /* 0x0000000000027919 */ /* 0x000ea20000002100 */
[----:B------:R-:W-:Y:S01]  /*2a6d0*/  BSSY B0, `(.L_x_1842) ;  /* 0x000000a000007945 */ /* 0x000fe20003800000 */
[----:B------:R-:W-:Y:S02]  /*2a6e0*/  IMAD.MOV.U32 R12, RZ, RZ, RZ ;  /* 0x000000ffff0c7224 */ /* 0x000fe400078e00ff */
[----:B------:R-:W-:Y:S02]  /*2a6f0*/  IMAD.MOV.U32 R11, RZ, RZ, 0x1f ;  /* 0x0000001fff0b7424 */ /* 0x000fe400078e00ff */
[----:B------:R-:W-:Y:S01]  /*2a700*/  IMAD.MOV.U32 R15, RZ, RZ, -0x1 ;  /* 0xffffffffff0f7424 */ /* 0x000fe200078e00ff */
[----:B--2---:R-:W-:-:S04]  /*2a710*/  SHF.R.U32.HI R2, RZ, 0x5, R2 ;  /* 0x00000005ff027819 */ /* 0x004fc80000011602 */
[----:B------:R-:W-:-:S05]  /*2a720*/  LOP3.LUT R2, R2, 0x3, RZ, 0xc0, !PT ;  /* 0x0000000302027812 */ /* 0x000fca00078ec0ff */
[----:B------:R-:W-:-:S07]  /*2a730*/  IMAD.MOV.U32 R13, RZ, RZ, R2 ;  /* 0x000000ffff0d7224 */ /* 0x000fce00078e0002 */
[----:B01----:R-:W-:Y:S05]  /*2a740*/  WARPSYNC.COLLECTIVE R15, `(.L_x_1843) ;  /* 0x000000000f087348 */ /* 0x003fea0003c00000 */
[----:B------:R2:W3:Y:S02]  /*2a750*/  SHFL.IDX P6, R14, R13, R12, R11 ;  /* 0x0000000c0d0e7389 */ /* 0x0004e400000c000b */
[----:B0123--:R-:W-:Y:S01]  /*2a760*/  ENDCOLLECTIVE ;  /* 0x000000000000791b */ /* 0x00ffe20003800000 */
.L_x_1843:
[----:B------:R-:W-:Y:S05]  /*2a770*/  BSYNC B0 ;  /* 0x0000000000007941 */ /* 0x000fea0003800000 */
.L_x_1842:
[----:B------:R-:W-:Y:S05]  /*2a780*/  BRA `(.L_x_1844) ;  /* 0xffffffdc00907947 */ /* 0x000fea000383ffff */
.L_x_1758:
[----:B------:R-:W-:Y:S01]  /*2a790*/  BSSY B1, `(.L_x_1845) ;  /* 0x0000006000017945 */ /* 0x000fe20003800000 */
[----:B------:R-:W-:-:S07]  /*2a7a0*/  IMAD.MOV.U32 R15, RZ, RZ, -0x1 ;  /* 0xffffffffff0f7424 */ /* 0x000fce00078e00ff */
[----:B012---:R-:W-:Y:S05]  /*2a7b0*/  WARPSYNC.COLLECTIVE R15, `(.L_x_1846) ;  /* 0x000000000f0c7348 */ /* 0x007fea0003c00000 */
[----:B------:R-:W-:Y:S02]  /*2a7c0*/  ELECT P6, UR62, PT ;  /* 0x00000000003e782f */ /* 0x000fe400038c0000 */
[----:B------:R-:W-:Y:S01]  /*2a7d0*/  MOV R14, UR62 ;  /* 0x0000003e000e7c02 */ /* 0x000fe20008000f00 */
[----:B012---:R-:W-:Y:S10]  /*2a7e0*/  ENDCOLLECTIVE ;  /* 0x000000000000791b */ /* 0x007ff40003800000 */
.L_x_1846:
[----:B------:R-:W-:Y:S05]  /*2a7f0*/  BSYNC B1 ;  /* 0x0000000000017941 */ /* 0x000fea0003800000 */
.L_x_1845:
[----:B------:R-:W-:Y:S05]  /*2a800*/  BRA `(.L_x_1847) ;  /* 0xffffffdc00887947 */ /* 0x000fea000383ffff */
.L_x_1760:
[----:B0-----:R0:W2:Y:S02]  /*2a810*/  SYNCS.PHASECHK.TRANS64.TRYWAIT P1, [R6+URZ], R5 ;  /* 0x00000005060075a7 */ /* 0x0010a4000802017f */
[----:B--2---:R-:W-:Y:S05]  /*2a820*/  @!P1 NANOSLEEP.SYNCS 0x989680 ;  /* 0x009896800000995d */ /* 0x004fea0003900000 */
[----:B------:R-:W2:Y:S02]  /*2a830*/  @!P1 SYNCS.PHASECHK.TRANS64 P1, [R6+URZ], R5 ;  /* 0x00000005060095a7 */ /* 0x000ea4000802007f */
[----:B--2---:R-:W-:Y:S05]  /*2a840*/  @!P1 BRA `(.L_x_1760) ;  /* 0xfffffffc00f09947 */ /* 0x004fea000383ffff */
[----:B------:R-:W-:Y:S05]  /*2a850*/  BRA `(.L_x_1848) ;  /* 0xffffffdc00c47947 */ /* 0x000fea000383ffff */
.L_x_1761:
[----:B--2---:R2:W3:Y:S02]  /*2a860*/  SYNCS.PHASECHK.TRANS64.TRYWAIT P1, [R7+URZ], R2 ;  /* 0x00000002070075a7 */ /* 0x0044e4000802017f */
[----:B---3--:R-:W-:Y:S05]  /*2a870*/  @!P1 NANOSLEEP.SYNCS 0x989680 ;  /* 0x009896800000995d */ /* 0x008fea0003900000 */
[----:B------:R-:W3:Y:S02]  /*2a880*/  @!P1 SYNCS.PHASECHK.TRANS64 P1, [R7+URZ], R2 ;  /* 0x00000002070095a7 */ /* 0x000ee4000802007f */
[----:B---3--:R-:W-:Y:S05]  /*2a890*/  @!P1 BRA `(.L_x_1761) ;  /* 0xfffffffc00f09947 */ /* 0x008fea000383ffff */
[----:B------:R-:W-:Y:S05]  /*2a8a0*/  BRA `(.L_x_1849) ;  /* 0xffffffdc00b87947 */ /* 0x000fea000383ffff */
.L_x_1763:
[----:B---3--:R3:W4:Y:S02]  /*2a8b0*/  SYNCS.PHASECHK.TRANS64.TRYWAIT P1, [R4+URZ+0x33460], R5 ;  /* 0x03346005040075a7 */ /* 0x008724000802017f */
[----:B----4-:R-:W-:Y:S05]  /*2a8c0*/  @!P1 NANOSLEEP.SYNCS 0x989680 ;  /* 0x009896800000995d */ /* 0x010fea0003900000 */
[----:B------:R-:W4:Y:S02]  /*2a8d0*/  @!P1 SYNCS.PHASECHK.TRANS64 P1, [R4+URZ+0x33460], R5 ;  /* 0x03346005040095a7 */ /* 0x000f24000802007f */
[----:B----4-:R-:W-:Y:S05]  /*2a8e0*/  @!P1 BRA `(.L_x_1763) ;  /* 0xfffffffc00f09947 */ /* 0x010fea000383ffff */
[----:B------:R-:W-:Y:S05]  /*2a8f0*/  BRA `(.L_x_1850) ;  /* 0xffffffdc00bc7947 */ /* 0x000fea000383ffff */
.L_x_1765:
[----:B----4-:R4:W0:Y:S02]  /*2a900*/  SYNCS.PHASECHK.TRANS64.TRYWAIT P1, [R3+URZ+0x33460], R2 ;  /* 0x03346002030075a7 */ /* 0x010824000802017f */
[----:B0-----:R-:W-:Y:S05]  /*2a910*/  @!P1 NANOSLEEP.SYNCS 0x989680 ;  /* 0x009896800000995d */ /* 0x001fea0003900000 */
[----:B------:R-:W0:Y:S02]  /*2a920*/  @!P1 SYNCS.PHASECHK.TRANS64 P1, [R3+URZ+0x33460], R2 ;  /* 0x03346002030095a7 */ /* 0x000e24000802007f */
[----:B0-----:R-:W-:Y:S05]  /*2a930*/  @!P1 BRA `(.L_x_1765) ;  /* 0xfffffffc00f09947 */ /* 0x001fea000383ffff */
[----:B------:R-:W-:Y:S05]  /*2a940*/  BRA `(.L_x_1851) ;  /* 0xffffffdc00bc7947 */ /* 0x000fea000383ffff */
.L_x_1767:
[----:B------:R0:W0:Y:S02]  /*2a950*/  SYNCS.PHASECHK.TRANS64.TRYWAIT P0, [R4+URZ+0x33480], R5 ;  /* 0x03348005040075a7 */ /* 0x000024000800017f */
[----:B0-----:R-:W-:Y:S05]  /*2a960*/  @!P0 NANOSLEEP.SYNCS 0x989680 ;  /* 0x009896800000895d */ /* 0x001fea0003900000 */
[----:B------:R-:W0:Y:S02]  /*2a970*/  @!P0 SYNCS.PHASECHK.TRANS64 P0, [R4+URZ+0x33480], R5 ;  /* 0x03348005040085a7 */ /* 0x000e24000800007f */
[----:B0-----:R-:W-:Y:S05]  /*2a980*/  @!P0 BRA `(.L_x_1767) ;  /* 0xfffffffc00f08947 */ /* 0x001fea000383ffff */
[----:B------:R-:W-:Y:S05]  /*2a990*/  BRA `(.L_x_1768) ;  /* 0xffffffdc00b87947 */ /* 0x000fea000383ffff */
        .type           $_ZN7cutlass13device_kernelIN5flash11enable_sm90INS1_16FlashAttnFwdSm90INS1_25CollectiveMainloopFwdSm90ILi2EN4cute5tupleIJNS5_1CILi1EEES8_S8_EEENS6_IJNS7_ILi128EEENS7_ILi160EEENS7_ILi192EEEEEELi192ENS_12float_e4m3_tEfNS_4arch4Sm90ELb0ELb1ELb0ELb1ELb0ELb1ELb0ELb1ELb1ELb1ELb0ELb0EEENS1_21CollectiveEpilogueFwdINS6_IJSA_SC_SB_EEES9_NS_10bfloat16_tESG_Li256ELb1ELb1ELb0ELb1EEENS1_36VarlenDynamicPersistentTileSchedulerILi128ELi160ELi256ELi128ELb0ELb1ELb1ELb1ELb0ELb1EEEEEEEEEvNT_6ParamsE$_ZZN5flash25CollectiveMainloopFwdSm90ILi2EN4cute5tupleIJNS1_1CILi1EEES4_S4_EEENS2_IJNS3_ILi128EEENS3_ILi160EEENS3_ILi192EEEEEELi192EN7cutlass12float_e4m3_tEfNSA_4arch4Sm90ELb0ELb1ELb0ELb1ELb0ELb1ELb0ELb1ELb1ELb1ELb0ELb0EE12store_kv_newINS_16FlashAttnFwdSm90ISE_NS_21CollectiveEpilogueFwdINS2_IJS6_S8_S7_EEES5_NSA_10bfloat16_tESD_Li256ELb1ELb1ELb0ELb1EEENS_36VarlenDynamicPersistentTileSchedulerILi128ELi160ELi256ELi128ELb0ELb1ELb1ELb1ELb0ELb1EEEE13SharedStorageEEEbRKNSE_6ParamsENSA_25PipelineTmaAsyncNoClusterILi2ENSA_16PipelineTmaAsyncILi2EEEEESV_RNSA_13PipelineStateILj2EEEiRT_RKNS_16SeqlenInfoQKNewKILb1ELb1EEENS2_IJiiiiEEEENKUliRKT_E_clISX_EEDaiS18_,@function
        .size           $_ZN7cutlass13device_kernelIN5flash11enable_sm90INS1_16FlashAttnFwdSm90INS1_25CollectiveMainloopFwdSm90ILi2EN4cute5tupleIJNS5_1CILi1EEES8_S8_EEENS6_IJNS7_ILi128EEENS7_ILi160EEENS7_ILi192EEEEEELi192ENS_12float_e4m3_tEfNS_4arch4Sm90ELb0ELb1ELb0ELb1ELb0ELb1ELb0ELb1ELb1ELb1ELb0ELb0EEENS1_21CollectiveEpilogueFwdINS6_IJSA_SC_SB_EEES9_NS_10bfloat16_tESG_Li256ELb1ELb1ELb0ELb1EEENS1_36VarlenDynamicPersistentTileSchedulerILi128ELi160ELi256ELi128ELb0ELb1ELb1ELb1ELb0ELb1EEEEEEEEEvNT_6ParamsE$_ZZN5flash25CollectiveMainloopFwdSm90ILi2EN4cute5tupleIJNS1_1CILi1EEES4_S4_EEENS2_IJNS3_ILi128EEENS3_ILi160EEENS3_ILi192EEEEEELi192EN7cutlass12float_e4m3_tEfNSA_4arch4Sm90ELb0ELb1ELb0ELb1ELb0ELb1ELb0ELb1ELb1ELb1ELb0ELb0EE12store_kv_newINS_16FlashAttnFwdSm90ISE_NS_21CollectiveEpilogueFwdINS2_IJS6_S8_S7_EEES5_NSA_10bfloat16_tESD_Li256ELb1ELb1ELb0ELb1EEENS_36VarlenDynamicPersistentTileSchedulerILi128ELi160ELi256ELi128ELb0ELb1ELb1ELb1ELb0ELb1EEEE13SharedStorageEEEbRKNSE_6ParamsENSA_25PipelineTmaAsyncNoClusterILi2ENSA_16PipelineTmaAsyncILi2EEEEESV_RNSA_13PipelineStateILj2EEEiRT_RKNS_16SeqlenInfoQKNewKILb1ELb1EEENS2_IJiiiiEEEENKUliRKT_E_clISX_EEDaiS18_,(.L_x_2868 - $_ZN7cutlass13device_kernelIN5flash11enable_sm90INS1_16FlashAttnFwdSm90INS1_25CollectiveMainloopFwdSm90ILi2EN4cute5tupleIJNS5_1CILi1EEES8_S8_EEENS6_IJNS7_ILi128EEENS7_ILi160EEENS7_ILi192EEEEEELi192ENS_12float_e4m3_tEfNS_4arch4Sm90ELb0ELb1ELb0ELb1ELb0ELb1ELb0ELb1ELb1ELb1ELb0ELb0EEENS1_21CollectiveEpilogueFwdINS6_IJSA_SC_SB_EEES9_NS_10bfloat16_tESG_Li256ELb1ELb1ELb0ELb1EEENS1_36VarlenDynamicPersistentTileSchedulerILi128ELi160ELi256ELi128ELb0ELb1ELb1ELb1ELb0ELb1EEEEEEEEEvNT_6ParamsE$_ZZN5flash25CollectiveMainloopFwdSm90ILi2EN4cute5tupleIJNS1_1CILi1EEES4_S4_EEENS2_IJNS3_ILi128EEENS3_ILi160EEENS3_ILi192EEEEEELi192EN7cutlass12float_e4m3_tEfNSA_4arch4Sm90ELb0ELb1ELb0ELb1ELb0ELb1ELb0ELb1ELb1ELb1ELb0ELb0EE12store_kv_newINS_16FlashAttnFwdSm90ISE_NS_21CollectiveEpilogueFwdINS2_IJS6_S8_S7_EEES5_NSA_10bfloat16_tESD_Li256ELb1ELb1ELb0ELb1EEENS_36VarlenDynamicPersistentTileSchedulerILi128ELi160ELi256ELi128ELb0ELb1ELb1ELb1ELb0ELb1EEEE13SharedStorageEEEbRKNSE_6ParamsENSA_25PipelineTmaAsyncNoClusterILi2ENSA_16PipelineTmaAsyncILi2EEEEESV_RNSA_13PipelineStateILj2EEEiRT_RKNS_16SeqlenInfoQKNewKILb1ELb1EEENS2_IJiiiiEEEENKUliRKT_E_clISX_EEDaiS18_)
$_ZN7cutlass13device_kernelIN5flash11enable_sm90INS1_16FlashAttnFwdSm90INS1_25CollectiveMainloopFwdSm90ILi2EN4cute5tupleIJNS5_1CILi1EEES8_S8_EEENS6_IJNS7_ILi128EEENS7_ILi160EEENS7_ILi192EEEEEELi192ENS_12float_e4m3_tEfNS_4arch4Sm90ELb0ELb1ELb0ELb1ELb0ELb1ELb0ELb1ELb1ELb1ELb0ELb0EEENS1_21CollectiveEpilogueFwdINS6_IJSA_SC_SB_EEES9_NS_10bfloat16_tESG_Li256ELb1ELb1ELb0ELb1EEENS1_36VarlenDynamicPersistentTileSchedulerILi128ELi160ELi256ELi128ELb0ELb1ELb1ELb1ELb0ELb1EEEEEEEEEvNT_6ParamsE$_ZZN5flash25CollectiveMainloopFwdSm90ILi2EN4cute5tupleIJNS1_1CILi1EEES4_S4_EEENS2_IJNS3_ILi128EEENS3_ILi160EEENS3_ILi192EEEEEELi192EN7cutlass12float_e4m3_tEfNSA_4arch4Sm90ELb0ELb1ELb0ELb1ELb0ELb1ELb0ELb1ELb1ELb1ELb0ELb0EE12store_kv_newINS_16FlashAttnFwdSm90ISE_NS_21CollectiveEpilogueFwdINS2_IJS6_S8_S7_EEES5_NSA_10bfloat16_tESD_Li256ELb1ELb1ELb0ELb1EEENS_36VarlenDynamicPersistentTileSchedulerILi128ELi160ELi256ELi128ELb0ELb1ELb1ELb1ELb0ELb1EEEE13SharedStorageEEEbRKNSE_6ParamsENSA_25PipelineTmaAsyncNoClusterILi2ENSA_16PipelineTmaAsyncILi2EEEEESV_RNSA_13PipelineStateILj2EEEiRT_RKNS_16SeqlenInfoQKNewKILb1ELb1EEENS2_IJiiiiEEEENKUliRKT_E_clISX_EEDaiS18_:
[----:B------:R-:W-:Y:S05]  /*2a9a0*/  YIELD ;  /* 0x0000000000007946 */ /* 0x000fea0003800000 */
[----:B------:R-:W-:Y:S02]  /*2a9b0*/  ULDC UR4, c[0x0][0x20] ;  /* 0x0000080000047ab9 */ /* 0x000fe40000000800 */
[----:B------:R-:W-:-:S05]  /*2a9c0*/  VIADD R7, R27, -UR4 ;  /* 0x800000041b077c36 */ /* 0x000fca0008000000 */
[----:B------:R-:W2:Y:S01]  /*2a9d0*/  LDL.64 R28, [R7+0x8] ;  /* 0x00000800071c7983 */ /* 0x000ea20000100a00 */
[----:B------:R-:W0:Y:S02]  /*2a9e0*/  LDC.64 R40, c[0x0][0x208] ;  /* 0x00008200ff287b82 */ /* 0x000e240000000a00 */
[----:B0-----:R-:W-:Y:S02]  /*2a9f0*/  R2UR UR6, R40 ;  /* 0x00000000280672ca */ /* 0x001fe400000e0000 */
[----:B------:R-:W-:-:S13]  /*2aa00*/  R2UR UR7, R41 ;  /* 0x00000000290772ca */ /* 0x000fda00000e0000 */
[----:B--2---:R-:W2:Y:S01]  /*2aa10*/  LD.E R3, desc[UR6][R28.64+0x174] ;  /* 0x000174061c037980 */ /* 0x004ea2000c101900 */
[----:B------:R-:W-:Y:S01]  /*2aa20*/  BSSY B0, `(.L_x_1852) ;  /* 0x00010c0000007945 */ /* 0x000fe20003800000 */
[----:B--2---:R-:W-:Y:S01]  /*2aa30*/  ISETP.GE.AND P1, PT, R3, 0x1, PT ;  /* 0x000000010300780c */ /* 0x004fe20003f26270 */
[----:B------:R-:W-:-:S12]  /*2aa40*/  VIADD R3, R13, -UR4 ;  /* 0x800000040d037c36 */ /* 0x000fd80008000000 */
[----:B------:R-:W-:Y:S05]  /*2aa50*/  @!P1 BRA `(.L_x_1853) ;  /* 0x000000fc00cc9947 */ /* 0x000fea0003800000 */
[----:B------:R-:W2:Y:S01]  /*2aa60*/  LDL.64 R30, [R7+0x40] ;  /* 0x00004000071e7983 */ /* 0x000ea20000100a00 */
[C---:B------:R-:W-:Y:S02]  /*2aa70*/  R2UR UR6, R40.reuse ;  /* 0x00000000280672ca */ /* 0x040fe400000e0000 */
[C---:B------:R-:W-:Y:S01]  /*2aa80*/  R2UR UR7, R41.reuse ;  /* 0x00000000290772ca */ /* 0x040fe200000e0000 */
[----:B------:R0:W5:Y:S01]  /*2aa90*/  LDL.64 R112, [R7+0x50] ;  /* 0x0000500007707983 */ /* 0x0001620000100a00 */
[----:B------:R-:W-:Y:S02]  /*2aaa0*/  R2UR UR4, R40 ;  /* 0x00000000280472ca */ /* 0x000fe400000e0000 */
[----:B------:R-:W-:-:S09]  /*2aab0*/  R2UR UR5, R41 ;  /* 0x00000000290572ca */ /* 0x000fd200000e0000 */
[----:B------:R-:W3:Y:S04]  /*2aac0*/  LD.E.U8 R28, desc[UR6][R28.64+0x190] ;  /* 0x000190061c1c7980 */ /* 0x000ee8000c101100 */
[----:B--2---:R-:W2:Y:S01]  /*2aad0*/  LD.E.64 R114, desc[UR4][R30.64+0x10] ;  /* 0x000010041e727980 */ /* 0x004ea2000c101b00 */
[----:B------:R-:W-:-:S03]  /*2aae0*/  SHF.R.S32.HI R99, RZ, 0x1f, R98 ;  /* 0x0000001fff637819 */ /* 0x000fc60000011462 */
[----:B------:R0:W5:Y:S04]  /*2aaf0*/  LD.E.64 R102, desc[UR4][R30.64+0x8] ;  /* 0x000008041e667980 */ /* 0x000168000c101b00 */
[----:B------:R0:W5:Y:S01]  /*2ab00*/  LD.E.64 R100, desc[UR6][R30.64+0x18] ;  /* 0x000018061e647980 */ /* 0x000162000c101b00 */
[----:B---3--:R-:W-:Y:S01]  /*2ab10*/  ISETP.NE.AND P1, PT, R28, RZ, PT ;  /* 0x000000ff1c00720c */ /* 0x008fe20003f25270 */
[-C--:B--2---:R-:W-:Y:S02]  /*2ab20*/  IMAD R13, R115, R98.reuse, RZ ;  /* 0x00000062730d7224 */ /* 0x084fe400078e02ff */
[----:B------:R-:W-:-:S04]  /*2ab30*/  IMAD.WIDE.U32 R90, R114, R98, RZ ;  /* 0x00000062725a7225 */ /* 0x000fc800078e00ff */
[----:B------:R-:W-:-:S04]  /*2ab40*/  IMAD R13, R114, R99, R13 ;  /* 0x00000063720d7224 */ /* 0x000fc800078e020d */
[----:B------:R-:W-:Y:S02]  /*2ab50*/  IMAD.IADD R89, R91, 0x1, R13 ;  /* 0x000000015b597824 */ /* 0x000fe400078e020d */
[----:B0-----:R-:W-:Y:S05]  /*2ab60*/  @!P1 BRA `(.L_x_1854) ;  /* 0x0000007800b49947 */ /* 0x001fea0003800000 */
[C---:B------:R-:W-:Y:S01]  /*2ab70*/  R2UR UR6, R40.reuse ;  /* 0x00000000280672ca */ /* 0x040fe200000e0000 */
[----:B------:R0:W5:Y:S01]  /*2ab80*/  LDL.64 R28, [R7+0x10] ;  /* 0x00001000071c7983 */ /* 0x0001620000100a00 */
[C---:B------:R-:W-:Y:S02]  /*2ab90*/  R2UR UR7, R41.reuse ;  /* 0x00000000290772ca */ /* 0x040fe400000e0000 */
[----:B------:R-:W-:Y:S02]  /*2aba0*/  R2UR UR4, R40 ;  /* 0x00000000280472ca */ /* 0x000fe400000e0000 */
[----:B------:R-:W-:-:S09]  /*2abb0*/  R2UR UR5, R41 ;  /* 0x00000000290572ca */ /* 0x000fd200000e0000 */
[----:B-----5:R-:W2:Y:S04]  /*2abc0*/  LD.E R31, desc[UR6][R112.64+0xc] ;  /* 0x00000c06701f7980 */ /* 0x020ea8000c101900 */
[----:B------:R-:W3:Y:S04]  /*2abd0*/  LD.E R13, desc[UR4][R112.64+0x10] ;  /* 0x00001004700d7980 */ /* 0x000ee8000c101900 */
[----:B------:R-:W4:Y:S04]  /*2abe0*/  LD.E.64 R34, desc[UR4][R112.64+0x60] ;  /* 0x0000600470227980 */ /* 0x000f28000c101b00 */
[----:B------:R-:W4:Y:S01]  /*2abf0*/  LD.E.64 R46, desc[UR6][R112.64+0x80] ;  /* 0x00008006702e7980 */ /* 0x000f22000c101b00 */
[----:B------:R-:W-:-:S02]  /*2ac00*/  R2UR UR8, R40 ;  /* 0x00000000280872ca */ /* 0x000fc400000e0000 */
[C---:B------:R-:W-:Y:S01]  /*2ac10*/  R2UR UR9, R41.reuse ;  /* 0x00000000290972ca */ /* 0x040fe200000e0000 */
[----:B------:R0:W5:Y:S01]  /*2ac20*/  LD.E.64 R44, desc[UR6][R112.64+0x68] ;  /* 0x00006806702c7980 */ /* 0x000162000c101b00 */
[C---:B------:R-:W-:Y:S02]  /*2ac30*/  R2UR UR10, R40.reuse ;  /* 0x00000000280a72ca */ /* 0x040fe400000e0000 */
[C---:B------:R-:W-:Y:S02]  /*2ac40*/  R2UR UR11, R41.reuse ;  /* 0x00000000290b72ca */ /* 0x040fe400000e0000 */
[----:B------:R-:W-:Y:S02]  /*2ac50*/  R2UR UR12, R40 ;  /* 0x00000000280c72ca */ /* 0x000fe400000e0000 */
[----:B------:R-:W-:Y:S01]  /*2ac60*/  R2UR UR13, R41 ;  /* 0x00000000290d72ca */ /* 0x000fe200000e0000 */
[----:B------:R-:W-:Y:S01]  /*2ac70*/  BSSY B2, `(.L_x_1855) ;  /* 0x0000058000027945 */ /* 0x000fe20003800000 */
[----:B------:R-:W-:-:S02]  /*2ac80*/  CS2R R66, SRZ ;  /* 0x0000000000427805 */ /* 0x000fc4000001ff00 */
[----:B------:R-:W-:Y:S02]  /*2ac90*/  CS2R R80, SRZ ;  /* 0x0000000000507805 */ /* 0x000fe4000001ff00 */
[----:B------:R-:W-:Y:S02]  /*2aca0*/  CS2R R86, SRZ ;  /* 0x0000000000567805 */ /* 0x000fe4000001ff00 */
[----:B------:R-:W-:Y:S02]  /*2acb0*/  CS2R R92, SRZ ;  /* 0x00000000005c7805 */ /* 0x000fe4000001ff00 */
[----:B------:R-:W-:Y:S01]  /*2acc0*/  CS2R R108, SRZ ;  /* 0x00000000006c7805 */ /* 0x000fe2000001ff00 */
[----:B------:R0:W5:Y:S01]  /*2acd0*/  LD.E.64 R48, desc[UR10][R112.64+0x88] ;  /* 0x0000880a70307980 */ /* 0x000162000c101b00 */
[----:B------:R-:W-:-:S03]  /*2ace0*/  CS2R R114, SRZ ;  /* 0x0000000000727805 */ /* 0x000fc6000001ff00 */
[----:B------:R0:W5:Y:S01]  /*2acf0*/  LD.E.U8 R105, desc[UR12][R112.64+0x18] ;  /* 0x0000180c70697980 */ /* 0x000162000c101100 */
[----:B------:R-:W-:Y:S02]  /*2ad00*/  CS2R R68, SRZ ;  /* 0x0000000000447805 */ /* 0x000fe4000001ff00 */
[----:B------:R-:W-:Y:S02]  /*2ad10*/  CS2R R82, SRZ ;  /* 0x0000000000527805 */ /* 0x000fe4000001ff00 */
[----:B------:R-:W-:Y:S02]  /*2ad20*/  CS2R R84, SRZ ;  /* 0x0000000000547805 */ /* 0x000fe4000001ff00 */
[----:B------:R-:W-:Y:S02]  /*2ad30*/  CS2R R94, SRZ ;  /* 0x00000000005e7805 */ /* 0x000fe4000001ff00 */
[----:B------:R-:W-:Y:S02]  /*2ad40*/  CS2R R110, SRZ ;  /* 0x00000000006e7805 */ /* 0x000fe4000001ff00 */
[----:B------:R-:W-:Y:S01]  /*2ad50*/  CS2R R116, SRZ ;  /* 0x0000000000747805 */ /* 0x000fe2000001ff00 */
[----:B--2---:R-:W-:Y:S01]  /*2ad60*/  IMAD R31, R98, -0xa0, R31 ;  /* 0xffffff60621f7824 */ /* 0x004fe200078e021f */
[----:B---3--:R-:W-:-:S04]  /*2ad70*/  LEA.HI R13, R13, R13, RZ, 0x1 ;  /* 0x0000000d0d0d7211 */ /* 0x008fc800078f08ff */
[----:B------:R-:W-:Y:S02]  /*2ad80*/  VIMNMX R52, R31, 0xa0, PT ;  /* 0x000000a01f347848 */ /* 0x000fe40003fe0100 */
[----:B------:R-:W-:Y:S01]  /*2ad90*/  SHF.R.S32.HI R13, RZ, 0x1, R13 ;  /* 0x00000001ff0d7819 */ /* 0x000fe2000001140d */
[----:B----4-:R-:W-:Y:S01]  /*2ada0*/  IMAD R33, R35, R98, RZ ;  /* 0x0000006223217224 */ /* 0x010fe200078e02ff */
[----:B------:R0:W5:Y:S02]  /*2adb0*/  LD.E.64 R30, desc[UR4][R112.64+0x58] ;  /* 0x00005804701e7980 */ /* 0x000164000c101b00 */
[----:B------:R-:W-:Y:S01]  /*2adc0*/  ISETP.GE.AND P1, PT, R13, R52, PT ;  /* 0x000000340d00720c */ /* 0x000fe20003f26270 */
[----:B------:R-:W-:Y:S02]  /*2add0*/  IMAD R37, R47, R98, RZ ;  /* 0x000000622f257224 */ /* 0x000fe400078e02ff */
[-C--:B------:R-:W-:Y:S02]  /*2ade0*/  IMAD R35, R34, R99.reuse, R33 ;  /* 0x0000006322237224 */ /* 0x080fe400078e0221 */
[----:B------:R-:W-:-:S02]  /*2adf0*/  IMAD R37, R46, R99, R37 ;  /* 0x000000632e257224 */ /* 0x000fc400078e0225 */
[----:B------:R-:W-:-:S04]  /*2ae00*/  IMAD.WIDE.U32 R74, R34, R98, RZ ;  /* 0x00000062224a7225 */ /* 0x000fc800078e00ff */
[----:B------:R-:W-:Y:S02]  /*2ae10*/  IMAD.WIDE.U32 R118, R46, R98, RZ ;  /* 0x000000622e767225 */ /* 0x000fe400078e00ff */
[----:B------:R0:W5:Y:S01]  /*2ae20*/  LD.E.64 R46, desc[UR8][R112.64+0x78] ;  /* 0x00007808702e7980 */ /* 0x000162000c101b00 */
[----:B------:R-:W-:Y:S01]  /*2ae30*/  CS2R R32, SRZ ;  /* 0x0000000000207805 */ /* 0x000fe2000001ff00 */
[----:B------:R-:W-:Y:S02]  /*2ae40*/  IMAD.IADD R99, R75, 0x1, R35 ;  /* 0x000000014b637824 */ /* 0x000fe400078e0223 */
[----:B------:R-:W-:Y:S02]  /*2ae50*/  VIADD R13, R13, 0x80 ;  /* 0x000000800d0d7836 */ /* 0x000fe40000000000 */
[----:B------:R-:W-:Y:S01]  /*2ae60*/  IMAD.IADD R37, R119, 0x1, R37 ;  /* 0x0000000177257824 */ /* 0x000fe200078e0225 */
[----:B------:R-:W-:Y:S06]  /*2ae70*/  @P1 BRA `(.L_x_1856) ;  /* 0x0000000000dc1947 */ /* 0x000fec0003800000 */
[----:B-----5:R-:W-:Y:S02]  /*2ae80*/  LOP3.LUT R34, R105, 0x1, RZ, 0xc0, !PT ;  /* 0x0000000169227812 */ /* 0x020fe400078ec0ff */
[----:B------:R-:W-:Y:S02]  /*2ae90*/  CS2R R114, SRZ ;  /* 0x0000000000727805 */ /* 0x000fe4000001ff00 */
[----:B------:R-:W-:Y:S02]  /*2aea0*/  IADD3 R50, P3, R48, R118, RZ ;  /* 0x0000007630327210 */ /* 0x000fe40007f7e0ff */
[----:B------:R-:W-:Y:S02]  /*2aeb0*/  CS2R R116, SRZ ;  /* 0x0000000000747805 */ /* 0x000fe4000001ff00 */
[----:B------:R-:W-:Y:S02]  /*2aec0*/  ISETP.NE.U32.AND P1, PT, R34, 0x1, PT ;  /* 0x000000012200780c */ /* 0x000fe40003f25070 */
[----:B------:R-:W-:Y:S01]  /*2aed0*/  IADD3 R34, P2, R44, R74, RZ ;  /* 0x0000004a2c227210 */ /* 0x000fe20007f5e0ff */
[----:B------:R-:W-:-:S04]  /*2aee0*/  IMAD.X R51, R49, 0x1, R37, P3 ;  /* 0x0000000131337824 */ /* 0x000fc800018e0625 */
[----:B------:R-:W-:-:S06]  /*2aef0*/  IMAD.X R35, R45, 0x1, R99, P2 ;  /* 0x000000012d237824 */ /* 0x000fcc00010e0663 */
[C---:B------:R-:W-:Y:S02]  /*2af00*/  @!P1 R2UR UR4, R40.reuse ;  /* 0x00000000280492ca */ /* 0x040fe400000e0000 */
[C---:B------:R-:W-:Y:S02]  /*2af10*/  @!P1 R2UR UR5, R41.reuse ;  /* 0x00000000290592ca */ /* 0x040fe400000e0000 */
[----:B------:R-:W-:Y:S02]  /*2af20*/  @!P1 R2UR UR6, R40 ;  /* 0x00000000280692ca */ /* 0x000fe400000e0000 */
[----:B------:R-:W-:-:S09]  /*2af30*/  @!P1 R2UR UR7, R41 ;  /* 0x00000000290792ca */ /* 0x000fd200000e0000 */
[----:B------:R1:W5:Y:S04]  /*2af40*/  @!P1 LD.E.64 R114, desc[UR4][R34.64] ;  /* 0x0000000422729980 */ /* 0x000368000c101b00 */
[----:B------:R1:W5:Y:S01]  /*2af50*/  @!P1 LD.E.64 R116, desc[UR6][R50.64] ;  /* 0x0000000632749980 */ /* 0x000362000c101b00 */
[----:B------:R-:W-:Y:S02]  /*2af60*/  R2P PR, R105, 0x3e ;  /* 0x0000003e69007804 */ /* 0x000fe40000000000 */
[----:B------:R-:W-:Y:S02]  /*2af70*/  CS2R R108, SRZ ;  /* 0x00000000006c7805 */ /* 0x000fe4000001ff00 */
[----:B------:R-:W-:Y:S02]  /*2af80*/  CS2R R92, SRZ ;  /* 0x00000000005c7805 */ /* 0x000fe4000001ff00 */
[----:B------:R-:W-:-:S02]  /*2af90*/  CS2R R86, SRZ ;  /* 0x0000000000567805 */ /* 0x000fc4000001ff00 */
[----:B------:R-:W-:Y:S02]  /*2afa0*/  CS2R R80, SRZ ;  /* 0x0000000000507805 */ /* 0x000fe4000001ff00 */
[----:B------:R-:W-:Y:S02]  /*2afb0*/  CS2R R66, SRZ ;  /* 0x0000000000427805 */ /* 0x000fe4000001ff00 */
[----:B------:R-:W-:Y:S02]  /*2afc0*/  CS2R R110, SRZ ;  /* 0x00000000006e7805 */ /* 0x000fe4000001ff00 */
[C---:B------:R-:W-:Y:S02]  /*2afd0*/  @P1 R2UR UR4, R40.reuse ;  /* 0x00000000280412ca */ /* 0x040fe400000e0000 */
[----:B------:R-:W-:Y:S02]  /*2afe0*/  @P1 R2UR UR5, R41 ;  /* 0x00000000290512ca */ /* 0x000fe400000e0000 */
[----:B------:R-:W-:-:S02]  /*2aff0*/  @P2 R2UR UR8, R40 ;  /* 0x00000000280822ca */ /* 0x000fc400000e0000 */
[C---:B------:R-:W-:Y:S02]  /*2b000*/  @P2 R2UR UR9, R41.reuse ;  /* 0x00000000290922ca */ /* 0x040fe400000e0000 */
[C---:B------:R-:W-:Y:S02]  /*2b010*/  @P3 R2UR UR12, R40.reuse ;  /* 0x00000000280c32ca */ /* 0x040fe400000e0000 */
[C---:B------:R-:W-:Y:S02]  /*2b020*/  @P3 R2UR UR13, R41.reuse ;  /* 0x00000000290d32ca */ /* 0x040fe400000e0000 */
[----:B------:R-:W-:Y:S02]  /*2b030*/  @P4 R2UR UR16, R40 ;  /* 0x00000000281042ca */ /* 0x000fe400000e0000 */
[----:B------:R-:W-:Y:S02]  /*2b040*/  @P4 R2UR UR17, R41 ;  /* 0x00000000291142ca */ /* 0x000fe400000e0000 */
[----:B------:R-:W-:-:S02]  /*2b050*/  CS2R R94, SRZ ;  /* 0x00000000005e7805 */ /* 0x000fc4000001ff00 */
[C---:B------:R-:W-:Y:S02]  /*2b060*/  @P5 R2UR UR20, R40.reuse ;  /* 0x00000000281452ca */ /* 0x040fe400000e0000 */
[----:B------:R-:W-:Y:S02]  /*2b070*/  CS2R R84, SRZ ;  /* 0x0000000000547805 */ /* 0x000fe4000001ff00 */
[----:B------:R-:W-:Y:S02]  /*2b080*/  @P5 R2UR UR21, R41 ;  /* 0x00000000291552ca */ /* 0x000fe400000e0000 */
[----:B------:R-:W-:Y:S02]  /*2b090*/  CS2R R82, SRZ ;  /* 0x0000000000527805 */ /* 0x000fe4000001ff00 */
[----:B------:R-:W-:Y:S02]  /*2b0a0*/  @P1 R2UR UR6, R40 ;  /* 0x00000000280612ca */ /* 0x000fe400000e0000 */
[----:B------:R-:W-:-:S02]  /*2b0b0*/  CS2R R68, SRZ ;  /* 0x0000000000447805 */ /* 0x000fc4000001ff00 */
[C---:B------:R-:W-:Y:S01]  /*2b0c0*/  @P1 R2UR UR7, R41.reuse ;  /* 0x00000000290712ca */ /* 0x040fe200000e0000 */
[----:B------:R1:W5:Y:S01]  /*2b0d0*/  @P1 LD.E.64 R108, desc[UR4][R34.64+0x10] ;  /* 0x00001004226c1980 */ /* 0x000362000c101b00 */
[C---:B------:R-:W-:Y:S02]  /*2b0e0*/  @P2 R2UR UR10, R40.reuse ;  /* 0x00000000280a22ca */ /* 0x040fe400000e0000 */
[C---:B------:R-:W-:Y:S01]  /*2b0f0*/  @P2 R2UR UR11, R41.reuse ;  /* 0x00000000290b22ca */ /* 0x040fe200000e0000 */
[----:B------:R1:W5:Y:S01]  /*2b100*/  @P2 LD.E.64 R92, desc[UR8][R34.64+0x20] ;  /* 0x00002008225c2980 */ /* 0x000362000c101b00 */
[C---:B------:R-:W-:Y:S02]  /*2b110*/  @P3 R2UR UR14, R40.reuse ;  /* 0x00000000280e32ca */ /* 0x040fe400000e0000 */
[----:B------:R-:W-:Y:S01]  /*2b120*/  @P3 R2UR UR15, R41 ;  /* 0x00000000290f32ca */ /* 0x000fe200000e0000 */
[----:B------:R1:W5:Y:S01]  /*2b130*/  @P3 LD.E.64 R86, desc[UR12][R34.64+0x30] ;  /* 0x0000300c22563980 */ /* 0x000362000c101b00 */
[----:B------:R-:W-:-:S02]  /*2b140*/  @P4 R2UR UR18, R40 ;  /* 0x00000000281242ca */ /* 0x000fc400000e0000 */
[C---:B------:R-:W-:Y:S01]  /*2b150*/  @P4 R2UR UR19, R41.reuse ;  /* 0x00000000291342ca */ /* 0x040fe200000e0000 */
[----:B------:R1:W5:Y:S01]  /*2b160*/  @P4 LD.E.64 R80, desc[UR16][R34.64+0x40] ;  /* 0x0000401022504980 */ /* 0x000362000c101b00 */
[----:B------:R-:W-:Y:S02]  /*2b170*/  @P5 R2UR UR22, R40 ;  /* 0x00000000281652ca */ /* 0x000fe400000e0000 */
[----:B------:R-:W-:Y:S01]  /*2b180*/  @P5 R2UR UR23, R41 ;  /* 0x00000000291752ca */ /* 0x000fe200000e0000 */
[----:B------:R1:W5:Y:S04]  /*2b190*/  @P5 LD.E.64 R66, desc[UR20][R34.64+0x50] ;  /* 0x0000501422425980 */ /* 0x000368000c101b00 */
[----:B------:R1:W5:Y:S04]  /*2b1a0*/  @P1 LD.E.64 R110, desc[UR6][R50.64+0x10] ;  /* 0x00001006326e1980 */ /* 0x000368000c101b00 */
[----:B------:R1:W5:Y:S04]  /*2b1b0*/  @P2 LD.E.64 R94, desc[UR10][R50.64+0x20] ;  /* 0x0000200a325e2980 */ /* 0x000368000c101b00 */
[----:B------:R1:W5:Y:S04]  /*2b1c0*/  @P3 LD.E.64 R84, desc[UR14][R50.64+0x30] ;  /* 0x0000300e32543980 */ /* 0x000368000c101b00 */
[----:B------:R1:W5:Y:S04]  /*2b1d0*/  @P4 LD.E.64 R82, desc[UR18][R50.64+0x40] ;  /* 0x0000401232524980 */ /* 0x000368000c101b00 */
[----:B------:R1:W5:Y:S02]  /*2b1e0*/  @P5 LD.E.64 R68, desc[UR22][R50.64+0x50] ;  /* 0x0000501632445980 */ /* 0x000364000c101b00 */
.L_x_1856:
[----:B------:R-:W-:Y:S05]  /*2b1f0*/  BSYNC B2 ;  /* 0x0000000000027941 */ /* 0x000fea0003800000 */
.L_x_1855:
[----:B------:R-:W-:Y:S01]  /*2b200*/  ISETP.GE.AND P1, PT, R13, R52, PT ;  /* 0x000000340d00720c */ /* 0x000fe20003f26270 */
[----:B------:R-:W-:Y:S01]  /*2b210*/  BSSY B2, `(.L_x_1857) ;  /* 0x0000044000027945 */ /* 0x000fe20003800000 */
[----:B------:R-:W-:Y:S02]  /*2b220*/  CS2R R52, SRZ ;  /* 0x0000000000347805 */ /* 0x000fe4000001ff00 */
[----:B------:R-:W-:Y:S02]  /*2b230*/  CS2R R54, SRZ ;  /* 0x0000000000367805 */ /* 0x000fe4000001ff00 */
[----:B------:R-:W-:Y:S02]  /*2b240*/  CS2R R58, SRZ ;  /* 0x00000000003a7805 */ /* 0x000fe4000001ff00 */
[----:B------:R-:W-:Y:S02]  /*2b250*/  CS2R R62, SRZ ;  /* 0x00000000003e7805 */ /* 0x000fe4000001ff00 */
[----:B------:R-:W-:-:S02]  /*2b260*/  CS2R R70, SRZ ;  /* 0x0000000000467805 */ /* 0x000fc4000001ff00 */
[----:B-1----:R-:W-:Y:S02]  /*2b270*/  CS2R R34, SRZ ;  /* 0x0000000000227805 */ /* 0x002fe4000001ff00 */
[----:B------:R-:W-:Y:S02]  /*2b280*/  CS2R R50, SRZ ;  /* 0x0000000000327805 */ /* 0x000fe4000001ff00 */
[----:B------:R-:W-:Y:S02]  /*2b290*/  CS2R R56, SRZ ;  /* 0x0000000000387805 */ /* 0x000fe4000001ff00 */
[----:B------:R-:W-:Y:S02]  /*2b2a0*/  CS2R R60, SRZ ;  /* 0x00000000003c7805 */ /* 0x000fe4000001ff00 */
[----:B------:R-:W-:Y:S02]  /*2b2b0*/  CS2R R64, SRZ ;  /* 0x0000000000407805 */ /* 0x000fe4000001ff00 */
[----:B------:R-:W-:Y:S01]  /*2b2c0*/  CS2R R72, SRZ ;  /* 0x0000000000487805 */ /* 0x000fe2000001ff00 */
[----:B------:R-:W-:Y:S06]  /*2b2d0*/  @P1 BRA `(.L_x_1858) ;  /* 0x0000000000dc1947 */ /* 0x000fec0003800000 */
[----:B-----5:R-:W-:Y:S02]  /*2b2e0*/  LOP3.LUT R13, R105, 0x1, RZ, 0xc0, !PT ;  /* 0x00000001690d7812 */ /* 0x020fe400078ec0ff */
[----:B------:R-:W-:Y:S02]  /*2b2f0*/  CS2R R70, SRZ ;  /* 0x0000000000467805 */ /* 0x000fe4000001ff00 */
[----:B------:R-:W-:Y:S02]  /*2b300*/  IADD3 R74, P1, P2, R44, R30, R74 ;  /* 0x0000001e2c4a7210 */ /* 0x000fe40007a3e04a */
[----:B------:R-:W-:Y:S02]  /*2b310*/  CS2R R72, SRZ ;  /* 0x0000000000487805 */ /* 0x000fe4000001ff00 */
[----:B------:R-:W-:Y:S02]  /*2b320*/  ISETP.NE.U32.AND P5, PT, R13, 0x1, PT ;  /* 0x000000010d00780c */ /* 0x000fe40003fa5070 */
[----:B------:R-:W-:-:S02]  /*2b330*/  IADD3 R118, P3, P4, R48, R46, R118 ;  /* 0x0000002e30767210 */ /* 0x000fc40007c7e076 */
[----:B------:R-:W-:Y:S02]  /*2b340*/  IADD3.X R75, R45, R31, R99, P1, P2 ;  /* 0x0000001f2d4b7210 */ /* 0x000fe40000fe4463 */
[----:B------:R-:W-:-:S07]  /*2b350*/  IADD3.X R119, R49, R47, R37, P3, P4 ;  /* 0x0000002f31777210 */ /* 0x000fce0001fe8425 */
        /* <DEDUP_REMOVED lines=47> */
.L_x_1858:
[----:B------:R-:W-:Y:S05]  /*2b650*/  BSYNC B2 ;  /* 0x0000000000027941 */ /* 0x000fea0003800000 */
.L_x_1857:
[----:B------:R-:W-:Y:S01]  /*2b660*/  R2UR UR4, R40 ;  /* 0x00000000280472ca */ /* 0x000fe200000e0000 */
[----:B------:R2:W5:Y:S01]  /*2b670*/  LDL R13, [R3] ;  /* 0x00000000030d7983 */ /* 0x0005620000100800 */
[----:B------:R-:W-:-:S03]  /*2b680*/  R2UR UR5, R41 ;  /* 0x00000000290572ca */ /* 0x000fc600000e0000 */
[----:B-----5:R2:W5:Y:S10]  /*2b690*/  LDL R30, [R3+0x4] ;  /* 0x00000400031e7983 */ /* 0x0205740000100800 */
[----:B------:R-:W3:Y:S01]  /*2b6a0*/  LD.E R31, desc[UR4][R28.64+0x1c] ;  /* 0x00001c041c1f7980 */ /* 0x000ee2000c101900 */
[----:B------:R-:W-:Y:S01]  /*2b6b0*/  BSSY B2, `(.L_x_1859) ;  /* 0x0000005000027945 */ /* 0x000fe20003800000 */
[----:B---3--:R-:W-:-:S04]  /*2b6c0*/  LOP3.LUT R31, R31, 0x1, RZ, 0xfc, !PT ;  /* 0x000000011f1f7812 */ /* 0x008fc800078efcff */
[----:B------:R-:W-:-:S13]  /*2b6d0*/  ISETP.NE.AND P1, PT, R31, 0x3, PT ;  /* 0x000000031f00780c */ /* 0x000fda0003f25270 */
[----:B--2---:R-:W-:Y:S05]  /*2b6e0*/  @!P1 BRA `(.L_x_1860) ;  /* 0x0000000000049947 */ /* 0x004fea0003800000 */
[----:B------:R-:W-:Y:S01]  /*2b6f0*/  BPT.TRAP 0x1 ;  /* 0x000000040000795c */ /* 0x000fe20000300000 */
.L_x_1860:
[----:B------:R-:W-:Y:S05]  /*2b700*/  BSYNC B2 ;  /* 0x0000000000027941 */ /* 0x000fea0003800000 */
.L_x_1859:
[----:B------:R-:W-:Y:S02]  /*2b710*/  R2UR UR4, R40 ;  /* 0x00000000280472ca */ /* 0x000fe400000e0000 */
[----:B------:R-:W-:-:S13]  /*2b720*/  R2UR UR5, R41 ;  /* 0x00000000290572ca */ /* 0x000fda00000e0000 */
[----:B------:R-:W2:Y:S01]  /*2b730*/  LD.E.64 R28, desc[UR4][R28.64+0x8] ;  /* 0x000008041c1c7980 */ /* 0x000ea2000c101b00 */
[----:B-----5:R-:W-:Y:S01]  /*2b740*/  SHF.L.U32 R30, R30, 0x1f, RZ ;  /* 0x0000001f1e1e7819 */ /* 0x020fe200000006ff */
[----:B------:R-:W-:Y:S01]  /*2b750*/  BSSY B2, `(.L_x_1861) ;  /* 0x0000005000027945 */ /* 0x000fe20003800000 */
[----:B--2---:R-:W-:-:S05]  /*2b760*/  MOV R44, R28 ;  /* 0x0000001c002c7202 */ /* 0x004fca0000000f00 */
[----:B------:R-:W-:-:S04]  /*2b770*/  IMAD R13, R13, 0x8, R44 ;  /* 0x000000080d0d7824 */ /* 0x000fc800078e022c */
[----:B------:R-:W2:Y:S02]  /*2b780*/  SYNCS.PHASECHK.TRANS64.TRYWAIT P1, [R13+URZ], R30 ;  /* 0x0000001e0d0075a7 */ /* 0x000ea4000802017f */
[----:B--2---:R-:W-:Y:S05]  /*2b790*/  @!P1 BRA `(.L_x_1862) ;  /* 0x0000010000009947 */ /* 0x004fea0003800000 */
.L_x_1967:
[----:B------:R-:W-:Y:S05]  /*2b7a0*/  BSYNC B2 ;  /* 0x0000000000027941 */ /* 0x000fea0003800000 */
.L_x_1861:
[----:B------:R-:W3:Y:S04]  /*2b7b0*/  LDL.64 R48, [R7+0x50] ;  /* 0x0000500007307983 */ /* 0x000ee80000100a00 */
[----:B------:R-:W4:Y:S01]  /*2b7c0*/  LDL.64 R46, [R7+0x58] ;  /* 0x00005800072e7983 */ /* 0x000f220000100a00 */
[C---:B------:R-:W-:Y:S02]  /*2b7d0*/  R2UR UR4, R40.reuse ;  /* 0x00000000280472ca */ /* 0x040fe400000e0000 */
[C---:B------:R-:W-:Y:S01]  /*2b7e0*/  R2UR UR5, R41.reuse ;  /* 0x00000000290572ca */ /* 0x040fe200000e0000 */
[----:B--2---:R-:W2:Y:S01]  /*2b7f0*/  LDL R13, [R3] ;  /* 0x00000000030d7983 */ /* 0x004ea20000100800 */
[----:B------:R-:W-:Y:S02]  /*2b800*/  R2UR UR6, R40 ;  /* 0x00000000280672ca */ /* 0x000fe400000e0000 */
[----:B------:R-:W-:Y:S01]  /*2b810*/  R2UR UR7, R41 ;  /* 0x00000000290772ca */ /* 0x000fe200000e0000 */
[----:B------:R0:W5:Y:S08]  /*2b820*/  LDL.64 R44, [R7+0x38] ;  /* 0x00003800072c7983 */ /* 0x0001700000100a00 */
[----:B---3--:R-:W3:Y:S04]  /*2b830*/  LD.E R28, desc[UR4][R48.64+0x8] ;  /* 0x00000804301c7980 */ /* 0x008ee8000c101900 */
[----:B-1----:R-:W2:Y:S04]  /*2b840*/  LD.E R75, desc[UR4][R48.64+0xc] ;  /* 0x00000c04304b7980 */ /* 0x002ea8000c101900 */
[----:B----4-:R-:W4:Y:S01]  /*2b850*/  LD.E.64 R46, desc[UR6][R46.64] ;  /* 0x000000062e2e7980 */ /* 0x010f22000c101b00 */
[----:B------:R-:W-:Y:S01]  /*2b860*/  IMAD.MOV.U32 R99, RZ, RZ, 0x20 ;  /* 0x00000020ff637424 */ /* 0x000fe200078e00ff */
[----:B------:R-:W-:Y:S01]  /*2b870*/  BSSY B2, `(.L_x_1863) ;  /* 0x000037b000027945 */ /* 0x000fe20003800000 */
[----:B---3--:R-:W-:-:S04]  /*2b880*/  SHF.R.S32.HI R31, RZ, 0x1f, R28 ;  /* 0x0000001fff1f7819 */ /* 0x008fc8000001141c */
[----:B------:R-:W-:-:S04]  /*2b890*/  LEA.HI R29, R31, R28, RZ, 0x2 ;  /* 0x0000001c1f1d7211 */ /* 0x000fc800078f10ff */
[--C-:B------:R-:W-:Y:S02]  /*2b8a0*/  SHF.R.S32.HI R37, RZ, 0x2, R29.reuse ;  /* 0x00000002ff257819 */ /* 0x100fe4000001141d */
[----:B------:R-:W-:-:S04]  /*2b8b0*/  SHF.R.S32.HI R30, RZ, 0x1f, R29 ;  /* 0x0000001fff1e7819 */ /* 0x000fc8000001141d */
[----:B------:R-:W-:Y:S02]  /*2b8c0*/  LEA.HI R29, R30, R37, RZ, 0x2 ;  /* 0x000000251e1d7211 */ /* 0x000fe400078f10ff */
[----:B------:R-:W-:Y:S02]  /*2b8d0*/  LEA.HI R30, R28, R28, RZ, 0x1 ;  /* 0x0000001c1c1e7211 */ /* 0x000fe400078f08ff */
[----:B------:R-:W-:Y:S02]  /*2b8e0*/  LOP3.LUT R74, R29, 0xfffffffc, RZ, 0xc0, !PT ;  /* 0xfffffffc1d4a7812 */ /* 0x000fe400078ec0ff */
[----:B------:R-:W-:-:S03]  /*2b8f0*/  LOP3.LUT R29, R30, 0xffffffe, RZ, 0xc0, !PT ;  /* 0x0ffffffe1e1d7812 */ /* 0x000fc600078ec0ff */
[----:B------:R-:W-:Y:S01]  /*2b900*/  IMAD.IADD R74, R37, 0x1, -R74 ;  /* 0x00000001254a7824 */ /* 0x000fe200078e0a4a */
[----:B------:R-:W-:Y:S01]  /*2b910*/  SHF.R.S32.HI R105, RZ, 0x1, R30 ;  /* 0x00000001ff697819 */ /* 0x000fe2000001141e */
[----:B------:R-:W-:Y:S01]  /*2b920*/  IMAD.IADD R29, R28, 0x1, -R29 ;  /* 0x000000011c1d7824 */ /* 0x000fe200078e0a1d */
[----:B------:R-:W-:Y:S01]  /*2b930*/  LEA.HI R31, R31, R28, RZ, 0x4 ;  /* 0x0000001c1f1f7211 */ /* 0x000fe200078f20ff */
[----:B------:R-:W-:Y:S01]  /*2b940*/  IMAD.SHL.U32 R28, R74, 0x80, RZ ;  /* 0x000000804a1c7824 */ /* 0x000fe200078e00ff */
[----:B------:R-:W-:Y:S01]  /*2b950*/  LEA.HI R30, R30, R105, RZ, 0x1 ;  /* 0x000000691e1e7211 */ /* 0x000fe200078f08ff */
[----:B------:R-:W-:Y:S02]  /*2b960*/  IMAD.SHL.U32 R107, R29, 0x10, RZ ;  /* 0x000000101d6b7824 */ /* 0x000fe400078e00ff */
[----:B------:R-:W-:Y:S01]  /*2b970*/  IMAD.SHL.U32 R31, R31, 0x20, RZ ;  /* 0x000000201f1f7824 */ /* 0x000fe200078e00ff */
[----:B------:R-:W-:Y:S02]  /*2b980*/  LOP3.LUT R28, R28, 0x180, RZ, 0xc0, !PT ;  /* 0x000001801c1c7812 */ /* 0x000fe400078ec0ff */
[----:B------:R-:W-:-:S02]  /*2b990*/  LOP3.LUT R30, R30, 0x3fffffe, RZ, 0xc0, !PT ;  /* 0x03fffffe1e1e7812 */ /* 0x000fc400078ec0ff */
[----:B------:R-:W-:Y:S02]  /*2b9a0*/  LOP3.LUT R29, R28, 0x10, R107, 0xf8, !PT ;  /* 0x000000101c1d7812 */ /* 0x000fe400078ef86b */
[----:B------:R-:W-:Y:S01]  /*2b9b0*/  LOP3.LUT R31, R31, 0xfffffe00, RZ, 0xc0, !PT ;  /* 0xfffffe001f1f7812 */ /* 0x000fe200078ec0ff */
[----:B------:R-:W-:Y:S01]  /*2b9c0*/  IMAD.IADD R30, R105, 0x1, -R30 ;  /* 0x00000001691e7824 */ /* 0x000fe200078e0a1e */
[----:B------:R-:W-:-:S03]  /*2b9d0*/  SHF.R.U32.HI R28, RZ, 0x3, R28 ;  /* 0x00000003ff1c7819 */ /* 0x000fc6000001161c */
[----:B------:R-:W-:Y:S01]  /*2b9e0*/  IMAD R30, R30, 0x40, R31 ;  /* 0x000000401e1e7824 */ /* 0x000fe200078e021f */
[----:B------:R-:W-:Y:S01]  /*2b9f0*/  LOP3.LUT R29, R29, R28, RZ, 0x3c, !PT ;  /* 0x0000001c1d1d7212 */ /* 0x000fe200078e3cff */
[----:B--2---:R-:W-:Y:S02]  /*2ba00*/  IMAD R37, R13, 0x7800, RZ ;  /* 0x000078000d257824 */ /* 0x004fe400078e02ff */
[----:B------:R-:W-:Y:S02]  /*2ba10*/  IMAD R75, R98, -0xa0, R75 ;  /* 0xffffff60624b7824 */ /* 0x000fe400078e024b */
[----:B------:R-:W-:-:S03]  /*2ba20*/  IMAD.IADD R30, R30, 0x1, R29 ;  /* 0x000000011e1e7824 */ /* 0x000fc600078e021d */
[----:B------:R-:W-:Y:S02]  /*2ba30*/  VIMNMX R28, R75, 0xa0, PT ;  /* 0x000000a04b1c7848 */ /* 0x000fe40003fe0100 */
[----:B------:R-:W-:-:S04]  /*2ba40*/  IADD3 R13, P2, R37, R30, RZ ;  /* 0x0000001e250d7210 */ /* 0x000fc80007f5e0ff */
[----:B------:R-:W-:Y:S02]  /*2ba50*/  LEA.HI.X.SX32 R37, R37, RZ, 0x1, P2 ;  /* 0x000000ff25257211 */ /* 0x000fe400010f0eff */
[----:B------:R-:W-:Y:S02]  /*2ba60*/  ISETP.GE.AND P2, PT, R105, R28, PT ;  /* 0x0000001c6900720c */ /* 0x000fe40003f46270 */
[----:B------:R-:W-:Y:S02]  /*2ba70*/  LOP3.LUT P1, RZ, R74, 0x2, RZ, 0xc0, !PT ;  /* 0x000000024aff7812 */ /* 0x000fe4000782c0ff */
[----:B----4-:R-:W-:Y:S02]  /*2ba80*/  IADD3 R74, P3, R46, R13, RZ ;  /* 0x0000000d2e4a7210 */ /* 0x010fe40007f7e0ff */
[----:B------:R-:W-:Y:S02]  /*2ba90*/  SHF.R.S32.HI R119, RZ, 0x1f, R105 ;  /* 0x0000001fff777819 */ /* 0x000fe40000011469 */
[----:B------:R-:W-:Y:S01]  /*2baa0*/  SHF.R.S32.HI R121, RZ, 0x1f, R107 ;  /* 0x0000001fff797819 */ /* 0x000fe2000001146b */
[----:B------:R-:W-:Y:S01]  /*2bab0*/  IMAD.X R75, R47, 0x1, R37, P3 ;  /* 0x000000012f4b7824 */ /* 0x000fe200018e0625 */
[----:B------:R-:W-:-:S03]  /*2bac0*/  SEL R99, R99, 0xffffffe0, !P1 ;  /* 0xffffffe063637807 */ /* 0x000fc60004800000 */
[----:B0-----:R-:W-:Y:S05]  /*2bad0*/  @P2 BRA `(.L_x_1864) ;  /* 0x0000003400502947 */ /* 0x001fea0003800000 */
[----:B------:R-:W-:Y:S02]  /*2bae0*/  R2UR UR4, R40 ;  /* 0x00000000280472ca */ /* 0x000fe400000e0000 */
[----:B------:R-:W-:-:S13]  /*2baf0*/  R2UR UR5, R41 ;  /* 0x00000000290572ca */ /* 0x000fda00000e0000 */
[----:B-----5:R-:W2:Y:S01]  /*2bb00*/  LD.E.U8 R118, desc[UR4][R44.64] ;  /* 0x000000042c767980 */ /* 0x020ea2000c101100 */
[----:B------:R-:W-:Y:S01]  /*2bb10*/  IADD3 R28, P1, R107, R90, RZ ;  /* 0x0000005a6b1c7210 */ /* 0x000fe20007f3e0ff */
[----:B------:R-:W-:Y:S01]  /*2bb20*/  IMAD R31, R103, R105, RZ ;  /* 0x00000069671f7224 */ /* 0x000fe200078e02ff */
[----:B------:R-:W-:Y:S03]  /*2bb30*/  BSSY B3, `(.L_x_1865) ;  /* 0x000008f000037945 */ /* 0x000fe60003800000 */
[----:B------:R-:W-:Y:S02]  /*2bb40*/  IMAD.X R29, R121, 0x1, R89, P1 ;  /* 0x00000001791d7824 */ /* 0x000fe400008e0659 */
[C---:B------:R-:W-:Y:S02]  /*2bb50*/  IMAD R31, R102.reuse, R119, R31 ;  /* 0x00000077661f7224 */ /* 0x040fe400078e021f */
[----:B------:R-:W-:-:S03]  /*2bb60*/  IMAD.WIDE.U32 R28, R102, R105, R28 ;  /* 0x00000069661c7225 */ /* 0x000fc600078e001c */
[----:B------:R-:W-:-:S04]  /*2bb70*/  IADD3 R112, P2, R100, R28, RZ ;  /* 0x0000001c64707210 */ /* 0x000fc80007f5e0ff */
[----:B------:R-:W-:Y:S02]  /*2bb80*/  IADD3.X R113, R101, R29, R31, P2, !PT ;  /* 0x0000001d65717210 */ /* 0x000fe400017fe41f */
[----:B--2---:R-:W-:-:S04]  /*2bb90*/  LOP3.LUT R30, R118, 0x1, RZ, 0xc0, !PT ;  /* 0x00000001761e7812 */ /* 0x004fc800078ec0ff */
[----:B------:R-:W-:-:S13]  /*2bba0*/  ISETP.NE.U32.AND P1, PT, R30, 0x1, PT ;  /* 0x000000011e00780c */ /* 0x000fda0003f25070 */
[----:B------:R-:W-:Y:S05]  /*2bbb0*/  @P1 BRA `(.L_x_1866) ;  /* 0x0000000800181947 */ /* 0x000fea0003800000 */
[----:B------:R-:W-:Y:S02]  /*2bbc0*/  R2UR UR4, R40 ;  /* 0x00000000280472ca */ /* 0x000fe400000e0000 */
[----:B------:R-:W-:-:S13]  /*2bbd0*/  R2UR UR5, R41 ;  /* 0x00000000290572ca */ /* 0x000fda00000e0000 */
[----:B------:R-:W2:Y:S01]  /*2bbe0*/  LD.E.U8 R28, desc[UR4][R48.64+0x18] ;  /* 0x00001804301c7980 */ /* 0x000ea2000c101100 */
[----:B------:R-:W-:Y:S01]  /*2bbf0*/  BSSY B4, `(.L_x_1867) ;  /* 0x000007c000047945 */ /* 0x000fe20003800000 */
[----:B--2---:R-:W-:-:S04]  /*2bc00*/  LOP3.LUT R28, R28, 0x1, RZ, 0xc0, !PT ;  /* 0x000000011c1c7812 */ /* 0x004fc800078ec0ff */
[----:B------:R-:W-:Y:S02]  /*2bc10*/  ISETP.NE.U32.AND P1, PT, R28, 0x1, PT ;  /* 0x000000011c00780c */ /* 0x000fe40003f25070 */
[----:B------:R0:W5:Y:S11]  /*2bc20*/  LD.E.128 R28, desc[UR4][R74.64] ;  /* 0x000000044a1c7980 */ /* 0x000176000c101d00 */
[----:B0-----:R-:W-:Y:S05]  /*2bc30*/  @P1 BRA `(.L_x_1868) ;  /* 0x0000000400dc1947 */ /* 0x001fea0003800000 */
[----:B------:R-:W-:Y:S01]  /*2bc40*/  SHF.R.U32.HI R123, RZ, 0x8, R115 ;  /* 0x00000008ff7b7819 */ /* 0x000fe20000011673 */
[----:B-----5:R-:W-:Y:S01]  /*2bc50*/  IMAD.MOV.U32 R120, RZ, RZ, R31 ;  /* 0x000000ffff787224 */ /* 0x020fe200078e001f */
[----:B------:R-:W-:Y:S01]  /*2bc60*/  SHF.R.U32.HI R31, RZ, 0x8, R114 ;  /* 0x00000008ff1f7819 */ /* 0x000fe20000011672 */
[----:B------:R-:W-:Y:S01]  /*2bc70*/  IMAD.MOV.U32 R118, RZ, RZ, R30 ;  /* 0x000000ffff767224 */ /* 0x000fe200078e001e */
[----:B------:R-:W-:Y:S02]  /*2bc80*/  LOP3.LUT R122, R115, 0xff, RZ, 0xc0, !PT ;  /* 0x000000ff737a7812 */ /* 0x000fe400078ec0ff */
[----:B------:R-:W-:Y:S02]  /*2bc90*/  LOP3.LUT R123, R123, 0xff, RZ, 0xc0, !PT ;  /* 0x000000ff7b7b7812 */ /* 0x000fe400078ec0ff */
[----:B------:R-:W-:Y:S02]  /*2bca0*/  LOP3.LUT R30, R114, 0xff, RZ, 0xc0, !PT ;  /* 0x000000ff721e7812 */ /* 0x000fe400078ec0ff */
[----:B------:R-:W-:-:S02]  /*2bcb0*/  LOP3.LUT R31, R31, 0xff, RZ, 0xc0, !PT ;  /* 0x000000ff1f1f7812 */ /* 0x000fc400078ec0ff */
[----:B------:R-:W-:Y:S02]  /*2bcc0*/  PRMT R122, R123, 0x7604, R122 ;  /* 0x000076047b7a7816 */ /* 0x000fe4000000007a */
[----:B------:R-:W-:Y:S02]  /*2bcd0*/  SHF.R.U32.HI R123, RZ, 0x8, R116 ;  /* 0x00000008ff7b7819 */ /* 0x000fe40000011674 */
[----:B------:R-:W-:Y:S02]  /*2bce0*/  PRMT R31, R31, 0x7604, R30 ;  /* 0x000076041f1f7816 */ /* 0x000fe4000000001e */
[----:B------:R-:W-:Y:S02]  /*2bcf0*/  LOP3.LUT R30, R116, 0xff, RZ, 0xc0, !PT ;  /* 0x000000ff741e7812 */ /* 0x000fe400078ec0ff */
[----:B------:R-:W-:Y:S02]  /*2bd00*/  LOP3.LUT R123, R123, 0xff, RZ, 0xc0, !PT ;  /* 0x000000ff7b7b7812 */ /* 0x000fe400078ec0ff */
[----:B------:R-:W-:-:S02]  /*2bd10*/  SHF.R.U32.HI R127, RZ, 0x8, R117 ;  /* 0x00000008ff7f7819 */ /* 0x000fc40000011675 */
[----:B------:R-:W-:Y:S02]  /*2bd20*/  SHF.R.U32.HI R128, RZ, 0x10, R115 ;  /* 0x00000010ff807819 */ /* 0x000fe40000011673 */
[----:B------:R-:W-:Y:S02]  /*2bd30*/  PRMT R125, R123, 0x7604, R30 ;  /* 0x000076047b7d7816 */ /* 0x000fe4000000001e */
[----:B------:R-:W-:Y:S01]  /*2bd40*/  LOP3.LUT R124, R117, 0xff, RZ, 0xc0, !PT ;  /* 0x000000ff757c7812 */ /* 0x000fe200078ec0ff */
[----:B------:R-:W-:Y:S01]  /*2bd50*/  IMAD.U32 R123, R128, 0x10000, RZ ;  /* 0x00010000807b7824 */ /* 0x000fe200078e00ff */
[----:B------:R-:W-:Y:S02]  /*2bd60*/  LOP3.LUT R127, R127, 0xff, RZ, 0xc0, !PT ;  /* 0x000000ff7f7f7812 */ /* 0x000fe400078ec0ff */
[----:B------:R-:W-:Y:S02]  /*2bd70*/  SHF.R.U32.HI R126, RZ, 0x10, R117 ;  /* 0x00000010ff7e7819 */ /* 0x000fe40000011675 */
[----:B------:R-:W-:-:S02]  /*2bd80*/  LOP3.LUT R125, R125, 0xff0000, R116, 0xf8, !PT ;  /* 0x00ff00007d7d7812 */ /* 0x000fc400078ef874 */
[----:B------:R-:W-:Y:S02]  /*2bd90*/  LOP3.LUT R31, R31, 0xff0000, R114, 0xf8, !PT ;  /* 0x00ff00001f1f7812 */ /* 0x000fe400078ef872 */
[----:B------:R-:W-:Y:S01]  /*2bda0*/  PRMT R124, R127, 0x7604, R124 ;  /* 0x000076047f7c7816 */ /* 0x000fe2000000007c */
[----:B------:R-:W-:Y:S01]  /*2bdb0*/  IMAD.U32 R127, R126, 0x10000, RZ ;  /* 0x000100007e7f7824 */ /* 0x000fe200078e00ff */
[----:B------:R-:W-:Y:S02]  /*2bdc0*/  LOP3.LUT R123, R122, 0xff0000, R123, 0xf8, !PT ;  /* 0x00ff00007a7b7812 */ /* 0x000fe400078ef87b */
[----:B------:R-:W-:Y:S02]  /*2bdd0*/  LOP3.LUT R125, R125, 0xff000000, R116, 0xf8, !PT ;  /* 0xff0000007d7d7812 */ /* 0x000fe400078ef874 */
[----:B------:R-:W-:Y:S02]  /*2bde0*/  LOP3.LUT R122, R31, 0xff000000, R114, 0xf8, !PT ;  /* 0xff0000001f7a7812 */ /* 0x000fe400078ef872 */
[----:B------:R-:W-:-:S02]  /*2bdf0*/  F2FP.F16.E4M3.UNPACK_B R30, R29 ;  /* 0x0000001dff1e723e */ /* 0x000fc400020006ff */
[----:B------:R-:W-:Y:S02]  /*2be00*/  LOP3.LUT R127, R124, 0xff0000, R127, 0xf8, !PT ;  /* 0x00ff00007c7f7812 */ /* 0x000fe400078ef87f */
[----:B------:R-:W-:Y:S01]  /*2be10*/  LOP3.LUT R123, R123, 0xff000000, R115, 0xf8, !PT ;  /* 0xff0000007b7b7812 */ /* 0x000fe200078ef873 */
[--C-:B------:R-:W-:Y:S01]  /*2be20*/  HADD2.F32 R31, -RZ, R30.reuse.H0_H0 ;  /* 0x2000001eff1f7230 */ /* 0x100fe20000004100 */
[----:B------:R-:W-:Y:S01]  /*2be30*/  F2FP.F16.E4M3.UNPACK_B R114, R125.H1 ;  /* 0x0000007dff72723e */ /* 0x000fe200030006ff */
[----:B------:R-:W-:Y:S01]  /*2be40*/  HADD2.F32 R30, -RZ, R30.H1_H1 ;  /* 0x3000001eff1e7230 */ /* 0x000fe20000004100 */
[----:B------:R-:W-:Y:S02]  /*2be50*/  F2FP.F16.E4M3.UNPACK_B R115, R122.H1 ;  /* 0x0000007aff73723e */ /* 0x000fe400030006ff */
[----:B------:R-:W-:Y:S01]  /*2be60*/  LOP3.LUT R127, R127, 0xff000000, R117, 0xf8, !PT ;  /* 0xff0000007f7f7812 */ /* 0x000fe200078ef875 */
[--C-:B------:R-:W-:Y:S01]  /*2be70*/  HADD2.F32 R117, -RZ, R114.reuse.H0_H0 ;  /* 0x20000072ff757230 */ /* 0x100fe20000004100 */
[----:B------:R-:W-:Y:S01]  /*2be80*/  F2FP.F16.E4M3.UNPACK_B R29, R29.H1 ;  /* 0x0000001dff1d723e */ /* 0x000fe200030006ff */
[----:B------:R-:W-:Y:S01]  /*2be90*/  HADD2.F32 R116, -RZ, R115.H0_H0 ;  /* 0x20000073ff747230 */ /* 0x000fe20000004100 */
[----:B------:R-:W-:Y:S01]  /*2bea0*/  F2FP.F16.E4M3.UNPACK_B R125, R125 ;  /* 0x0000007dff7d723e */ /* 0x000fe200020006ff */
[----:B------:R-:W-:-:S02]  /*2beb0*/  HADD2.F32 R124, -RZ, R114.H1_H1 ;  /* 0x30000072ff7c7230 */ /* 0x000fc40000004100 */
[CC--:B------:R-:W-:Y:S01]  /*2bec0*/  FMUL.FTZ R126, R30.reuse, R117.reuse ;  /* 0x000000751e7e7220 */ /* 0x0c0fe20000410000 */
[----:B------:R-:W-:Y:S02]  /*2bed0*/  HADD2.F32 R114, -RZ, R29.H1_H1 ;  /* 0x3000001dff727230 */ /* 0x000fe40000004100 */
[-C--:B------:R-:W-:Y:S01]  /*2bee0*/  FMUL.FTZ R30, R30, R116.reuse ;  /* 0x000000741e1e7220 */ /* 0x080fe20000410000 */
[----:B------:R-:W-:Y:S02]  /*2bef0*/  HADD2.F32 R115, -RZ, R115.H1_H1 ;  /* 0x30000073ff737230 */ /* 0x000fe40000004100 */
[C---:B------:R-:W-:Y:S01]  /*2bf00*/  FFMA.FTZ R126, R31.reuse, R116, -R126 ;  /* 0x000000741f7e7223 */ /* 0x040fe2000001087e */
[----:B------:R-:W-:Y:S02]  /*2bf10*/  HADD2.F32 R29, -RZ, R29.H0_H0 ;  /* 0x2000001dff1d7230 */ /* 0x000fe40000004100 */
[----:B------:R-:W-:Y:S01]  /*2bf20*/  FFMA.FTZ R129, R31, R117, R30 ;  /* 0x000000751f817223 */ /* 0x000fe2000001001e */
[C---:B------:R-:W-:Y:S01]  /*2bf30*/  FMUL.FTZ R128, R114.reuse, R124 ;  /* 0x0000007c72807220 */ /* 0x040fe20000410000 */
[----:B------:R-:W-:Y:S01]  /*2bf40*/  FMUL.FTZ R131, R114, R115 ;  /* 0x0000007372837220 */ /* 0x000fe20000410000 */
[----:B------:R-:W-:-:S02]  /*2bf50*/  F2FP.F16.E4M3.UNPACK_B R30, R120 ;  /* 0x00000078ff1e723e */ /* 0x000fc400020006ff */
[----:B------:R-:W-:Y:S01]  /*2bf60*/  F2FP.F16.E4M3.UNPACK_B R31, R127.H1 ;  /* 0x0000007fff1f723e */ /* 0x000fe200030006ff */
[C---:B------:R-:W-:Y:S01]  /*2bf70*/  FFMA.FTZ R128, R29.reuse, R115, -R128 ;  /* 0x000000731d807223 */ /* 0x040fe20000010880 */
[----:B------:R-:W-:Y:S01]  /*2bf80*/  F2FP.F16.E4M3.UNPACK_B R114, R123.H1 ;  /* 0x0000007bff72723e */ /* 0x000fe200030006ff */
[----:B------:R-:W-:Y:S01]  /*2bf90*/  FFMA.FTZ R131, R29, R124, R131 ;  /* 0x0000007c1d837223 */ /* 0x000fe20000010083 */
        /* <DEDUP_REMOVED lines=16> */
[----:B------:R-:W-:Y:S01]  /*2c0a0*/  F2FP.F16.E4M3.UNPACK_B R29, R118 ;  /* 0x00000076ff1d723e */ /* 0x000fe200020006ff */
[C---:B------:R-:W-:Y:S01]  /*2c0b0*/  FMUL.FTZ R30, R31.reuse, R114 ;  /* 0x000000721f1e7220 */ /* 0x040fe20000410000 */
[----:B------:R-:W-:Y:S01]  /*2c0c0*/  FMUL.FTZ R137, R31, R117 ;  /* 0x000000751f897220 */ /* 0x000fe20000410000 */
[----:B------:R-:W-:Y:S01]  /*2c0d0*/  F2FP.F16.E4M3.UNPACK_B R118, R118.H1 ;  /* 0x00000076ff76723e */ /* 0x000fe200030006ff */
[----:B------:R-:W-:-:S02]  /*2c0e0*/  HADD2.F32 R115, -RZ, R127.H0_H0 ;  /* 0x2000007fff737230 */ /* 0x000fc40000004100 */
[C---:B------:R-:W-:Y:S01]  /*2c0f0*/  FFMA.FTZ R132, R120.reuse, R117, R30 ;  /* 0x0000007578847223 */ /* 0x040fe2000001001e */
[--C-:B------:R-:W-:Y:S02]  /*2c100*/  HADD2.F32 R30, -RZ, R29.reuse.H0_H0 ;  /* 0x2000001dff1e7230 */ /* 0x100fe40000004100 */
[----:B------:R-:W-:Y:S01]  /*2c110*/  FFMA.FTZ R137, R120, R114, -R137 ;  /* 0x0000007278897223 */ /* 0x000fe20000010889 */
[----:B------:R-:W-:Y:S01]  /*2c120*/  HADD2.F32 R29, -RZ, R29.H1_H1 ;  /* 0x3000001dff1d7230 */ /* 0x000fe20000004100 */
[----:B------:R-:W-:Y:S01]  /*2c130*/  F2FP.SATFINITE.E4M3.F32.PACK_AB_MERGE_C R128, R131, R128, RZ ;  /* 0x000000808380723e */ /* 0x000fe200048070ff */
[----:B------:R-:W-:Y:S02]  /*2c140*/  HADD2.F32 R114, -RZ, R123.H0_H0 ;  /* 0x2000007bff727230 */ /* 0x000fe40000004100 */
[----:B------:R-:W-:Y:S02]  /*2c150*/  HADD2.F32 R127, -RZ, R127.H1_H1 ;  /* 0x3000007fff7f7230 */ /* 0x000fe40000004100 */
[----:B------:R-:W-:Y:S01]  /*2c160*/  FMUL.FTZ R117, R29, R115 ;  /* 0x000000731d757220 */ /* 0x000fe20000410000 */
[----:B------:R-:W-:-:S02]  /*2c170*/  HADD2.F32 R31, -RZ, R118.H1_H1 ;  /* 0x30000076ff1f7230 */ /* 0x000fc40000004100 */
[-C--:B------:R-:W-:Y:S01]  /*2c180*/  FMUL.FTZ R116, R29, R114.reuse ;  /* 0x000000721d747220 */ /* 0x080fe20000410000 */
[----:B------:R-:W-:Y:S02]  /*2c190*/  HADD2.F32 R123, -RZ, R123.H1_H1 ;  /* 0x3000007bff7b7230 */ /* 0x000fe40000004100 */
[C---:B------:R-:W-:Y:S01]  /*2c1a0*/  FFMA.FTZ R120, R30.reuse, R114, -R117 ;  /* 0x000000721e787223 */ /* 0x040fe20000010875 */
[----:B------:R-:W-:Y:S02]  /*2c1b0*/  HADD2.F32 R118, -RZ, R118.H0_H0 ;  /* 0x20000076ff767230 */ /* 0x000fe40000004100 */
[C---:B------:R-:W-:Y:S01]  /*2c1c0*/  FMUL.FTZ R29, R31.reuse, R127 ;  /* 0x0000007f1f1d7220 */ /* 0x040fe20000410000 */
[----:B------:R-:W-:Y:S01]  /*2c1d0*/  FFMA.FTZ R133, R30, R115, R116 ;  /* 0x000000731e857223 */ /* 0x000fe20000010074 */
[-C--:B------:R-:W-:Y:S01]  /*2c1e0*/  FMUL.FTZ R114, R31, R123.reuse ;  /* 0x0000007b1f727220 */ /* 0x080fe20000410000 */
[----:B------:R-:W-:Y:S02]  /*2c1f0*/  HADD2.F32 R115, -RZ, R125.H1_H1 ;  /* 0x3000007dff737230 */ /* 0x000fe40000004100 */
[C---:B------:R-:W-:Y:S01]  /*2c200*/  FFMA.FTZ R123, R118.reuse, R123, -R29 ;  /* 0x0000007b767b7223 */ /* 0x040fe2000001081d */
[-C--:B------:R-:W-:Y:S01]  /*2c210*/  F2FP.F16.E4M3.UNPACK_B R29, R28.reuse.H1 ;  /* 0x0000001cff1d723e */ /* 0x080fe200030006ff */
[----:B------:R-:W-:Y:S01]  /*2c220*/  FFMA.FTZ R124, R118, R127, R114 ;  /* 0x0000007f767c7223 */ /* 0x000fe20000010072 */
[----:B------:R-:W-:Y:S01]  /*2c230*/  F2FP.F16.E4M3.UNPACK_B R28, R28 ;  /* 0x0000001cff1c723e */ /* 0x000fe200020006ff */
[----:B------:R-:W-:Y:S01]  /*2c240*/  HADD2.F32 R114, -RZ, R122.H1_H1 ;  /* 0x3000007aff727230 */ /* 0x000fe20000004100 */
[----:B------:R-:W-:Y:S01]  /*2c250*/  F2FP.SATFINITE.E4M3.F32.PACK_AB_MERGE_C R132, R132, R137, RZ ;  /* 0x000000898484723e */ /* 0x000fe200048070ff */
[--C-:B------:R-:W-:Y:S01]  /*2c260*/  HADD2.F32 R31, -RZ, R29.reuse.H1_H1 ;  /* 0x3000001dff1f7230 */ /* 0x100fe20000004100 */
[----:B------:R-:W-:Y:S01]  /*2c270*/  F2FP.SATFINITE.E4M3.F32.PACK_AB_MERGE_C R123, R124, R123, RZ ;  /* 0x0000007b7c7b723e */ /* 0x000fe200048070ff */
[----:B------:R-:W-:Y:S01]  /*2c280*/  HADD2.F32 R30, -RZ, R29.H0_H0 ;  /* 0x2000001dff1e7230 */ /* 0x000fe20000004100 */
[----:B------:R-:W-:Y:S01]  /*2c290*/  F2FP.SATFINITE.E4M3.F32.PACK_AB_MERGE_C R135, R135, R130, R132 ;  /* 0x000000828787723e */ /* 0x000fe20004807084 */
        /* <DEDUP_REMOVED lines=10> */
[----:B------:R-:W-:Y:S01]  /*2c340*/  F2FP.SATFINITE.E4M3.F32.PACK_AB_MERGE_C R29, R129, R126, R128 ;  /* 0x0000007e811d723e */ /* 0x000fe20004807080 */
[C---:B------:R-:W-:Y:S01]  /*2c350*/  FFMA.FTZ R31, R28.reuse, R122, -R31 ;  /* 0x0000007a1c1f7223 */ /* 0x040fe2000001081f */
[----:B------:R-:W-:Y:S01]  /*2c360*/  F2FP.SATFINITE.E4M3.F32.PACK_AB_MERGE_C R30, R133, R120, R123 ;  /* 0x00000078851e723e */ /* 0x000fe2000480707b */
[----:B------:R-:W-:Y:S01]  /*2c370*/  FFMA.FTZ R116, R28, R125, R116 ;  /* 0x0000007d1c747223 */ /* 0x000fe20000010074 */
[----:B------:R-:W-:-:S04]  /*2c380*/  F2FP.SATFINITE.E4M3.F32.PACK_AB_MERGE_C R117, R118, R117, RZ ;  /* 0x000000757675723e */ /* 0x000fc800048070ff */
[----:B------:R-:W-:Y:S01]  /*2c390*/  F2FP.SATFINITE.E4M3.F32.PACK_AB_MERGE_C R28, R116, R31, R117 ;  /* 0x0000001f741c723e */ /* 0x000fe20004807075 */
[----:B------:R-:W-:-:S07]  /*2c3a0*/  IMAD.MOV.U32 R31, RZ, RZ, R135 ;  /* 0x000000ffff1f7224 */ /* 0x000fce00078e0087 */
.L_x_1868:
[----:B------:R-:W-:Y:S05]  /*2c3b0*/  BSYNC B4 ;  /* 0x0000000000047941 */ /* 0x000fea0003800000 */
.L_x_1867:
[C---:B------:R-:W-:Y:S02]  /*2c3c0*/  R2UR UR4, R40.reuse ;  /* 0x00000000280472ca */ /* 0x040fe400000e0000 */
[C---:B------:R-:W-:Y:S02]  /*2c3d0*/  R2UR UR5, R41.reuse ;  /* 0x00000000290572ca */ /* 0x040fe400000e0000 */
[----:B------:R-:W-:Y:S02]  /*2c3e0*/  R2UR UR6, R40 ;  /* 0x00000000280672ca */ /* 0x000fe400000e0000 */
[----:B------:R-:W-:-:S09]  /*2c3f0*/  R2UR UR7, R41 ;  /* 0x00000000290772ca */ /* 0x000fd200000e0000 */
[----:B-----5:R0:W-:Y:S04]  /*2c400*/  ST.E.128 desc[UR4][R112.64], R28 ;  /* 0x0000001c70007985 */ /* 0x0201e8000c101d04 */
[----:B------:R0:W5:Y:S02]  /*2c410*/  LD.E.U8 R118, desc[UR6][R44.64] ;  /* 0x000000062c767980 */ /* 0x000164000c101100 */
.L_x_1866:
[----:B------:R-:W-:Y:S05]  /*2c420*/  BSYNC B3 ;  /* 0x0000000000037941 */ /* 0x000fea0003800000 */
.L_x_1865:
[----:B-----5:R-:W-:Y:S01]  /*2c430*/  LOP3.LUT P1, RZ, R118, 0x2, RZ, 0xc0, !PT ;  /* 0x0000000276ff7812 */ /* 0x020fe2000782c0ff */
[----:B------:R-:W-:-:S12]  /*2c440*/  BSSY B3, `(.L_x_1869) ;  /* 0x000008e000037945 */ /* 0x000fd80003800000 */
[----:B------:R-:W-:Y:S05]  /*2c450*/  @!P1 BRA `(.L_x_1870) ;  /* 0x0000000800309947 */ /* 0x000fea0003800000 */
[----:B------:R-:W-:Y:S02]  /*2c460*/  R2UR UR4, R40 ;  /* 0x00000000280472ca */ /* 0x000fe400000e0000 */
[----:B------:R-:W-:-:S13]  /*2c470*/  R2UR UR5, R41 ;  /* 0x00000000290572ca */ /* 0x000fda00000e0000 */
[----:B0-----:R-:W2:Y:S01]  /*2c480*/  LD.E.U8 R30, desc[UR4][R48.64+0x18] ;  /* 0x00001804301e7980 */ /* 0x001ea2000c101100 */
[--C-:B------:R-:W-:Y:S02]  /*2c490*/  SHF.R.S32.HI R29, RZ, 0x1f, R99.reuse ;  /* 0x0000001fff1d7819 */ /* 0x100fe40000011463 */
[----:B------:R-:W-:-:S04]  /*2c4a0*/  IADD3 R28, P2, P3, R46, R13, R99 ;  /* 0x0000000d2e1c7210 */ /* 0x000fc80007b5e063 */
[----:B------:R-:W-:Y:S01]  /*2c4b0*/  IADD3.X R29, R47, R37, R29, P2, P3 ;  /* 0x000000252f1d7210 */ /* 0x000fe200017e641d */
[----:B------:R-:W-:Y:S01]  /*2c4c0*/  BSSY B4, `(.L_x_1871) ;  /* 0x000007f000047945 */ /* 0x000fe20003800000 */
[----:B--2---:R-:W-:-:S04]  /*2c4d0*/  LOP3.LUT P1, RZ, R30, 0x2, RZ, 0xc0, !PT ;  /* 0x000000021eff7812 */ /* 0x004fc8000782c0ff */
[----:B------:R-:W5:Y:S09]  /*2c4e0*/  LD.E.128 R28, desc[UR4][R28.64] ;  /* 0x000000041c1c7980 */ /* 0x000f72000c101d00 */
[----:B------:R-:W-:Y:S05]  /*2c4f0*/  @!P1 BRA `(.L_x_1872) ;  /* 0x0000000400ec9947 */ /* 0x000fea0003800000 */
[----:B-----5:R-:W-:Y:S01]  /*2c500*/  IMAD.MOV.U32 R114, RZ, RZ, R30 ;  /* 0x000000ffff727224 */ /* 0x020fe200078e001e */
[----:B------:R-:W-:Y:S01]  /*2c510*/  SHF.R.U32.HI R116, RZ, 0x8, R109 ;  /* 0x00000008ff747819 */ /* 0x000fe2000001166d */
[----:B------:R-:W-:Y:S01]  /*2c520*/  IMAD.MOV.U32 R115, RZ, RZ, R31 ;  /* 0x000000ffff737224 */ /* 0x000fe200078e001f */
[----:B------:R-:W-:Y:S02]  /*2c530*/  SHF.R.U32.HI R30, RZ, 0x8, R108 ;  /* 0x00000008ff1e7819 */ /* 0x000fe4000001166c */
[----:B------:R-:W-:Y:S02]  /*2c540*/  LOP3.LUT R117, R109, 0xff, RZ, 0xc0, !PT ;  /* 0x000000ff6d757812 */ /* 0x000fe400078ec0ff */
[----:B------:R-:W-:Y:S02]  /*2c550*/  SHF.R.U32.HI R118, RZ, 0x8, R110 ;  /* 0x00000008ff767819 */ /* 0x000fe4000001166e */
[----:B------:R-:W-:Y:S02]  /*2c560*/  LOP3.LUT R116, R116, 0xff, RZ, 0xc0, !PT ;  /* 0x000000ff74747812 */ /* 0x000fe400078ec0ff */
[----:B------:R-:W-:-:S02]  /*2c570*/  LOP3.LUT R31, R108, 0xff, RZ, 0xc0, !PT ;  /* 0x000000ff6c1f7812 */ /* 0x000fc400078ec0ff */
[----:B------:R-:W-:Y:S02]  /*2c580*/  LOP3.LUT R30, R30, 0xff, RZ, 0xc0, !PT ;  /* 0x000000ff1e1e7812 */ /* 0x000fe400078ec0ff */
[----:B------:R-:W-:Y:S02]  /*2c590*/  LOP3.LUT R123, R110, 0xff, RZ, 0xc0, !PT ;  /* 0x000000ff6e7b7812 */ /* 0x000fe400078ec0ff */
[----:B------:R-:W-:Y:S02]  /*2c5a0*/  SHF.R.U32.HI R120, RZ, 0x8, R111 ;  /* 0x00000008ff787819 */ /* 0x000fe4000001166f */
        /* <DEDUP_REMOVED lines=20> */
[----:B------:R-:W-:-:S02]  /*2c6f0*/  F2FP.F16.E4M3.UNPACK_B R30, R29 ;  /* 0x0000001dff1e723e */ /* 0x000fc400020006ff */
[----:B------:R-:W-:Y:S02]  /*2c700*/  PRMT R125, R120, 0x7054, R125 ;  /* 0x00007054787d7816 */ /* 0x000fe4000000007d */
        /* <DEDUP_REMOVED lines=35> */
[--C-:B------:R-:W-:Y:S02]  /*2c940*/  HADD2.F32 R31, -RZ, R115.reuse.H1_H1 ;  /* 0x30000073ff1f7230 */ /* 0x100fe40000004100 */
[-C--:B------:R-:W-:Y:S01]  /*2c950*/  FMUL.FTZ R111, R30, R109.reuse ;  /* 0x0000006d1e6f7220 */ /* 0x080fe20000410000 */
[----:B------:R-:W-:Y:S02]  /*2c960*/  HADD2.F32 R108, -RZ, R108.H1_H1 ;  /* 0x3000006cff6c7230 */ /* 0x000fe40000004100 */
[C---:B------:R-:W-:Y:S01]  /*2c970*/  FFMA.FTZ R126, R29.reuse, R109, -R124 ;  /* 0x0000006d1d7e7223 */ /* 0x040fe2000001087c */
[----:B------:R-:W-:Y:S02]  /*2c980*/  HADD2.F32 R115, -RZ, R115.H0_H0 ;  /* 0x20000073ff737230 */ /* 0x000fe40000004100 */
[----:B------:R-:W-:Y:S01]  /*2c990*/  FFMA.FTZ R131, R29, R110, R111 ;  /* 0x0000006e1d837223 */ /* 0x000fe2000001006f */
[C---:B------:R-:W-:Y:S01]  /*2c9a0*/  FMUL.FTZ R30, R31.reuse, R118 ;  /* 0x000000761f1e7220 */ /* 0x040fe20000410000 */
[----:B------:R-:W-:Y:S01]  /*2c9b0*/  F2FP.F16.E4M3.UNPACK_B R29, R114 ;  /* 0x00000072ff1d723e */ /* 0x000fe200020006ff */
[----:B------:R-:W-:Y:S01]  /*2c9c0*/  FMUL.FTZ R31, R31, R108 ;  /* 0x0000006c1f1f7220 */ /* 0x000fe20000410000 */
[----:B------:R-:W-:Y:S01]  /*2c9d0*/  F2FP.F16.E4M3.UNPACK_B R114, R114.H1 ;  /* 0x00000072ff72723e */ /* 0x000fe200030006ff */
[----:B------:R-:W-:Y:S01]  /*2c9e0*/  FFMA.FTZ R128, R115, R108, -R30 ;  /* 0x0000006c73807223 */ /* 0x000fe2000001081e */
[----:B------:R-:W-:-:S02]  /*2c9f0*/  HADD2.F32 R109, -RZ, R125.H0_H0 ;  /* 0x2000007dff6d7230 */ /* 0x000fc40000004100 */
[----:B------:R-:W-:Y:S01]  /*2ca00*/  FFMA.FTZ R133, R115, R118, R31 ;  /* 0x0000007673857223 */ /* 0x000fe2000001001f */
[--C-:B------:R-:W-:Y:S01]  /*2ca10*/  HADD2.F32 R30, -RZ, R29.reuse.H0_H0 ;  /* 0x2000001dff1e7230 */ /* 0x100fe20000004100 */
[----:B------:R-:W-:Y:S01]  /*2ca20*/  F2FP.SATFINITE.E4M3.F32.PACK_AB_MERGE_C R122, R129, R122, RZ ;  /* 0x0000007a817a723e */ /* 0x000fe200048070ff */
[----:B------:R-:W-:Y:S02]  /*2ca30*/  HADD2.F32 R29, -RZ, R29.H1_H1 ;  /* 0x3000001dff1d7230 */ /* 0x000fe40000004100 */
[----:B------:R-:W-:Y:S01]  /*2ca40*/  HADD2.F32 R108, -RZ, R117.H0_H0 ;  /* 0x20000075ff6c7230 */ /* 0x000fe20000004100 */
[----:B------:R-:W-:Y:S01]  /*2ca50*/  F2FP.SATFINITE.E4M3.F32.PACK_AB_MERGE_C R128, R133, R128, RZ ;  /* 0x000000808580723e */ /* 0x000fe200048070ff */
        /* <DEDUP_REMOVED lines=16> */
[----:B------:R-:W-:Y:S01]  /*2cb60*/  F2FP.SATFINITE.E4M3.F32.PACK_AB_MERGE_C R131, R131, R126, R128 ;  /* 0x0000007e8383723e */ /* 0x000fe20004807080 */
[--C-:B------:R-:W-:Y:S01]  /*2cb70*/  HADD2.F32 R31, -RZ, R29.reuse.H1_H1 ;  /* 0x3000001dff1f7230 */ /* 0x100fe20000004100 */
[----:B------:R-:W-:Y:S01]  /*2cb80*/  F2FP.SATFINITE.E4M3.F32.PACK_AB_MERGE_C R117, R124, R117, RZ ;  /* 0x000000757c75723e */ /* 0x000fe200048070ff */
[----:B------:R-:W-:-:S02]  /*2cb90*/  HADD2.F32 R30, -RZ, R29.H0_H0 ;  /* 0x2000001dff1e7230 */ /* 0x000fc40000004100 */
[----:B------:R-:W-:Y:S02]  /*2cba0*/  HADD2.F32 R123, -RZ, R123.H0_H0 ;  /* 0x2000007bff7b7230 */ /* 0x000fe40000004100 */
        /* <DEDUP_REMOVED lines=10> */
[----:B------:R-:W-:Y:S01]  /*2cc50*/  FFMA.FTZ R31, R28, R116, -R31 ;  /* 0x000000741c1f7223 */ /* 0x000fe2000001081f */
[----:B------:R-:W-:Y:S01]  /*2cc60*/  F2FP.SATFINITE.E4M3.F32.PACK_AB_MERGE_C R30, R118, R115, R117 ;  /* 0x00000073761e723e */ /* 0x000fe20004807075 */
[----:B------:R-:W-:Y:S01]  /*2cc70*/  FFMA.FTZ R110, R28, R123, R110 ;  /* 0x0000007b1c6e7223 */ /* 0x000fe2000001006e */
[----:B------:R-:W-:-:S04]  /*2cc80*/  F2FP.SATFINITE.E4M3.F32.PACK_AB_MERGE_C R111, R114, R111, RZ ;  /* 0x0000006f726f723e */ /* 0x000fc800048070ff */
[----:B------:R-:W-:Y:S01]  /*2cc90*/  F2FP.SATFINITE.E4M3.F32.PACK_AB_MERGE_C R28, R110, R31, R111 ;  /* 0x0000001f6e1c723e */ /* 0x000fe2000480706f */
[----:B------:R-:W-:-:S07]  /*2cca0*/  IMAD.MOV.U32 R31, RZ, RZ, R131 ;  /* 0x000000ffff1f7224 */ /* 0x000fce00078e0083 */
.L_x_1872:
[----:B------:R-:W-:Y:S05]  /*2ccb0*/  BSYNC B4 ;  /* 0x0000000000047941 */ /* 0x000fea0003800000 */
.L_x_1871:
[C---:B------:R-:W-:Y:S02]  /*2ccc0*/  R2UR UR4, R40.reuse ;  /* 0x00000000280472ca */ /* 0x040fe400000e0000 */
[C---:B------:R-:W-:Y:S02]  /*2ccd0*/  R2UR UR5, R41.reuse ;  /* 0x00000000290572ca */ /* 0x040fe400000e0000 */
[----:B------:R-:W-:Y:S02]  /*2cce0*/  R2UR UR6, R40 ;  /* 0x00000000280672ca */ /* 0x000fe400000e0000 */
[----:B------:R-:W-:-:S09]  /*2ccf0*/  R2UR UR7, R41 ;  /* 0x00000000290772ca */ /* 0x000fd200000e0000 */
[----:B-----5:R1:W-:Y:S04]  /*2cd00*/  ST.E.128 desc[UR4][R112.64+0x20], R28 ;  /* 0x0000201c70007985 */ /* 0x0203e8000c101d04 */
[----:B------:R1:W5:Y:S02]  /*2cd10*/  LD.E.U8 R118, desc[UR6][R44.64] ;  /* 0x000000062c767980 */ /* 0x000364000c101100 */
.L_x_1870:
[----:B------:R-:W-:Y:S05]  /*2cd20*/  BSYNC B3 ;  /* 0x0000000000037941 */ /* 0x000fea0003800000 */
.L_x_1869:
[----:B-----5:R-:W-:Y:S01]  /*2cd30*/  LOP3.LUT P1, RZ, R118, 0x4, RZ, 0xc0, !PT ;  /* 0x0000000476ff7812 */ /* 0x020fe2000782c0ff */
[----:B------:R-:W-:-:S12]  /*2cd40*/  BSSY B3, `(.L_x_1873) ;  /* 0x0000087000037945 */ /* 0x000fd80003800000 */
[----:B------:R-:W-:Y:S05]  /*2cd50*/  @!P1 BRA `(.L_x_1874) ;  /* 0x0000000800149947 */ /* 0x000fea0003800000 */
[----:B------:R-:W-:Y:S02]  /*2cd60*/  R2UR UR4, R40 ;  /* 0x00000000280472ca */ /* 0x000fe400000e0000 */
[----:B------:R-:W-:-:S13]  /*2cd70*/  R2UR UR5, R41 ;  /* 0x00000000290572ca */ /* 0x000fda00000e0000 */
[----:B01----:R-:W2:Y:S01]  /*2cd80*/  LD.E.U8 R28, desc[UR4][R48.64+0x18] ;  /* 0x00001804301c7980 */ /* 0x003ea2000c101100 */
[----:B------:R-:W-:Y:S01]  /*2cd90*/  BSSY B4, `(.L_x_1875) ;  /* 0x000007b000047945 */ /* 0x000fe20003800000 */
[----:B--2---:R-:W-:Y:S02]  /*2cda0*/  LOP3.LUT P1, RZ, R28, 0x4, RZ, 0xc0, !PT ;  /* 0x000000041cff7812 */ /* 0x004fe4000782c0ff */
[----:B------:R0:W5:Y:S11]  /*2cdb0*/  LD.E.128 R28, desc[UR4][R74.64+0x2800] ;  /* 0x002800044a1c7980 */ /* 0x000176000c101d00 */
[----:B0-----:R-:W-:Y:S05]  /*2cdc0*/  @!P1 BRA `(.L_x_1876) ;  /* 0x0000000400dc9947 */ /* 0x001fea0003800000 */
        /* <DEDUP_REMOVED lines=119> */
.L_x_1876:
[----:B------:R-:W-:Y:S05]  /*2d540*/  BSYNC B4 ;  /* 0x0000000000047941 */ /* 0x000fea0003800000 */
.L_x_1875:
[C---:B------:R-:W-:Y:S02]  /*2d550*/  R2UR UR4, R40.reuse ;  /* 0x00000000280472ca */ /* 0x040fe400000e0000 */
[C---:B------:R-:W-:Y:S02]  /*2d560*/  R2UR UR5, R41.reuse ;  /* 0x00000000290572ca */ /* 0x040fe400000e0000 */
[----:B------:R-:W-:Y:S02]  /*2d570*/  R2UR UR6, R40 ;  /* 0x00000000280672ca */ /* 0x000fe400000e0000 */
[----:B------:R-:W-:-:S09]  /*2d580*/  R2UR UR7, R41 ;  /* 0x00000000290772ca */ /* 0x000fd200000e0000 */
[----:B-----5:R2:W-:Y:S04]  /*2d590*/  ST.E.128 desc[UR4][R112.64+0x40], R28 ;  /* 0x0000401c70007985 */ /* 0x0205e8000c101d04 */
[----:B------:R2:W5:Y:S02]  /*2d5a0*/  LD.E.U8 R118, desc[UR6][R44.64] ;  /* 0x000000062c767980 */ /* 0x000564000c101100 */
.L_x_1874:
[----:B------:R-:W-:Y:S05]  /*2d5b0*/  BSYNC B3 ;  /* 0x0000000000037941 */ /* 0x000fea0003800000 */
.L_x_1873:
[----:B-----5:R-:W-:Y:S01]  /*2d5c0*/  LOP3.LUT P1, RZ, R118, 0x8, RZ, 0xc0, !PT ;  /* 0x0000000876ff7812 */ /* 0x020fe2000782c0ff */
[----:B------:R-:W-:-:S12]  /*2d5d0*/  BSSY B3, `(.L_x_1877) ;  /* 0x000008f000037945 */ /* 0x000fd80003800000 */
[----:B------:R-:W-:Y:S05]  /*2d5e0*/  @!P1 BRA `(.L_x_1878) ;  /* 0x0000000800349947 */ /* 0x000fea0003800000 */
[----:B------:R-:W-:Y:S02]  /*2d5f0*/  R2UR UR4, R40 ;  /* 0x00000000280472ca */ /* 0x000fe400000e0000 */
[----:B------:R-:W-:-:S13]  /*2d600*/  R2UR UR5, R41 ;  /* 0x00000000290572ca */ /* 0x000fda00000e0000 */
[----:B012---:R-:W2:Y:S01]  /*2d610*/  LD.E.U8 R30, desc[UR4][R48.64+0x18] ;  /* 0x00001804301e7980 */ /* 0x007ea2000c101100 */
[----:B------:R-:W-:-:S05]  /*2d620*/  VIADD R28, R99, 0x2800 ;  /* 0x00002800631c7836 */ /* 0x000fca0000000000 */
        /* <DEDUP_REMOVED lines=11> */
[----:B------:R-:W-:Y:S02]  /*2d6e0*/  SHF.R.U32.HI R110, RZ, 0x8, R85 ;  /* 0x00000008ff6e7819 */ /* 0x000fe40000011655 */
[----:B------:R-:W-:Y:S02]  /*2d6f0*/  LOP3.LUT R31, R86, 0xff, RZ, 0xc0, !PT ;  /* 0x000000ff561f7812 */ /* 0x000fe400078ec0ff */
[----:B------:R-:W-:Y:S02]  /*2d700*/  LOP3.LUT R95, R87, 0xff, RZ, 0xc0, !PT ;  /* 0x000000ff575f7812 */ /* 0x000fe400078ec0ff */
[----:B------:R-:W-:-:S02]  /*2d710*/  SHF.R.U32.HI R108, RZ, 0x8, R84 ;  /* 0x00000008ff6c7819 */ /* 0x000fc40000011654 */
[----:B------:R-:W-:Y:S02]  /*2d720*/  LOP3.LUT R30, R30, 0xff, RZ, 0xc0, !PT ;  /* 0x000000ff1e1e7812 */ /* 0x000fe400078ec0ff */
[----:B------:R-:W-:Y:S02]  /*2d730*/  LOP3.LUT R94, R94, 0xff, RZ, 0xc0, !PT ;  /* 0x000000ff5e5e7812 */ /* 0x000fe400078ec0ff */
[----:B------:R-:W-:Y:S02]  /*2d740*/  LOP3.LUT R111, R85, 0xff, RZ, 0xc0, !PT ;  /* 0x000000ff556f7812 */ /* 0x000fe400078ec0ff */
[----:B------:R-:W-:Y:S02]  /*2d750*/  LOP3.LUT R110, R110, 0xff, RZ, 0xc0, !PT ;  /* 0x000000ff6e6e7812 */ /* 0x000fe400078ec0ff */
[----:B------:R-:W-:Y:S02]  /*2d760*/  LOP3.LUT R109, R84, 0xff, RZ, 0xc0, !PT ;  /* 0x000000ff546d7812 */ /* 0x000fe400078ec0ff */
[----:B------:R-:W-:-:S02]  /*2d770*/  LOP3.LUT R108, R108, 0xff, RZ, 0xc0, !PT ;  /* 0x000000ff6c6c7812 */ /* 0x000fc400078ec0ff */
[----:B------:R-:W-:Y:S02]  /*2d780*/  PRMT R31, R30, 0x7604, R31 ;  /* 0x000076041e1f7816 */ /* 0x000fe4000000001f */
[----:B------:R-:W-:Y:S02]  /*2d790*/  PRMT R95, R94, 0x7604, R95 ;  /* 0x000076045e5f7816 */ /* 0x000fe4000000005f */
[----:B------:R-:W-:Y:S02]  /*2d7a0*/  SHF.R.U32.HI R30, RZ, 0x10, R86 ;  /* 0x00000010ff1e7819 */ /* 0x000fe40000011656 */
[----:B------:R-:W-:Y:S02]  /*2d7b0*/  SHF.R.U32.HI R94, RZ, 0x10, R84 ;  /* 0x00000010ff5e7819 */ /* 0x000fe40000011654 */
[----:B------:R-:W-:Y:S02]  /*2d7c0*/  PRMT R111, R110, 0x7604, R111 ;  /* 0x000076046e6f7816 */ /* 0x000fe4000000006f */
[----:B------:R-:W-:-:S02]  /*2d7d0*/  PRMT R109, R108, 0x7604, R109 ;  /* 0x000076046c6d7816 */ /* 0x000fc4000000006d */
[----:B------:R-:W-:Y:S02]  /*2d7e0*/  SHF.R.U32.HI R110, RZ, 0x10, R85 ;  /* 0x00000010ff6e7819 */ /* 0x000fe40000011655 */
[----:B------:R-:W-:Y:S02]  /*2d7f0*/  LOP3.LUT R30, R30, 0xff, RZ, 0xc0, !PT ;  /* 0x000000ff1e1e7812 */ /* 0x000fe400078ec0ff */
[----:B------:R-:W-:Y:S02]  /*2d800*/  LOP3.LUT R108, R94, 0xff, RZ, 0xc0, !PT ;  /* 0x000000ff5e6c7812 */ /* 0x000fe400078ec0ff */
[----:B------:R-:W-:Y:S02]  /*2d810*/  LOP3.LUT R110, R110, 0xff, RZ, 0xc0, !PT ;  /* 0x000000ff6e6e7812 */ /* 0x000fe400078ec0ff */
[----:B------:R-:W-:Y:S02]  /*2d820*/  SHF.R.U32.HI R114, RZ, 0x10, R87 ;  /* 0x00000010ff727819 */ /* 0x000fe40000011657 */
[----:B------:R-:W-:-:S02]  /*2d830*/  PRMT R31, R30, 0x7054, R31 ;  /* 0x000070541e1f7816 */ /* 0x000fc4000000001f */
[----:B------:R-:W-:Y:S02]  /*2d840*/  PRMT R109, R108, 0x7054, R109 ;  /* 0x000070546c6d7816 */ /* 0x000fe4000000006d */
[----:B------:R-:W-:Y:S02]  /*2d850*/  PRMT R111, R110, 0x7054, R111 ;  /* 0x000070546e6f7816 */ /* 0x000fe4000000006f */
[----:B------:R-:W-:Y:S02]  /*2d860*/  LOP3.LUT R94, R114, 0xff, RZ, 0xc0, !PT ;  /* 0x000000ff725e7812 */ /* 0x000fe400078ec0ff */
[----:B------:R-:W-:Y:S02]  /*2d870*/  LOP3.LUT R86, R31, 0xff000000, R86, 0xf8, !PT ;  /* 0xff0000001f567812 */ /* 0x000fe400078ef856 */
[----:B------:R-:W-:Y:S02]  /*2d880*/  LOP3.LUT R109, R109, 0xff000000, R84, 0xf8, !PT ;  /* 0xff0000006d6d7812 */ /* 0x000fe400078ef854 */
[----:B------:R-:W-:-:S02]  /*2d890*/  F2FP.F16.E4M3.UNPACK_B R30, R29 ;  /* 0x0000001dff1e723e */ /* 0x000fc400020006ff */
[----:B------:R-:W-:Y:S02]  /*2d8a0*/  LOP3.LUT R111, R111, 0xff000000, R85, 0xf8, !PT ;  /* 0xff0000006f6f7812 */ /* 0x000fe400078ef855 */
[----:B------:R-:W-:Y:S01]  /*2d8b0*/  PRMT R95, R94, 0x7054, R95 ;  /* 0x000070545e5f7816 */ /* 0x000fe2000000005f */
[--C-:B------:R-:W-:Y:S01]  /*2d8c0*/  HADD2.F32 R31, -RZ, R30.reuse.H0_H0 ;  /* 0x2000001eff1f7230 */ /* 0x100fe20000004100 */
[----:B------:R-:W-:Y:S01]  /*2d8d0*/  F2FP.F16.E4M3.UNPACK_B R84, R109.H1 ;  /* 0x0000006dff54723e */ /* 0x000fe200030006ff */
[----:B------:R-:W-:Y:S01]  /*2d8e0*/  HADD2.F32 R30, -RZ, R30.H1_H1 ;  /* 0x3000001eff1e7230 */ /* 0x000fe20000004100 */
[----:B------:R-:W-:Y:S02]  /*2d8f0*/  F2FP.F16.E4M3.UNPACK_B R85, R86.H1 ;  /* 0x00000056ff55723e */ /* 0x000fe400030006ff */
[----:B------:R-:W-:Y:S01]  /*2d900*/  F2FP.F16.E4M3.UNPACK_B R29, R29.H1 ;  /* 0x0000001dff1d723e */ /* 0x000fe200030006ff */
[--C-:B------:R-:W-:Y:S01]  /*2d910*/  HADD2.F32 R94, -RZ, R84.reuse.H0_H0 ;  /* 0x20000054ff5e7230 */ /* 0x100fe20000004100 */
[----:B------:R-:W-:Y:S01]  /*2d920*/  LOP3.LUT R95, R95, 0xff000000, R87, 0xf8, !PT ;  /* 0xff0000005f5f7812 */ /* 0x000fe200078ef857 */
[----:B------:R-:W-:Y:S01]  /*2d930*/  HADD2.F32 R108, -RZ, R84.H1_H1 ;  /* 0x30000054ff6c7230 */ /* 0x000fe20000004100 */
[----:B------:R-:W-:Y:S01]  /*2d940*/  F2FP.F16.E4M3.UNPACK_B R109, R109 ;  /* 0x0000006dff6d723e */ /* 0x000fe200020006ff */
[----:B------:R-:W-:-:S02]  /*2d950*/  HADD2.F32 R87, -RZ, R85.H0_H0 ;  /* 0x20000055ff577230 */ /* 0x000fc40000004100 */
[C---:B------:R-:W-:Y:S01]  /*2d960*/  FMUL.FTZ R110, R30.reuse, R94 ;  /* 0x0000005e1e6e7220 */ /* 0x040fe20000410000 */
[----:B------:R-:W-:Y:S01]  /*2d970*/  HADD2.F32 R84, -RZ, R29.H1_H1 ;  /* 0x3000001dff547230 */ /* 0x000fe20000004100 */
[----:B------:R-:W-:Y:S01]  /*2d980*/  F2FP.F16.E4M3.UNPACK_B R86, R86 ;  /* 0x00000056ff56723e */ /* 0x000fe200020006ff */
[----:B------:R-:W-:Y:S02]  /*2d990*/  HADD2.F32 R85, -RZ, R85.H1_H1 ;  /* 0x30000055ff557230 */ /* 0x000fe40000004100 */
[-C--:B------:R-:W-:Y:S01]  /*2d9a0*/  FMUL.FTZ R115, R30, R87.reuse ;  /* 0x000000571e737220 */ /* 0x080fe20000410000 */
[----:B------:R-:W-:Y:S02]  /*2d9b0*/  HADD2.F32 R29, -RZ, R29.H0_H0 ;  /* 0x2000001dff1d7230 */ /* 0x000fe40000004100 */
[C---:B------:R-:W-:Y:S01]  /*2d9c0*/  FMUL.FTZ R30, R84.reuse, R108 ;  /* 0x0000006c541e7220 */ /* 0x040fe20000410000 */
[C---:B------:R-:W-:Y:S01]  /*2d9d0*/  FFMA.FTZ R110, R31.reuse, R87, -R110 ;  /* 0x000000571f6e7223 */ /* 0x040fe2000001086e */
[-C--:B------:R-:W-:Y:S01]  /*2d9e0*/  FMUL.FTZ R87, R84, R85.reuse ;  /* 0x0000005554577220 */ /* 0x080fe20000410000 */
[----:B------:R-:W-:Y:S01]  /*2d9f0*/  FFMA.FTZ R115, R31, R94, R115 ;  /* 0x0000005e1f737223 */ /* 0x000fe20000010073 */
[C---:B------:R-:W-:Y:S01]  /*2da00*/  FFMA.FTZ R114, R29.reuse, R85, -R30 ;  /* 0x000000551d727223 */ /* 0x040fe2000001081e */
[----:B------:R-:W-:Y:S01]  /*2da10*/  F2FP.F16.E4M3.UNPACK_B R30, R93 ;  /* 0x0000005dff1e723e */ /* 0x000fe200020006ff */
[----:B------:R-:W-:Y:S01]  /*2da20*/  FFMA.FTZ R117, R29, R108, R87 ;  /* 0x0000006c1d757223 */ /* 0x000fe20000010057 */
[----:B------:R-:W-:-:S02]  /*2da30*/  F2FP.F16.E4M3.UNPACK_B R31, R111.H1 ;  /* 0x0000006fff1f723e */ /* 0x000fc400030006ff */
        /* <DEDUP_REMOVED lines=22> */
[C---:B------:R-:W-:Y:S01]  /*2dba0*/  FFMA.FTZ R120, R93.reuse, R84, -R116 ;  /* 0x000000545d787223 */ /* 0x040fe20000010874 */
[--C-:B------:R-:W-:Y:S02]  /*2dbb0*/  HADD2.F32 R30, -RZ, R29.reuse.H0_H0 ;  /* 0x2000001dff1e7230 */ /* 0x100fe40000004100 */
[----:B------:R-:W-:Y:S01]  /*2dbc0*/  FFMA.FTZ R125, R93, R94, R31 ;  /* 0x0000005e5d7d7223 */ /* 0x000fe2000001001f */
[----:B------:R-:W-:Y:S02]  /*2dbd0*/  HADD2.F32 R29, -RZ, R29.H1_H1 ;  /* 0x3000001dff1d7230 */ /* 0x000fe40000004100 */
        /* <DEDUP_REMOVED lines=39> */
.L_x_1880:
[----:B------:R-:W-:Y:S05]  /*2de50*/  BSYNC B4 ;  /* 0x0000000000047941 */ /* 0x000fea0003800000 */
.L_x_1879:
[C---:B------:R-:W-:Y:S02]  /*2de60*/  R2UR UR4, R40.reuse ;  /* 0x00000000280472ca */ /* 0x040fe400000e0000 */
[C---:B------:R-:W-:Y:S02]  /*2de70*/  R2UR UR5, R41.reuse ;  /* 0x00000000290572ca */ /* 0x040fe400000e0000 */
[----:B------:R-:W-:Y:S02]  /*2de80*/  R2UR UR6, R40 ;  /* 0x00000000280672ca */ /* 0x000fe400000e0000 */
[----:B------:R-:W-:-:S09]  /*2de90*/  R2UR UR7, R41 ;  /* 0x00000000290772ca */ /* 0x000fd200000e0000 */
[----:B-----5:R3:W-:Y:S04]  /*2dea0*/  ST.E.128 desc[UR4][R112.64+0x60], R28 ;  /* 0x0000601c70007985 */ /* 0x0207e8000c101d04 */
[----:B------:R3:W5:Y:S02]  /*2deb0*/  LD.E.U8 R118, desc[UR6][R44.64] ;  /* 0x000000062c767980 */ /* 0x000764000c101100 */
.L_x_1878:
[----:B------:R-:W-:Y:S05]  /*2dec0*/  BSYNC B3 ;  /* 0x0000000000037941 */ /* 0x000fea0003800000 */
.L_x_1877:
[----:B-----5:R-:W-:Y:S01]  /*2ded0*/  LOP3.LUT P1, RZ, R118, 0x10, RZ, 0xc0, !PT ;  /* 0x0000001076ff7812 */ /* 0x020fe2000782c0ff */
[----:B------:R-:W-:-:S12]  /*2dee0*/  BSSY B3, `(.L_x_1881) ;  /* 0x0000087000037945 */ /* 0x000fd80003800000 */
[----:B------:R-:W-:Y:S05]  /*2def0*/  @!P1 BRA `(.L_x_1882) ;  /* 0x0000000800149947 */ /* 0x000fea0003800000 */
[----:B------:R-:W-:Y:S02]  /*2df00*/  R2UR UR4, R40 ;  /* 0x00000000280472ca */ /* 0x000fe400000e0000 */
[----:B------:R-:W-:-:S13]  /*2df10*/  R2UR UR5, R41 ;  /* 0x00000000290572ca */ /* 0x000fda00000e0000 */
[----:B0123--:R-:W2:Y:S01]  /*2df20*/  LD.E.U8 R28, desc[UR4][R48.64+0x18] ;  /* 0x00001804301c7980 */ /* 0x00fea2000c101100 */
        /* <DEDUP_REMOVED lines=123> */
.L_x_1884:
[----:B------:R-:W-:Y:S05]  /*2e6e0*/  BSYNC B4 ;  /* 0x0000000000047941 */ /* 0x000fea0003800000 */
.L_x_1883:
[C---:B------:R-:W-:Y:S02]  /*2e6f0*/  R2UR UR4, R40.reuse ;  /* 0x00000000280472ca */ /* 0x040fe400000e0000 */
[C---:B------:R-:W-:Y:S02]  /*2e700*/  R2UR UR5, R41.reuse ;  /* 0x00000000290572ca */ /* 0x040fe400000e0000 */
[----:B------:R-:W-:Y:S02]  /*2e710*/  R2UR UR6, R40 ;  /* 0x00000000280672ca */ /* 0x000fe400000e0000 */
[----:B------:R-:W-:-:S09]  /*2e720*/  R2UR UR7, R41 ;  /* 0x00000000290772ca */ /* 0x000fd200000e0000 */
[----:B-----5:R4:W-:Y:S04]  /*2e730*/  ST.E.128 desc[UR4][R112.64+0x80], R28 ;  /* 0x0000801c70007985 */ /* 0x0209e8000c101d04 */
[----:B------:R4:W5:Y:S02]  /*2e740*/  LD.E.U8 R118, desc[UR6][R44.64] ;  /* 0x000000062c767980 */ /* 0x000964000c101100 */
.L_x_1882:
[----:B------:R-:W-:Y:S05]  /*2e750*/  BSYNC B3 ;  /* 0x0000000000037941 */ /* 0x000fea0003800000 */
.L_x_1881:
[----:B-----5:R-:W-:-:S13]  /*2e760*/  LOP3.LUT P1, RZ, R118, 0x20, RZ, 0xc0, !PT ;  /* 0x0000002076ff7812 */ /* 0x020fda000782c0ff */
[----:B------:R-:W-:Y:S05]  /*2e770*/  @!P1 BRA `(.L_x_1864) ;  /* 0x0000000800289947 */ /* 0x000fea0003800000 */
[----:B------:R-:W-:Y:S02]  /*2e780*/  R2UR UR4, R40 ;  /* 0x00000000280472ca */ /* 0x000fe400000e0000 */
[----:B------:R-:W-:-:S13]  /*2e790*/  R2UR UR5, R41 ;  /* 0x00000000290572ca */ /* 0x000fda00000e0000 */
[----:B------:R-:W2:Y:S02]  /*2e7a0*/  LD.E.U8 R80, desc[UR4][R48.64+0x18] ;  /* 0x0000180430507980 */ /* 0x000ea4000c101100 */
[----:B01234-:R-:W-:-:S05]  /*2e7b0*/  VIADD R28, R99, 0x5000 ;  /* 0x00005000631c7836 */ /* 0x01ffca0000000000 */
[--C-:B------:R-:W-:Y:S02]  /*2e7c0*/  SHF.R.S32.HI R29, RZ, 0x1f, R28.reuse ;  /* 0x0000001fff1d7819 */ /* 0x100fe4000001141c */
[----:B------:R-:W-:-:S04]  /*2e7d0*/  IADD3 R28, P1, P2, R46, R13, R28 ;  /* 0x0000000d2e1c7210 */ /* 0x000fc80007a3e01c */
[----:B------:R-:W-:Y:S01]  /*2e7e0*/  IADD3.X R29, R47, R37, R29, P1, P2 ;  /* 0x000000252f1d7210 */ /* 0x000fe20000fe441d */
[----:B------:R-:W-:Y:S05]  /*2e7f0*/  BSSY B3, `(.L_x_1885) ;  /* 0x000007f000037945 */ /* 0x000fea0003800000 */
[----:B------:R-:W5:Y:S01]  /*2e800*/  LD.E.128 R28, desc[UR4][R28.64] ;  /* 0x000000041c1c7980 */ /* 0x000f62000c101d00 */
[----:B------:R-:W-:-:S13]  /*2e810*/  LOP3.LUT P1, RZ, R80, 0x20, RZ, 0xc0, !PT ;  /* 0x0000002050ff7812 */ /* 0x000fda000782c0ff */
        /* <DEDUP_REMOVED lines=124> */
.L_x_1886:
[----:B------:R-:W-:Y:S05]  /*2efe0*/  BSYNC B3 ;  /* 0x0000000000037941 */ /* 0x000fea0003800000 */
.L_x_1885:
[----:B------:R-:W-:Y:S02]  /*2eff0*/  R2UR UR4, R40 ;  /* 0x00000000280472ca */ /* 0x000fe400000e0000 */
[----:B------:R-:W-:-:S13]  /*2f000*/  R2UR UR5, R41 ;  /* 0x00000000290572ca */ /* 0x000fda00000e0000 */
[----:B-----5:R0:W-:Y:S02]  /*2f010*/  ST.E.128 desc[UR4][R112.64+0xa0], R28 ;  /* 0x0000a01c70007985 */ /* 0x0201e4000c101d04 */
.L_x_1864:
[----:B------:R-:W-:Y:S05]  /*2f020*/  BSYNC B2 ;  /* 0x0000000000027941 */ /* 0x000fea0003800000 */
.L_x_1863:
[----:B------:R-:W-:Y:S02]  /*2f030*/  R2UR UR4, R40 ;  /* 0x00000000280472ca */ /* 0x000fe400000e0000 */
[----:B------:R-:W-:-:S13]  /*2f040*/  R2UR UR5, R41 ;  /* 0x00000000290572ca */ /* 0x000fda00000e0000 */
[----:B01234-:R-:W2:Y:S01]  /*2f050*/  LD.E R29, desc[UR4][R48.64+0xc] ;  /* 0x00000c04301d7980 */ /* 0x01fea2000c101900 */
[----:B------:R-:W-:Y:S02]  /*2f060*/  VIADD R28, R105, 0x80 ;  /* 0x00000080691c7836 */ /* 0x000fe40000000000 */
[----:B--2---:R-:W-:-:S05]  /*2f070*/  IMAD R29, R98, -0xa0, R29 ;  /* 0xffffff60621d7824 */ /* 0x004fca00078e021d */
[----:B------:R-:W-:-:S04]  /*2f080*/  VIMNMX R29, R29, 0xa0, PT ;  /* 0x000000a01d1d7848 */ /* 0x000fc80003fe0100 */
[----:B------:R-:W-:-:S13]  /*2f090*/  ISETP.GE.AND P1, PT, R28, R29, PT ;  /* 0x0000001d1c00720c */ /* 0x000fda0003f26270 */
[----:B------:R-:W-:Y:S05]  /*2f0a0*/  @P1 BRA `(.L_x_1887) ;  /* 0x000000c4005c1947 */ /* 0x000fea0003800000 */
[----:B------:R-:W-:Y:S02]  /*2f0b0*/  R2UR UR4, R40 ;  /* 0x00000000280472ca */ /* 0x000fe400000e0000 */
[----:B------:R-:W-:-:S13]  /*2f0c0*/  R2UR UR5, R41 ;  /* 0x00000000290572ca */ /* 0x000fda00000e0000 */
[----:B-----5:R-:W2:Y:S01]  /*2f0d0*/  LD.E.U8 R68, desc[UR4][R44.64] ;  /* 0x000000042c447980 */ /* 0x020ea2000c101100 */
[----:B------:R-:W-:Y:S01]  /*2f0e0*/  IADD3 R105, P1, R105, 0x80, RZ ;  /* 0x0000008069697810 */ /* 0x000fe20007f3e0ff */
[----:B------:R-:W-:Y:S01]  /*2f0f0*/  BSSY B2, `(.L_x_1888) ;  /* 0x0000096000027945 */ /* 0x000fe20003800000 */
[----:B------:R-:W-:-:S03]  /*2f100*/  IADD3 R28, P2, R107, R90, RZ ;  /* 0x0000005a6b1c7210 */ /* 0x000fc60007f5e0ff */
[----:B------:R-:W-:Y:S02]  /*2f110*/  IMAD.X R119, RZ, RZ, R119, P1 ;  /* 0x000000ffff777224 */ /* 0x000fe400008e0677 */
[----:B------:R-:W-:Y:S02]  /*2f120*/  IMAD.X R29, R121, 0x1, R89, P2 ;  /* 0x00000001791d7824 */ /* 0x000fe400010e0659 */
[----:B------:R-:W-:Y:S02]  /*2f130*/  IMAD R119, R119, R102, RZ ;  /* 0x0000006677777224 */ /* 0x000fe400078e02ff */
[----:B------:R-:W-:-:S04]  /*2f140*/  IMAD.WIDE.U32 R28, R102, R105, R28 ;  /* 0x00000069661c7225 */ /* 0x000fc800078e001c */
[----:B------:R-:W-:Y:S01]  /*2f150*/  IMAD R119, R103, R105, R119 ;  /* 0x0000006967777224 */ /* 0x000fe200078e0277 */
        /* <DEDUP_REMOVED lines=93> */
[----:B------:R-:W-:Y:S01]  /*2f730*/  FFMA.FTZ R93, R80, R68, -R93 ;  /* 0x00000044505d7223 */ /* 0x000fe2000001085d */
[--C-:B------:R-:W-:Y:S01]  /*2f740*/  HADD2.F32 R30, -RZ, R29.reuse.H0_H0 ;  /* 0x2000001dff1e7230 */ /* 0x100fe20000004100 */
[----:B------:R-:W-:Y:S01]  /*2f750*/  F2FP.SATFINITE.E4M3.F32.PACK_AB_MERGE_C R86, R89, R86, RZ ;  /* 0x000000565956723e */ /* 0x000fe200048070ff */
[----:B------:R-:W-:Y:S02]  /*2f760*/  HADD2.F32 R29, -RZ, R29.H1_H1 ;  /* 0x3000001dff1d7230 */ /* 0x000fe40000004100 */
[----:B------:R-:W-:Y:S01]  /*2f770*/  HADD2.F32 R80, -RZ, R85.H1_H1 ;  /* 0x30000055ff507230 */ /* 0x000fe20000004100 */
[----:B------:R-:W-:Y:S01]  /*2f780*/  F2FP.SATFINITE.E4M3.F32.PACK_AB_MERGE_C R92, R92, R93, RZ ;  /* 0x0000005d5c5c723e */ /* 0x000fe200048070ff */
[----:B------:R-:W-:Y:S02]  /*2f790*/  HADD2.F32 R68, -RZ, R81.H0_H0 ;  /* 0x20000051ff447230 */ /* 0x000fe40000004100 */
[----:B------:R-:W-:Y:S01]  /*2f7a0*/  FMUL.FTZ R73, R29, R71 ;  /* 0x000000471d497220 */ /* 0x000fe20000410000 */
[----:B------:R-:W-:Y:S01]  /*2f7b0*/  HADD2.F32 R31, -RZ, R69.H1_H1 ;  /* 0x30000045ff1f7230 */ /* 0x000fe20000004100 */
[----:B------:R-:W-:Y:S01]  /*2f7c0*/  F2FP.SATFINITE.E4M3.F32.PACK_AB_MERGE_C R91, R91, R90, R92 ;  /* 0x0000005a5b5b723e */ /* 0x000fe2000480705c */
[----:B------:R-:W-:-:S02]  /*2f7d0*/  HADD2.F32 R72, -RZ, R81.H1_H1 ;  /* 0x30000051ff487230 */ /* 0x000fc40000004100 */
[----:B------:R-:W-:Y:S01]  /*2f7e0*/  FMUL.FTZ R82, R29, R68 ;  /* 0x000000441d527220 */ /* 0x000fe20000410000 */
[----:B------:R-:W-:Y:S02]  /*2f7f0*/  HADD2.F32 R69, -RZ, R69.H0_H0 ;  /* 0x20000045ff457230 */ /* 0x000fe40000004100 */
[C---:B------:R-:W-:Y:S01]  /*2f800*/  FMUL.FTZ R88, R31.reuse, R80 ;  /* 0x000000501f587220 */ /* 0x040fe20000410000 */
[----:B------:R-:W-:Y:S01]  /*2f810*/  F2FP.F16.E4M3.UNPACK_B R29, R28.H1 ;  /* 0x0000001cff1d723e */ /* 0x000fe200030006ff */
[----:B------:R-:W-:Y:S01]  /*2f820*/  FMUL.FTZ R31, R31, R72 ;  /* 0x000000481f1f7220 */ /* 0x000fe20000410000 */
[----:B------:R-:W-:Y:S01]  /*2f830*/  FFMA.FTZ R73, R30, R68, -R73 ;  /* 0x000000441e497223 */ /* 0x000fe20000010849 */
[C---:B------:R-:W-:Y:S01]  /*2f840*/  FFMA.FTZ R88, R69.reuse, R72, -R88 ;  /* 0x0000004845587223 */ /* 0x040fe20000010858 */
[----:B------:R-:W-:Y:S01]  /*2f850*/  F2FP.F16.E4M3.UNPACK_B R28, R28 ;  /* 0x0000001cff1c723e */ /* 0x000fe200020006ff */
[----:B------:R-:W-:Y:S01]  /*2f860*/  FFMA.FTZ R81, R69, R80, R31 ;  /* 0x0000005045517223 */ /* 0x000fe2000001001f */
[----:B------:R-:W-:-:S02]  /*2f870*/  HADD2.F32 R31, -RZ, R29.H1_H1 ;  /* 0x3000001dff1f7230 */ /* 0x000fc40000004100 */
[----:B------:R-:W-:Y:S01]  /*2f880*/  FFMA.FTZ R82, R30, R71, R82 ;  /* 0x000000471e527223 */ /* 0x000fe20000010052 */
[----:B------:R-:W-:Y:S02]  /*2f890*/  HADD2.F32 R69, -RZ, R83.H1_H1 ;  /* 0x30000053ff457230 */ /* 0x000fe40000004100 */
[----:B------:R-:W-:Y:S01]  /*2f8a0*/  HADD2.F32 R68, -RZ, R70.H1_H1 ;  /* 0x30000046ff447230 */ /* 0x000fe20000004100 */
[----:B------:R-:W-:Y:S01]  /*2f8b0*/  F2FP.SATFINITE.E4M3.F32.PACK_AB_MERGE_C R81, R81, R88, RZ ;  /* 0x000000585151723e */ /* 0x000fe200048070ff */
[----:B------:R-:W-:Y:S02]  /*2f8c0*/  HADD2.F32 R30, -RZ, R29.H0_H0 ;  /* 0x2000001dff1e7230 */ /* 0x000fe40000004100 */
[C---:B------:R-:W-:Y:S01]  /*2f8d0*/  FMUL.FTZ R71, R31.reuse, R69 ;  /* 0x000000451f477220 */ /* 0x040fe20000410000 */
[----:B------:R-:W-:Y:S02]  /*2f8e0*/  HADD2.F32 R83, -RZ, R83.H0_H0 ;  /* 0x20000053ff537230 */ /* 0x000fe40000004100 */
[----:B------:R-:W-:Y:S01]  /*2f8f0*/  FMUL.FTZ R80, R31, R68 ;  /* 0x000000441f507220 */ /* 0x000fe20000410000 */
[----:B------:R-:W-:-:S02]  /*2f900*/  HADD2.F32 R29, -RZ, R28.H1_H1 ;  /* 0x3000001cff1d7230 */ /* 0x000fc40000004100 */
[C---:B------:R-:W-:Y:S01]  /*2f910*/  FFMA.FTZ R71, R30.reuse, R68, -R71 ;  /* 0x000000441e477223 */ /* 0x040fe20000010847 */
[----:B------:R-:W-:Y:S02]  /*2f920*/  HADD2.F32 R70, -RZ, R70.H0_H0 ;  /* 0x20000046ff467230 */ /* 0x000fe40000004100 */
[----:B------:R-:W-:Y:S01]  /*2f930*/  FFMA.FTZ R80, R30, R69, R80 ;  /* 0x000000451e507223 */ /* 0x000fe20000010050 */
[----:B------:R-:W-:Y:S02]  /*2f940*/  HADD2.F32 R28, -RZ, R28.H0_H0 ;  /* 0x2000001cff1c7230 */ /* 0x000fe40000004100 */
[C---:B------:R-:W-:Y:S01]  /*2f950*/  FMUL.FTZ R31, R29.reuse, R83 ;  /* 0x000000531d1f7220 */ /* 0x040fe20000410000 */
[----:B------:R-:W-:Y:S01]  /*2f960*/  F2FP.SATFINITE.E4M3.F32.PACK_AB_MERGE_C R30, R82, R73, R81 ;  /* 0x00000049521e723e */ /* 0x000fe20004807051 */
[-C--:B------:R-:W-:Y:S01]  /*2f970*/  FMUL.FTZ R72, R29, R70.reuse ;  /* 0x000000461d487220 */ /* 0x080fe20000410000 */
[----:B------:R-:W-:Y:S01]  /*2f980*/  F2FP.SATFINITE.E4M3.F32.PACK_AB_MERGE_C R71, R80, R71, RZ ;  /* 0x000000475047723e */ /* 0x000fe200048070ff */
[C---:B------:R-:W-:Y:S01]  /*2f990*/  FFMA.FTZ R31, R28.reuse, R70, -R31 ;  /* 0x000000461c1f7223 */ /* 0x040fe2000001081f */
[----:B------:R-:W-:Y:S01]  /*2f9a0*/  F2FP.SATFINITE.E4M3.F32.PACK_AB_MERGE_C R29, R87, R84, R86 ;  /* 0x00000054571d723e */ /* 0x000fe20004807056 */
[----:B------:R-:W-:-:S05]  /*2f9b0*/  FFMA.FTZ R72, R28, R83, R72 ;  /* 0x000000531c487223 */ /* 0x000fca0000010048 */
[----:B------:R-:W-:Y:S01]  /*2f9c0*/  F2FP.SATFINITE.E4M3.F32.PACK_AB_MERGE_C R28, R72, R31, R71 ;  /* 0x0000001f481c723e */ /* 0x000fe20004807047 */
[----:B------:R-:W-:-:S07]  /*2f9d0*/  IMAD.MOV.U32 R31, RZ, RZ, R91 ;  /* 0x000000ffff1f7224 */ /* 0x000fce00078e005b */
.L_x_1891:
[----:B------:R-:W-:Y:S05]  /*2f9e0*/  BSYNC B3 ;  /* 0x0000000000037941 */ /* 0x000fea0003800000 */
.L_x_1890:
[C---:B------:R-:W-:Y:S02]  /*2f9f0*/  R2UR UR4, R40.reuse ;  /* 0x00000000280472ca */ /* 0x040fe400000e0000 */
[C---:B------:R-:W-:Y:S02]  /*2fa00*/  R2UR UR5, R41.reuse ;  /* 0x00000000290572ca */ /* 0x040fe400000e0000 */
[----:B------:R-:W-:Y:S02]  /*2fa10*/  R2UR UR6, R40 ;  /* 0x00000000280672ca */ /* 0x000fe400000e0000 */
[----:B------:R-:W-:-:S09]  /*2fa20*/  R2UR UR7, R41 ;  /* 0x00000000290772ca */ /* 0x000fd200000e0000 */
[----:B-----5:R0:W-:Y:S04]  /*2fa30*/  ST.E.128 desc[UR4][R66.64], R28 ;  /* 0x0000001c42007985 */ /* 0x0201e8000c101d04 */
[----:B------:R0:W5:Y:S02]  /*2fa40*/  LD.E.U8 R68, desc[UR6][R44.64] ;  /* 0x000000062c447980 */ /* 0x000164000c101100 */
.L_x_1889:
[----:B------:R-:W-:Y:S05]  /*2fa50*/  BSYNC B2 ;  /* 0x0000000000027941 */ /* 0x000fea0003800000 */
.L_x_1888:
[----:B-----5:R-:W-:Y:S01]  /*2fa60*/  LOP3.LUT P1, RZ, R68, 0x2, RZ, 0xc0, !PT ;  /* 0x0000000244ff7812 */ /* 0x020fe2000782c0ff */
[----:B------:R-:W-:-:S12]  /*2fa70*/  BSSY B2, `(.L_x_1892) ;  /* 0x000008b000027945 */ /* 0x000fd80003800000 */
[----:B------:R-:W-:Y:S05]  /*2fa80*/  @!P1 BRA `(.L_x_1893) ;  /* 0x0000000800249947 */ /* 0x000fea0003800000 */
[----:B------:R-:W-:Y:S02]  /*2fa90*/  R2UR UR4, R40 ;  /* 0x00000000280472ca */ /* 0x000fe400000e0000 */
[----:B------:R-:W-:-:S13]  /*2faa0*/  R2UR UR5, R41 ;  /* 0x00000000290572ca */ /* 0x000fda00000e0000 */
[----:B0-----:R-:W2:Y:S01]  /*2fab0*/  LD.E.U8 R30, desc[UR4][R48.64+0x18] ;  /* 0x00001804301e7980 */ /* 0x001ea2000c101100 */
        /* <DEDUP_REMOVED lines=127> */
.L_x_1895:
[----:B------:R-:W-:Y:S05]  /*302b0*/  BSYNC B3 ;  /* 0x0000000000037941 */ /* 0x000fea0003800000 */
.L_x_1894:
[C---:B------:R-:W-:Y:S02]  /*302c0*/  R2UR UR4, R40.reuse ;  /* 0x00000000280472ca */ /* 0x040fe400000e0000 */
[C---:B------:R-:W-:Y:S02]  /*302d0*/  R2UR UR5, R41.reuse ;  /* 0x00000000290572ca */ /* 0x040fe400000e0000 */
[----:B------:R-:W-:Y:S02]  /*302e0*/  R2UR UR6, R40 ;  /* 0x00000000280672ca */ /* 0x000fe400000e0000 */
[----:B------:R-:W-:-:S09]  /*302f0*/  R2UR UR7, R41 ;  /* 0x00000000290772ca */ /* 0x000fd200000e0000 */
[----:B-----5:R1:W-:Y:S04]  /*30300*/  ST.E.128 desc[UR4][R66.64+0x20], R28 ;  /* 0x0000201c42007985 */ /* 0x0203e8000c101d04 */
[----:B------:R1:W5:Y:S02]  /*30310*/  LD.E.U8 R68, desc[UR6][R44.64] ;  /* 0x000000062c447980 */ /* 0x000364000c101100 */
.L_x_1893:
[----:B------:R-:W-:Y:S05]  /*30320*/  BSYNC B2 ;  /* 0x0000000000027941 */ /* 0x000fea0003800000 */
.L_x_1892:
        /* <DEDUP_REMOVED lines=133> */
.L_x_1899:
[----:B------:R-:W-:Y:S05]  /*30b80*/  BSYNC B3 ;  /* 0x0000000000037941 */ /* 0x000fea0003800000 */
.L_x_1898:
[C---:B------:R-:W-:Y:S02]  /*30b90*/  R2UR UR4, R40.reuse ;  /* 0x00000000280472ca */ /* 0x040fe400000e0000 */
[C---:B------:R-:W-:Y:S02]  /*30ba0*/  R2UR UR5, R41.reuse ;  /* 0x00000000290572ca */ /* 0x040fe400000e0000 */
[----:B------:R-:W-:Y:S02]  /*30bb0*/  R2UR UR6, R40 ;  /* 0x00000000280672ca */ /* 0x000fe400000e0000 */
[----:B------:R-:W-:-:S09]  /*30bc0*/  R2UR UR7, R41 ;  /* 0x00000000290772ca */ /* 0x000fd200000e0000 */
[----:B-----5:R2:W-:Y:S04]  /*30bd0*/  ST.E.128 desc[UR4][R66.64+0x40], R28 ;  /* 0x0000401c42007985 */ /* 0x0205e8000c101d04 */
[----:B------:R2:W5:Y:S02]  /*30be0*/  LD.E.U8 R68, desc[UR6][R44.64] ;  /* 0x000000062c447980 */ /* 0x000564000c101100 */
.L_x_1897:
[----:B------:R-:W-:Y:S05]  /*30bf0*/  BSYNC B2 ;  /* 0x0000000000027941 */ /* 0x000fea0003800000 */
.L_x_1896:
        /* <DEDUP_REMOVED lines=133> */
.L_x_1903:
[----:B------:R-:W-:Y:S05]  /*31450*/  BSYNC B3 ;  /* 0x0000000000037941 */ /* 0x000fea0003800000 */
.L_x_1902:
[C---:B------:R-:W-:Y:S02]  /*31460*/  R2UR UR4, R40.reuse ;  /* 0x00000000280472ca */ /* 0x040fe400000e0000 */
[C---:B------:R-:W-:Y:S02]  /*31470*/  R2UR UR5, R41.reuse ;  /* 0x00000000290572ca */ /* 0x040fe400000e0000 */
[----:B------:R-:W-:Y:S02]  /*31480*/  R2UR UR6, R40 ;  /* 0x00000000280672ca */ /* 0x000fe400000e0000 */
[----:B------:R-:W-:-:S09]  /*31490*/  R2UR UR7, R41 ;  /* 0x00000000290772ca */ /* 0x000fd200000e0000 */
[----:B-----5:R3:W-:Y:S04]  /*314a0*/  ST.E.128 desc[UR4][R66.64+0x60], R28 ;  /* 0x0000601c42007985 */ /* 0x0207e8000c101d04 */
[----:B------:R3:W5:Y:S02]  /*314b0*/  LD.E.U8 R68, desc[UR6][R44.64] ;  /* 0x000000062c447980 */ /* 0x000764000c101100 */
.L_x_1901:
[----:B------:R-:W-:Y:S05]  /*314c0*/  BSYNC B2 ;  /* 0x0000000000027941 */ /* 0x000fea0003800000 */
.L_x_1900:
        /* <DEDUP_REMOVED lines=133> */
.L_x_1907:
[----:B------:R-:W-:Y:S05]  /*31d20*/  BSYNC B3 ;  /* 0x0000000000037941 */ /* 0x000fea0003800000 */
.L_x_1906:
[C---:B------:R-:W-:Y:S02]  /*31d30*/  R2UR UR4, R40.reuse ;  /* 0x00000000280472ca */ /* 0x040fe400000e0000 */
[C---:B------:R-:W-:Y:S02]  /*31d40*/  R2UR UR5, R41.reuse ;  /* 0x00000000290572ca */ /* 0x040fe400000e0000 */
[----:B------:R-:W-:Y:S02]  /*31d50*/  R2UR UR6, R40 ;  /* 0x00000000280672ca */ /* 0x000fe400000e0000 */
[----:B------:R-:W-:-:S09]  /*31d60*/  R2UR UR7, R41 ;  /* 0x00000000290772ca */ /* 0x000fd200000e0000 */
[----:B-----5:R4:W-:Y:S04]  /*31d70*/  ST.E.128 desc[UR4][R66.64+0x80], R28 ;  /* 0x0000801c42007985 */ /* 0x0209e8000c101d04 */
[----:B------:R4:W5:Y:S02]  /*31d80*/  LD.E.U8 R68, desc[UR6][R44.64] ;  /* 0x000000062c447980 */ /* 0x000964000c101100 */
.L_x_1905:
[----:B------:R-:W-:Y:S05]  /*31d90*/  BSYNC B2 ;  /* 0x0000000000027941 */ /* 0x000fea0003800000 */
.L_x_1904:
[----:B-----5:R-:W-:-:S13]  /*31da0*/  LOP3.LUT P1, RZ, R68, 0x20, RZ, 0xc0, !PT ;  /* 0x0000002044ff7812 */ /* 0x020fda000782c0ff */
[----:B------:R-:W-:Y:S05]  /*31db0*/  @!P1 BRA `(.L_x_1887) ;  /* 0x0000009800189947 */ /* 0x000fea0003800000 */
[----:B------:R-:W-:Y:S02]  /*31dc0*/  R2UR UR4, R40 ;  /* 0x00000000280472ca */ /* 0x000fe400000e0000 */
[----:B------:R-:W-:-:S13]  /*31dd0*/  R2UR UR5, R41 ;  /* 0x00000000290572ca */ /* 0x000fda00000e0000 */
[----:B------:R-:W2:Y:S01]  /*31de0*/  LD.E.U8 R48, desc[UR4][R48.64+0x18] ;  /* 0x0000180430307980 */ /* 0x000ea2000c101100 */
[----:B------:R-:W-:-:S05]  /*31df0*/  VIADD R99, R99, 0x7000 ;  /* 0x0000700063637836 */ /* 0x000fca0000000000 */
[--C-:B01234-:R-:W-:Y:S02]  /*31e00*/  IADD3 R28, P1, P2, R46, R13, R99.reuse ;  /* 0x0000000d2e1c7210 */ /* 0x11ffe40007a3e063 */
[----:B------:R-:W-:-:S04]  /*31e10*/  SHF.R.S32.HI R46, RZ, 0x1f, R99 ;  /* 0x0000001fff2e7819 */ /* 0x000fc80000011463 */
        /* <DEDUP_REMOVED lines=10> */
[----:B------:R-:W-:Y:S02]  /*31ec0*/  LOP3.LUT R30, R30, 0xff, RZ, 0xc0, !PT ;  /* 0x000000ff1e1e7812 */ /* 0x000fe400078ec0ff */
[----:B------:R-:W-:Y:S02]  /*31ed0*/  LOP3.LUT R31, R33, 0xff, RZ, 0xc0, !PT ;  /* 0x000000ff211f7812 */ /* 0x000fe400078ec0ff */
[----:B------:R-:W-:-:S02]  /*31ee0*/  LOP3.LUT R46, R46, 0xff, RZ, 0xc0, !PT ;  /* 0x000000ff2e2e7812 */ /* 0x000fc400078ec0ff */
[----:B------:R-:W-:Y:S02]  /*31ef0*/  SHF.R.U32.HI R45, RZ, 0x8, R34 ;  /* 0x00000008ff2d7819 */ /* 0x000fe40000011622 */
[----:B------:R-:W-:Y:S02]  /*31f00*/  SHF.R.U32.HI R47, RZ, 0x8, R35 ;  /* 0x00000008ff2f7819 */ /* 0x000fe40000011623 */
[----:B------:R-:W-:Y:S02]  /*31f10*/  PRMT R13, R30, 0x7604, R13 ;  /* 0x000076041e0d7816 */ /* 0x000fe4000000000d */
[----:B------:R-:W-:Y:S02]  /*31f20*/  PRMT R31, R46, 0x7604, R31 ;  /* 0x000076042e1f7816 */ /* 0x000fe4000000001f */
[----:B------:R-:W-:Y:S02]  /*31f30*/  LOP3.LUT R30, R34, 0xff, RZ, 0xc0, !PT ;  /* 0x000000ff221e7812 */ /* 0x000fe400078ec0ff */
[----:B------:R-:W-:-:S02]  /*31f40*/  LOP3.LUT R45, R45, 0xff, RZ, 0xc0, !PT ;  /* 0x000000ff2d2d7812 */ /* 0x000fc400078ec0ff */
[----:B------:R-:W-:Y:S02]  /*31f50*/  LOP3.LUT R46, R35, 0xff, RZ, 0xc0, !PT ;  /* 0x000000ff232e7812 */ /* 0x000fe400078ec0ff */
[----:B------:R-:W-:Y:S02]  /*31f60*/  LOP3.LUT R47, R47, 0xff, RZ, 0xc0, !PT ;  /* 0x000000ff2f2f7812 */ /* 0x000fe400078ec0ff */
[----:B------:R-:W-:Y:S02]  /*31f70*/  SHF.R.U32.HI R49, RZ, 0x10, R33 ;  /* 0x00000010ff317819 */ /* 0x000fe40000011621 */
[----:B------:R-:W-:Y:S02]  /*31f80*/  SHF.R.U32.HI R48, RZ, 0x10, R35 ;  /* 0x00000010ff307819 */ /* 0x000fe40000011623 */
[----:B------:R-:W-:Y:S01]  /*31f90*/  PRMT R45, R45, 0x7604, R30 ;  /* 0x000076042d2d7816 */ /* 0x000fe2000000001e */
[----:B------:R-:W-:Y:S01]  /*31fa0*/  IMAD.U32 R30, R49, 0x10000, RZ ;  /* 0x00010000311e7824 */ /* 0x000fe200078e00ff */
[----:B------:R-:W-:Y:S01]  /*31fb0*/  PRMT R46, R47, 0x7604, R46 ;  /* 0x000076042f2e7816 */ /* 0x000fe2000000002e */
        /* <DEDUP_REMOVED lines=8> */
[----:B------:R-:W-:Y:S02]  /*32040*/  F2FP.F16.E4M3.UNPACK_B R13, R29 ;  /* 0x0000001dff0d723e */ /* 0x000fe400020006ff */
[----:B------:R-:W-:Y:S02]  /*32050*/  F2FP.F16.E4M3.UNPACK_B R31, R47.H1 ;  /* 0x0000002fff1f723e */ /* 0x000fe400030006ff */
[----:B------:R-:W-:Y:S01]  /*32060*/  F2FP.F16.E4M3.UNPACK_B R29, R29.H1 ;  /* 0x0000001dff1d723e */ /* 0x000fe200030006ff */
[----:B------:R-:W-:Y:S01]  /*32070*/  HADD2.F32 R30, -RZ, R13.H0_H0 ;  /* 0x2000000dff1e7230 */ /* 0x000fe20000004100 */
[-C--:B------:R-:W-:Y:S01]  /*32080*/  F2FP.F16.E4M3.UNPACK_B R33, R32.reuse.H1 ;  /* 0x00000020ff21723e */ /* 0x080fe200030006ff */
[--C-:B------:R-:W-:Y:S01]  /*32090*/  HADD2.F32 R48, -RZ, R31.reuse.H1_H1 ;  /* 0x3000001fff307230 */ /* 0x100fe20000004100 */
[----:B------:R-:W-:Y:S01]  /*320a0*/  LOP3.LUT R49, R49, 0xff000000, R35, 0xf8, !PT ;  /* 0xff00000031317812 */ /* 0x000fe200078ef823 */
[----:B------:R-:W-:Y:S01]  /*320b0*/  HADD2.F32 R35, -RZ, R31.H0_H0 ;  /* 0x2000001fff237230 */ /* 0x000fe20000004100 */
[----:B------:R-:W-:Y:S01]  /*320c0*/  F2FP.F16.E4M3.UNPACK_B R47, R47 ;  /* 0x0000002fff2f723e */ /* 0x000fe200020006ff */
[----:B------:R-:W-:Y:S01]  /*320d0*/  HADD2.F32 R13, -RZ, R13.H1_H1 ;  /* 0x3000000dff0d7230 */ /* 0x000fe20000004100 */
[----:B------:R-:W-:Y:S01]  /*320e0*/  F2FP.F16.E4M3.UNPACK_B R32, R32 ;  /* 0x00000020ff20723e */ /* 0x000fe200020006ff */
[----:B------:R-:W-:-:S02]  /*320f0*/  HADD2.F32 R34, -RZ, R33.H0_H0 ;  /* 0x20000021ff227230 */ /* 0x000fc40000004100 */
[----:B------:R-:W-:Y:S02]  /*32100*/  HADD2.F32 R31, -RZ, R29.H1_H1 ;  /* 0x3000001dff1f7230 */ /* 0x000fe40000004100 */
[----:B------:R-:W-:Y:S02]  /*32110*/  HADD2.F32 R46, -RZ, R33.H1_H1 ;  /* 0x30000021ff2e7230 */ /* 0x000fe40000004100 */
[CC--:B------:R-:W-:Y:S01]  /*32120*/  FMUL.FTZ R33, R13.reuse, R35.reuse ;  /* 0x000000230d217220 */ /* 0x0c0fe20000410000 */
[----:B------:R-:W-:Y:S02]  /*32130*/  HADD2.F32 R29, -RZ, R29.H0_H0 ;  /* 0x2000001dff1d7230 */ /* 0x000fe40000004100 */
[----:B------:R-:W-:Y:S01]  /*32140*/  FMUL.FTZ R52, R13, R34 ;  /* 0x000000220d347220 */ /* 0x000fe20000410000 */
[C---:B------:R-:W-:Y:S01]  /*32150*/  FMUL.FTZ R54, R31.reuse, R48 ;  /* 0x000000301f367220 */ /* 0x040fe20000410000 */
[----:B------:R-:W-:Y:S01]  /*32160*/  FMUL.FTZ R31, R31, R46 ;  /* 0x0000002e1f1f7220 */ /* 0x000fe20000410000 */
[C---:B------:R-:W-:Y:S01]  /*32170*/  FFMA.FTZ R50, R30.reuse, R34, -R33 ;  /* 0x000000221e327223 */ /* 0x040fe20000010821 */
[----:B------:R-:W-:Y:S01]  /*32180*/  FFMA.FTZ R51, R30, R35, R52 ;  /* 0x000000231e337223 */ /* 0x000fe20000010034 */
[----:B------:R-:W-:Y:S01]  /*32190*/  F2FP.F16.E4M3.UNPACK_B R13, R44 ;  /* 0x0000002cff0d723e */ /* 0x000fe200020006ff */
[C---:B------:R-:W-:Y:S01]  /*321a0*/  FFMA.FTZ R53, R29.reuse, R48, R31 ;  /* 0x000000301d357223 */ /* 0x040fe2000001001f */
[----:B------:R-:W-:Y:S01]  /*321b0*/  F2FP.F16.E4M3.UNPACK_B R30, R49.H1 ;  /* 0x00000031ff1e723e */ /* 0x000fe200030006ff */
[----:B------:R-:W-:Y:S01]  /*321c0*/  FFMA.FTZ R54, R29, R46, -R54 ;  /* 0x0000002e1d367223 */ /* 0x000fe20000010836 */
        /* <DEDUP_REMOVED lines=9> */
[----:B------:R-:W-:-:S02]  /*32260*/  HADD2.F32 R33, -RZ, R30.H1_H1 ;  /* 0x3000001eff217230 */ /* 0x000fc40000004100 */
[C---:B------:R-:W-:Y:S01]  /*32270*/  FMUL.FTZ R48, R13.reuse, R46 ;  /* 0x0000002e0d307220 */ /* 0x040fe20000410000 */
        /* <DEDUP_REMOVED lines=14> */
[----:B------:R-:W-:Y:S01]  /*32360*/  F2FP.SATFINITE.E4M3.F32.PACK_AB_MERGE_C R51, R51, R50, R53 ;  /* 0x000000323333723e */ /* 0x000fe20004807035 */
[----:B------:R-:W-:Y:S02]  /*32370*/  HADD2.F32 R13, -RZ, R13.H1_H1 ;  /* 0x3000000dff0d7230 */ /* 0x000fe40000004100 */
[--C-:B------:R-:W-:Y:S01]  /*32380*/  HADD2.F32 R44, -RZ, R49.reuse.H0_H0 ;  /* 0x20000031ff2c7230 */ /* 0x100fe20000004100 */
[----:B------:R-:W-:Y:S01]  /*32390*/  F2FP.SATFINITE.E4M3.F32.PACK_AB_MERGE_C R56, R59, R56, RZ ;  /* 0x000000383b38723e */ /* 0x000fe200048070ff */
[----:B------:R-:W-:Y:S02]  /*323a0*/  HADD2.F32 R49, -RZ, R49.H1_H1 ;  /* 0x30000031ff317230 */ /* 0x000fe40000004100 */
[----:B------:R-:W-:Y:S02]  /*323b0*/  HADD2.F32 R30, -RZ, R37.H1_H1 ;  /* 0x30000025ff1e7230 */ /* 0x000fe40000004100 */
[----:B------:R-:W-:Y:S01]  /*323c0*/  FMUL.FTZ R46, R13, R44 ;  /* 0x0000002c0d2e7220 */ /* 0x000fe20000410000 */
[----:B------:R-:W-:-:S02]  /*323d0*/  HADD2.F32 R45, -RZ, R45.H1_H1 ;  /* 0x3000002dff2d7230 */ /* 0x000fc40000004100 */
[----:B------:R-:W-:Y:S01]  /*323e0*/  FMUL.FTZ R13, R13, R34 ;  /* 0x000000220d0d7220 */ /* 0x000fe20000410000 */
[----:B------:R-:W-:Y:S02]  /*323f0*/  HADD2.F32 R37, -RZ, R37.H0_H0 ;  /* 0x20000025ff257230 */ /* 0x000fe40000004100 */
[C---:B------:R-:W-:Y:S01]  /*32400*/  FMUL.FTZ R48, R30.reuse, R49 ;  /* 0x000000311e307220 */ /* 0x040fe20000410000 */
[----:B------:R-:W-:Y:S02]  /*32410*/  HADD2.F32 R33, -RZ, R47.H1_H1 ;  /* 0x3000002fff217230 */ /* 0x000fe40000004100 */
[----:B------:R-:W-:Y:S01]  /*32420*/  FFMA.FTZ R55, R29, R44, R13 ;  /* 0x0000002c1d377223 */ /* 0x000fe2000001000d */
[-C--:B------:R-:W-:Y:S01]  /*32430*/  FMUL.FTZ R30, R30, R45.reuse ;  /* 0x0000002d1e1e7220 */ /* 0x080fe20000410000 */
[-C--:B------:R-:W-:Y:S01]  /*32440*/  F2FP.F16.E4M3.UNPACK_B R13, R28.reuse.H1 ;  /* 0x0000001cff0d723e */ /* 0x080fe200030006ff */
[C---:B------:R-:W-:Y:S01]  /*32450*/  FFMA.FTZ R48, R37.reuse, R45, -R48 ;  /* 0x0000002d25307223 */ /* 0x040fe20000010830 */
[----:B------:R-:W-:Y:S01]  /*32460*/  F2FP.F16.E4M3.UNPACK_B R28, R28 ;  /* 0x0000001cff1c723e */ /* 0x000fe200020006ff */
[----:B------:R-:W-:Y:S01]  /*32470*/  FFMA.FTZ R37, R37, R49, R30 ;  /* 0x0000003125257223 */ /* 0x000fe2000001001e */
[----:B------:R-:W-:-:S02]  /*32480*/  HADD2.F32 R31, -RZ, R32.H1_H1 ;  /* 0x30000020ff1f7230 */ /* 0x000fc40000004100 */
[----:B------:R-:W-:Y:S01]  /*32490*/  FFMA.FTZ R46, R29, R34, -R46 ;  /* 0x000000221d2e7223 */ /* 0x000fe2000001082e */
[--C-:B------:R-:W-:Y:S02]  /*324a0*/  HADD2.F32 R30, -RZ, R13.reuse.H1_H1 ;  /* 0x3000000dff1e7230 */ /* 0x100fe40000004100 */
[----:B------:R-:W-:Y:S01]  /*324b0*/  HADD2.F32 R29, -RZ, R13.H0_H0 ;  /* 0x2000000dff1d7230 */ /* 0x000fe20000004100 */
[----:B------:R-:W-:Y:S01]  /*324c0*/  F2FP.SATFINITE.E4M3.F32.PACK_AB_MERGE_C R37, R37, R48, RZ ;  /* 0x000000302525723e */ /* 0x000fe200048070ff */
[----:B------:R-:W-:Y:S02]  /*324d0*/  HADD2.F32 R47, -RZ, R47.H0_H0 ;  /* 0x2000002fff2f7230 */ /* 0x000fe40000004100 */
[C---:B------:R-:W-:Y:S01]  /*324e0*/  FMUL.FTZ R34, R30.reuse, R33 ;  /* 0x000000211e227220 */ /* 0x040fe20000410000 */
[----:B------:R-:W-:Y:S02]  /*324f0*/  HADD2.F32 R13, -RZ, R28.H1_H1 ;  /* 0x3000001cff0d7230 */ /* 0x000fe40000004100 */
[----:B------:R-:W-:Y:S01]  /*32500*/  FMUL.FTZ R44, R30, R31 ;  /* 0x0000001f1e2c7220 */ /* 0x000fe20000410000 */
[----:B------:R-:W-:-:S02]  /*32510*/  HADD2.F32 R32, -RZ, R32.H0_H0 ;  /* 0x20000020ff207230 */ /* 0x000fc40000004100 */
[----:B------:R-:W-:Y:S01]  /*32520*/  FFMA.FTZ R34, R29, R31, -R34 ;  /* 0x0000001f1d227223 */ /* 0x000fe20000010822 */
[----:B------:R-:W-:Y:S02]  /*32530*/  HADD2.F32 R28, -RZ, R28.H0_H0 ;  /* 0x2000001cff1c7230 */ /* 0x000fe40000004100 */
[----:B------:R-:W-:Y:S01]  /*32540*/  FMUL.FTZ R35, R13, R47 ;  /* 0x0000002f0d237220 */ /* 0x000fe20000410000 */
        /* <DEDUP_REMOVED lines=8> */
[----:B------:R-:W-:Y:S02]  /*325d0*/  IMAD.MOV.U32 R30, RZ, RZ, R37 ;  /* 0x000000ffff1e7224 */ /* 0x000fe400078e0025 */
[----:B------:R-:W-:-:S07]  /*325e0*/  IMAD.MOV.U32 R29, RZ, RZ, R51 ;  /* 0x000000ffff1d7224 */ /* 0x000fce00078e0033 */
.L_x_1909:
[----:B------:R-:W-:Y:S05]  /*325f0*/  BSYNC B2 ;  /* 0x0000000000027941 */ /* 0x000fea0003800000 */
.L_x_1908:
[----:B------:R-:W-:Y:S02]  /*32600*/  R2UR UR4, R40 ;  /* 0x00000000280472ca */ /* 0x000fe400000e0000 */
[----:B------:R-:W-:-:S13]  /*32610*/  R2UR UR5, R41 ;  /* 0x00000000290572ca */ /* 0x000fda00000e0000 */
[----:B-----5:R0:W-:Y:S01]  /*32620*/  ST.E.128 desc[UR4][R66.64+0xa0], R28 ;  /* 0x0000a01c42007985 */ /* 0x0201e2000c101d04 */
[----:B------:R-:W-:Y:S05]  /*32630*/  BRA `(.L_x_1887) ;  /* 0x0000008c00f87947 */ /* 0x000fea0003800000 */
.L_x_1854:
[C---:B------:R-:W-:Y:S01]  /*32640*/  R2UR UR10, R40.reuse ;  /* 0x00000000280a72ca */ /* 0x040fe200000e0000 */
[----:B------:R0:W5:Y:S01]  /*32650*/  LDL.64 R92, [R7+0x10] ;  /* 0x00001000075c7983 */ /* 0x0001620000100a00 */
[C---:B------:R-:W-:Y:S02]  /*32660*/  R2UR UR11, R41.reuse ;  /* 0x00000000290b72ca */ /* 0x040fe400000e0000 */
[C---:B------:R-:W-:Y:S02]  /*32670*/  R2UR UR8, R40.reuse ;  /* 0x00000000280872ca */ /* 0x040fe400000e0000 */
[C---:B------:R-:W-:Y:S02]  /*32680*/  R2UR UR9, R41.reuse ;  /* 0x00000000290972ca */ /* 0x040fe400000e0000 */
[----:B------:R-:W-:Y:S02]  /*32690*/  R2UR UR4, R40 ;  /* 0x00000000280472ca */ /* 0x000fe400000e0000 */
[----:B------:R-:W-:-:S02]  /*326a0*/  R2UR UR5, R41 ;  /* 0x00000000290572ca */ /* 0x000fc400000e0000 */
[C---:B------:R-:W-:Y:S02]  /*326b0*/  R2UR UR6, R40.reuse ;  /* 0x00000000280672ca */ /* 0x040fe400000e0000 */
[----:B------:R-:W-:Y:S01]  /*326c0*/  R2UR UR7, R41 ;  /* 0x00000000290772ca */ /* 0x000fe200000e0000 */
[----:B-----5:R-:W2:Y:S04]  /*326d0*/  LD.E R29, desc[UR10][R112.64+0xc] ;  /* 0x00000c0a701d7980 */ /* 0x020ea8000c101900 */
[----:B------:R-:W3:Y:S04]  /*326e0*/  LD.E R13, desc[UR8][R112.64+0x14] ;  /* 0x00001408700d7980 */ /* 0x000ee8000c101900 */
[----:B------:R-:W4:Y:S04]  /*326f0*/  LD.E.64 R108, desc[UR4][R112.64+0xa0] ;  /* 0x0000a004706c7980 */ /* 0x000f28000c101b00 */
[----:B------:R-:W4:Y:S01]  /*32700*/  LD.E.64 R110, desc[UR6][R112.64+0xc0] ;  /* 0x0000c006706e7980 */ /* 0x000f22000c101b00 */
[----:B------:R-:W-:-:S02]  /*32710*/  R2UR UR12, R40 ;  /* 0x00000000280c72ca */ /* 0x000fc400000e0000 */
[----:B------:R-:W-:Y:S01]  /*32720*/  R2UR UR13, R41 ;  /* 0x00000000290d72ca */ /* 0x000fe200000e0000 */
[----:B------:R0:W5:Y:S01]  /*32730*/  LD.E.64 R94, desc[UR4][R112.64+0x98] ;  /* 0x00009804705e7980 */ /* 0x000162000c101b00 */
[----:B------:R-:W-:Y:S03]  /*32740*/  BSSY B2, `(.L_x_1910) ;  /* 0x0000052000027945 */ /* 0x000fe60003800000 */
[----:B------:R0:W5:Y:S01]  /*32750*/  LD.E.64 R116, desc[UR10][R112.64+0xc8] ;  /* 0x0000c80a70747980 */ /* 0x000162000c101b00 */
        /* <DEDUP_REMOVED lines=24> */
[----:B------:R-:W-:-:S04]  /*328e0*/  SHF.R.S32.HI R13, RZ, 0x1, R13 ;  /* 0x00000001ff0d7819 */ /* 0x000fc8000001140d */
[----:B------:R-:W-:Y:S01]  /*328f0*/  ISETP.GE.AND P1, PT, R13, R29, PT ;  /* 0x0000001d0d00720c */ /* 0x000fe20003f26270 */
[-C--:B----4-:R-:W-:Y:S02]  /*32900*/  IMAD R31, R109, R98.reuse, RZ ;  /* 0x000000626d1f7224 */ /* 0x090fe400078e02ff */
[-C--:B------:R-:W-:Y:S02]  /*32910*/  IMAD R33, R111, R98.reuse, RZ ;  /* 0x000000626f217224 */ /* 0x080fe400078e02ff */
[----:B------:R-:W-:Y:S02]  /*32920*/  VIADD R28, R13, 0x80 ;  /* 0x000000800d1c7836 */ /* 0x000fe40000000000 */
[-C--:B------:R-:W-:Y:S01]  /*32930*/  IMAD R37, R108, R99.reuse, R31 ;  /* 0x000000636c257224 */ /* 0x080fe200078e021f */
[----:B------:R0:W5:Y:S01]  /*32940*/  LD.E.U8 R13, desc[UR12][R112.64+0x19] ;  /* 0x0000190c700d7980 */ /* 0x000162000c101100 */
[----:B------:R-:W-:Y:S02]  /*32950*/  IMAD R99, R110, R99, R33 ;  /* 0x000000636e637224 */ /* 0x000fe400078e0221 */
[----:B------:R-:W-:-:S02]  /*32960*/  IMAD.WIDE.U32 R118, R108, R98, RZ ;  /* 0x000000626c767225 */ /* 0x000fc400078e00ff */
[----:B------:R0:W5:Y:S02]  /*32970*/  LD.E.64 R108, desc[UR6][R112.64+0xa8] ;  /* 0x0000a806706c7980 */ /* 0x000164000c101b00 */
[----:B------:R-:W-:Y:S02]  /*32980*/  IMAD.WIDE.U32 R120, R110, R98, RZ ;  /* 0x000000626e787225 */ /* 0x000fe400078e00ff */
[----:B------:R0:W5:Y:S01]  /*32990*/  LD.E.64 R110, desc[UR8][R112.64+0xb8] ;  /* 0x0000b808706e7980 */ /* 0x000162000c101b00 */
[----:B------:R-:W-:Y:S02]  /*329a0*/  ISETP.GE.AND P3, PT, R28, R29, PT ;  /* 0x0000001d1c00720c */ /* 0x000fe40003f66270 */
[----:B------:R-:W-:Y:S02]  /*329b0*/  CS2R R32, SRZ ;  /* 0x0000000000207805 */ /* 0x000fe4000001ff00 */
[----:B------:R-:W-:Y:S02]  /*329c0*/  CS2R R28, SRZ ;  /* 0x00000000001c7805 */ /* 0x000fe4000001ff00 */
[----:B------:R-:W-:Y:S01]  /*329d0*/  CS2R R30, SRZ ;  /* 0x00000000001e7805 */ /* 0x000fe2000001ff00 */
[----:B------:R-:W-:-:S02]  /*329e0*/  IMAD.IADD R37, R119, 0x1, R37 ;  /* 0x0000000177257824 */ /* 0x000fc400078e0225 */
[----:B------:R-:W-:Y:S01]  /*329f0*/  IMAD.IADD R99, R121, 0x1, R99 ;  /* 0x0000000179637824 */ /* 0x000fe200078e0263 */
[----:B0-----:R-:W-:Y:S06]  /*32a00*/  @P1 BRA `(.L_x_1911) ;  /* 0x0000000000941947 */ /* 0x001fec0003800000 */
[----:B-----5:R-:W-:Y:S02]  /*32a10*/  LOP3.LUT R56, R13, 0x1, RZ, 0xc0, !PT ;  /* 0x000000010d387812 */ /* 0x020fe400078ec0ff */
[----:B------:R-:W-:Y:S02]  /*32a20*/  CS2R R84, SRZ ;  /* 0x0000000000547805 */ /* 0x000fe4000001ff00 */
[----:B------:R-:W-:Y:S02]  /*32a30*/  IADD3 R112, P5, R108, R118, RZ ;  /* 0x000000766c707210 */ /* 0x000fe40007fbe0ff */
[----:B------:R-:W-:Y:S02]  /*32a40*/  CS2R R86, SRZ ;  /* 0x0000000000567805 */ /* 0x000fe4000001ff00 */
[----:B------:R-:W-:Y:S02]  /*32a50*/  ISETP.NE.U32.AND P4, PT, R56, 0x1, PT ;  /* 0x000000013800780c */ /* 0x000fe40003f85070 */
[----:B------:R-:W-:-:S02]  /*32a60*/  CS2R R60, SRZ ;  /* 0x00000000003c7805 */ /* 0x000fc4000001ff00 */
[----:B------:R-:W-:Y:S01]  /*32a70*/  CS2R R62, SRZ ;  /* 0x00000000003e7805 */ /* 0x000fe2000001ff00 */
[----:B------:R-:W-:Y:S01]  /*32a80*/  IMAD.X R113, R109, 0x1, R37, P5 ;  /* 0x000000016d717824 */ /* 0x000fe200028e0625 */
[----:B------:R-:W-:Y:S02]  /*32a90*/  R2P PR, R13, 0x6 ;  /* 0x000000060d007804 */ /* 0x000fe40000000000 */
[----:B------:R-:W-:Y:S02]  /*32aa0*/  CS2R R56, SRZ ;  /* 0x0000000000387805 */ /* 0x000fe4000001ff00 */
[----:B------:R-:W-:Y:S02]  /*32ab0*/  IADD3 R122, P5, R116, R120, RZ ;  /* 0x00000078747a7210 */ /* 0x000fe40007fbe0ff */
[----:B------:R-:W-:Y:S02]  /*32ac0*/  CS2R R58, SRZ ;  /* 0x00000000003a7805 */ /* 0x000fe4000001ff00 */
[----:B------:R-:W-:-:S02]  /*32ad0*/  CS2R R80, SRZ ;  /* 0x0000000000507805 */ /* 0x000fc4000001ff00 */
[----:B------:R-:W-:Y:S02]  /*32ae0*/  CS2R R82, SRZ ;  /* 0x0000000000527805 */ /* 0x000fe4000001ff00 */
[----:B------:R-:W-:Y:S02]  /*32af0*/  CS2R R68, SRZ ;  /* 0x0000000000447805 */ /* 0x000fe4000001ff00 */
[----:B------:R-:W-:Y:S02]  /*32b00*/  CS2R R70, SRZ ;  /* 0x0000000000467805 */ /* 0x000fe4000001ff00 */
[----:B------:R-:W-:Y:S02]  /*32b10*/  CS2R R64, SRZ ;  /* 0x0000000000407805 */ /* 0x000fe4000001ff00 */
[----:B------:R-:W-:Y:S02]  /*32b20*/  @!P4 R2UR UR4, R40 ;  /* 0x000000002804c2ca */ /* 0x000fe400000e0000 */
[----:B------:R-:W-:-:S02]  /*32b30*/  CS2R R66, SRZ ;  /* 0x0000000000427805 */ /* 0x000fc4000001ff00 */
[----:B------:R-:W-:Y:S01]  /*32b40*/  @!P4 R2UR UR5, R41 ;  /* 0x000000002905c2ca */ /* 0x000fe200000e0000 */
[----:B------:R-:W-:Y:S01]  /*32b50*/  IMAD.X R123, R117, 0x1, R99, P5 ;  /* 0x00000001757b7824 */ /* 0x000fe200028e0663 */
[C---:B------:R-:W-:Y:S02]  /*32b60*/  @P1 R2UR UR8, R40.reuse ;  /* 0x00000000280812ca */ /* 0x040fe400000e0000 */
[C---:B------:R-:W-:Y:S02]  /*32b70*/  @P1 R2UR UR9, R41.reuse ;  /* 0x00000000290912ca */ /* 0x040fe400000e0000 */
[C---:B------:R-:W-:Y:S02]  /*32b80*/  @P2 R2UR UR12, R40.reuse ;  /* 0x00000000280c22ca */ /* 0x040fe400000e0000 */
[----:B------:R-:W-:Y:S02]  /*32b90*/  @P2 R2UR UR13, R41 ;  /* 0x00000000290d22ca */ /* 0x000fe400000e0000 */
[----:B------:R-:W-:-:S02]  /*32ba0*/  @!P4 R2UR UR6, R40 ;  /* 0x000000002806c2ca */ /* 0x000fc400000e0000 */
[C---:B------:R-:W-:Y:S01]  /*32bb0*/  @!P4 R2UR UR7, R41.reuse ;  /* 0x000000002907c2ca */ /* 0x040fe200000e0000 */
[----:B------:R0:W5:Y:S01]  /*32bc0*/  @!P4 LD.E.128 R84, desc[UR4][R112.64] ;  /* 0x000000047054c980 */ /* 0x000162000c101d00 */
[C---:B------:R-:W-:Y:S02]  /*32bd0*/  @P1 R2UR UR10, R40.reuse ;  /* 0x00000000280a12ca */ /* 0x040fe400000e0000 */
[C---:B------:R-:W-:Y:S01]  /*32be0*/  @P1 R2UR UR11, R41.reuse ;  /* 0x00000000290b12ca */ /* 0x040fe200000e0000 */
[----:B------:R0:W5:Y:S01]  /*32bf0*/  @P1 LD.E.128 R60, desc[UR8][R112.64+0x20] ;  /* 0x00002008703c1980 */ /* 0x000162000c101d00 */
[----:B------:R-:W-:Y:S02]  /*32c00*/  @P2 R2UR UR14, R40 ;  /* 0x00000000280e22ca */ /* 0x000fe400000e0000 */
[----:B------:R-:W-:Y:S01]  /*32c10*/  @P2 R2UR UR15, R41 ;  /* 0x00000000290f22ca */ /* 0x000fe200000e0000 */
[----:B------:R0:W5:Y:S04]  /*32c20*/  @P2 LD.E.128 R56, desc[UR12][R112.64+0x40] ;  /* 0x0000400c70382980 */ /* 0x000168000c101d00 */
[----:B------:R0:W5:Y:S04]  /*32c30*/  @!P4 LD.E.128 R80, desc[UR6][R122.64] ;  /* 0x000000067a50c980 */ /* 0x000168000c101d00 */
[----:B------:R0:W5:Y:S04]  /*32c40*/  @P1 LD.E.128 R68, desc[UR10][R122.64+0x20] ;  /* 0x0000200a7a441980 */ /* 0x000168000c101d00 */
[----:B------:R0:W5:Y:S02]  /*32c50*/  @P2 LD.E.128 R64, desc[UR14][R122.64+0x40] ;  /* 0x0000400e7a402980 */ /* 0x000164000c101d00 */
.L_x_1911:
[----:B------:R-:W-:Y:S05]  /*32c60*/  BSYNC B2 ;  /* 0x0000000000027941 */ /* 0x000fea0003800000 */
.L_x_1910:
[----:B------:R-:W-:Y:S04]  /*32c70*/  BSSY B2, `(.L_x_1912) ;  /* 0x0000027000027945 */ /* 0x000fe80003800000 */
[----:B------:R-:W-:Y:S05]  /*32c80*/  @P3 BRA `(.L_x_1913) ;  /* 0x0000000000943947 */ /* 0x000fea0003800000 */
[----:B-----5:R-:W-:Y:S02]  /*32c90*/  IADD3 R118, P4, P5, R108, R94, R118 ;  /* 0x0000005e6c767210 */ /* 0x020fe40007d9e076 */
[----:B------:R-:W-:Y:S02]  /*32ca0*/  CS2R R44, SRZ ;  /* 0x00000000002c7805 */ /* 0x000fe4000001ff00 */
[C---:B------:R-:W-:Y:S02]  /*32cb0*/  LOP3.LUT R28, R13.reuse, 0x1, RZ, 0xc0, !PT ;  /* 0x000000010d1c7812 */ /* 0x040fe400078ec0ff */
[----:B------:R-:W-:Y:S02]  /*32cc0*/  CS2R R46, SRZ ;  /* 0x00000000002e7805 */ /* 0x000fe4000001ff00 */
[----:B------:R-:W-:Y:S02]  /*32cd0*/  R2P PR, R13, 0x6 ;  /* 0x000000060d007804 */ /* 0x000fe40000000000 */
[----:B------:R-:W-:-:S02]  /*32ce0*/  CS2R R32, SRZ ;  /* 0x0000000000207805 */ /* 0x000fc4000001ff00 */
[----:B------:R-:W-:Y:S02]  /*32cf0*/  ISETP.NE.U32.AND P3, PT, R28, 0x1, PT ;  /* 0x000000011c00780c */ /* 0x000fe40003f65070 */
[----:B------:R-:W-:Y:S02]  /*32d00*/  CS2R R34, SRZ ;  /* 0x0000000000227805 */ /* 0x000fe4000001ff00 */
[----:B------:R-:W-:Y:S02]  /*32d10*/  IADD3.X R119, R109, R95, R37, P4, P5 ;  /* 0x0000005f6d777210 */ /* 0x000fe400027ea425 */
[----:B------:R-:W-:Y:S02]  /*32d20*/  CS2R R28, SRZ ;  /* 0x00000000001c7805 */ /* 0x000fe4000001ff00 */
[----:B------:R-:W-:Y:S02]  /*32d30*/  IADD3 R120, P4, P5, R116, R110, R120 ;  /* 0x0000006e74787210 */ /* 0x000fe40007d9e078 */
[----:B------:R-:W-:-:S02]  /*32d40*/  CS2R R30, SRZ ;  /* 0x00000000001e7805 */ /* 0x000fc4000001ff00 */
[----:B------:R-:W-:Y:S02]  /*32d50*/  CS2R R72, SRZ ;  /* 0x0000000000487805 */ /* 0x000fe4000001ff00 */
[----:B------:R-:W-:Y:S02]  /*32d60*/  CS2R R74, SRZ ;  /* 0x00000000004a7805 */ /* 0x000fe4000001ff00 */
[----:B------:R-:W-:Y:S02]  /*32d70*/  CS2R R52, SRZ ;  /* 0x0000000000347805 */ /* 0x000fe4000001ff00 */
[----:B------:R-:W-:Y:S02]  /*32d80*/  CS2R R54, SRZ ;  /* 0x0000000000367805 */ /* 0x000fe4000001ff00 */
[----:B------:R-:W-:Y:S02]  /*32d90*/  CS2R R48, SRZ ;  /* 0x0000000000307805 */ /* 0x000fe4000001ff00 */
[----:B------:R-:W-:-:S02]  /*32da0*/  @P1 R2UR UR8, R40 ;  /* 0x00000000280812ca */ /* 0x000fc400000e0000 */
[----:B------:R-:W-:Y:S02]  /*32db0*/  CS2R R50, SRZ ;  /* 0x0000000000327805 */ /* 0x000fe4000001ff00 */
[C---:B------:R-:W-:Y:S02]  /*32dc0*/  @!P3 R2UR UR4, R40.reuse ;  /* 0x000000002804b2ca */ /* 0x040fe400000e0000 */
[C---:B------:R-:W-:Y:S02]  /*32dd0*/  @!P3 R2UR UR5, R41.reuse ;  /* 0x000000002905b2ca */ /* 0x040fe400000e0000 */
[C---:B------:R-:W-:Y:S02]  /*32de0*/  @P1 R2UR UR9, R41.reuse ;  /* 0x00000000290912ca */ /* 0x040fe400000e0000 */
[----:B------:R-:W-:Y:S02]  /*32df0*/  @P2 R2UR UR12, R40 ;  /* 0x00000000280c22ca */ /* 0x000fe400000e0000 */
[----:B------:R-:W-:-:S02]  /*32e00*/  @P2 R2UR UR13, R41 ;  /* 0x00000000290d22ca */ /* 0x000fc400000e0000 */
[C---:B------:R-:W-:Y:S02]  /*32e10*/  @!P3 R2UR UR6, R40.reuse ;  /* 0x000000002806b2ca */ /* 0x040fe400000e0000 */
[C---:B------:R-:W-:Y:S02]  /*32e20*/  @!P3 R2UR UR7, R41.reuse ;  /* 0x000000002907b2ca */ /* 0x040fe400000e0000 */
[C---:B------:R-:W-:Y:S01]  /*32e30*/  @P1 R2UR UR10, R40.reuse ;  /* 0x00000000280a12ca */ /* 0x040fe200000e0000 */
[----:B------:R1:W5:Y:S01]  /*32e40*/  @!P3 LD.E.128 R44, desc[UR4][R118.64] ;  /* 0x00000004762cb980 */ /* 0x000362000c101d00 */
[C---:B------:R-:W-:Y:S02]  /*32e50*/  @P1 R2UR UR11, R41.reuse ;  /* 0x00000000290b12ca */ /* 0x040fe400000e0000 */
[----:B------:R-:W-:Y:S01]  /*32e60*/  @P2 R2UR UR14, R40 ;  /* 0x00000000280e22ca */ /* 0x000fe200000e0000 */
[----:B------:R1:W5:Y:S01]  /*32e70*/  @P1 LD.E.128 R32, desc[UR8][R118.64+0x20] ;  /* 0x0000200876201980 */ /* 0x000362000c101d00 */
[----:B------:R-:W-:-:S02]  /*32e80*/  @P2 R2UR UR15, R41 ;  /* 0x00000000290f22ca */ /* 0x000fc400000e0000 */
[----:B------:R-:W-:Y:S01]  /*32e90*/  IADD3.X R121, R117, R111, R99, P4, P5 ;  /* 0x0000006f75797210 */ /* 0x000fe200027ea463 */
[----:B------:R1:W5:Y:S04]  /*32ea0*/  @P2 LD.E.128 R28, desc[UR12][R118.64+0x40] ;  /* 0x0000400c761c2980 */ /* 0x000368000c101d00 */
[----:B------:R1:W5:Y:S04]  /*32eb0*/  @!P3 LD.E.128 R72, desc[UR6][R120.64] ;  /* 0x000000067848b980 */ /* 0x000368000c101d00 */
[----:B------:R1:W5:Y:S04]  /*32ec0*/  @P1 LD.E.128 R52, desc[UR10][R120.64+0x20] ;  /* 0x0000200a78341980 */ /* 0x000368000c101d00 */
[----:B------:R1:W5:Y:S02]  /*32ed0*/  @P2 LD.E.128 R48, desc[UR14][R120.64+0x40] ;  /* 0x0000400e78302980 */ /* 0x000364000c101d00 */
.L_x_1913:
[----:B------:R-:W-:Y:S05]  /*32ee0*/  BSYNC B2 ;  /* 0x0000000000027941 */ /* 0x000fea0003800000 */
.L_x_1912:
[----:B------:R-:W-:Y:S01]  /*32ef0*/  R2UR UR4, R40 ;  /* 0x00000000280472ca */ /* 0x000fe200000e0000 */
[----:B-----5:R2:W5:Y:S01]  /*32f00*/  LDL R13, [R3] ;  /* 0x00000000030d7983 */ /* 0x0205620000100800 */
[----:B------:R-:W-:-:S03]  /*32f10*/  R2UR UR5, R41 ;  /* 0x00000000290572ca */ /* 0x000fc600000e0000 */
[----:B------:R2:W5:Y:S10]  /*32f20*/  LDL R37, [R3+0x4] ;  /* 0x0000040003257983 */ /* 0x0005740000100800 */
[----:B------:R-:W3:Y:S01]  /*32f30*/  LD.E R94, desc[UR4][R92.64+0x1c] ;  /* 0x00001c045c5e7980 */ /* 0x000ee2000c101900 */
[----:B------:R-:W-:Y:S01]  /*32f40*/  BSSY B2, `(.L_x_1914) ;  /* 0x0000005000027945 */ /* 0x000fe20003800000 */
[----:B---3--:R-:W-:-:S04]  /*32f50*/  LOP3.LUT R94, R94, 0x1, RZ, 0xfc, !PT ;  /* 0x000000015e5e7812 */ /* 0x008fc800078efcff */
[----:B------:R-:W-:-:S13]  /*32f60*/  ISETP.NE.AND P1, PT, R94, 0x3, PT ;  /* 0x000000035e00780c */ /* 0x000fda0003f25270 */
[----:B--2---:R-:W-:Y:S05]  /*32f70*/  @!P1 BRA `(.L_x_1915) ;  /* 0x0000000000049947 */ /* 0x004fea0003800000 */
[----:B------:R-:W-:Y:S01]  /*32f80*/  BPT.TRAP 0x1 ;  /* 0x000000040000795c */ /* 0x000fe20000300000 */
.L_x_1915:
[----:B------:R-:W-:Y:S05]  /*32f90*/  BSYNC B2 ;  /* 0x0000000000027941 */ /* 0x000fea0003800000 */
.L_x_1914:
        /* <DEDUP_REMOVED lines=9> */
.L_x_1968:
[----:B------:R-:W-:Y:S05]  /*33030*/  BSYNC B2 ;  /* 0x0000000000027941 */ /* 0x000fea0003800000 */
.L_x_1916:
[----:B0-----:R-:W3:Y:S01]  /*33040*/  LDL.64 R112, [R7+0x50] ;  /* 0x0000500007707983 */ /* 0x001ee20000100a00 */
[C---:B------:R-:W-:Y:S02]  /*33050*/  R2UR UR6, R40.reuse ;  /* 0x00000000280672ca */ /* 0x040fe400000e0000 */
[C---:B------:R-:W-:Y:S01]  /*33060*/  R2UR UR7, R41.reuse ;  /* 0x00000000290772ca */ /* 0x040fe200000e0000 */
[----:B------:R-:W4:Y:S01]  /*33070*/  LDL.64 R92, [R7+0x8] ;  /* 0x00000800075c7983 */ /* 0x000f220000100a00 */
[C---:B------:R-:W-:Y:S02]  /*33080*/  R2UR UR4, R40.reuse ;  /* 0x00000000280472ca */ /* 0x040fe400000e0000 */
[----:B------:R-:W-:Y:S01]  /*33090*/  R2UR UR5, R41 ;  /* 0x00000000290572ca */ /* 0x000fe200000e0000 */
[----:B------:R-:W4:Y:S04]  /*330a0*/  LDL R37, [R3] ;  /* 0x0000000003257983 */ /* 0x000f280000100800 */
[----:B--2---:R-:W2:Y:S04]  /*330b0*/  LDL.64 R108, [R7+0x58] ;  /* 0x00005800076c7983 */ /* 0x004ea80000100a00 */
[----:B------:R-:W5:Y:S04]  /*330c0*/  LDL.64 R110, [R7+0x38] ;  /* 0x00003800076e7983 */ /* 0x000f680000100a00 */
[----:B---3--:R-:W3:Y:S04]  /*330d0*/  LD.E R91, desc[UR6][R112.64+0xc] ;  /* 0x00000c06705b7980 */ /* 0x008ee8000c101900 */
[----:B-1----:R-:W3:Y:S01]  /*330e0*/  LD.E R120, desc[UR4][R112.64+0x8] ;  /* 0x0000080470787980 */ /* 0x002ee2000c101900 */
[----:B------:R-:W-:-:S02]  /*330f0*/  R2UR UR8, R40 ;  /* 0x00000000280872ca */ /* 0x000fc400000e0000 */
[----:B------:R-:W-:Y:S01]  /*33100*/  R2UR UR9, R41 ;  /* 0x00000000290972ca */ /* 0x000fe200000e0000 */
[----:B----4-:R-:W-:Y:S01]  /*33110*/  IMAD R37, R37, 0x7800, RZ ;  /* 0x0000780025257824 */ /* 0x010fe200078e02ff */
[----:B------:R-:W5:Y:S01]  /*33120*/  LD.E R118, desc[UR6][R112.64+0x4] ;  /* 0x0000040670767980 */ /* 0x000f62000c101900 */
[----:B------:R-:W-:Y:S03]  /*33130*/  BSSY B2, `(.L_x_1918) ;  /* 0x00003be000027945 */ /* 0x000fe60003800000 */
[----:B--2---:R-:W5:Y:S07]  /*33140*/  LD.E.64 R108, desc[UR4][R108.64] ;  /* 0x000000046c6c7980 */ /* 0x004f6e000c101b00 */
[----:B------:R0:W5:Y:S01]  /*33150*/  LD.E R13, desc[UR8][R92.64+0x74] ;  /* 0x000074085c0d7980 */ /* 0x000162000c101900 */
[----:B------:R-:W-:Y:S01]  /*33160*/  SHF.R.S32.HI R99, RZ, 0x1f, R37 ;  /* 0x0000001fff637819 */ /* 0x000fe20000011425 */
[----:B---3--:R-:W-:Y:S01]  /*33170*/  IMAD R91, R98, -0xa0, R91 ;  /* 0xffffff60625b7824 */ /* 0x008fe200078e025b */
[----:B------:R-:W-:-:S04]  /*33180*/  LEA.HI R107, R120, R120, RZ, 0x1 ;  /* 0x00000078786b7211 */ /* 0x000fc800078f08ff */
[----:B------:R-:W-:Y:S02]  /*33190*/  VIMNMX R88, R91, 0xa0, PT ;  /* 0x000000a05b587848 */ /* 0x000fe40003fe0100 */
[----:B------:R-:W-:-:S04]  /*331a0*/  SHF.R.S32.HI R121, RZ, 0x1, R107 ;  /* 0x00000001ff797819 */ /* 0x000fc8000001146b */
[----:B------:R-:W-:Y:S02]  /*331b0*/  ISETP.GE.AND P1, PT, R121, R88, PT ;  /* 0x000000587900720c */ /* 0x000fe40003f26270 */
[----:B------:R-:W-:Y:S01]  /*331c0*/  LOP3.LUT R91, R107, 0xffffffe, RZ, 0xc0, !PT ;  /* 0x0ffffffe6b5b7812 */ /* 0x000fe200078ec0ff */
[----:B------:R-:W-:Y:S01]  /*331d0*/  IMAD R88, R103, R121, RZ ;  /* 0x0000007967587224 */ /* 0x000fe200078e02ff */
[----:B0-----:R-:W-:-:S03]  /*331e0*/  SHF.R.S32.HI R93, RZ, 0x1f, R121 ;  /* 0x0000001fff5d7819 */ /* 0x001fc60000011479 */
[----:B------:R-:W-:Y:S02]  /*331f0*/  IMAD.IADD R91, R120, 0x1, -R91 ;  /* 0x00000001785b7824 */ /* 0x000fe400078e0a5b */
[----:B------:R-:W-:Y:S02]  /*33200*/  IMAD R93, R102, R93, R88 ;  /* 0x0000005d665d7224 */ /* 0x000fe400078e0258 */
[----:B------:R-:W-:Y:S02]  /*33210*/  IMAD.SHL.U32 R105, R91, 0x10, RZ ;  /* 0x000000105b697824 */ /* 0x000fe400078e00ff */
[----:B------:R-:W-:Y:S01]  /*33220*/  IMAD.MOV.U32 R88, RZ, RZ, R90 ;  /* 0x000000ffff587224 */ /* 0x000fe200078e005a */
[----:B------:R-:W-:Y:S06]  /*33230*/  @P1 BRA `(.L_x_1919) ;  /* 0x0000003800b41947 */ /* 0x000fec0003800000 */
[----:B------:R-:W-:Y:S02]  /*33240*/  R2UR UR4, R40 ;  /* 0x00000000280472ca */ /* 0x000fe400000e0000 */
[----:B------:R-:W-:-:S13]  /*33250*/  R2UR UR5, R41 ;  /* 0x00000000290572ca */ /* 0x000fda00000e0000 */
[----:B-----5:R-:W2:Y:S01]  /*33260*/  LD.E.U8 R90, desc[UR4][R110.64] ;  /* 0x000000046e5a7980 */ /* 0x020ea2000c101100 */
[----:B------:R-:W-:Y:S01]  /*33270*/  IMAD.WIDE.U32 R116, R102, R121, R88 ;  /* 0x0000007966747225 */ /* 0x000fe200078e0058 */
[----:B------:R-:W-:Y:S03]  /*33280*/  BSSY B3, `(.L_x_1920) ;  /* 0x0000133000037945 */ /* 0x000fe60003800000 */
[----:B------:R-:W-:Y:S01]  /*33290*/  IMAD.IADD R119, R117, 0x1, R93 ;  /* 0x0000000175777824 */ /* 0x000fe200078e025d */
[----:B--2---:R-:W-:-:S04]  /*332a0*/  LOP3.LUT R90, R90, 0x1, RZ, 0xc0, !PT ;  /* 0x000000015a5a7812 */ /* 0x004fc800078ec0ff */
[----:B------:R-:W-:-:S13]  /*332b0*/  ISETP.NE.U32.AND P1, PT, R90, 0x1, PT ;  /* 0x000000015a00780c */ /* 0x000fda0003f25070 */
[----:B------:R-:W-:Y:S05]  /*332c0*/  @P1 BRA `(.L_x_1921) ;  /* 0x0000001000b81947 */ /* 0x000fea0003800000 */
[----:B------:R-:W-:Y:S01]  /*332d0*/  LEA.HI R88, R118, R118, RZ, 0x1 ;  /* 0x0000007676587211 */ /* 0x000fe200078f08ff */
[----:B------:R-:W-:Y:S01]  /*332e0*/  IMAD.IADD R89, R13, 0x1, -R118 ;  /* 0x000000010d597824 */ /* 0x000fe200078e0a76 */
[----:B------:R-:W-:Y:S02]  /*332f0*/  SHF.R.S32.HI R93, RZ, 0x1f, R120 ;  /* 0x0000001fff5d7819 */ /* 0x000fe40000011478 */
[----:B------:R-:W-:Y:S02]  /*33300*/  SHF.R.S32.HI R122, RZ, 0x1, R88 ;  /* 0x00000001ff7a7819 */ /* 0x000fe40000011458 */
[----:B------:R-:W-:Y:S02]  /*33310*/  LEA.HI R95, R93, R120, RZ, 0x4 ;  /* 0x000000785d5f7211 */ /* 0x000fe400078f20ff */
[----:B------:R-:W-:Y:S02]  /*33320*/  ISETP.GE.AND P1, PT, R105, R122, PT ;  /* 0x0000007a6900720c */ /* 0x000fe40003f26270 */
[----:B------:R-:W-:Y:S01]  /*33330*/  LEA.HI R93, R93, R120, RZ, 0x2 ;  /* 0x000000785d5d7211 */ /* 0x000fe200078f10ff */
[----:B------:R-:W-:Y:S01]  /*33340*/  IMAD.SHL.U32 R95, R95, 0x20, RZ ;  /* 0x000000205f5f7824 */ /* 0x000fe200078e00ff */
[----:B------:R-:W-:-:S02]  /*33350*/  SEL R88, R122, RZ, P1 ;  /* 0x000000ff7a587207 */ /* 0x000fc40000800000 */
[----:B------:R-:W-:Y:S01]  /*33360*/  SEL R90, R118, R89, !P1 ;  /* 0x00000059765a7207 */ /* 0x000fe20004800000 */
[----:B------:R-:W-:Y:S01]  /*33370*/  IMAD.SHL.U32 R93, R93, 0x20, RZ ;  /* 0x000000205d5d7824 */ /* 0x000fe200078e00ff */
[----:B------:R-:W-:Y:S01]  /*33380*/  LOP3.LUT R95, R95, 0xfffffe00, RZ, 0xc0, !PT ;  /* 0xfffffe005f5f7812 */ /* 0x000fe200078ec0ff */
[----:B------:R-:W-:Y:S01]  /*33390*/  IMAD.IADD R88, R105, 0x1, R88 ;  /* 0x0000000169587824 */ /* 0x000fe200078e0258 */
[----:B------:R-:W-:Y:S02]  /*333a0*/  SHF.R.S32.HI R91, RZ, 0x1f, R90 ;  /* 0x0000001fff5b7819 */ /* 0x000fe4000001145a */
[----:B------:R-:W-:Y:S02]  /*333b0*/  LOP3.LUT R93, R93, 0x180, RZ, 0xc0, !PT ;  /* 0x000001805d5d7812 */ /* 0x000fe400078ec0ff */
[----:B------:R-:W-:Y:S02]  /*333c0*/  SHF.R.S32.HI R89, RZ, 0x1f, R88 ;  /* 0x0000001fff597819 */ /* 0x000fe40000011458 */
[----:B------:R-:W-:-:S02]  /*333d0*/  LEA.HI R92, R91, R90, RZ, 0x5 ;  /* 0x0000005a5b5c7211 */ /* 0x000fc400078f28ff */
[-C--:B------:R-:W-:Y:S02]  /*333e0*/  LEA.HI R90, R89, R88.reuse, RZ, 0x4 ;  /* 0x00000058595a7211 */ /* 0x080fe400078f20ff */
[----:B------:R-:W-:Y:S02]  /*333f0*/  LEA.HI R91, R121, R121, RZ, 0x1 ;  /* 0x00000079795b7211 */ /* 0x000fe400078f08ff */
[----:B------:R-:W-:Y:S02]  /*33400*/  SHF.R.S32.HI R125, RZ, 0x4, R90 ;  /* 0x00000004ff7d7819 */ /* 0x000fe4000001145a */
[----:B------:R-:W-:Y:S02]  /*33410*/  LOP3.LUT R94, R91, 0x3fffffe, RZ, 0xc0, !PT ;  /* 0x03fffffe5b5e7812 */ /* 0x000fe400078ec0ff */
[----:B------:R-:W-:Y:S02]  /*33420*/  LEA.HI.SX32 R92, R92, R125, 0x1b ;  /* 0x0000007d5c5c7211 */ /* 0x000fe400078fdaff */
[----:B------:R-:W-:Y:S01]  /*33430*/  LEA.HI R88, R89, R88, RZ, 0x6 ;  /* 0x0000005859587211 */ /* 0x000fe200078f30ff */
[----:B------:R-:W-:Y:S01]  /*33440*/  IMAD.IADD R94, R121, 0x1, -R94 ;  /* 0x00000001795e7824 */ /* 0x000fe200078e0a5e */
[----:B------:R-:W-:-:S02]  /*33450*/  SHF.R.S32.HI R123, RZ, 0x1f, R92 ;  /* 0x0000001fff7b7819 */ /* 0x000fc4000001145c */
[----:B------:R-:W-:Y:S01]  /*33460*/  SHF.R.U32.HI R91, RZ, 0x3, R93 ;  /* 0x00000003ff5b7819 */ /* 0x000fe2000001165d */
[----:B------:R-:W-:Y:S01]  /*33470*/  IMAD R94, R94, 0x40, R95 ;  /* 0x000000405e5e7824 */ /* 0x000fe200078e025f */
[----:B------:R-:W-:Y:S01]  /*33480*/  LEA.HI R95, R123, R92, RZ, 0x2 ;  /* 0x0000005c7b5f7211 */ /* 0x000fe200078f10ff */
[----:B------:R-:W-:Y:S01]  /*33490*/  IMAD.SHL.U32 R123, R92, 0x10, RZ ;  /* 0x000000105c7b7824 */ /* 0x000fe200078e00ff */
[----:B------:R-:W-:Y:S02]  /*334a0*/  SHF.R.S32.HI R89, RZ, 0x6, R88 ;  /* 0x00000006ff597819 */ /* 0x000fe40000011458 */
[----:B------:R-:W-:Y:S02]  /*334b0*/  LOP3.LUT R90, R93, 0x30, R90, 0xf8, !PT ;  /* 0x000000305d5a7812 */ /* 0x000fe400078ef85a */
[----:B------:R-:W-:Y:S01]  /*334c0*/  SHF.R.S32.HI R95, RZ, 0x2, R95 ;  /* 0x00000002ff5f7819 */ /* 0x000fe2000001145f */
[----:B------:R-:W-:Y:S01]  /*334d0*/  IMAD R89, R89, 0x2800, R94 ;  /* 0x0000280059597824 */ /* 0x000fe200078e025e */
[----:B------:R-:W-:-:S02]  /*334e0*/  LOP3.LUT R88, R93, 0x30, R123, 0xf8, !PT ;  /* 0x000000305d587812 */ /* 0x000fc400078ef87b */
[-C--:B------:R-:W-:Y:S01]  /*334f0*/  LOP3.LUT R90, R90, R91.reuse, RZ, 0x3c, !PT ;  /* 0x0000005b5a5a7212 */ /* 0x080fe200078e3cff */
[----:B------:R-:W-:Y:S01]  /*33500*/  IMAD R95, R95, 0x2800, R94 ;  /* 0x000028005f5f7824 */ /* 0x000fe200078e025e */
[----:B------:R-:W-:Y:S02]  /*33510*/  LOP3.LUT R88, R88, R91, RZ, 0x3c, !PT ;  /* 0x0000005b58587212 */ /* 0x000fe400078e3cff */
[C---:B------:R-:W-:Y:S01]  /*33520*/  R2UR UR4, R40.reuse ;  /* 0x00000000280472ca */ /* 0x040fe200000e0000 */
[----:B------:R-:W-:Y:S01]  /*33530*/  IMAD.IADD R89, R89, 0x1, R90 ;  /* 0x0000000159597824 */ /* 0x000fe200078e025a */
[----:B------:R-:W-:Y:S01]  /*33540*/  R2UR UR5, R41 ;  /* 0x00000000290572ca */ /* 0x000fe200000e0000 */
[----:B------:R-:W-:Y:S01]  /*33550*/  IMAD.IADD R95, R95, 0x1, R88 ;  /* 0x000000015f5f7824 */ /* 0x000fe200078e0258 */
[----:B------:R-:W-:Y:S02]  /*33560*/  R2UR UR6, R40 ;  /* 0x00000000280672ca */ /* 0x000fe400000e0000 */
[----:B------:R-:W-:-:S02]  /*33570*/  IADD3 R88, P1, P2, R108, R89, R37 ;  /* 0x000000596c587210 */ /* 0x000fc40007a3e025 */
[----:B------:R-:W-:Y:S02]  /*33580*/  R2UR UR7, R41 ;  /* 0x00000000290772ca */ /* 0x000fe400000e0000 */
[----:B------:R-:W-:Y:S02]  /*33590*/  IADD3.X R89, R109, RZ, R99, P1, P2 ;  /* 0x000000ff6d597210 */ /* 0x000fe40000fe4463 */
[----:B------:R-:W-:Y:S02]  /*335a0*/  ISETP.GE.AND P2, PT, R105, R122, PT ;  /* 0x0000007a6900720c */ /* 0x000fe40003f46270 */
[----:B------:R-:W-:Y:S01]  /*335b0*/  IADD3 R92, P3, P4, R108, R95, R37 ;  /* 0x0000005f6c5c7210 */ /* 0x000fe20007c7e025 */
[----:B------:R-:W-:Y:S01]  /*335c0*/  IMAD.SHL.U32 R125, R125, 0x10, RZ ;  /* 0x000000107d7d7824 */ /* 0x000fe200078e00ff */
[----:B------:R-:W5:Y:S02]  /*335d0*/  LD.E.128 R88, desc[UR4][R88.64] ;  /* 0x0000000458587980 */ /* 0x000f64000c101d00 */
[----:B------:R-:W-:Y:S01]  /*335e0*/  IADD3.X R93, R109, RZ, R99, P3, P4 ;  /* 0x000000ff6d5d7210 */ /* 0x000fe20001fe8463 */
[----:B------:R-:W-:Y:S01]  /*335f0*/  BSSY B4, `(.L_x_1922) ;  /* 0x00000f0000047945 */ /* 0x000fe20003800000 */
[----:B------:R-:W-:-:S04]  /*33600*/  ISETP.GE.AND P1, PT, R123, R13, PT ;  /* 0x0000000d7b00720c */ /* 0x000fc80003f26270 */
[----:B------:R-:W5:Y:S01]  /*33610*/  LD.E.128 R92, desc[UR6][R92.64] ;  /* 0x000000065c5c7980 */ /* 0x000f62000c101d00 */
[----:B------:R-:W-:Y:S01]  /*33620*/  SHF.R.S32.HI R122, RZ, 0x1f, R125 ;  /* 0x0000001fff7a7819 */ /* 0x000fe2000001147d */
[----:B------:R-:W-:Y:S07]  /*33630*/  @P2 BRA `(.L_x_1923) ;  /* 0x0000000c00ac2947 */ /* 0x000fee0003800000 */
[----:B------:R-:W-:Y:S01]  /*33640*/  SHF.R.U32.HI R126, RZ, 0x8, R84 ;  /* 0x00000008ff7e7819 */ /* 0x000fe20000011654 */
[----:B-----5:R-:W-:Y:S01]  /*33650*/  IMAD.MOV.U32 R124, RZ, RZ, R89 ;  /* 0x000000ffff7c7224 */ /* 0x020fe200078e0059 */
[----:B------:R-:W-:Y:S02]  /*33660*/  LOP3.LUT R89, R84, 0xff, RZ, 0xc0, !PT ;  /* 0x000000ff54597812 */ /* 0x000fe400078ec0ff */
[----:B------:R-:W-:Y:S01]  /*33670*/  LOP3.LUT R128, R126, 0xff, RZ, 0xc0, !PT ;  /* 0x000000ff7e807812 */ /* 0x000fe200078ec0ff */
[----:B------:R-:W-:Y:S01]  /*33680*/  IMAD.MOV.U32 R126, RZ, RZ, R95 ;  /* 0x000000ffff7e7224 */ /* 0x000fe200078e005f */
[----:B------:R-:W-:Y:S02]  /*33690*/  SHF.R.U32.HI R129, RZ, 0x8, R86 ;  /* 0x00000008ff817819 */ /* 0x000fe40000011656 */
[----:B------:R-:W-:Y:S02]  /*336a0*/  PRMT R89, R128, 0x7604, R89 ;  /* 0x0000760480597816 */ /* 0x000fe40000000059 */
[----:B------:R-:W-:-:S02]  /*336b0*/  SHF.R.U32.HI R128, RZ, 0x8, R85 ;  /* 0x00000008ff807819 */ /* 0x000fc40000011655 */
[----:B------:R-:W-:Y:S02]  /*336c0*/  SHF.R.U32.HI R132, RZ, 0x8, R87 ;  /* 0x00000008ff847819 */ /* 0x000fe40000011657 */
[----:B------:R-:W-:Y:S02]  /*336d0*/  LOP3.LUT R95, R85, 0xff, RZ, 0xc0, !PT ;  /* 0x000000ff555f7812 */ /* 0x000fe400078ec0ff */
[----:B------:R-:W-:Y:S02]  /*336e0*/  LOP3.LUT R128, R128, 0xff, RZ, 0xc0, !PT ;  /* 0x000000ff80807812 */ /* 0x000fe400078ec0ff */
[----:B------:R-:W-:Y:S02]  /*336f0*/  LOP3.LUT R130, R129, 0xff, RZ, 0xc0, !PT ;  /* 0x000000ff81827812 */ /* 0x000fe400078ec0ff */
[----:B------:R-:W-:Y:S02]  /*33700*/  SHF.R.U32.HI R129, RZ, 0x8, R81 ;  /* 0x00000008ff817819 */ /* 0x000fe40000011651 */
[----:B------:R-:W-:-:S02]  /*33710*/  LOP3.LUT R131, R87, 0xff, RZ, 0xc0, !PT ;  /* 0x000000ff57837812 */ /* 0x000fc400078ec0ff */
[----:B------:R-:W-:Y:S02]  /*33720*/  LOP3.LUT R132, R132, 0xff, RZ, 0xc0, !PT ;  /* 0x000000ff84847812 */ /* 0x000fe400078ec0ff */
[----:B------:R-:W-:Y:S02]  /*33730*/  PRMT R95, R128, 0x7604, R95 ;  /* 0x00007604805f7816 */ /* 0x000fe4000000005f */
[----:B------:R-:W-:Y:S02]  /*33740*/  LOP3.LUT R128, R81, 0xff, RZ, 0xc0, !PT ;  /* 0x000000ff51807812 */ /* 0x000fe400078ec0ff */
[----:B------:R-:W-:Y:S02]  /*33750*/  LOP3.LUT R129, R129, 0xff, RZ, 0xc0, !PT ;  /* 0x000000ff81817812 */ /* 0x000fe400078ec0ff */
[----:B------:R-:W-:Y:S02]  /*33760*/  SHF.R.U32.HI R134, RZ, 0x8, R80 ;  /* 0x00000008ff867819 */ /* 0x000fe40000011650 */
[----:B------:R-:W-:-:S02]  /*33770*/  LOP3.LUT R127, R86, 0xff, RZ, 0xc0, !PT ;  /* 0x000000ff567f7812 */ /* 0x000fc400078ec0ff */
[----:B------:R-:W-:Y:S02]  /*33780*/  PRMT R131, R132, 0x7604, R131 ;  /* 0x0000760484837816 */ /* 0x000fe40000000083 */
[----:B------:R-:W-:Y:S02]  /*33790*/  SHF.R.U32.HI R132, RZ, 0x8, R82 ;  /* 0x00000008ff847819 */ /* 0x000fe40000011652 */
[----:B------:R-:W-:Y:S02]  /*337a0*/  PRMT R129, R129, 0x7604, R128 ;  /* 0x0000760481817816 */ /* 0x000fe40000000080 */
[----:B------:R-:W-:Y:S02]  /*337b0*/  LOP3.LUT R133, R80, 0xff, RZ, 0xc0, !PT ;  /* 0x000000ff50857812 */ /* 0x000fe400078ec0ff */
[----:B------:R-:W-:Y:S02]  /*337c0*/  LOP3.LUT R134, R134, 0xff, RZ, 0xc0, !PT ;  /* 0x000000ff86867812 */ /* 0x000fe400078ec0ff */
[----:B------:R-:W-:-:S02]  /*337d0*/  SHF.R.U32.HI R128, RZ, 0x10, R85 ;  /* 0x00000010ff807819 */ /* 0x000fc40000011655 */
[----:B------:R-:W-:Y:S02]  /*337e0*/  PRMT R127, R130, 0x7604, R127 ;  /* 0x00007604827f7816 */ /* 0x000fe4000000007f */
[----:B------:R-:W-:Y:S01]  /*337f0*/  SHF.R.U32.HI R137, RZ, 0x8, R83 ;  /* 0x00000008ff897819 */ /* 0x000fe20000011653 */
[----:B------:R-:W-:Y:S01]  /*33800*/  IMAD.U32 R128, R128, 0x10000, RZ ;  /* 0x0001000080807824 */ /* 0x000fe200078e00ff */
[----:B------:R-:W-:Y:S02]  /*33810*/  LOP3.LUT R130, R82, 0xff, RZ, 0xc0, !PT ;  /* 0x000000ff52827812 */ /* 0x000fe400078ec0ff */
[----:B------:R-:W-:Y:S02]  /*33820*/  LOP3.LUT R135, R132, 0xff, RZ, 0xc0, !PT ;  /* 0x000000ff84877812 */ /* 0x000fe400078ec0ff */
[----:B------:R-:W-:Y:S02]  /*33830*/  PRMT R133, R134, 0x7604, R133 ;  /* 0x0000760486857816 */ /* 0x000fe40000000085 */
[----:B------:R-:W-:-:S02]  /*33840*/  LOP3.LUT R134, R83, 0xff, RZ, 0xc0, !PT ;  /* 0x000000ff53867812 */ /* 0x000fc400078ec0ff */
[----:B------:R-:W-:Y:S02]  /*33850*/  LOP3.LUT R137, R137, 0xff, RZ, 0xc0, !PT ;  /* 0x000000ff89897812 */ /* 0x000fe400078ec0ff */
[----:B------:R-:W-:Y:S02]  /*33860*/  PRMT R135, R135, 0x7604, R130 ;  /* 0x0000760487877816 */ /* 0x000fe40000000082 */
[----:B------:R-:W-:Y:S02]  /*33870*/  SHF.R.U32.HI R132, RZ, 0x10, R81 ;  /* 0x00000010ff847819 */ /* 0x000fe40000011651 */
[----:B------:R-:W-:Y:S02]  /*33880*/  SHF.R.U32.HI R130, RZ, 0x10, R87 ;  /* 0x00000010ff827819 */ /* 0x000fe40000011657 */
[----:B------:R-:W-:Y:S02]  /*33890*/  PRMT R134, R137, 0x7604, R134 ;  /* 0x0000760489867816 */ /* 0x000fe40000000086 */
[----:B------:R-:W-:Y:S01]  /*338a0*/  SHF.R.U32.HI R137, RZ, 0x10, R83 ;  /* 0x00000010ff897819 */ /* 0x000fe20000011653 */
[----:B------:R-:W-:Y:S01]  /*338b0*/  IMAD.U32 R130, R130, 0x10000, RZ ;  /* 0x0001000082827824 */ /* 0x000fe200078e00ff */
[----:B------:R-:W-:Y:S01]  /*338c0*/  LOP3.LUT R95, R95, 0xff0000, R128, 0xf8, !PT ;  /* 0x00ff00005f5f7812 */ /* 0x000fe200078ef880 */
[----:B------:R-:W-:Y:S01]  /*338d0*/  IMAD.U32 R128, R132, 0x10000, RZ ;  /* 0x0001000084807824 */ /* 0x000fe200078e00ff */
        /* <DEDUP_REMOVED lines=9> */
[--C-:B------:R-:W-:Y:S02]  /*33970*/  LOP3.LUT R89, R89, 0xff0000, R84.reuse, 0xf8, !PT ;  /* 0x00ff000059597812 */ /* 0x100fe400078ef854 */
[----:B------:R-:W-:Y:S02]  /*33980*/  F2FP.F16.E4M3.UNPACK_B R87, R93 ;  /* 0x0000005dff57723e */ /* 0x000fe400020006ff */
[----:B------:R-:W-:Y:S02]  /*33990*/  F2FP.F16.E4M3.UNPACK_B R127, R95 ;  /* 0x0000005fff7f723e */ /* 0x000fe400020006ff */
[----:B------:R-:W-:Y:S02]  /*339a0*/  F2FP.F16.E4M3.UNPACK_B R132, R130 ;  /* 0x00000082ff84723e */ /* 0x000fe400020006ff */
[----:B------:R-:W-:Y:S01]  /*339b0*/  LOP3.LUT R89, R89, 0xff000000, R84, 0xf8, !PT ;  /* 0xff00000059597812 */ /* 0x000fe200078ef854 */
[----:B------:R-:W-:Y:S01]  /*339c0*/  HADD2.F32 R84, -RZ, R87.H0_H0 ;  /* 0x20000057ff547230 */ /* 0x000fe20000004100 */
[----:B------:R-:W-:Y:S01]  /*339d0*/  F2FP.F16.E4M3.UNPACK_B R85, R124 ;  /* 0x0000007cff55723e */ /* 0x000fe200020006ff */
[----:B------:R-:W-:Y:S01]  /*339e0*/  HADD2.F32 R131, -RZ, R127.H0_H0 ;  /* 0x2000007fff837230 */ /* 0x000fe20000004100 */
[----:B------:R-:W-:Y:S01]  /*339f0*/  LOP3.LUT R129, R133, 0xff0000, R80, 0xf8, !PT ;  /* 0x00ff000085817812 */ /* 0x000fe200078ef850 */
[----:B------:R-:W-:Y:S01]  /*33a00*/  HADD2.F32 R133, -RZ, R132.H0_H0 ;  /* 0x20000084ff857230 */ /* 0x000fe20000004100 */
[----:B------:R-:W-:Y:S01]  /*33a10*/  LOP3.LUT R135, R135, 0xff0000, R82, 0xf8, !PT ;  /* 0x00ff000087877812 */ /* 0x000fe200078ef852 */
[----:B------:R-:W-:-:S02]  /*33a20*/  HADD2.F32 R86, -RZ, R85.H0_H0 ;  /* 0x20000055ff567230 */ /* 0x000fc40000004100 */
[C---:B------:R-:W-:Y:S01]  /*33a30*/  FMUL.FTZ R128, R84.reuse, R131 ;  /* 0x0000008354807220 */ /* 0x040fe20000410000 */
[----:B------:R-:W-:Y:S01]  /*33a40*/  F2FP.F16.E4M3.UNPACK_B R93, R93.H1 ;  /* 0x0000005dff5d723e */ /* 0x000fe200030006ff */
[-C--:B------:R-:W-:Y:S01]  /*33a50*/  FMUL.FTZ R139, R84, R133.reuse ;  /* 0x00000085548b7220 */ /* 0x080fe20000410000 */
[----:B------:R-:W-:Y:S01]  /*33a60*/  LOP3.LUT R84, R135, 0xff000000, R82, 0xf8, !PT ;  /* 0xff00000087547812 */ /* 0x000fe200078ef852 */
[C---:B------:R-:W-:Y:S01]  /*33a70*/  FFMA.FTZ R82, R86.reuse, R133, R128 ;  /* 0x0000008556527223 */ /* 0x040fe20000010080 */
[----:B------:R-:W-:Y:S01]  /*33a80*/  F2FP.F16.E4M3.UNPACK_B R133, R130.H1 ;  /* 0x00000082ff85723e */ /* 0x000fe200030006ff */
[----:B------:R-:W-:Y:S01]  /*33a90*/  HADD2.F32 R128, -RZ, R127.H1_H1 ;  /* 0x3000007fff807230 */ /* 0x000fe20000004100 */
[----:B------:R-:W-:Y:S01]  /*33aa0*/  F2FP.F16.E4M3.UNPACK_B R95, R95.H1 ;  /* 0x0000005fff5f723e */ /* 0x000fe200030006ff */
[----:B------:R-:W-:Y:S01]  /*33ab0*/  HADD2.F32 R132, -RZ, R132.H1_H1 ;  /* 0x30000084ff847230 */ /* 0x000fe20000004100 */
[----:B------:R-:W-:Y:S01]  /*33ac0*/  LOP3.LUT R129, R129, 0xff000000, R80, 0xf8, !PT ;  /* 0xff00000081817812 */ /* 0x000fe200078ef850 */
[----:B------:R-:W-:Y:S01]  /*33ad0*/  FFMA.FTZ R80, R86, R131, -R139 ;  /* 0x0000008356507223 */ /* 0x000fe2000001088b */
[----:B------:R-:W-:Y:S01]  /*33ae0*/  F2FP.F16.E4M3.UNPACK_B R124, R124.H1 ;  /* 0x0000007cff7c723e */ /* 0x000fe200030006ff */
[----:B------:R-:W-:Y:S01]  /*33af0*/  HADD2.F32 R86, -RZ, R93.H0_H0 ;  /* 0x2000005dff567230 */ /* 0x000fe20000004100 */
[----:B------:R-:W-:Y:S01]  /*33b00*/  LOP3.LUT R137, R137, 0xff000000, R83, 0xf8, !PT ;  /* 0xff00000089897812 */ /* 0x000fe200078ef853 */
[----:B------:R-:W-:-:S02]  /*33b10*/  HADD2.F32 R130, -RZ, R133.H0_H0 ;  /* 0x20000085ff827230 */ /* 0x000fc40000004100 */
[----:B------:R-:W-:Y:S01]  /*33b20*/  HADD2.F32 R83, -RZ, R87.H1_H1 ;  /* 0x30000057ff537230 */ /* 0x000fe20000004100 */
[----:B------:R-:W-:Y:S01]  /*33b30*/  F2FP.F16.E4M3.UNPACK_B R141, R137.H1 ;  /* 0x00000089ff8d723e */ /* 0x000fe200030006ff */
[----:B------:R-:W-:Y:S02]  /*33b40*/  HADD2.F32 R127, -RZ, R95.H0_H0 ;  /* 0x2000005fff7f7230 */ /* 0x000fe40000004100 */
[C---:B------:R-:W-:Y:S01]  /*33b50*/  FMUL.FTZ R138, R86.reuse, R130 ;  /* 0x00000082568a7220 */ /* 0x040fe20000410000 */
[----:B------:R-:W-:Y:S02]  /*33b60*/  HADD2.F32 R87, -RZ, R124.H0_H0 ;  /* 0x2000007cff577230 */ /* 0x000fe40000004100 */
[C---:B------:R-:W-:Y:S01]  /*33b70*/  FMUL.FTZ R136, R83.reuse, R132 ;  /* 0x0000008453887220 */ /* 0x040fe20000410000 */
[----:B------:R-:W-:Y:S02]  /*33b80*/  HADD2.F32 R85, -RZ, R85.H1_H1 ;  /* 0x30000055ff557230 */ /* 0x000fe40000004100 */
[-C--:B------:R-:W-:Y:S01]  /*33b90*/  FMUL.FTZ R135, R86, R127.reuse ;  /* 0x0000007f56877220 */ /* 0x080fe20000410000 */
[----:B------:R-:W-:Y:S01]  /*33ba0*/  FMUL.FTZ R131, R83, R128 ;  /* 0x0000008053837220 */ /* 0x000fe20000410000 */
[----:B------:R-:W-:Y:S01]  /*33bb0*/  FFMA.FTZ R86, R87, R127, -R138 ;  /* 0x0000007f57567223 */ /* 0x000fe2000001088a */
[----:B------:R-:W-:-:S02]  /*33bc0*/  HADD2.F32 R93, -RZ, R93.H1_H1 ;  /* 0x3000005dff5d7230 */ /* 0x000fc40000004100 */
[----:B------:R-:W-:Y:S01]  /*33bd0*/  FFMA.FTZ R83, R85, R128, -R136 ;  /* 0x0000008055537223 */ /* 0x000fe20000010888 */
[----:B------:R-:W-:Y:S02]  /*33be0*/  HADD2.F32 R133, -RZ, R133.H1_H1 ;  /* 0x30000085ff857230 */ /* 0x000fe40000004100 */
[----:B------:R-:W-:Y:S01]  /*33bf0*/  FFMA.FTZ R87, R87, R130, R135 ;  /* 0x0000008257577223 */ /* 0x000fe20000010087 */
[----:B------:R-:W-:Y:S01]  /*33c00*/  FFMA.FTZ R85, R85, R132, R131 ;  /* 0x0000008455557223 */ /* 0x000fe20000010083 */
[----:B------:R-:W-:Y:S01]  /*33c10*/  F2FP.F16.E4M3.UNPACK_B R130, R126 ;  /* 0x0000007eff82723e */ /* 0x000fe200020006ff */
[----:B------:R-:W-:Y:S01]  /*33c20*/  HADD2.F32 R131, -RZ, R95.H1_H1 ;  /* 0x3000005fff837230 */ /* 0x000fe20000004100 */
[----:B------:R-:W-:Y:S01]  /*33c30*/  F2FP.F16.E4M3.UNPACK_B R138, R137 ;  /* 0x00000089ff8a723e */ /* 0x000fe200020006ff */
[----:B------:R-:W-:Y:S01]  /*33c40*/  HADD2.F32 R124, -RZ, R124.H1_H1 ;  /* 0x3000007cff7c7230 */ /* 0x000fe20000004100 */
[----:B------:R-:W-:Y:S01]  /*33c50*/  F2FP.F16.E4M3.UNPACK_B R132, R134 ;  /* 0x00000086ff84723e */ /* 0x000fe200020006ff */
[----:B------:R-:W-:Y:S01]  /*33c60*/  FMUL.FTZ R135, R93, R133 ;  /* 0x000000855d877220 */ /* 0x000fe20000410000 */
[----:B------:R-:W-:Y:S01]  /*33c70*/  F2FP.F16.E4M3.UNPACK_B R128, R91 ;  /* 0x0000005bff80723e */ /* 0x000fe200020006ff */
[----:B------:R-:W-:-:S02]  /*33c80*/  HADD2.F32 R95, -RZ, R130.H0_H0 ;  /* 0x20000082ff5f7230 */ /* 0x000fc40000004100 */
[-C--:B------:R-:W-:Y:S01]  /*33c90*/  FMUL.FTZ R142, R93, R131.reuse ;  /* 0x000000835d8e7220 */ /* 0x080fe20000410000 */
[----:B------:R-:W-:Y:S02]  /*33ca0*/  HADD2.F32 R140, -RZ, R138.H0_H0 ;  /* 0x2000008aff8c7230 */ /* 0x000fe40000004100 */
[C---:B------:R-:W-:Y:S01]  /*33cb0*/  FFMA.FTZ R93, R124.reuse, R131, -R135 ;  /* 0x000000837c5d7223 */ /* 0x040fe20000010887 */
[--C-:B------:R-:W-:Y:S01]  /*33cc0*/  HADD2.F32 R136, -RZ, R132.reuse.H0_H0 ;  /* 0x20000084ff887230 */ /* 0x100fe20000004100 */
[----:B------:R-:W-:Y:S01]  /*33cd0*/  F2FP.F16.E4M3.UNPACK_B R134, R134.H1 ;  /* 0x00000086ff86723e */ /* 0x000fe200030006ff */
[----:B------:R-:W-:Y:S01]  /*33ce0*/  HADD2.F32 R135, -RZ, R132.H1_H1 ;  /* 0x30000084ff877230 */ /* 0x000fe20000004100 */
[----:B------:R-:W-:Y:S01]  /*33cf0*/  F2FP.F16.E4M3.UNPACK_B R132, R126.H1 ;  /* 0x0000007eff84723e */ /* 0x000fe200030006ff */
[----:B------:R-:W-:Y:S02]  /*33d00*/  HADD2.F32 R127, -RZ, R128.H0_H0 ;  /* 0x20000080ff7f7230 */ /* 0x000fe40000004100 */
[C---:B------:R-:W-:Y:S01]  /*33d10*/  FMUL.FTZ R144, R95.reuse, R140 ;  /* 0x0000008c5f907220 */ /* 0x040fe20000410000 */
[-C--:B------:R-:W-:Y:S01]  /*33d20*/  FMUL.FTZ R139, R95, R136.reuse ;  /* 0x000000885f8b7220 */ /* 0x080fe20000410000 */
[----:B------:R-:W-:Y:S01]  /*33d30*/  FFMA.FTZ R124, R124, R133, R142 ;  /* 0x000000857c7c7223 */ /* 0x000fe2000001008e */
[----:B------:R-:W-:Y:S01]  /*33d40*/  F2FP.F16.E4M3.UNPACK_B R131, R91.H1 ;  /* 0x0000005bff83723e */ /* 0x000fe200030006ff */
[----:B------:R-:W-:Y:S01]  /*33d50*/  FFMA.FTZ R95, R127, R136, -R144 ;  /* 0x000000887f5f7223 */ /* 0x000fe20000010890 */
[----:B------:R-:W-:-:S02]  /*33d60*/  HADD2.F32 R133, -RZ, R130.H1_H1 ;  /* 0x30000082ff857230 */ /* 0x000fc40000004100 */
[----:B------:R-:W-:Y:S01]  /*33d70*/  FFMA.FTZ R127, R127, R140, R139 ;  /* 0x0000008c7f7f7223 */ /* 0x000fe2000001008b */
[----:B------:R-:W-:Y:S01]  /*33d80*/  HADD2.F32 R138, -RZ, R138.H1_H1 ;  /* 0x3000008aff8a7230 */ /* 0x000fe20000004100 */
[----:B------:R-:W-:Y:S01]  /*33d90*/  F2FP.SATFINITE.E4M3.F32.PACK_AB_MERGE_C R86, R93, R86, RZ ;  /* 0x000000565d56723e */ /* 0x000fe200048070ff */
[----:B------:R-:W-:Y:S01]  /*33da0*/  HADD2.F32 R91, -RZ, R132.H0_H0 ;  /* 0x20000084ff5b7230 */ /* 0x000fe20000004100 */
[----:B------:R-:W-:Y:S01]  /*33db0*/  F2FP.SATFINITE.E4M3.F32.PACK_AB_MERGE_C R87, R124, R87, RZ ;  /* 0x000000577c57723e */ /* 0x000fe200048070ff */
[----:B------:R-:W-:Y:S02]  /*33dc0*/  HADD2.F32 R137, -RZ, R141.H0_H0 ;  /* 0x2000008dff897230 */ /* 0x000fe40000004100 */
[C---:B------:R-:W-:Y:S01]  /*33dd0*/  FMUL.FTZ R139, R133.reuse, R138 ;  /* 0x0000008a858b7220 */ /* 0x040fe20000410000 */
[----:B------:R-:W-:Y:S02]  /*33de0*/  HADD2.F32 R136, -RZ, R134.H0_H0 ;  /* 0x20000086ff887230 */ /* 0x000fe40000004100 */
[----:B------:R-:W-:Y:S01]  /*33df0*/  FMUL.FTZ R133, R133, R135 ;  /* 0x0000008785857220 */ /* 0x000fe20000410000 */
[----:B------:R-:W-:-:S02]  /*33e00*/  HADD2.F32 R128, -RZ, R128.H1_H1 ;  /* 0x30000080ff807230 */ /* 0x000fc40000004100 */
[C---:B------:R-:W-:Y:S01]  /*33e10*/  FMUL.FTZ R143, R91.reuse, R137 ;  /* 0x000000895b8f7220 */ /* 0x040fe20000410000 */
[----:B------:R-:W-:Y:S02]  /*33e20*/  HADD2.F32 R130, -RZ, R131.H0_H0 ;  /* 0x20000083ff827230 */ /* 0x000fe40000004100 */
[-C--:B------:R-:W-:Y:S01]  /*33e30*/  FMUL.FTZ R140, R91, R136.reuse ;  /* 0x000000885b8c7220 */ /* 0x080fe20000410000 */
[----:B------:R-:W-:Y:S02]  /*33e40*/  HADD2.F32 R142, -RZ, R141.H1_H1 ;  /* 0x3000008dff8e7230 */ /* 0x000fe40000004100 */
[----:B------:R-:W-:Y:S01]  /*33e50*/  FFMA.FTZ R126, R128, R135, -R139 ;  /* 0x00000087807e7223 */ /* 0x000fe2000001088b */
[----:B------:R-:W-:Y:S02]  /*33e60*/  HADD2.F32 R139, -RZ, R134.H1_H1 ;  /* 0x30000086ff8b7230 */ /* 0x000fe40000004100 */
[C---:B------:R-:W-:Y:S01]  /*33e70*/  FFMA.FTZ R91, R130.reuse, R136, -R143 ;  /* 0x00000088825b7223 */ /* 0x040fe2000001088f */
[----:B------:R-:W-:Y:S01]  /*33e80*/  FFMA.FTZ R130, R130, R137, R140 ;  /* 0x0000008982827223 */ /* 0x000fe2000001008c */
[----:B------:R-:W-:Y:S01]  /*33e90*/  F2FP.F16.E4M3.UNPACK_B R134, R92.H1 ;  /* 0x0000005cff86723e */ /* 0x000fe200030006ff */
[----:B------:R-:W-:Y:S01]  /*33ea0*/  FFMA.FTZ R128, R128, R138, R133 ;  /* 0x0000008a80807223 */ /* 0x000fe20000010085 */
[----:B------:R-:W-:Y:S01]  /*33eb0*/  F2FP.F16.E4M3.UNPACK_B R140, R129.H1 ;  /* 0x00000081ff8c723e */ /* 0x000fe200030006ff */
[----:B------:R-:W-:Y:S01]  /*33ec0*/  HADD2.F32 R133, -RZ, R131.H1_H1 ;  /* 0x30000083ff857230 */ /* 0x000fe20000004100 */
[----:B------:R-:W-:Y:S01]  /*33ed0*/  F2FP.F16.E4M3.UNPACK_B R137, R89.H1 ;  /* 0x00000059ff89723e */ /* 0x000fe200030006ff */
[----:B------:R-:W-:Y:S01]  /*33ee0*/  HADD2.F32 R136, -RZ, R132.H1_H1 ;  /* 0x30000084ff887230 */ /* 0x000fe20000004100 */
[----:B------:R-:W-:Y:S01]  /*33ef0*/  F2FP.F16.E4M3.UNPACK_B R131, R88.H1 ;  /* 0x00000058ff83723e */ /* 0x000fe200030006ff */
[----:B------:R-:W-:Y:S01]  /*33f00*/  HADD2.F32 R135, -RZ, R134.H0_H0 ;  /* 0x20000086ff877230 */ /* 0x000fe20000004100 */
[----:B------:R-:W-:Y:S01]  /*33f10*/  F2FP.F16.E4M3.UNPACK_B R92, R92 ;  /* 0x0000005cff5c723e */ /* 0x000fe200020006ff */
[----:B------:R-:W-:-:S02]  /*33f20*/  HADD2.F32 R141, -RZ, R140.H0_H0 ;  /* 0x2000008cff8d7230 */ /* 0x000fc40000004100 */
[C---:B------:R-:W-:Y:S01]  /*33f30*/  FMUL.FTZ R144, R136.reuse, R142 ;  /* 0x0000008e88907220 */ /* 0x040fe20000410000 */
[----:B------:R-:W-:Y:S02]  /*33f40*/  HADD2.F32 R138, -RZ, R137.H0_H0 ;  /* 0x20000089ff8a7230 */ /* 0x000fe40000004100 */
[----:B------:R-:W-:Y:S01]  /*33f50*/  FMUL.FTZ R145, R136, R139 ;  /* 0x0000008b88917220 */ /* 0x000fe20000410000 */
[----:B------:R-:W-:Y:S02]  /*33f60*/  HADD2.F32 R132, -RZ, R131.H0_H0 ;  /* 0x20000083ff847230 */ /* 0x000fe40000004100 */
[----:B------:R-:W-:Y:S01]  /*33f70*/  FMUL.FTZ R143, R135, R141 ;  /* 0x0000008d878f7220 */ /* 0x000fe20000410000 */
[----:B------:R-:W-:Y:S01]  /*33f80*/  FFMA.FTZ R144, R133, R139, -R144 ;  /* 0x0000008b85907223 */ /* 0x000fe20000010890 */
[----:B------:R-:W-:Y:S01]  /*33f90*/  FMUL.FTZ R136, R135, R138 ;  /* 0x0000008a87887220 */ /* 0x000fe20000410000 */
[----:B------:R-:W-:Y:S01]  /*33fa0*/  FFMA.FTZ R147, R133, R142, R145 ;  /* 0x0000008e85937223 */ /* 0x000fe20000010091 */
[----:B------:R-:W-:Y:S01]  /*33fb0*/  FFMA.FTZ R143, R132, R138, -R143 ;  /* 0x0000008a848f7223 */ /* 0x000fe2000001088f */
[----:B------:R-:W-:-:S02]  /*33fc0*/  HADD2.F32 R134, -RZ, R134.H1_H1 ;  /* 0x30000086ff867230 */ /* 0x000fc40000004100 */
[----:B------:R-:W-:Y:S01]  /*33fd0*/  FFMA.FTZ R141, R132, R141, R136 ;  /* 0x0000008d848d7223 */ /* 0x000fe20000010088 */
[----:B------:R-:W-:Y:S01]  /*33fe0*/  HADD2.F32 R137, -RZ, R137.H1_H1 ;  /* 0x30000089ff897230 */ /* 0x000fe20000004100 */
[----:B------:R-:W-:Y:S01]  /*33ff0*/  F2FP.F16.E4M3.UNPACK_B R133, R129 ;  /* 0x00000081ff85723e */ /* 0x000fe200020006ff */
[----:B------:R-:W-:Y:S01]  /*34000*/  HADD2.F32 R140, -RZ, R140.H1_H1 ;  /* 0x3000008cff8c7230 */ /* 0x000fe20000004100 */
[----:B------:R-:W-:Y:S01]  /*34010*/  F2FP.F16.E4M3.UNPACK_B R132, R89 ;  /* 0x00000059ff84723e */ /* 0x000fe200020006ff */
[----:B------:R-:W-:Y:S01]  /*34020*/  HADD2.F32 R131, -RZ, R131.H1_H1 ;  /* 0x30000083ff837230 */ /* 0x000fe20000004100 */
[----:B------:R-:W-:Y:S01]  /*34030*/  F2FP.F16.E4M3.UNPACK_B R88, R88 ;  /* 0x00000058ff58723e */ /* 0x000fe200020006ff */
[----:B------:R-:W-:Y:S02]  /*34040*/  HADD2.F32 R129, -RZ, R92.H0_H0 ;  /* 0x2000005cff817230 */ /* 0x000fe40000004100 */
[C---:B------:R-:W-:Y:S01]  /*34050*/  FMUL.FTZ R138, R134.reuse, R140 ;  /* 0x0000008c868a7220 */ /* 0x040fe20000410000 */
[----:B------:R-:W-:Y:S01]  /*34060*/  FMUL.FTZ R89, R134, R137 ;  /* 0x0000008986597220 */ /* 0x000fe20000410000 */
[----:B------:R-:W-:Y:S01]  /*34070*/  HADD2.F32 R136, -RZ, R133.H0_H0 ;  /* 0x20000085ff887230 */ /* 0x000fe20000004100 */
[----:B------:R-:W-:Y:S01]  /*34080*/  F2FP.SATFINITE.E4M3.F32.PACK_AB_MERGE_C R91, R144, R91, RZ ;  /* 0x0000005b905b723e */ /* 0x000fe200048070ff */
[----:B------:R-:W-:-:S02]  /*34090*/  HADD2.F32 R134, -RZ, R132.H0_H0 ;  /* 0x20000084ff867230 */ /* 0x000fc40000004100 */
[C---:B------:R-:W-:Y:S01]  /*340a0*/  FFMA.FTZ R142, R131.reuse, R137, -R138 ;  /* 0x00000089838e7223 */ /* 0x040fe2000001088a */
[----:B------:R-:W-:Y:S01]  /*340b0*/  FFMA.FTZ R140, R131, R140, R89 ;  /* 0x0000008c838c7223 */ /* 0x000fe20000010059 */
[----:B------:R-:W-:Y:S02]  /*340c0*/  HADD2.F32 R89, -RZ, R88.H0_H0 ;  /* 0x20000058ff597230 */ /* 0x000fe40000004100 */
[C---:B------:R-:W-:Y:S01]  /*340d0*/  FMUL.FTZ R138, R129.reuse, R136 ;  /* 0x00000088818a7220 */ /* 0x040fe20000410000 */
[-C--:B------:R-:W-:Y:S01]  /*340e0*/  FMUL.FTZ R129, R129, R134.reuse ;  /* 0x0000008681817220 */ /* 0x080fe20000410000 */
[----:B------:R-:W-:Y:S01]  /*340f0*/  HADD2.F32 R92, -RZ, R92.H1_H1 ;  /* 0x3000005cff5c7230 */ /* 0x000fe20000004100 */
[----:B------:R-:W-:Y:S01]  /*34100*/  F2FP.SATFINITE.E4M3.F32.PACK_AB_MERGE_C R140, R140, R141, RZ ;  /* 0x0000008d8c8c723e */ /* 0x000fe200048070ff */
[----:B------:R-:W-:Y:S02]  /*34110*/  HADD2.F32 R133, -RZ, R133.H1_H1 ;  /* 0x30000085ff857230 */ /* 0x000fe40000004100 */
[C---:B------:R-:W-:Y:S01]  /*34120*/  FFMA.FTZ R138, R89.reuse, R134, -R138 ;  /* 0x00000086598a7223 */ /* 0x040fe2000001088a */
[----:B------:R-:W-:Y:S01]  /*34130*/  FFMA.FTZ R136, R89, R136, R129 ;  /* 0x0000008859887223 */ /* 0x000fe20000010081 */
[----:B------:R-:W-:Y:S01]  /*34140*/  HADD2.F32 R89, -RZ, R132.H1_H1 ;  /* 0x30000084ff597230 */ /* 0x000fe20000004100 */
[----:B------:R-:W-:Y:S01]  /*34150*/  F2FP.F16.E4M3.UNPACK_B R129, R94.H1 ;  /* 0x0000005eff81723e */ /* 0x000fe200030006ff */
[----:B------:R-:W-:-:S02]  /*34160*/  HADD2.F32 R88, -RZ, R88.H1_H1 ;  /* 0x30000058ff587230 */ /* 0x000fc40000004100 */
[C---:B------:R-:W-:Y:S01]  /*34170*/  FMUL.FTZ R131, R92.reuse, R133 ;  /* 0x000000855c837220 */ /* 0x040fe20000410000 */
[----:B------:R-:W-:Y:S01]  /*34180*/  F2FP.F16.E4M3.UNPACK_B R132, R84.H1 ;  /* 0x00000054ff84723e */ /* 0x000fe200030006ff */
[-C--:B------:R-:W-:Y:S01]  /*34190*/  FMUL.FTZ R139, R92, R89.reuse ;  /* 0x000000595c8b7220 */ /* 0x080fe20000410000 */
[----:B------:R-:W-:Y:S02]  /*341a0*/  HADD2.F32 R92, -RZ, R129.H0_H0 ;  /* 0x20000081ff5c7230 */ /* 0x000fe40000004100 */
[C---:B------:R-:W-:Y:S01]  /*341b0*/  FFMA.FTZ R137, R88.reuse, R89, -R131 ;  /* 0x0000005958897223 */ /* 0x040fe20000010883 */
[----:B------:R-:W-:Y:S01]  /*341c0*/  F2FP.F16.E4M3.UNPACK_B R131, R81.H1 ;  /* 0x00000051ff83723e */ /* 0x000fe200030006ff */
[----:B------:R-:W-:Y:S01]  /*341d0*/  FFMA.FTZ R139, R88, R133, R139 ;  /* 0x00000085588b7223 */ /* 0x000fe2000001008b */
[----:B------:R-:W-:Y:S01]  /*341e0*/  F2FP.F16.E4M3.UNPACK_B R89, R90.H1 ;  /* 0x0000005aff59723e */ /* 0x000fe200030006ff */
[----:B------:R-:W-:Y:S01]  /*341f0*/  HADD2.F32 R135, -RZ, R132.H0_H0 ;  /* 0x20000084ff877230 */ /* 0x000fe20000004100 */
[----:B------:R-:W-:Y:S01]  /*34200*/  F2FP.F16.E4M3.UNPACK_B R94, R94 ;  /* 0x0000005eff5e723e */ /* 0x000fe200020006ff */
[----:B------:R-:W-:Y:S01]  /*34210*/  HADD2.F32 R133, -RZ, R131.H0_H0 ;  /* 0x20000083ff857230 */ /* 0x000fe20000004100 */
[----:B------:R-:W-:Y:S01]  /*34220*/  F2FP.F16.E4M3.UNPACK_B R81, R81 ;  /* 0x00000051ff51723e */ /* 0x000fe200020006ff */
[----:B------:R-:W-:-:S02]  /*34230*/  HADD2.F32 R129, -RZ, R129.H1_H1 ;  /* 0x30000081ff817230 */ /* 0x000fc40000004100 */
[C---:B------:R-:W-:Y:S01]  /*34240*/  FMUL.FTZ R145, R92.reuse, R135 ;  /* 0x000000875c917220 */ /* 0x040fe20000410000 */
[----:B------:R-:W-:Y:S01]  /*34250*/  HADD2.F32 R134, -RZ, R132.H1_H1 ;  /* 0x30000084ff867230 */ /* 0x000fe20000004100 */
[----:B------:R-:W-:Y:S01]  /*34260*/  F2FP.F16.E4M3.UNPACK_B R90, R90 ;  /* 0x0000005aff5a723e */ /* 0x000fe200020006ff */
[----:B------:R-:W-:Y:S01]  /*34270*/  HADD2.F32 R88, -RZ, R89.H0_H0 ;  /* 0x20000059ff587230 */ /* 0x000fe20000004100 */
[----:B------:R-:W-:Y:S01]  /*34280*/  F2FP.SATFINITE.E4M3.F32.PACK_AB_MERGE_C R136, R139, R136, R140 ;  /* 0x000000888b88723e */ /* 0x000fe2000480708c */
[----:B------:R-:W-:Y:S02]  /*34290*/  HADD2.F32 R132, -RZ, R131.H1_H1 ;  /* 0x30000083ff847230 */ /* 0x000fe40000004100 */
[-C--:B------:R-:W-:Y:S01]  /*342a0*/  FMUL.FTZ R131, R92, R133.reuse ;  /* 0x000000855c837220 */ /* 0x080fe20000410000 */
[----:B------:R-:W-:Y:S02]  /*342b0*/  HADD2.F32 R89, -RZ, R89.H1_H1 ;  /* 0x30000059ff597230 */ /* 0x000fe40000004100 */
[C---:B------:R-:W-:Y:S01]  /*342c0*/  FMUL.FTZ R92, R129.reuse, R134 ;  /* 0x00000086815c7220 */ /* 0x040fe20000410000 */
[C---:B------:R-:W-:Y:S01]  /*342d0*/  FFMA.FTZ R145, R88.reuse, R133, -R145 ;  /* 0x0000008558917223 */ /* 0x040fe20000010891 */
[-C--:B------:R-:W-:Y:S01]  /*342e0*/  FMUL.FTZ R129, R129, R132.reuse ;  /* 0x0000008481817220 */ /* 0x080fe20000410000 */
[----:B------:R-:W-:Y:S01]  /*342f0*/  FFMA.FTZ R135, R88, R135, R131 ;  /* 0x0000008758877223 */ /* 0x000fe20000010083 */
[C---:B------:R-:W-:Y:S01]  /*34300*/  FFMA.FTZ R132, R89.reuse, R132, -R92 ;  /* 0x0000008459847223 */ /* 0x040fe2000001085c */
[----:B------:R-:W-:Y:S01]  /*34310*/  F2FP.F16.E4M3.UNPACK_B R92, R84 ;  /* 0x00000054ff5c723e */ /* 0x000fe200020006ff */
[----:B------:R-:W-:Y:S01]  /*34320*/  FFMA.FTZ R134, R89, R134, R129 ;  /* 0x0000008659867223 */ /* 0x000fe20000010081 */
[--C-:B------:R-:W-:Y:S01]  /*34330*/  HADD2.F32 R84, -RZ, R94.reuse.H0_H0 ;  /* 0x2000005eff547230 */ /* 0x100fe20000004100 */
[----:B------:R-:W-:Y:S01]  /*34340*/  F2FP.SATFINITE.E4M3.F32.PACK_AB_MERGE_C R130, R147, R130, RZ ;  /* 0x000000829382723e */ /* 0x000fe200048070ff */
[----:B------:R-:W-:Y:S01]  /*34350*/  HADD2.F32 R94, -RZ, R94.H1_H1 ;  /* 0x3000005eff5e7230 */ /* 0x000fe20000004100 */
[----:B------:R-:W-:Y:S01]  /*34360*/  F2FP.SATFINITE.E4M3.F32.PACK_AB_MERGE_C R132, R132, R145, RZ ;  /* 0x000000918484723e */ /* 0x000fe200048070ff */
[--C-:B------:R-:W-:Y:S01]  /*34370*/  HADD2.F32 R129, -RZ, R92.reuse.H0_H0 ;  /* 0x2000005cff817230 */ /* 0x100fe20000004100 */
[----:B------:R-:W-:Y:S01]  /*34380*/  F2FP.SATFINITE.E4M3.F32.PACK_AB_MERGE_C R142, R142, R143, RZ ;  /* 0x0000008f8e8e723e */ /* 0x000fe200048070ff */
[----:B------:R-:W-:Y:S01]  /*34390*/  HADD2.F32 R131, -RZ, R92.H1_H1 ;  /* 0x3000005cff837230 */ /* 0x000fe20000004100 */
[----:B------:R-:W-:Y:S01]  /*343a0*/  F2FP.SATFINITE.E4M3.F32.PACK_AB_MERGE_C R134, R134, R135, RZ ;  /* 0x000000878686723e */ /* 0x000fe200048070ff */
[----:B------:R-:W-:-:S02]  /*343b0*/  HADD2.F32 R88, -RZ, R81.H0_H0 ;  /* 0x20000051ff587230 */ /* 0x000fc40000004100 */
[----:B------:R-:W-:Y:S01]  /*343c0*/  FMUL.FTZ R92, R84, R129 ;  /* 0x00000081545c7220 */ /* 0x000fe20000410000 */
[----:B------:R-:W-:Y:S02]  /*343d0*/  HADD2.F32 R89, -RZ, R81.H1_H1 ;  /* 0x30000051ff597230 */ /* 0x000fe40000004100 */
[----:B------:R-:W-:Y:S01]  /*343e0*/  FMUL.FTZ R133, R94, R131 ;  /* 0x000000835e857220 */ /* 0x000fe20000410000 */
[--C-:B------:R-:W-:Y:S02]  /*343f0*/  HADD2.F32 R81, -RZ, R90.reuse.H0_H0 ;  /* 0x2000005aff517230 */ /* 0x100fe40000004100 */
[-C--:B------:R-:W-:Y:S01]  /*34400*/  FMUL.FTZ R84, R84, R88.reuse ;  /* 0x0000005854547220 */ /* 0x080fe20000410000 */
[----:B------:R-:W-:Y:S02]  /*34410*/  HADD2.F32 R90, -RZ, R90.H1_H1 ;  /* 0x3000005aff5a7230 */ /* 0x000fe40000004100 */
[----:B------:R-:W-:Y:S01]  /*34420*/  FMUL.FTZ R94, R94, R89 ;  /* 0x000000595e5e7220 */ /* 0x000fe20000410000 */
[----:B------:R-:W-:Y:S01]  /*34430*/  F2FP.SATFINITE.E4M3.F32.PACK_AB_MERGE_C R91, R126, R95, R91 ;  /* 0x0000005f7e5b723e */ /* 0x000fe2000480705b */
[C---:B------:R-:W-:Y:S01]  /*34440*/  FFMA.FTZ R92, R81.reuse, R88, -R92 ;  /* 0x00000058515c7223 */ /* 0x040fe2000001085c */
[----:B------:R-:W-:Y:S01]  /*34450*/  FFMA.FTZ R84, R81, R129, R84 ;  /* 0x0000008151547223 */ /* 0x000fe20000010054 */
[C---:B------:R-:W-:Y:S01]  /*34460*/  FFMA.FTZ R133, R90.reuse, R89, -R133 ;  /* 0x000000595a857223 */ /* 0x040fe20000010885 */
[----:B------:R-:W-:Y:S01]  /*34470*/  FFMA.FTZ R131, R90, R131, R94 ;  /* 0x000000835a837223 */ /* 0x000fe2000001005e */
[----:B------:R-:W-:-:S02]  /*34480*/  F2FP.SATFINITE.E4M3.F32.PACK_AB_MERGE_C R89, R83, R80, R86 ;  /* 0x000000505359723e */ /* 0x000fc40004807056 */
[----:B------:R-:W-:Y:S02]  /*34490*/  F2FP.SATFINITE.E4M3.F32.PACK_AB_MERGE_C R93, R85, R82, R87 ;  /* 0x00000052555d723e */ /* 0x000fe40004807057 */
[----:B------:R-:W-:Y:S01]  /*344a0*/  F2FP.SATFINITE.E4M3.F32.PACK_AB_MERGE_C R90, R133, R92, R132 ;  /* 0x0000005c855a723e */ /* 0x000fe20004807084 */
[----:B------:R-:W-:Y:S01]  /*344b0*/  IMAD.MOV.U32 R92, RZ, RZ, R136 ;  /* 0x000000ffff5c7224 */ /* 0x000fe200078e0088 */
[----:B------:R-:W-:Y:S02]  /*344c0*/  F2FP.SATFINITE.E4M3.F32.PACK_AB_MERGE_C R95, R128, R127, R130 ;  /* 0x0000007f805f723e */ /* 0x000fe40004807082 */
[----:B------:R-:W-:Y:S02]  /*344d0*/  F2FP.SATFINITE.E4M3.F32.PACK_AB_MERGE_C R88, R137, R138, R142 ;  /* 0x0000008a8958723e */ /* 0x000fe4000480708e */
[----:B------:R-:W-:-:S07]  /*344e0*/  F2FP.SATFINITE.E4M3.F32.PACK_AB_MERGE_C R94, R131, R84, R134 ;  /* 0x00000054835e723e */ /* 0x000fce0004807086 */
.L_x_1923:
[----:B------:R-:W-:Y:S05]  /*344f0*/  BSYNC B4 ;  /* 0x0000000000047941 */ /* 0x000fea0003800000 */
.L_x_1922:
[C---:B------:R-:W-:Y:S02]  /*34500*/  R2UR UR4, R40.reuse ;  /* 0x00000000280472ca */ /* 0x040fe400000e0000 */
[C---:B------:R-:W-:Y:S02]  /*34510*/  R2UR UR5, R41.reuse ;  /* 0x00000000290572ca */ /* 0x040fe400000e0000 */
[----:B------:R-:W-:Y:S02]  /*34520*/  @!P1 R2UR UR6, R40 ;  /* 0x00000000280692ca */ /* 0x000fe400000e0000 */
[----:B------:R-:W-:Y:S02]  /*34530*/  @!P1 R2UR UR7, R41 ;  /* 0x00000000290792ca */ /* 0x000fe400000e0000 */
[----:B------:R-:W-:Y:S02]  /*34540*/  IADD3 R80, P2, P3, R100, R116, R125 ;  /* 0x0000007464507210 */ /* 0x000fe40007b5e07d */
[----:B------:R-:W-:-:S02]  /*34550*/  @!P1 SHF.R.S32.HI R83, RZ, 0x1f, R123 ;  /* 0x0000001fff539819 */ /* 0x000fc4000001147b */
[----:B------:R-:W-:Y:S02]  /*34560*/  @!P1 IADD3 R82, P4, P5, R100, R116, R123 ;  /* 0x0000007464529210 */ /* 0x000fe40007d9e07b */
[CC--:B------:R-:W-:Y:S02]  /*34570*/  IADD3.X R81, R101.reuse, R119.reuse, R122, P2, P3 ;  /* 0x0000007765517210 */ /* 0x0c0fe400017e647a */
[----:B------:R-:W-:-:S03]  /*34580*/  @!P1 IADD3.X R83, R101, R119, R83, P4, P5 ;  /* 0x0000007765539210 */ /* 0x000fc600027ea453 */
[----:B-----5:R0:W-:Y:S04]  /*34590*/  ST.E.128 desc[UR4][R80.64], R88 ;  /* 0x0000005850007985 */ /* 0x0201e8000c101d04 */
[----:B------:R0:W-:Y:S02]  /*345a0*/  @!P1 ST.E.128 desc[UR6][R82.64], R92 ;  /* 0x0000005c52009985 */ /* 0x0001e4000c101d06 */
.L_x_1921:
[----:B------:R-:W-:Y:S05]  /*345b0*/  BSYNC B3 ;  /* 0x0000000000037941 */ /* 0x000fea0003800000 */
.L_x_1920:
[----:B------:R-:W-:Y:S02]  /*345c0*/  R2UR UR4, R40 ;  /* 0x00000000280472ca */ /* 0x000fe400000e0000 */
[----:B------:R-:W-:-:S13]  /*345d0*/  R2UR UR5, R41 ;  /* 0x00000000290572ca */ /* 0x000fda00000e0000 */
[----:B0-----:R-:W2:Y:S01]  /*345e0*/  LD.E.U8 R80, desc[UR4][R110.64] ;  /* 0x000000046e507980 */ /* 0x001ea2000c101100 */
[----:B------:R-:W-:Y:S01]  /*345f0*/  BSSY B3, `(.L_x_1924) ;  /* 0x000013a000037945 */ /* 0x000fe20003800000 */
[----:B--2---:R-:W-:-:S13]  /*34600*/  LOP3.LUT P1, RZ, R80, 0x2, RZ, 0xc0, !PT ;  /* 0x0000000250ff7812 */ /* 0x004fda000782c0ff */
[----:B------:R-:W-:Y:S05]  /*34610*/  @!P1 BRA `(.L_x_1925) ;  /* 0x0000001000dc9947 */ /* 0x000fea0003800000 */
[----:B------:R-:W-:Y:S02]  /*34620*/  R2UR UR4, R40 ;  /* 0x00000000280472ca */ /* 0x000fe400000e0000 */
[----:B------:R-:W-:-:S13]  /*34630*/  R2UR UR5, R41 ;  /* 0x00000000290572ca */ /* 0x000fda00000e0000 */
[----:B------:R-:W2:Y:S01]  /*34640*/  LD.E R80, desc[UR4][R112.64+0x4] ;  /* 0x0000040470507980 */ /* 0x000ea2000c101900 */
[----:B------:R-:W-:Y:S01]  /*34650*/  VIADD R88, R105, 0x20 ;  /* 0x0000002069587836 */ /* 0x000fe20000000000 */
[----:B------:R-:W-:Y:S01]  /*34660*/  SHF.R.S32.HI R85, RZ, 0x1f, R120 ;  /* 0x0000001fff557819 */ /* 0x000fe20000011478 */
[----:B------:R-:W-:Y:S01]  /*34670*/  IMAD.IADD R83, R13, 0x1, -R118 ;  /* 0x000000010d537824 */ /* 0x000fe200078e0a76 */
[----:B------:R-:W-:Y:S02]  /*34680*/  LEA.HI R84, R121, R121, RZ, 0x1 ;  /* 0x0000007979547211 */ /* 0x000fe400078f08ff */
[CC--:B------:R-:W-:Y:S02]  /*34690*/  LEA.HI R86, R85.reuse, R120.reuse, RZ, 0x4 ;  /* 0x0000007855567211 */ /* 0x0c0fe400078f20ff */
[----:B------:R-:W-:Y:S02]  /*346a0*/  LEA.HI R85, R85, R120, RZ, 0x2 ;  /* 0x0000007855557211 */ /* 0x000fe400078f10ff */
[----:B------:R-:W-:Y:S01]  /*346b0*/  LOP3.LUT R84, R84, 0x3fffffe, RZ, 0xc0, !PT ;  /* 0x03fffffe54547812 */ /* 0x000fe200078ec0ff */
[----:B------:R-:W-:Y:S01]  /*346c0*/  IMAD.SHL.U32 R87, R86, 0x20, RZ ;  /* 0x0000002056577824 */ /* 0x000fe200078e00ff */
[----:B------:R-:W-:Y:S01]  /*346d0*/  R2UR UR6, R40 ;  /* 0x00000000280672ca */ /* 0x000fe200000e0000 */
[----:B------:R-:W-:Y:S01]  /*346e0*/  IMAD.SHL.U32 R85, R85, 0x20, RZ ;  /* 0x0000002055557824 */ /* 0x000fe200078e00ff */
[----:B------:R-:W-:Y:S01]  /*346f0*/  R2UR UR7, R41 ;  /* 0x00000000290772ca */ /* 0x000fe200000e0000 */
[----:B------:R-:W-:Y:S01]  /*34700*/  IMAD.IADD R86, R121, 0x1, -R84 ;  /* 0x0000000179567824 */ /* 0x000fe200078e0a54 */
[----:B------:R-:W-:-:S02]  /*34710*/  LOP3.LUT R87, R87, 0xfffffe00, RZ, 0xc0, !PT ;  /* 0xfffffe0057577812 */ /* 0x000fc400078ec0ff */
[----:B------:R-:W-:-:S03]  /*34720*/  LOP3.LUT R85, R85, 0x180, RZ, 0xc0, !PT ;  /* 0x0000018055557812 */ /* 0x000fc600078ec0ff */
[----:B------:R-:W-:Y:S01]  /*34730*/  IMAD R87, R86, 0x40, R87 ;  /* 0x0000004056577824 */ /* 0x000fe200078e0257 */
[----:B------:R-:W-:Y:S01]  /*34740*/  SHF.R.U32.HI R86, RZ, 0x3, R85 ;  /* 0x00000003ff567819 */ /* 0x000fe20000011655 */
[----:B------:R-:W-:Y:S01]  /*34750*/  BSSY B4, `(.L_x_1926) ;  /* 0x0000118000047945 */ /* 0x000fe20003800000 */
[----:B--2---:R-:W-:-:S04]  /*34760*/  LEA.HI R80, R80, R80, RZ, 0x1 ;  /* 0x0000005050507211 */ /* 0x004fc800078f08ff */
[----:B------:R-:W-:-:S04]  /*34770*/  SHF.R.S32.HI R91, RZ, 0x1, R80 ;  /* 0x00000001ff5b7819 */ /* 0x000fc80000011450 */
[----:B------:R-:W-:-:S04]  /*34780*/  ISETP.GE.AND P1, PT, R88, R91, PT ;  /* 0x0000005b5800720c */ /* 0x000fc80003f26270 */
[----:B------:R-:W-:Y:S02]  /*34790*/  SEL R81, R91, RZ, P1 ;  /* 0x000000ff5b517207 */ /* 0x000fe40000800000 */
[----:B------:R-:W-:-:S03]  /*347a0*/  SEL R82, R118, R83, !P1 ;  /* 0x0000005376527207 */ /* 0x000fc60004800000 */
[----:B------:R-:W-:Y:S01]  /*347b0*/  IMAD.IADD R81, R88, 0x1, R81 ;  /* 0x0000000158517824 */ /* 0x000fe200078e0251 */
[----:B------:R-:W-:-:S04]  /*347c0*/  SHF.R.S32.HI R83, RZ, 0x1f, R82 ;  /* 0x0000001fff537819 */ /* 0x000fc80000011452 */
[----:B------:R-:W-:Y:S02]  /*347d0*/  SHF.R.S32.HI R80, RZ, 0x1f, R81 ;  /* 0x0000001fff507819 */ /* 0x000fe40000011451 */
[----:B------:R-:W-:Y:S02]  /*347e0*/  LEA.HI R83, R83, R82, RZ, 0x5 ;  /* 0x0000005253537211 */ /* 0x000fe400078f28ff */
[CC--:B------:R-:W-:Y:S02]  /*347f0*/  LEA.HI R82, R80.reuse, R81.reuse, RZ, 0x4 ;  /* 0x0000005150527211 */ /* 0x0c0fe400078f20ff */
[----:B------:R-:W-:Y:S02]  /*34800*/  LEA.HI R80, R80, R81, RZ, 0x6 ;  /* 0x0000005150507211 */ /* 0x000fe400078f30ff */
[----:B------:R-:W-:Y:S02]  /*34810*/  SHF.R.S32.HI R90, RZ, 0x4, R82 ;  /* 0x00000004ff5a7819 */ /* 0x000fe40000011452 */
[----:B------:R-:W-:-:S02]  /*34820*/  SHF.R.S32.HI R80, RZ, 0x6, R80 ;  /* 0x00000006ff507819 */ /* 0x000fc40000011450 */
[----:B------:R-:W-:Y:S02]  /*34830*/  LEA.HI.SX32 R83, R83, R90, 0x1b ;  /* 0x0000005a53537211 */ /* 0x000fe400078fdaff */
[----:B------:R-:W-:Y:S01]  /*34840*/  LOP3.LUT R82, R85, 0x30, R82, 0xf8, !PT ;  /* 0x0000003055527812 */ /* 0x000fe200078ef852 */
[----:B------:R-:W-:Y:S01]  /*34850*/  IMAD R80, R80, 0x2800, R87 ;  /* 0x0000280050507824 */ /* 0x000fe200078e0257 */
[----:B------:R-:W-:Y:S01]  /*34860*/  SHF.R.S32.HI R84, RZ, 0x1f, R83 ;  /* 0x0000001fff547819 */ /* 0x000fe20000011453 */
[----:B------:R-:W-:Y:S01]  /*34870*/  IMAD.SHL.U32 R89, R83, 0x10, RZ ;  /* 0x0000001053597824 */ /* 0x000fe200078e00ff */
[----:B------:R-:W-:Y:S02]  /*34880*/  LOP3.LUT R81, R82, R86, RZ, 0x3c, !PT ;  /* 0x0000005652517212 */ /* 0x000fe400078e3cff */
[----:B------:R-:W-:Y:S02]  /*34890*/  LEA.HI R84, R84, R83, RZ, 0x2 ;  /* 0x0000005354547211 */ /* 0x000fe400078f10ff */
[----:B------:R-:W-:Y:S01]  /*348a0*/  LOP3.LUT R83, R85, 0x30, R89, 0xf8, !PT ;  /* 0x0000003055537812 */ /* 0x000fe200078ef859 */
[----:B------:R-:W-:Y:S01]  /*348b0*/  IMAD.IADD R80, R80, 0x1, R81 ;  /* 0x0000000150507824 */ /* 0x000fe200078e0251 */
[----:B------:R-:W-:-:S02]  /*348c0*/  SHF.R.S32.HI R84, RZ, 0x2, R84 ;  /* 0x00000002ff547819 */ /* 0x000fc40000011454 */
[----:B------:R-:W-:Y:S02]  /*348d0*/  LOP3.LUT R83, R83, R86, RZ, 0x3c, !PT ;  /* 0x0000005653537212 */ /* 0x000fe400078e3cff */
[----:B------:R-:W-:Y:S01]  /*348e0*/  IADD3 R80, P1, P2, R108, R80, R37 ;  /* 0x000000506c507210 */ /* 0x000fe20007a3e025 */
[----:B------:R-:W-:-:S03]  /*348f0*/  IMAD R84, R84, 0x2800, R87 ;  /* 0x0000280054547824 */ /* 0x000fc600078e0257 */
[----:B------:R-:W-:Y:S01]  /*34900*/  IADD3.X R81, R109, RZ, R99, P1, P2 ;  /* 0x000000ff6d517210 */ /* 0x000fe20000fe4463 */
[----:B------:R-:W-:Y:S01]  /*34910*/  IMAD.IADD R84, R84, 0x1, R83 ;  /* 0x0000000154547824 */ /* 0x000fe200078e0253 */
[----:B------:R-:W-:-:S04]  /*34920*/  ISETP.GE.AND P2, PT, R88, R91, PT ;  /* 0x0000005b5800720c */ /* 0x000fc80003f46270 */
[----:B------:R-:W-:Y:S01]  /*34930*/  IADD3 R84, P3, P4, R108, R84, R37 ;  /* 0x000000546c547210 */ /* 0x000fe20007c7e025 */
[----:B------:R-:W5:Y:S03]  /*34940*/  LD.E.128 R80, desc[UR4][R80.64] ;  /* 0x0000000450507980 */ /* 0x000f66000c101d00 */
[----:B------:R-:W-:Y:S01]  /*34950*/  IADD3.X R85, R109, RZ, R99, P3, P4 ;  /* 0x000000ff6d557210 */ /* 0x000fe20001fe8463 */
[----:B------:R-:W-:Y:S01]  /*34960*/  IMAD.SHL.U32 R91, R90, 0x10, RZ ;  /* 0x000000105a5b7824 */ /* 0x000fe200078e00ff */
[----:B------:R-:W-:-:S04]  /*34970*/  ISETP.GE.AND P1, PT, R89, R13, PT ;  /* 0x0000000d5900720c */ /* 0x000fc80003f26270 */
[----:B------:R-:W5:Y:S01]  /*34980*/  LD.E.128 R84, desc[UR6][R84.64] ;  /* 0x0000000654547980 */ /* 0x000f62000c101d00 */
[----:B------:R-:W-:Y:S01]  /*34990*/  SHF.R.S32.HI R88, RZ, 0x1f, R91 ;  /* 0x0000001fff587819 */ /* 0x000fe2000001145b */
[----:B------:R-:W-:Y:S07]  /*349a0*/  @P2 BRA `(.L_x_1927) ;  /* 0x0000000c00c82947 */ /* 0x000fee0003800000 */
[----:B------:R-:W-:Y:S02]  /*349b0*/  SHF.R.U32.HI R92, RZ, 0x8, R61 ;  /* 0x00000008ff5c7819 */ /* 0x000fe4000001163d */
[----:B------:R-:W-:Y:S02]  /*349c0*/  SHF.R.U32.HI R122, RZ, 0x8, R63 ;  /* 0x00000008ff7a7819 */ /* 0x000fe4000001163f */
[----:B------:R-:W-:Y:S02]  /*349d0*/  LOP3.LUT R95, R61, 0xff, RZ, 0xc0, !PT ;  /* 0x000000ff3d5f7812 */ /* 0x000fe400078ec0ff */
[----:B------:R-:W-:Y:S02]  /*349e0*/  LOP3.LUT R92, R92, 0xff, RZ, 0xc0, !PT ;  /* 0x000000ff5c5c7812 */ /* 0x000fe400078ec0ff */
[----:B------:R-:W-:Y:S02]  /*349f0*/  SHF.R.U32.HI R90, RZ, 0x8, R60 ;  /* 0x00000008ff5a7819 */ /* 0x000fe4000001163c */
[----:B------:R-:W-:-:S02]  /*34a00*/  LOP3.LUT R125, R63, 0xff, RZ, 0xc0, !PT ;  /* 0x000000ff3f7d7812 */ /* 0x000fc400078ec0ff */
[----:B------:R-:W-:Y:S02]  /*34a10*/  LOP3.LUT R122, R122, 0xff, RZ, 0xc0, !PT ;  /* 0x000000ff7a7a7812 */ /* 0x000fe400078ec0ff */
[----:B------:R-:W-:Y:S02]  /*34a20*/  PRMT R95, R92, 0x7604, R95 ;  /* 0x000076045c5f7816 */ /* 0x000fe4000000005f */
[----:B------:R-:W-:Y:S02]  /*34a30*/  SHF.R.U32.HI R92, RZ, 0x8, R69 ;  /* 0x00000008ff5c7819 */ /* 0x000fe40000011645 */
[----:B------:R-:W-:Y:S02]  /*34a40*/  LOP3.LUT R93, R60, 0xff, RZ, 0xc0, !PT ;  /* 0x000000ff3c5d7812 */ /* 0x000fe400078ec0ff */
[----:B------:R-:W-:Y:S02]  /*34a50*/  LOP3.LUT R90, R90, 0xff, RZ, 0xc0, !PT ;  /* 0x000000ff5a5a7812 */ /* 0x000fe400078ec0ff */
        /* <DEDUP_REMOVED lines=17> */
[----:B------:R-:W-:Y:S02]  /*34b70*/  SHF.R.U32.HI R122, RZ, 0x10, R63 ;  /* 0x00000010ff7a7819 */ /* 0x000fe4000001163f */
[----:B------:R-:W-:-:S02]  /*34b80*/  SHF.R.U32.HI R94, RZ, 0x8, R70 ;  /* 0x00000008ff5e7819 */ /* 0x000fc40000011646 */
[----:B------:R-:W-:Y:S02]  /*34b90*/  LOP3.LUT R92, R92, 0xff, RZ, 0xc0, !PT ;  /* 0x000000ff5c5c7812 */ /* 0x000fe400078ec0ff */
[----:B------:R-:W-:Y:S02]  /*34ba0*/  PRMT R127, R90, 0x7604, R127 ;  /* 0x000076045a7f7816 */ /* 0x000fe4000000007f */
[----:B------:R-:W-:Y:S02]  /*34bb0*/  SHF.R.U32.HI R90, RZ, 0x10, R60 ;  /* 0x00000010ff5a7819 */ /* 0x000fe4000001163c */
[----:B------:R-:W-:Y:S02]  /*34bc0*/  LOP3.LUT R122, R122, 0xff, RZ, 0xc0, !PT ;  /* 0x000000ff7a7a7812 */ /* 0x000fe400078ec0ff */
[----:B------:R-:W-:Y:S02]  /*34bd0*/  LOP3.LUT R131, R70, 0xff, RZ, 0xc0, !PT ;  /* 0x000000ff46837812 */ /* 0x000fe400078ec0ff */
[----:B------:R-:W-:-:S02]  /*34be0*/  LOP3.LUT R94, R94, 0xff, RZ, 0xc0, !PT ;  /* 0x000000ff5e5e7812 */ /* 0x000fc400078ec0ff */
[----:B------:R-:W-:Y:S02]  /*34bf0*/  PRMT R95, R92, 0x7054, R95 ;  /* 0x000070545c5f7816 */ /* 0x000fe4000000005f */
[----:B------:R-:W-:Y:S02]  /*34c00*/  SHF.R.U32.HI R92, RZ, 0x10, R69 ;  /* 0x00000010ff5c7819 */ /* 0x000fe40000011645 */
[----:B------:R-:W-:Y:S02]  /*34c10*/  LOP3.LUT R90, R90, 0xff, RZ, 0xc0, !PT ;  /* 0x000000ff5a5a7812 */ /* 0x000fe400078ec0ff */
[----:B------:R-:W-:Y:S02]  /*34c20*/  PRMT R125, R122, 0x7054, R125 ;  /* 0x000070547a7d7816 */ /* 0x000fe4000000007d */
[----:B------:R-:W-:Y:S02]  /*34c30*/  PRMT R131, R94, 0x7604, R131 ;  /* 0x000076045e837816 */ /* 0x000fe40000000083 */
[----:B------:R-:W-:-:S02]  /*34c40*/  SHF.R.U32.HI R122, RZ, 0x10, R71 ;  /* 0x00000010ff7a7819 */ /* 0x000fc40000011647 */
[----:B------:R-:W-:Y:S02]  /*34c50*/  SHF.R.U32.HI R94, RZ, 0x10, R62 ;  /* 0x00000010ff5e7819 */ /* 0x000fe4000001163e */
[----:B------:R-:W-:Y:S02]  /*34c60*/  LOP3.LUT R92, R92, 0xff, RZ, 0xc0, !PT ;  /* 0x000000ff5c5c7812 */ /* 0x000fe400078ec0ff */
[----:B------:R-:W-:Y:S02]  /*34c70*/  PRMT R93, R90, 0x7054, R93 ;  /* 0x000070545a5d7816 */ /* 0x000fe4000000005d */
[----:B------:R-:W-:Y:S02]  /*34c80*/  SHF.R.U32.HI R90, RZ, 0x10, R68 ;  /* 0x00000010ff5a7819 */ /* 0x000fe40000011644 */
[----:B------:R-:W-:Y:S02]  /*34c90*/  LOP3.LUT R122, R122, 0xff, RZ, 0xc0, !PT ;  /* 0x000000ff7a7a7812 */ /* 0x000fe400078ec0ff */
[----:B------:R-:W-:-:S02]  /*34ca0*/  LOP3.LUT R94, R94, 0xff, RZ, 0xc0, !PT ;  /* 0x000000ff5e5e7812 */ /* 0x000fc400078ec0ff */
[----:B------:R-:W-:Y:S02]  /*34cb0*/  PRMT R129, R92, 0x7054, R129 ;  /* 0x000070545c817816 */ /* 0x000fe40000000081 */
[----:B------:R-:W-:Y:S02]  /*34cc0*/  LOP3.LUT R90, R90, 0xff, RZ, 0xc0, !PT ;  /* 0x000000ff5a5a7812 */ /* 0x000fe400078ec0ff */
[----:B------:R-:W-:Y:S02]  /*34cd0*/  PRMT R133, R122, 0x7054, R133 ;  /* 0x000070547a857816 */ /* 0x000fe40000000085 */
[----:B------:R-:W-:Y:S02]  /*34ce0*/  PRMT R123, R94, 0x7054, R123 ;  /* 0x000070545e7b7816 */ /* 0x000fe4000000007b */
[----:B------:R-:W-:Y:S02]  /*34cf0*/  LOP3.LUT R122, R129, 0xff000000, R69, 0xf8, !PT ;  /* 0xff000000817a7812 */ /* 0x000fe400078ef845 */
[----:B------:R-:W-:-:S02]  /*34d00*/  SHF.R.U32.HI R94, RZ, 0x10, R70 ;  /* 0x00000010ff5e7819 */ /* 0x000fc40000011646 */
[----:B------:R-:W-:Y:S02]  /*34d10*/  LOP3.LUT R95, R95, 0xff000000, R61, 0xf8, !PT ;  /* 0xff0000005f5f7812 */ /* 0x000fe400078ef83d */
[----:B------:R-:W-:Y:S02]  /*34d20*/  PRMT R127, R90, 0x7054, R127 ;  /* 0x000070545a7f7816 */ /* 0x000fe4000000007f */
[----:B-----5:R-:W-:Y:S02]  /*34d30*/  F2FP.F16.E4M3.UNPACK_B R90, R85 ;  /* 0x00000055ff5a723e */ /* 0x020fe400020006ff */
[----:B------:R-:W-:Y:S02]  /*34d40*/  F2FP.F16.E4M3.UNPACK_B R124, R122 ;  /* 0x0000007aff7c723e */ /* 0x000fe400020006ff */
[----:B------:R-:W-:Y:S01]  /*34d50*/  LOP3.LUT R94, R94, 0xff, RZ, 0xc0, !PT ;  /* 0x000000ff5e5e7812 */ /* 0x000fe200078ec0ff */
[--C-:B------:R-:W-:Y:S01]  /*34d60*/  HADD2.F32 R61, -RZ, R90.reuse.H0_H0 ;  /* 0x2000005aff3d7230 */ /* 0x100fe20000004100 */
[----:B------:R-:W-:Y:S01]  /*34d70*/  F2FP.F16.E4M3.UNPACK_B R92, R95 ;  /* 0x0000005fff5c723e */ /* 0x000fe200020006ff */
[----:B------:R-:W-:Y:S01]  /*34d80*/  HADD2.F32 R90, -RZ, R90.H1_H1 ;  /* 0x3000005aff5a7230 */ /* 0x000fe20000004100 */
[----:B------:R-:W-:-:S02]  /*34d90*/  LOP3.LUT R93, R93, 0xff000000, R60, 0xf8, !PT ;  /* 0xff0000005d5d7812 */ /* 0x000fc400078ef83c */
[----:B------:R-:W-:Y:S02]  /*34da0*/  F2FP.F16.E4M3.UNPACK_B R69, R81 ;  /* 0x00000051ff45723e */ /* 0x000fe400020006ff */
[----:B------:R-:W-:Y:S01]  /*34db0*/  LOP3.LUT R60, R123, 0xff000000, R62, 0xf8, !PT ;  /* 0xff0000007b3c7812 */ /* 0x000fe200078ef83e */
[----:B------:R-:W-:Y:S01]  /*34dc0*/  HADD2.F32 R123, -RZ, R124.H0_H0 ;  /* 0x2000007cff7b7230 */ /* 0x000fe20000004100 */
[----:B------:R-:W-:Y:S01]  /*34dd0*/  PRMT R131, R94, 0x7054, R131 ;  /* 0x000070545e837816 */ /* 0x000fe20000000083 */
[--C-:B------:R-:W-:Y:S01]  /*34de0*/  HADD2.F32 R94, -RZ, R92.reuse.H0_H0 ;  /* 0x2000005cff5e7230 */ /* 0x100fe20000004100 */
[----:B------:R-:W-:Y:S01]  /*34df0*/  LOP3.LUT R129, R127, 0xff000000, R68, 0xf8, !PT ;  /* 0xff0000007f817812 */ /* 0x000fe200078ef844 */
[----:B------:R-:W-:Y:S02]  /*34e00*/  HADD2.F32 R62, -RZ, R69.H0_H0 ;  /* 0x20000045ff3e7230 */ /* 0x000fe40000004100 */
[C---:B------:R-:W-:Y:S01]  /*34e10*/  FMUL.FTZ R127, R61.reuse, R123 ;  /* 0x0000007b3d7f7220 */ /* 0x040fe20000410000 */
[----:B------:R-:W-:Y:S01]  /*34e20*/  F2FP.F16.E4M3.UNPACK_B R85, R85.H1 ;  /* 0x00000055ff55723e */ /* 0x000fe200030006ff */
[----:B------:R-:W-:Y:S01]  /*34e30*/  FMUL.FTZ R68, R61, R94 ;  /* 0x0000005e3d447220 */ /* 0x000fe20000410000 */
[----:B------:R-:W-:Y:S01]  /*34e40*/  F2FP.F16.E4M3.UNPACK_B R126, R122.H1 ;  /* 0x0000007aff7e723e */ /* 0x000fe200030006ff */
[C---:B------:R-:W-:Y:S01]  /*34e50*/  FFMA.FTZ R61, R62.reuse, R94, -R127 ;  /* 0x0000005e3e3d7223 */ /* 0x040fe2000001087f */
[----:B------:R-:W-:Y:S01]  /*34e60*/  F2FP.F16.E4M3.UNPACK_B R95, R95.H1 ;  /* 0x0000005fff5f723e */ /* 0x000fe200030006ff */
[----:B------:R-:W-:Y:S01]  /*34e70*/  FFMA.FTZ R62, R62, R123, R68 ;  /* 0x0000007b3e3e7223 */ /* 0x000fe20000010044 */
[----:B------:R-:W-:Y:S01]  /*34e80*/  LOP3.LUT R125, R125, 0xff000000, R63, 0xf8, !PT ;  /* 0xff0000007d7d7812 */ /* 0x000fe200078ef83f */
[----:B------:R-:W-:Y:S01]  /*34e90*/  HADD2.F32 R92, -RZ, R92.H1_H1 ;  /* 0x3000005cff5c7230 */ /* 0x000fe20000004100 */
[----:B------:R-:W-:Y:S01]  /*34ea0*/  F2FP.F16.E4M3.UNPACK_B R81, R81.H1 ;  /* 0x00000051ff51723e */ /* 0x000fe200030006ff */
[----:B------:R-:W-:Y:S01]  /*34eb0*/  HADD2.F32 R124, -RZ, R124.H1_H1 ;  /* 0x3000007cff7c7230 */ /* 0x000fe20000004100 */
[----:B------:R-:W-:Y:S01]  /*34ec0*/  LOP3.LUT R63, R131, 0xff000000, R70, 0xf8, !PT ;  /* 0xff000000833f7812 */ /* 0x000fe200078ef846 */
[----:B------:R-:W-:Y:S01]  /*34ed0*/  HADD2.F32 R68, -RZ, R85.H0_H0 ;  /* 0x20000055ff447230 */ /* 0x000fe20000004100 */
[----:B------:R-:W-:Y:S01]  /*34ee0*/  LOP3.LUT R133, R133, 0xff000000, R71, 0xf8, !PT ;  /* 0xff00000085857812 */ /* 0x000fe200078ef847 */
        /* <DEDUP_REMOVED lines=13> */
[----:B------:R-:W-:Y:S01]  /*34fc0*/  F2FP.F16.E4M3.UNPACK_B R122, R87 ;  /* 0x00000057ff7a723e */ /* 0x000fe200020006ff */
[----:B------:R-:W-:Y:S01]  /*34fd0*/  HADD2.F32 R126, -RZ, R126.H1_H1 ;  /* 0x3000007eff7e7230 */ /* 0x000fe20000004100 */
[----:B------:R-:W-:Y:S01]  /*34fe0*/  F2FP.F16.E4M3.UNPACK_B R127, R133 ;  /* 0x00000085ff7f723e */ /* 0x000fe200020006ff */
[----:B------:R-:W-:Y:S01]  /*34ff0*/  HADD2.F32 R95, -RZ, R95.H1_H1 ;  /* 0x3000005fff5f7230 */ /* 0x000fe20000004100 */
[----:B------:R-:W-:Y:S01]  /*35000*/  F2FP.F16.E4M3.UNPACK_B R123, R125 ;  /* 0x0000007dff7b723e */ /* 0x000fe200020006ff */
[----:B------:R-:W-:Y:S01]  /*35010*/  HADD2.F32 R90, -RZ, R81.H1_H1 ;  /* 0x30000051ff5a7230 */ /* 0x000fe20000004100 */
[----:B------:R-:W-:Y:S01]  /*35020*/  F2FP.F16.E4M3.UNPACK_B R94, R83 ;  /* 0x00000053ff5e723e */ /* 0x000fe200020006ff */
[----:B------:R-:W-:-:S02]  /*35030*/  HADD2.F32 R81, -RZ, R122.H0_H0 ;  /* 0x2000007aff517230 */ /* 0x000fc40000004100 */
[C---:B------:R-:W-:Y:S01]  /*35040*/  FMUL.FTZ R131, R85.reuse, R126 ;  /* 0x0000007e55837220 */ /* 0x040fe20000410000 */
[----:B------:R-:W-:Y:S02]  /*35050*/  HADD2.F32 R128, -RZ, R127.H0_H0 ;  /* 0x2000007fff807230 */ /* 0x000fe40000004100 */
[----:B------:R-:W-:Y:S01]  /*35060*/  FMUL.FTZ R85, R85, R95 ;  /* 0x0000005f55557220 */ /* 0x000fe20000410000 */
[----:B------:R-:W-:Y:S01]  /*35070*/  HADD2.F32 R124, -RZ, R123.H0_H0 ;  /* 0x2000007bff7c7230 */ /* 0x000fe20000004100 */
[----:B------:R-:W-:Y:S01]  /*35080*/  F2FP.F16.E4M3.UNPACK_B R133, R133.H1 ;  /* 0x00000085ff85723e */ /* 0x000fe200030006ff */
[--C-:B------:R-:W-:Y:S02]  /*35090*/  HADD2.F32 R92, -RZ, R94.reuse.H0_H0 ;  /* 0x2000005eff5c7230 */ /* 0x100fe40000004100 */
[C---:B------:R-:W-:Y:S01]  /*350a0*/  FMUL.FTZ R135, R81.reuse, R128 ;  /* 0x0000008051877220 */ /* 0x040fe20000410000 */
[----:B------:R-:W-:Y:S02]  /*350b0*/  HADD2.F32 R127, -RZ, R127.H1_H1 ;  /* 0x3000007fff7f7230 */ /* 0x000fe40000004100 */
[----:B------:R-:W-:Y:S01]  /*350c0*/  FMUL.FTZ R137, R81, R124 ;  /* 0x0000007c51897220 */ /* 0x000fe20000410000 */
[C---:B------:R-:W-:Y:S01]  /*350d0*/  FFMA.FTZ R81, R90.reuse, R95, -R131 ;  /* 0x0000005f5a517223 */ /* 0x040fe20000010883 */
[----:B------:R-:W-:Y:S01]  /*350e0*/  FFMA.FTZ R90, R90, R126, R85 ;  /* 0x0000007e5a5a7223 */ /* 0x000fe20000010055 */
[----:B------:R-:W-:Y:S01]  /*350f0*/  HADD2.F32 R126, -RZ, R123.H1_H1 ;  /* 0x3000007bff7e7230 */ /* 0x000fe20000004100 */
[----:B------:R-:W-:Y:S01]  /*35100*/  F2FP.F16.E4M3.UNPACK_B R123, R87.H1 ;  /* 0x00000057ff7b723e */ /* 0x000fe200030006ff */
[C---:B------:R-:W-:Y:S01]  /*35110*/  FFMA.FTZ R85, R92.reuse, R124, -R135 ;  /* 0x0000007c5c557223 */ /* 0x040fe20000010887 */
[----:B------:R-:W-:Y:S01]  /*35120*/  FFMA.FTZ R92, R92, R128, R137 ;  /* 0x000000805c5c7223 */ /* 0x000fe20000010089 */
[----:B------:R-:W-:Y:S01]  /*35130*/  F2FP.F16.E4M3.UNPACK_B R124, R125.H1 ;  /* 0x0000007dff7c723e */ /* 0x000fe200030006ff */
[----:B------:R-:W-:Y:S01]  /*35140*/  HADD2.F32 R95, -RZ, R94.H1_H1 ;  /* 0x3000005eff5f7230 */ /* 0x000fe20000004100 */
[----:B------:R-:W-:Y:S01]  /*35150*/  F2FP.F16.E4M3.UNPACK_B R87, R83.H1 ;  /* 0x00000053ff57723e */ /* 0x000fe200030006ff */
[----:B------:R-:W-:Y:S01]  /*35160*/  HADD2.F32 R83, -RZ, R123.H0_H0 ;  /* 0x2000007bff537230 */ /* 0x000fe20000004100 */
[----:B------:R-:W-:Y:S01]  /*35170*/  F2FP.SATFINITE.E4M3.F32.PACK_AB_MERGE_C R70, R81, R70, RZ ;  /* 0x000000465146723e */ /* 0x000fe200048070ff */
[----:B------:R-:W-:Y:S01]  /*35180*/  HADD2.F32 R128, -RZ, R133.H0_H0 ;  /* 0x20000085ff807230 */ /* 0x000fe20000004100 */
[----:B------:R-:W-:Y:S01]  /*35190*/  F2FP.SATFINITE.E4M3.F32.PACK_AB_MERGE_C R71, R90, R71, RZ ;  /* 0x000000475a47723e */ /* 0x000fe200048070ff */
[----:B------:R-:W-:Y:S01]  /*351a0*/  HADD2.F32 R94, -RZ, R122.H1_H1 ;  /* 0x3000007aff5e7230 */ /* 0x000fe20000004100 */
[----:B------:R-:W-:Y:S01]  /*351b0*/  F2FP.SATFINITE.E4M3.F32.PACK_AB_MERGE_C R81, R68, R61, R70 ;  /* 0x0000003d4451723e */ /* 0x000fe20004807046 */
[----:B------:R-:W-:-:S02]  /*351c0*/  HADD2.F32 R125, -RZ, R124.H0_H0 ;  /* 0x2000007cff7d7230 */ /* 0x000fc40000004100 */
[C---:B------:R-:W-:Y:S01]  /*351d0*/  FMUL.FTZ R131, R83.reuse, R128 ;  /* 0x0000008053837220 */ /* 0x040fe20000410000 */
[----:B------:R-:W-:Y:S02]  /*351e0*/  HADD2.F32 R122, -RZ, R87.H0_H0 ;  /* 0x20000057ff7a7230 */ /* 0x000fe40000004100 */
[C---:B------:R-:W-:Y:S01]  /*351f0*/  FMUL.FTZ R130, R94.reuse, R127 ;  /* 0x0000007f5e827220 */ /* 0x040fe20000410000 */
[-C--:B------:R-:W-:Y:S01]  /*35200*/  FMUL.FTZ R132, R94, R126.reuse ;  /* 0x0000007e5e847220 */ /* 0x080fe20000410000 */
[-C--:B------:R-:W-:Y:S01]  /*35210*/  FMUL.FTZ R135, R83, R125.reuse ;  /* 0x0000007d53877220 */ /* 0x080fe20000410000 */
[----:B------:R-:W-:Y:S02]  /*35220*/  HADD2.F32 R133, -RZ, R133.H1_H1 ;  /* 0x30000085ff857230 */ /* 0x000fe40000004100 */
[C---:B------:R-:W-:Y:S01]  /*35230*/  FFMA.FTZ R136, R122.reuse, R125, -R131 ;  /* 0x0000007d7a887223 */ /* 0x040fe20000010883 */
[----:B------:R-:W-:Y:S01]  /*35240*/  FFMA.FTZ R94, R95, R126, -R130 ;  /* 0x0000007e5f5e7223 */ /* 0x000fe20000010882 */
[----:B------:R-:W-:Y:S01]  /*35250*/  HADD2.F32 R125, -RZ, R123.H1_H1 ;  /* 0x3000007bff7d7230 */ /* 0x000fe20000004100 */
[----:B------:R-:W-:Y:S01]  /*35260*/  F2FP.F16.E4M3.UNPACK_B R123, R84.H1 ;  /* 0x00000054ff7b723e */ /* 0x000fe200030006ff */
[----:B------:R-:W-:Y:S01]  /*35270*/  FFMA.FTZ R137, R122, R128, R135 ;  /* 0x000000807a897223 */ /* 0x000fe20000010087 */
[----:B------:R-:W-:Y:S01]  /*35280*/  F2FP.F16.E4M3.UNPACK_B R130, R129.H1 ;  /* 0x00000081ff82723e */ /* 0x000fe200030006ff */
[----:B------:R-:W-:Y:S01]  /*35290*/  HADD2.F32 R122, -RZ, R87.H1_H1 ;  /* 0x30000057ff7a7230 */ /* 0x000fe20000004100 */
[----:B------:R-:W-:Y:S01]  /*352a0*/  F2FP.F16.E4M3.UNPACK_B R126, R93.H1 ;  /* 0x0000005dff7e723e */ /* 0x000fe200030006ff */
[----:B------:R-:W-:-:S02]  /*352b0*/  HADD2.F32 R128, -RZ, R124.H1_H1 ;  /* 0x3000007cff807230 */ /* 0x000fc40000004100 */
[----:B------:R-:W-:Y:S01]  /*352c0*/  FFMA.FTZ R83, R95, R127, R132 ;  /* 0x0000007f5f537223 */ /* 0x000fe20000010084 */
[----:B------:R-:W-:Y:S01]  /*352d0*/  F2FP.F16.E4M3.UNPACK_B R87, R80.H1 ;  /* 0x00000050ff57723e */ /* 0x000fe200030006ff */
[----:B------:R-:W-:Y:S02]  /*352e0*/  HADD2.F32 R124, -RZ, R123.H0_H0 ;  /* 0x2000007bff7c7230 */ /* 0x000fe40000004100 */
[C---:B------:R-:W-:Y:S01]  /*352f0*/  FMUL.FTZ R135, R125.reuse, R133 ;  /* 0x000000857d877220 */ /* 0x040fe20000410000 */
[----:B------:R-:W-:Y:S02]  /*35300*/  HADD2.F32 R131, -RZ, R130.H0_H0 ;  /* 0x20000082ff837230 */ /* 0x000fe40000004100 */
[-C--:B------:R-:W-:Y:S01]  /*35310*/  FMUL.FTZ R134, R125, R128.reuse ;  /* 0x000000807d867220 */ /* 0x080fe20000410000 */
[----:B------:R-:W-:Y:S02]  /*35320*/  HADD2.F32 R127, -RZ, R126.H0_H0 ;  /* 0x2000007eff7f7230 */ /* 0x000fe40000004100 */
[----:B------:R-:W-:Y:S01]  /*35330*/  FFMA.FTZ R139, R122, R128, -R135 ;  /* 0x000000807a8b7223 */ /* 0x000fe20000010887 */
[----:B------:R-:W-:-:S02]  /*35340*/  HADD2.F32 R95, -RZ, R87.H0_H0 ;  /* 0x20000057ff5f7230 */ /* 0x000fc40000004100 */
[----:B------:R-:W-:Y:S01]  /*35350*/  FMUL.FTZ R132, R124, R131 ;  /* 0x000000837c847220 */ /* 0x000fe20000410000 */
[----:B------:R-:W-:Y:S01]  /*35360*/  FFMA.FTZ R138, R122, R133, R134 ;  /* 0x000000857a8a7223 */ /* 0x000fe20000010086 */
[-C--:B------:R-:W-:Y:S01]  /*35370*/  FMUL.FTZ R124, R124, R127.reuse ;  /* 0x0000007f7c7c7220 */ /* 0x080fe20000410000 */
[----:B------:R-:W-:Y:S02]  /*35380*/  HADD2.F32 R123, -RZ, R123.H1_H1 ;  /* 0x3000007bff7b7230 */ /* 0x000fe40000004100 */
[C---:B------:R-:W-:Y:S01]  /*35390*/  FFMA.FTZ R132, R95.reuse, R127, -R132 ;  /* 0x0000007f5f847223 */ /* 0x040fe20000010884 */
[----:B------:R-:W-:Y:S02]  /*353a0*/  HADD2.F32 R126, -RZ, R126.H1_H1 ;  /* 0x3000007eff7e7230 */ /* 0x000fe40000004100 */
[----:B------:R-:W-:Y:S01]  /*353b0*/  FFMA.FTZ R131, R95, R131, R124 ;  /* 0x000000835f837223 */ /* 0x000fe2000001007c */
[----:B------:R-:W-:Y:S01]  /*353c0*/  F2FP.F16.E4M3.UNPACK_B R95, R84 ;  /* 0x00000054ff5f723e */ /* 0x000fe200020006ff */
[----:B------:R-:W-:Y:S01]  /*353d0*/  HADD2.F32 R130, -RZ, R130.H1_H1 ;  /* 0x30000082ff827230 */ /* 0x000fe20000004100 */
[----:B------:R-:W-:Y:S01]  /*353e0*/  F2FP.F16.E4M3.UNPACK_B R129, R129 ;  /* 0x00000081ff81723e */ /* 0x000fe200020006ff */
[----:B------:R-:W-:Y:S01]  /*353f0*/  HADD2.F32 R87, -RZ, R87.H1_H1 ;  /* 0x30000057ff577230 */ /* 0x000fe20000004100 */
[----:B------:R-:W-:Y:S01]  /*35400*/  F2FP.F16.E4M3.UNPACK_B R122, R93 ;  /* 0x0000005dff7a723e */ /* 0x000fe200020006ff */
[----:B------:R-:W-:Y:S01]  /*35410*/  HADD2.F32 R93, -RZ, R95.H0_H0 ;  /* 0x2000005fff5d7230 */ /* 0x000fe20000004100 */
[----:B------:R-:W-:Y:S01]  /*35420*/  F2FP.F16.E4M3.UNPACK_B R80, R80 ;  /* 0x00000050ff50723e */ /* 0x000fe200020006ff */
        /* <DEDUP_REMOVED lines=9> */
[----:B------:R-:W-:Y:S01]  /*354c0*/  FMUL.FTZ R93, R93, R123 ;  /* 0x0000007b5d5d7220 */ /* 0x000fe20000410000 */
[----:B------:R-:W-:Y:S01]  /*354d0*/  HADD2.F32 R95, -RZ, R95.H1_H1 ;  /* 0x3000005fff5f7230 */ /* 0x000fe20000004100 */
[----:B------:R-:W-:Y:S01]  /*354e0*/  F2FP.SATFINITE.E4M3.F32.PACK_AB_MERGE_C R130, R130, R131, RZ ;  /* 0x000000838282723e */ /* 0x000fe200048070ff */
[----:B------:R-:W-:Y:S02]  /*354f0*/  HADD2.F32 R129, -RZ, R129.H1_H1 ;  /* 0x30000081ff817230 */ /* 0x000fe40000004100 */
[----:B------:R-:W-:Y:S01]  /*35500*/  FFMA.FTZ R125, R84, R123, -R87 ;  /* 0x0000007b547d7223 */ /* 0x000fe20000010857 */
[----:B------:R-:W-:-:S02]  /*35510*/  HADD2.F32 R122, -RZ, R122.H1_H1 ;  /* 0x3000007aff7a7230 */ /* 0x000fc40000004100 */
[----:B------:R-:W-:Y:S01]  /*35520*/  FFMA.FTZ R126, R84, R124, R93 ;  /* 0x0000007c547e7223 */ /* 0x000fe2000001005d */
[----:B------:R-:W-:Y:S02]  /*35530*/  HADD2.F32 R80, -RZ, R80.H1_H1 ;  /* 0x30000050ff507230 */ /* 0x000fe40000004100 */
[C---:B------:R-:W-:Y:S01]  /*35540*/  FMUL.FTZ R93, R95.reuse, R129 ;  /* 0x000000815f5d7220 */ /* 0x040fe20000410000 */
[----:B------:R-:W-:Y:S01]  /*35550*/  F2FP.F16.E4M3.UNPACK_B R87, R86.H1 ;  /* 0x00000056ff57723e */ /* 0x000fe200030006ff */
[-C--:B------:R-:W-:Y:S01]  /*35560*/  FMUL.FTZ R127, R95, R122.reuse ;  /* 0x0000007a5f7f7220 */ /* 0x080fe20000410000 */
        /* <DEDUP_REMOVED lines=10> */
[C---:B------:R-:W-:Y:S01]  /*35610*/  FMUL.FTZ R129, R93.reuse, R124 ;  /* 0x0000007c5d817220 */ /* 0x040fe20000410000 */
[----:B------:R-:W-:Y:S01]  /*35620*/  HADD2.F32 R123, -RZ, R123.H1_H1 ;  /* 0x3000007bff7b7230 */ /* 0x000fe20000004100 */
[----:B------:R-:W-:Y:S01]  /*35630*/  F2FP.F16.E4M3.UNPACK_B R60, R60 ;  /* 0x0000003cff3c723e */ /* 0x000fe200020006ff */
[----:B------:R-:W-:Y:S02]  /*35640*/  HADD2.F32 R95, -RZ, R95.H1_H1 ;  /* 0x3000005fff5f7230 */ /* 0x000fe40000004100 */
[----:B------:R-:W-:Y:S01]  /*35650*/  FMUL.FTZ R93, R93, R122 ;  /* 0x0000007a5d5d7220 */ /* 0x000fe20000410000 */
[----:B------:R-:W-:-:S02]  /*35660*/  HADD2.F32 R80, -RZ, R84.H0_H0 ;  /* 0x20000054ff507230 */ /* 0x000fc40000004100 */
[C---:B------:R-:W-:Y:S01]  /*35670*/  FMUL.FTZ R135, R87.reuse, R123 ;  /* 0x0000007b57877220 */ /* 0x040fe20000410000 */
[----:B------:R-:W-:Y:S02]  /*35680*/  HADD2.F32 R84, -RZ, R84.H1_H1 ;  /* 0x30000054ff547230 */ /* 0x000fe40000004100 */
[-C--:B------:R-:W-:Y:S01]  /*35690*/  FMUL.FTZ R134, R87, R95.reuse ;  /* 0x0000005f57867220 */ /* 0x080fe20000410000 */
[----:B------:R-:W-:Y:S01]  /*356a0*/  F2FP.F16.E4M3.UNPACK_B R82, R82 ;  /* 0x00000052ff52723e */ /* 0x000fe200020006ff */
[C---:B------:R-:W-:Y:S01]  /*356b0*/  FFMA.FTZ R129, R80.reuse, R122, -R129 ;  /* 0x0000007a50817223 */ /* 0x040fe20000010881 */
[----:B------:R-:W-:Y:S01]  /*356c0*/  FFMA.FTZ R124, R80, R124, R93 ;  /* 0x0000007c507c7223 */ /* 0x000fe2000001005d */
[C---:B------:R-:W-:Y:S01]  /*356d0*/  FFMA.FTZ R122, R84.reuse, R95, -R135 ;  /* 0x0000005f547a7223 */ /* 0x040fe20000010887 */
[----:B------:R-:W-:Y:S01]  /*356e0*/  FFMA.FTZ R135, R84, R123, R134 ;  /* 0x0000007b54877223 */ /* 0x000fe20000010086 */
[----:B------:R-:W-:Y:S01]  /*356f0*/  F2FP.F16.E4M3.UNPACK_B R84, R63 ;  /* 0x0000003fff54723e */ /* 0x000fe200020006ff */
[----:B------:R-:W-:Y:S01]  /*35700*/  HADD2.F32 R63, -RZ, R86.H0_H0 ;  /* 0x20000056ff3f7230 */ /* 0x000fe20000004100 */
[----:B------:R-:W-:Y:S01]  /*35710*/  F2FP.SATFINITE.E4M3.F32.PACK_AB_MERGE_C R137, R138, R137, RZ ;  /* 0x000000898a89723e */ /* 0x000fe200048070ff */
[----:B------:R-:W-:Y:S01]  /*35720*/  HADD2.F32 R80, -RZ, R60.H0_H0 ;  /* 0x2000003cff507230 */ /* 0x000fe20000004100 */
[----:B------:R-:W-:Y:S01]  /*35730*/  F2FP.SATFINITE.E4M3.F32.PACK_AB_MERGE_C R124, R135, R124, RZ ;  /* 0x0000007c877c723e */ /* 0x000fe200048070ff */
[----:B------:R-:W-:Y:S01]  /*35740*/  HADD2.F32 R93, -RZ, R84.H0_H0 ;  /* 0x20000054ff5d7230 */ /* 0x000fe20000004100 */
[----:B------:R-:W-:Y:S01]  /*35750*/  F2FP.SATFINITE.E4M3.F32.PACK_AB_MERGE_C R61, R94, R85, R136 ;  /* 0x000000555e3d723e */ /* 0x000fe20004807088 */
[----:B------:R-:W-:Y:S01]  /*35760*/  HADD2.F32 R86, -RZ, R86.H1_H1 ;  /* 0x30000056ff567230 */ /* 0x000fe20000004100 */
[----:B------:R-:W-:Y:S01]  /*35770*/  F2FP.SATFINITE.E4M3.F32.PACK_AB_MERGE_C R126, R127, R126, R130 ;  /* 0x0000007e7f7e723e */ /* 0x000fe20004807082 */
        /* <DEDUP_REMOVED lines=9> */
[C---:B------:R-:W-:Y:S01]  /*35810*/  FFMA.FTZ R123, R60.reuse, R80, -R123 ;  /* 0x000000503c7b7223 */ /* 0x040fe2000001087b */
[----:B------:R-:W-:Y:S01]  /*35820*/  FFMA.FTZ R84, R60, R93, R84 ;  /* 0x0000005d3c547223 */ /* 0x000fe20000010054 */
[C---:B------:R-:W-:Y:S01]  /*35830*/  FFMA.FTZ R95, R82.reuse, R95, R86 ;  /* 0x0000005f525f7223 */ /* 0x040fe20000010056 */
[----:B------:R-:W-:Y:S01]  /*35840*/  FFMA.FTZ R60, R82, R87, -R63 ;  /* 0x00000057523c7223 */ /* 0x000fe2000001083f */
[----:B------:R-:W-:-:S02]  /*35850*/  F2FP.SATFINITE.E4M3.F32.PACK_AB_MERGE_C R122, R122, R129, RZ ;  /* 0x000000817a7a723e */ /* 0x000fc400048070ff */
[----:B------:R-:W-:Y:S01]  /*35860*/  F2FP.SATFINITE.E4M3.F32.PACK_AB_MERGE_C R87, R83, R92, R137 ;  /* 0x0000005c5357723e */ /* 0x000fe20004807089 */
[----:B------:R-:W-:Y:S01]  /*35870*/  IMAD.MOV.U32 R83, RZ, RZ, R61 ;  /* 0x000000ffff537224 */ /* 0x000fe200078e003d */
[----:B------:R-:W-:Y:S01]  /*35880*/  F2FP.SATFINITE.E4M3.F32.PACK_AB_MERGE_C R86, R95, R84, R124 ;  /* 0x000000545f56723e */ /* 0x000fe2000480707c */
[----:B------:R-:W-:Y:S01]  /*35890*/  IMAD.MOV.U32 R84, RZ, RZ, R126 ;  /* 0x000000ffff547224 */ /* 0x000fe200078e007e */
[----:B------:R-:W-:Y:S02]  /*358a0*/  F2FP.SATFINITE.E4M3.F32.PACK_AB_MERGE_C R85, R69, R62, R71 ;  /* 0x0000003e4555723e */ /* 0x000fe40004807047 */
[----:B------:R-:W-:Y:S02]  /*358b0*/  F2FP.SATFINITE.E4M3.F32.PACK_AB_MERGE_C R80, R128, R125, R132 ;  /* 0x0000007d8050723e */ /* 0x000fe40004807084 */
[----:B------:R-:W-:-:S07]  /*358c0*/  F2FP.SATFINITE.E4M3.F32.PACK_AB_MERGE_C R82, R60, R123, R122 ;  /* 0x0000007b3c52723e */ /* 0x000fce000480707a */
.L_x_1927:
[----:B------:R-:W-:Y:S05]  /*358d0*/  BSYNC B4 ;  /* 0x0000000000047941 */ /* 0x000fea0003800000 */
.L_x_1926:
        /* <DEDUP_REMOVED lines=11> */
.L_x_1925:
[----:B------:R-:W-:Y:S05]  /*35990*/  BSYNC B3 ;  /* 0x0000000000037941 */ /* 0x000fea0003800000 */
.L_x_1924:
[----:B------:R-:W-:Y:S02]  /*359a0*/  R2UR UR4, R40 ;  /* 0x00000000280472ca */ /* 0x000fe400000e0000 */
[----:B------:R-:W-:-:S13]  /*359b0*/  R2UR UR5, R41 ;  /* 0x00000000290572ca */ /* 0x000fda00000e0000 */
[----:B0-----:R-:W2:Y:S02]  /*359c0*/  LD.E.U8 R60, desc[UR4][R110.64] ;  /* 0x000000046e3c7980 */ /* 0x001ea4000c101100 */
        /* <DEDUP_REMOVED lines=18> */
[----:B------:R-:W-:Y:S02]  /*35af0*/  LOP3.LUT R69, R69, 0xfffffe00, RZ, 0xc0, !PT ;  /* 0xfffffe0045457812 */ /* 0x000fe400078ec0ff */
[----:B------:R-:W-:-:S03]  /*35b00*/  SHF.R.U32.HI R71, RZ, 0x3, R70 ;  /* 0x00000003ff477819 */ /* 0x000fc60000011646 */
[----:B------:R-:W-:Y:S01]  /*35b10*/  IMAD R69, R82, 0x40, R69 ;  /* 0x0000004052457824 */ /* 0x000fe200078e0245 */
        /* <DEDUP_REMOVED lines=20> */
[----:B------:R-:W-:-:S03]  /*35c60*/  LEA.HI R63, R63, R68, RZ, 0x2 ;  /* 0x000000443f3f7211 */ /* 0x000fc600078f10ff */
[----:B------:R-:W-:Y:S01]  /*35c70*/  IMAD.IADD R60, R60, 0x1, R61 ;  /* 0x000000013c3c7824 */ /* 0x000fe200078e023d */
[----:B------:R-:W-:Y:S02]  /*35c80*/  SHF.R.S32.HI R68, RZ, 0x2, R63 ;  /* 0x00000002ff447819 */ /* 0x000fe4000001143f */
[----:B------:R-:W-:Y:S02]  /*35c90*/  LOP3.LUT R63, R70, 0x30, R81, 0xf8, !PT ;  /* 0x00000030463f7812 */ /* 0x000fe400078ef851 */
[----:B------:R-:W-:Y:S01]  /*35ca0*/  IADD3 R60, P1, P2, R108, R60, R37 ;  /* 0x0000003c6c3c7210 */ /* 0x000fe20007a3e025 */
[----:B------:R-:W-:Y:S01]  /*35cb0*/  IMAD R68, R68, 0x2800, R69 ;  /* 0x0000280044447824 */ /* 0x000fe200078e0245 */
[----:B------:R-:W-:Y:S02]  /*35cc0*/  LOP3.LUT R63, R63, R71, RZ, 0x3c, !PT ;  /* 0x000000473f3f7212 */ /* 0x000fe400078e3cff */
[----:B------:R-:W-:Y:S02]  /*35cd0*/  ISETP.GE.AND P6, PT, R80, R85, PT ;  /* 0x000000555000720c */ /* 0x000fe40003fc6270 */
[----:B------:R-:W-:Y:S01]  /*35ce0*/  IADD3.X R61, R109, RZ, R99, P1, P2 ;  /* 0x000000ff6d3d7210 */ /* 0x000fe20000fe4463 */
[----:B------:R-:W-:Y:S01]  /*35cf0*/  IMAD.IADD R68, R68, 0x1, R63 ;  /* 0x0000000144447824 */ /* 0x000fe200078e023f */
[----:B------:R-:W-:-:S04]  /*35d00*/  ISETP.GE.AND P1, PT, R81, R13, PT ;  /* 0x0000000d5100720c */ /* 0x000fc80003f26270 */
[----:B------:R-:W-:Y:S01]  /*35d10*/  IADD3 R68, P3, P4, R108, R68, R37 ;  /* 0x000000446c447210 */ /* 0x000fe20007c7e025 */
[----:B------:R-:W-:Y:S01]  /*35d20*/  IMAD.SHL.U32 R83, R83, 0x10, RZ ;  /* 0x0000001053537824 */ /* 0x000fe200078e00ff */
[----:B------:R-:W5:Y:S02]  /*35d30*/  LD.E.128 R60, desc[UR4][R60.64] ;  /* 0x000000043c3c7980 */ /* 0x000f64000c101d00 */
[----:B------:R-:W-:Y:S02]  /*35d40*/  IADD3.X R69, R109, RZ, R99, P3, P4 ;  /* 0x000000ff6d457210 */ /* 0x000fe40001fe8463 */
[----:B------:R-:W-:-:S04]  /*35d50*/  IADD3 R80, P2, P3, R100, R116, R83 ;  /* 0x0000007464507210 */ /* 0x000fc80007b5e053 */
[----:B------:R-:W5:Y:S01]  /*35d60*/  LD.E.128 R68, desc[UR6][R68.64] ;  /* 0x0000000644447980 */ /* 0x000f62000c101d00 */
[----:B------:R-:W-:Y:S01]  /*35d70*/  @!P1 IADD3 R116, P4, P5, R100, R116, R81 ;  /* 0x0000007464749210 */ /* 0x000fe20007d9e051 */
[----:B------:R-:W-:-:S12]  /*35d80*/  @P6 BRA `(.L_x_1929) ;  /* 0x0000000c00b46947 */ /* 0x000fd80003800000 */
        /* <DEDUP_REMOVED lines=11> */
[----:B------:R-:W-:Y:S02]  /*35e40*/  SHF.R.U32.HI R91, RZ, 0x8, R59 ;  /* 0x00000008ff5b7819 */ /* 0x000fe4000001163b */
[----:B------:R-:W-:Y:S02]  /*35e50*/  LOP3.LUT R93, R89, 0xff, RZ, 0xc0, !PT ;  /* 0x000000ff595d7812 */ /* 0x000fe400078ec0ff */
        /* <DEDUP_REMOVED lines=15> */
[----:B------:R-:W-:Y:S02]  /*35f50*/  SHF.R.U32.HI R82, RZ, 0x10, R57 ;  /* 0x00000010ff527819 */ /* 0x000fe40000011639 */
[----:B------:R-:W-:Y:S02]  /*35f60*/  LOP3.LUT R90, R66, 0xff, RZ, 0xc0, !PT ;  /* 0x000000ff425a7812 */ /* 0x000fe400078ec0ff */
[----:B------:R-:W-:Y:S01]  /*35f70*/  SHF.R.U32.HI R95, RZ, 0x8, R67 ;  /* 0x00000008ff5f7819 */ /* 0x000fe20000011643 */
[----:B------:R-:W-:Y:S01]  /*35f80*/  IMAD.U32 R82, R82, 0x10000, RZ ;  /* 0x0001000052527824 */ /* 0x000fe200078e00ff */
[----:B------:R-:W-:-:S02]  /*35f90*/  PRMT R121, R91, 0x7604, R90 ;  /* 0x000076045b797816 */ /* 0x000fc4000000005a */
[----:B------:R-:W-:Y:S02]  /*35fa0*/  SHF.R.U32.HI R90, RZ, 0x10, R65 ;  /* 0x00000010ff5a7819 */ /* 0x000fe40000011641 */
[----:B------:R-:W-:Y:S02]  /*35fb0*/  SHF.R.U32.HI R91, RZ, 0x10, R59 ;  /* 0x00000010ff5b7819 */ /* 0x000fe4000001163b */
[----:B------:R-:W-:Y:S01]  /*35fc0*/  LOP3.LUT R87, R71, 0xff0000, R82, 0xf8, !PT ;  /* 0x00ff000047577812 */ /* 0x000fe200078ef852 */
[----:B------:R-:W-:Y:S01]  /*35fd0*/  IMAD.U32 R71, R90, 0x10000, RZ ;  /* 0x000100005a477824 */ /* 0x000fe200078e00ff */
[----:B------:R-:W-:Y:S01]  /*35fe0*/  LOP3.LUT R92, R67, 0xff, RZ, 0xc0, !PT ;  /* 0x000000ff435c7812 */ /* 0x000fe200078ec0ff */
        /* <DEDUP_REMOVED lines=9> */
[----:B------:R-:W-:Y:S02]  /*36080*/  LOP3.LUT R71, R63, 0xff000000, R56, 0xf8, !PT ;  /* 0xff0000003f477812 */ /* 0x000fe400078ef838 */
[----:B------:R-:W-:Y:S02]  /*36090*/  LOP3.LUT R56, R89, 0xff000000, R58, 0xf8, !PT ;  /* 0xff00000059387812 */ /* 0x000fe400078ef83a */
[----:B------:R-:W-:Y:S02]  /*360a0*/  F2FP.F16.E4M3.UNPACK_B R65, R69 ;  /* 0x00000045ff41723e */ /* 0x000fe400020006ff */
[----:B------:R-:W-:Y:S02]  /*360b0*/  F2FP.F16.E4M3.UNPACK_B R89, R88 ;  /* 0x00000058ff59723e */ /* 0x000fe400020006ff */
[----:B------:R-:W-:Y:S01]  /*360c0*/  F2FP.F16.E4M3.UNPACK_B R82, R87 ;  /* 0x00000057ff52723e */ /* 0x000fe200020006ff */
[----:B------:R-:W-:Y:S01]  /*360d0*/  HADD2.F32 R57, -RZ, R65.H0_H0 ;  /* 0x20000041ff397230 */ /* 0x000fe20000004100 */
[----:B------:R-:W-:Y:S01]  /*360e0*/  F2FP.F16.E4M3.UNPACK_B R63, R61 ;  /* 0x0000003dff3f723e */ /* 0x000fe200020006ff */
[----:B------:R-:W-:Y:S01]  /*360f0*/  HADD2.F32 R90, -RZ, R89.H0_H0 ;  /* 0x20000059ff5a7230 */ /* 0x000fe20000004100 */
[----:B------:R-:W-:Y:S01]  /*36100*/  SHF.R.U32.HI R123, RZ, 0x10, R67 ;  /* 0x00000010ff7b7819 */ /* 0x000fe20000011643 */
[--C-:B------:R-:W-:Y:S01]  /*36110*/  HADD2.F32 R86, -RZ, R82.reuse.H0_H0 ;  /* 0x20000052ff567230 */ /* 0x100fe20000004100 */
[--C-:B------:R-:W-:Y:S01]  /*36120*/  LOP3.LUT R93, R93, 0xff0000, R64.reuse, 0xf8, !PT ;  /* 0x00ff00005d5d7812 */ /* 0x100fe200078ef840 */
[----:B------:R-:W-:Y:S01]  /*36130*/  HADD2.F32 R58, -RZ, R63.H0_H0 ;  /* 0x2000003fff3a7230 */ /* 0x000fe20000004100 */
[----:B------:R-:W-:Y:S01]  /*36140*/  LOP3.LUT R91, R91, 0xff000000, R59, 0xf8, !PT ;  /* 0xff0000005b5b7812 */ /* 0x000fe200078ef83b */
[----:B------:R-:W-:Y:S01]  /*36150*/  IMAD.U32 R123, R123, 0x10000, RZ ;  /* 0x000100007b7b7824 */ /* 0x000fe200078e00ff */
[----:B------:R-:W-:Y:S01]  /*36160*/  LOP3.LUT R95, R93, 0xff000000, R64, 0xf8, !PT ;  /* 0xff0000005d5f7812 */ /* 0x000fe200078ef840 */
[----:B------:R-:W-:Y:S01]  /*36170*/  FMUL.FTZ R93, R57, R90 ;  /* 0x0000005a395d7220 */ /* 0x000fe20000410000 */
[--C-:B------:R-:W-:Y:S01]  /*36180*/  LOP3.LUT R59, R121, 0xff0000, R66.reuse, 0xf8, !PT ;  /* 0x00ff0000793b7812 */ /* 0x100fe200078ef842 */
[----:B------:R-:W-:Y:S01]  /*36190*/  FMUL.FTZ R121, R57, R86 ;  /* 0x0000005639797220 */ /* 0x000fe20000410000 */
[----:B------:R-:W-:Y:S01]  /*361a0*/  HADD2.F32 R64, -RZ, R65.H1_H1 ;  /* 0x30000041ff407230 */ /* 0x000fe20000004100 */
[----:B------:R-:W-:Y:S01]  /*361b0*/  F2FP.F16.E4M3.UNPACK_B R69, R69.H1 ;  /* 0x00000045ff45723e */ /* 0x000fe200030006ff */
[----:B------:R-:W-:Y:S01]  /*361c0*/  HADD2.F32 R89, -RZ, R89.H1_H1 ;  /* 0x30000059ff597230 */ /* 0x000fe20000004100 */
[----:B------:R-:W-:Y:S01]  /*361d0*/  F2FP.F16.E4M3.UNPACK_B R88, R88.H1 ;  /* 0x00000058ff58723e */ /* 0x000fe200030006ff */
[----:B------:R-:W-:Y:S01]  /*361e0*/  HADD2.F32 R82, -RZ, R82.H1_H1 ;  /* 0x30000052ff527230 */ /* 0x000fe20000004100 */
[----:B------:R-:W-:Y:S01]  /*361f0*/  F2FP.F16.E4M3.UNPACK_B R87, R87.H1 ;  /* 0x00000057ff57723e */ /* 0x000fe200030006ff */
[C---:B------:R-:W-:Y:S01]  /*36200*/  FFMA.FTZ R57, R58.reuse, R86, -R93 ;  /* 0x000000563a397223 */ /* 0x040fe2000001085d */
[----:B------:R-:W-:Y:S01]  /*36210*/  LOP3.LUT R59, R59, 0xff000000, R66, 0xf8, !PT ;  /* 0xff0000003b3b7812 */ /* 0x000fe200078ef842 */
[----:B------:R-:W-:Y:S01]  /*36220*/  FFMA.FTZ R58, R58, R90, R121 ;  /* 0x0000005a3a3a7223 */ /* 0x000fe20000010079 */
[----:B------:R-:W-:Y:S01]  /*36230*/  LOP3.LUT R123, R92, 0xff0000, R123, 0xf8, !PT ;  /* 0x00ff00005c7b7812 */ /* 0x000fe200078ef87b */
[----:B------:R-:W-:Y:S01]  /*36240*/  HADD2.F32 R63, -RZ, R63.H1_H1 ;  /* 0x3000003fff3f7230 */ /* 0x000fe20000004100 */
[----:B------:R-:W-:Y:S01]  /*36250*/  F2FP.F16.E4M3.UNPACK_B R66, R61.H1 ;  /* 0x0000003dff42723e */ /* 0x000fe200030006ff */
[----:B------:R-:W-:-:S02]  /*36260*/  HADD2.F32 R61, -RZ, R69.H0_H0 ;  /* 0x20000045ff3d7230 */ /* 0x000fc40000004100 */
[C---:B------:R-:W-:Y:S01]  /*36270*/  FMUL.FTZ R92, R64.reuse, R89 ;  /* 0x00000059405c7220 */ /* 0x040fe20000410000 */
[----:B------:R-:W-:Y:S02]  /*36280*/  HADD2.F32 R90, -RZ, R88.H0_H0 ;  /* 0x20000058ff5a7230 */ /* 0x000fe40000004100 */
[-C--:B------:R-:W-:Y:S01]  /*36290*/  FMUL.FTZ R94, R64, R82.reuse ;  /* 0x00000052405e7220 */ /* 0x080fe20000410000 */
[----:B------:R-:W-:Y:S01]  /*362a0*/  HADD2.F32 R86, -RZ, R87.H0_H0 ;  /* 0x20000057ff567230 */ /* 0x000fe20000004100 */
[----:B------:R-:W-:Y:S01]  /*362b0*/  LOP3.LUT R123, R123, 0xff000000, R67, 0xf8, !PT ;  /* 0xff0000007b7b7812 */ /* 0x000fe200078ef843 */
[--C-:B------:R-:W-:Y:S02]  /*362c0*/  HADD2.F32 R65, -RZ, R66.reuse.H0_H0 ;  /* 0x20000042ff417230 */ /* 0x100fe40000004100 */
[----:B------:R-:W-:Y:S01]  /*362d0*/  FFMA.FTZ R64, R63, R82, -R92 ;  /* 0x000000523f407223 */ /* 0x000fe2000001085c */
[C---:B------:R-:W-:Y:S01]  /*362e0*/  FMUL.FTZ R120, R61.reuse, R90 ;  /* 0x0000005a3d787220 */ /* 0x040fe20000410000 */
[----:B------:R-:W-:Y:S01]  /*362f0*/  FMUL.FTZ R67, R61, R86 ;  /* 0x000000563d437220 */ /* 0x000fe20000410000 */
[----:B------:R-:W-:-:S02]  /*36300*/  HADD2.F32 R82, -RZ, R66.H1_H1 ;  /* 0x30000042ff527230 */ /* 0x000fc40000004100 */
[----:B------:R-:W-:Y:S01]  /*36310*/  FFMA.FTZ R61, R63, R89, R94 ;  /* 0x000000593f3d7223 */ /* 0x000fe2000001005e */
[----:B------:R-:W-:Y:S02]  /*36320*/  HADD2.F32 R66, -RZ, R69.H1_H1 ;  /* 0x30000045ff427230 */ /* 0x000fe40000004100 */
[C---:B------:R-:W-:Y:S01]  /*36330*/  FFMA.FTZ R63, R65.reuse, R86, -R120 ;  /* 0x00000056413f7223 */ /* 0x040fe20000010878 */
[----:B------:R-:W-:Y:S01]  /*36340*/  HADD2.F32 R93, -RZ, R88.H1_H1 ;  /* 0x30000058ff5d7230 */ /* 0x000fe20000004100 */
[----:B------:R-:W-:Y:S01]  /*36350*/  F2FP.F16.E4M3.UNPACK_B R92, R123 ;  /* 0x0000007bff5c723e */ /* 0x000fe200020006ff */
[----:B------:R-:W-:Y:S01]  /*36360*/  HADD2.F32 R89, -RZ, R87.H1_H1 ;  /* 0x30000057ff597230 */ /* 0x000fe20000004100 */
[----:B------:R-:W-:Y:S01]  /*36370*/  F2FP.F16.E4M3.UNPACK_B R87, R85 ;  /* 0x00000055ff57723e */ /* 0x000fe200020006ff */
[----:B------:R-:W-:Y:S01]  /*36380*/  FFMA.FTZ R65, R65, R90, R67 ;  /* 0x0000005a41417223 */ /* 0x000fe20000010043 */
[----:B------:R-:W-:Y:S01]  /*36390*/  F2FP.F16.E4M3.UNPACK_B R90, R91 ;  /* 0x0000005bff5a723e */ /* 0x000fe200020006ff */
[C---:B------:R-:W-:Y:S01]  /*363a0*/  FMUL.FTZ R121, R66.reuse, R93 ;  /* 0x0000005d42797220 */ /* 0x040fe20000410000 */
[----:B------:R-:W-:Y:S01]  /*363b0*/  FMUL.FTZ R120, R66, R89 ;  /* 0x0000005942787220 */ /* 0x000fe20000410000 */
[----:B------:R-:W-:Y:S01]  /*363c0*/  F2FP.F16.E4M3.UNPACK_B R86, R84 ;  /* 0x00000054ff56723e */ /* 0x000fe200020006ff */
[----:B------:R-:W-:-:S02]  /*363d0*/  HADD2.F32 R67, -RZ, R87.H0_H0 ;  /* 0x20000057ff437230 */ /* 0x000fc40000004100 */
[C---:B------:R-:W-:Y:S01]  /*363e0*/  FFMA.FTZ R66, R82.reuse, R89, -R121 ;  /* 0x0000005952427223 */ /* 0x040fe20000010879 */
[----:B------:R-:W-:Y:S02]  /*363f0*/  HADD2.F32 R94, -RZ, R92.H0_H0 ;  /* 0x2000005cff5e7230 */ /* 0x000fe40000004100 */
[----:B------:R-:W-:Y:S01]  /*36400*/  FFMA.FTZ R82, R82, R93, R120 ;  /* 0x0000005d52527223 */ /* 0x000fe20000010078 */
[--C-:B------:R-:W-:Y:S01]  /*36410*/  HADD2.F32 R88, -RZ, R90.reuse.H0_H0 ;  /* 0x2000005aff587230 */ /* 0x100fe20000004100 */
[----:B------:R-:W-:Y:S01]  /*36420*/  F2FP.F16.E4M3.UNPACK_B R89, R85.H1 ;  /* 0x00000055ff59723e */ /* 0x000fe200030006ff */
[----:B------:R-:W-:Y:S01]  /*36430*/  HADD2.F32 R93, -RZ, R90.H1_H1 ;  /* 0x3000005aff5d7230 */ /* 0x000fe20000004100 */
[----:B------:R-:W-:Y:S01]  /*36440*/  F2FP.F16.E4M3.UNPACK_B R123, R123.H1 ;  /* 0x0000007bff7b723e */ /* 0x000fe200030006ff */
[----:B------:R-:W-:Y:S01]  /*36450*/  HADD2.F32 R69, -RZ, R86.H0_H0 ;  /* 0x20000056ff457230 */ /* 0x000fe20000004100 */
[----:B------:R-:W-:Y:S01]  /*36460*/  F2FP.F16.E4M3.UNPACK_B R90, R91.H1 ;  /* 0x0000005bff5a723e */ /* 0x000fe200030006ff */
[----:B------:R-:W-:Y:S01]  /*36470*/  FMUL.FTZ R122, R67, R94 ;  /* 0x0000005e437a7220 */ /* 0x000fe20000410000 */
[----:B------:R-:W-:Y:S01]  /*36480*/  F2FP.F16.E4M3.UNPACK_B R85, R84.H1 ;  /* 0x00000054ff55723e */ /* 0x000fe200030006ff */
[----:B------:R-:W-:-:S02]  /*36490*/  HADD2.F32 R121, -RZ, R92.H1_H1 ;  /* 0x3000005cff797230 */ /* 0x000fc40000004100 */
[-C--:B------:R-:W-:Y:S01]  /*364a0*/  FMUL.FTZ R125, R67, R88.reuse ;  /* 0x00000058437d7220 */ /* 0x080fe20000410000 */
[----:B------:R-:W-:Y:S02]  /*364b0*/  HADD2.F32 R84, -RZ, R89.H0_H0 ;  /* 0x20000059ff547230 */ /* 0x000fe40000004100 */
[C---:B------:R-:W-:Y:S01]  /*364c0*/  FFMA.FTZ R67, R69.reuse, R88, -R122 ;  /* 0x0000005845437223 */ /* 0x040fe2000001087a */
[----:B------:R-:W-:Y:S02]  /*364d0*/  HADD2.F32 R92, -RZ, R123.H0_H0 ;  /* 0x2000007bff5c7230 */ /* 0x000fe40000004100 */
[----:B------:R-:W-:Y:S01]  /*364e0*/  FFMA.FTZ R69, R69, R94, R125 ;  /* 0x0000005e45457223 */ /* 0x000fe2000001007d */
[----:B------:R-:W-:Y:S01]  /*364f0*/  HADD2.F32 R91, -RZ, R90.H0_H0 ;  /* 0x2000005aff5b7230 */ /* 0x000fe20000004100 */
[----:B------:R-:W-:Y:S01]  /*36500*/  F2FP.F16.E4M3.UNPACK_B R120, R95.H1 ;  /* 0x0000005fff78723e */ /* 0x000fe200030006ff */
[----:B------:R-:W-:Y:S02]  /*36510*/  HADD2.F32 R88, -RZ, R87.H1_H1 ;  /* 0x30000057ff587230 */ /* 0x000fe40000004100 */
[----:B------:R-:W-:Y:S01]  /*36520*/  FMUL.FTZ R94, R84, R92 ;  /* 0x0000005c545e7220 */ /* 0x000fe20000410000 */
[----:B------:R-:W-:-:S02]  /*36530*/  HADD2.F32 R87, -RZ, R85.H0_H0 ;  /* 0x20000055ff577230 */ /* 0x000fc40000004100 */
[----:B------:R-:W-:Y:S01]  /*36540*/  FMUL.FTZ R127, R84, R91 ;  /* 0x0000005b547f7220 */ /* 0x000fe20000410000 */
[----:B------:R-:W-:Y:S02]  /*36550*/  HADD2.F32 R86, -RZ, R86.H1_H1 ;  /* 0x30000056ff567230 */ /* 0x000fe40000004100 */
[C---:B------:R-:W-:Y:S01]  /*36560*/  FMUL.FTZ R125, R88.reuse, R121 ;  /* 0x00000079587d7220 */ /* 0x040fe20000410000 */
[----:B------:R-:W-:Y:S01]  /*36570*/  FMUL.FTZ R88, R88, R93 ;  /* 0x0000005d58587220 */ /* 0x000fe20000410000 */
[C---:B------:R-:W-:Y:S01]  /*36580*/  FFMA.FTZ R126, R87.reuse, R91, -R94 ;  /* 0x0000005b577e7223 */ /* 0x040fe2000001085e */
[----:B------:R-:W-:Y:S02]  /*36590*/  HADD2.F32 R91, -RZ, R89.H1_H1 ;  /* 0x30000059ff5b7230 */ /* 0x000fe40000004100 */
[----:B------:R-:W-:Y:S01]  /*365a0*/  FFMA.FTZ R127, R87, R92, R127 ;  /* 0x0000005c577f7223 */ /* 0x000fe2000001007f */
[----:B------:R-:W-:Y:S01]  /*365b0*/  F2FP.F16.E4M3.UNPACK_B R89, R68.H1 ;  /* 0x00000044ff59723e */ /* 0x000fe200030006ff */
[C---:B------:R-:W-:Y:S01]  /*365c0*/  FFMA.FTZ R84, R86.reuse, R93, -R125 ;  /* 0x0000005d56547223 */ /* 0x040fe2000001087d */
[----:B------:R-:W-:Y:S01]  /*365d0*/  F2FP.F16.E4M3.UNPACK_B R92, R71.H1 ;  /* 0x00000047ff5c723e */ /* 0x000fe200030006ff */
[----:B------:R-:W-:Y:S01]  /*365e0*/  FFMA.FTZ R86, R86, R121, R88 ;  /* 0x0000007956567223 */ /* 0x000fe20000010058 */
[----:B------:R-:W-:Y:S01]  /*365f0*/  HADD2.F32 R88, -RZ, R85.H1_H1 ;  /* 0x30000055ff587230 */ /* 0x000fe20000004100 */
[-C--:B------:R-:W-:Y:S01]  /*36600*/  F2FP.F16.E4M3.UNPACK_B R85, R60.reuse.H1 ;  /* 0x0000003cff55723e */ /* 0x080fe200030006ff */
[----:B------:R-:W-:Y:S01]  /*36610*/  HADD2.F32 R94, -RZ, R90.H1_H1 ;  /* 0x3000005aff5e7230 */ /* 0x000fe20000004100 */
[----:B------:R-:W-:Y:S01]  /*36620*/  F2FP.F16.E4M3.UNPACK_B R95, R95 ;  /* 0x0000005fff5f723e */ /* 0x000fe200020006ff */
[----:B------:R-:W-:Y:S01]  /*36630*/  HADD2.F32 R90, -RZ, R89.H0_H0 ;  /* 0x20000059ff5a7230 */ /* 0x000fe20000004100 */
[----:B------:R-:W-:Y:S01]  /*36640*/  F2FP.F16.E4M3.UNPACK_B R60, R60 ;  /* 0x0000003cff3c723e */ /* 0x000fe200020006ff */
[----:B------:R-:W-:-:S02]  /*36650*/  HADD2.F32 R121, -RZ, R120.H0_H0 ;  /* 0x20000078ff797230 */ /* 0x000fc40000004100 */
[CC--:B------:R-:W-:Y:S01]  /*36660*/  FMUL.FTZ R124, R91.reuse, R94.reuse ;  /* 0x0000005e5b7c7220 */ /* 0x0c0fe20000410000 */
[--C-:B------:R-:W-:Y:S01]  /*36670*/  HADD2.F32 R93, -RZ, R92.reuse.H0_H0 ;  /* 0x2000005cff5d7230 */ /* 0x100fe20000004100 */
[----:B------:R-:W-:Y:S01]  /*36680*/  F2FP.SATFINITE.E4M3.F32.PACK_AB_MERGE_C R63, R66, R63, RZ ;  /* 0x0000003f423f723e */ /* 0x000fe200048070ff */
[----:B------:R-:W-:Y:S02]  /*36690*/  HADD2.F32 R123, -RZ, R123.H1_H1 ;  /* 0x3000007bff7b7230 */ /* 0x000fe40000004100 */
[C---:B------:R-:W-:Y:S01]  /*366a0*/  FMUL.FTZ R122, R90.reuse, R121 ;  /* 0x000000795a7a7220 */ /* 0x040fe20000410000 */
[----:B------:R-:W-:Y:S02]  /*366b0*/  HADD2.F32 R87, -RZ, R85.H0_H0 ;  /* 0x20000055ff577230 */ /* 0x000fe40000004100 */
[----:B------:R-:W-:Y:S01]  /*366c0*/  FMUL.FTZ R90, R90, R93 ;  /* 0x0000005d5a5a7220 */ /* 0x000fe20000410000 */
[----:B------:R-:W-:Y:S02]  /*366d0*/  HADD2.F32 R89, -RZ, R89.H1_H1 ;  /* 0x30000059ff597230 */ /* 0x000fe40000004100 */
[-C--:B------:R-:W-:Y:S01]  /*366e0*/  FMUL.FTZ R125, R91, R123.reuse ;  /* 0x0000007b5b7d7220 */ /* 0x080fe20000410000 */
[C---:B------:R-:W-:Y:S01]  /*366f0*/  FFMA.FTZ R128, R88.reuse, R123, R124 ;  /* 0x0000007b58807223 */ /* 0x040fe2000001007c */
[C---:B------:R-:W-:Y:S01]  /*36700*/  FFMA.FTZ R122, R87.reuse, R93, -R122 ;  /* 0x0000005d577a7223 */ /* 0x040fe2000001087a */
[----:B------:R-:W-:Y:S01]  /*36710*/  FFMA.FTZ R121, R87, R121, R90 ;  /* 0x0000007957797223 */ /* 0x000fe2000001005a */
[----:B------:R-:W-:Y:S01]  /*36720*/  FFMA.FTZ R129, R88, R94, -R125 ;  /* 0x0000005e58817223 */ /* 0x000fe2000001087d */
[----:B------:R-:W-:Y:S01]  /*36730*/  HADD2.F32 R92, -RZ, R92.H1_H1 ;  /* 0x3000005cff5c7230 */ /* 0x000fe20000004100 */
[----:B------:R-:W-:Y:S01]  /*36740*/  F2FP.F16.E4M3.UNPACK_B R87, R68 ;  /* 0x00000044ff57723e */ /* 0x000fe200020006ff */
[----:B------:R-:W-:Y:S01]  /*36750*/  HADD2.F32 R120, -RZ, R120.H1_H1 ;  /* 0x30000078ff787230 */ /* 0x000fe20000004100 */
[----:B------:R-:W-:Y:S01]  /*36760*/  F2FP.F16.E4M3.UNPACK_B R88, R71 ;  /* 0x00000047ff58723e */ /* 0x000fe200020006ff */
[----:B------:R-:W-:-:S02]  /*36770*/  HADD2.F32 R85, -RZ, R85.H1_H1 ;  /* 0x30000055ff557230 */ /* 0x000fc40000004100 */
[C---:B------:R-:W-:Y:S01]  /*36780*/  FMUL.FTZ R91, R89.reuse, R92 ;  /* 0x0000005c595b7220 */ /* 0x040fe20000410000 */
[----:B------:R-:W-:Y:S02]  /*36790*/  HADD2.F32 R71, -RZ, R87.H0_H0 ;  /* 0x20000057ff477230 */ /* 0x000fe40000004100 */
[-C--:B------:R-:W-:Y:S01]  /*367a0*/  FMUL.FTZ R68, R89, R120.reuse ;  /* 0x0000007859447220 */ /* 0x080fe20000410000 */
[----:B------:R-:W-:Y:S02]  /*367b0*/  HADD2.F32 R90, -RZ, R95.H0_H0 ;  /* 0x2000005fff5a7230 */ /* 0x000fe40000004100 */
[C---:B------:R-:W-:Y:S01]  /*367c0*/  FFMA.FTZ R120, R85.reuse, R120, R91 ;  /* 0x0000007855787223 */ /* 0x040fe2000001005b */
[----:B------:R-:W-:Y:S02]  /*367d0*/  HADD2.F32 R89, -RZ, R88.H0_H0 ;  /* 0x20000058ff597230 */ /* 0x000fe40000004100 */
[----:B------:R-:W-:Y:S01]  /*367e0*/  FFMA.FTZ R123, R85, R92, -R68 ;  /* 0x0000005c557b7223 */ /* 0x000fe20000010844 */
[----:B------:R-:W-:-:S02]  /*367f0*/  HADD2.F32 R68, -RZ, R60.H0_H0 ;  /* 0x2000003cff447230 */ /* 0x000fc40000004100 */
[CC--:B------:R-:W-:Y:S01]  /*36800*/  FMUL.FTZ R85, R71.reuse, R90.reuse ;  /* 0x0000005a47557220 */ /* 0x0c0fe20000410000 */
[----:B------:R-:W-:Y:S02]  /*36810*/  HADD2.F32 R87, -RZ, R87.H1_H1 ;  /* 0x30000057ff577230 */ /* 0x000fe40000004100 */
[-C--:B------:R-:W-:Y:S01]  /*36820*/  FMUL.FTZ R71, R71, R89.reuse ;  /* 0x0000005947477220 */ /* 0x080fe20000410000 */
[----:B------:R-:W-:Y:S02]  /*36830*/  HADD2.F32 R95, -RZ, R95.H1_H1 ;  /* 0x3000005fff5f7230 */ /* 0x000fe40000004100 */
[C---:B------:R-:W-:Y:S01]  /*36840*/  FFMA.FTZ R91, R68.reuse, R89, -R85 ;  /* 0x00000059445b7223 */ /* 0x040fe20000010855 */
[----:B------:R-:W-:Y:S02]  /*36850*/  HADD2.F32 R88, -RZ, R88.H1_H1 ;  /* 0x30000058ff587230 */ /* 0x000fe40000004100 */
[----:B------:R-:W-:Y:S01]  /*36860*/  FFMA.FTZ R92, R68, R90, R71 ;  /* 0x0000005a445c7223 */ /* 0x000fe20000010047 */
[----:B------:R-:W-:-:S02]  /*36870*/  HADD2.F32 R60, -RZ, R60.H1_H1 ;  /* 0x3000003cff3c7230 */ /* 0x000fc40000004100 */
[C---:B------:R-:W-:Y:S01]  /*36880*/  FMUL.FTZ R85, R87.reuse, R95 ;  /* 0x0000005f57557220 */ /* 0x040fe20000410000 */
[----:B------:R-:W-:Y:S01]  /*36890*/  F2FP.F16.E4M3.UNPACK_B R71, R70.H1 ;  /* 0x00000046ff47723e */ /* 0x000fe200030006ff */
[-C--:B------:R-:W-:Y:S01]  /*368a0*/  FMUL.FTZ R93, R87, R88.reuse ;  /* 0x00000058575d7220 */ /* 0x080fe20000410000 */
[----:B------:R-:W-:Y:S01]  /*368b0*/  F2FP.F16.E4M3.UNPACK_B R89, R59.H1 ;  /* 0x0000003bff59723e */ /* 0x000fe200030006ff */
[C---:B------:R-:W-:Y:S01]  /*368c0*/  FFMA.FTZ R94, R60.reuse, R88, -R85 ;  /* 0x000000583c5e7223 */ /* 0x040fe20000010855 */
[----:B------:R-:W-:Y:S01]  /*368d0*/  F2FP.F16.E4M3.UNPACK_B R87, R56.H1 ;  /* 0x00000038ff57723e */ /* 0x000fe200030006ff */
[----:B------:R-:W-:Y:S01]  /*368e0*/  HADD2.F32 R85, -RZ, R71.H0_H0 ;  /* 0x20000047ff557230 */ /* 0x000fe20000004100 */
[----:B------:R-:W-:Y:S01]  /*368f0*/  F2FP.F16.E4M3.UNPACK_B R68, R62.H1 ;  /* 0x0000003eff44723e */ /* 0x000fe200030006ff */
[----:B------:R-:W-:Y:S02]  /*36900*/  HADD2.F32 R90, -RZ, R89.H0_H0 ;  /* 0x20000059ff5a7230 */ /* 0x000fe40000004100 */
[----:B------:R-:W-:Y:S01]  /*36910*/  FFMA.FTZ R93, R60, R95, R93 ;  /* 0x0000005f3c5d7223 */ /* 0x000fe2000001005d */
[----:B------:R-:W-:Y:S01]  /*36920*/  HADD2.F32 R71, -RZ, R71.H1_H1 ;  /* 0x30000047ff477230 */ /* 0x000fe20000004100 */
[----:B------:R-:W-:Y:S01]  /*36930*/  F2FP.F16.E4M3.UNPACK_B R70, R70 ;  /* 0x00000046ff46723e */ /* 0x000fe200020006ff */
[----:B------:R-:W-:-:S02]  /*36940*/  HADD2.F32 R88, -RZ, R87.H0_H0 ;  /* 0x20000057ff587230 */ /* 0x000fc40000004100 */
[C---:B------:R-:W-:Y:S01]  /*36950*/  FMUL.FTZ R95, R85.reuse, R90 ;  /* 0x0000005a555f7220 */ /* 0x040fe20000410000 */
[----:B------:R-:W-:Y:S01]  /*36960*/  HADD2.F32 R89, -RZ, R89.H1_H1 ;  /* 0x30000059ff597230 */ /* 0x000fe20000004100 */
[----:B------:R-:W-:Y:S01]  /*36970*/  F2FP.F16.E4M3.UNPACK_B R56, R56 ;  /* 0x00000038ff38723e */ /* 0x000fe200020006ff */
[----:B------:R-:W-:Y:S02]  /*36980*/  HADD2.F32 R87, -RZ, R87.H1_H1 ;  /* 0x30000057ff577230 */ /* 0x000fe40000004100 */
[----:B------:R-:W-:Y:S01]  /*36990*/  FMUL.FTZ R85, R85, R88 ;  /* 0x0000005855557220 */ /* 0x000fe20000410000 */
[--C-:B------:R-:W-:Y:S02]  /*369a0*/  HADD2.F32 R60, -RZ, R68.reuse.H0_H0 ;  /* 0x20000044ff3c7230 */ /* 0x100fe40000004100 */
        /* <DEDUP_REMOVED lines=14> */
[----:B------:R-:W-:Y:S01]  /*36a90*/  F2FP.SATFINITE.E4M3.F32.PACK_AB_MERGE_C R127, R128, R127, RZ ;  /* 0x0000007f807f723e */ /* 0x000fe200048070ff */
[----:B------:R-:W-:Y:S01]  /*36aa0*/  HADD2.F32 R70, -RZ, R70.H1_H1 ;  /* 0x30000046ff467230 */ /* 0x000fe20000004100 */
[----:B------:R-:W-:Y:S01]  /*36ab0*/  F2FP.SATFINITE.E4M3.F32.PACK_AB_MERGE_C R90, R125, R90, RZ ;  /* 0x0000005a7d5a723e */ /* 0x000fe200048070ff */
[----:B------:R-:W-:-:S02]  /*36ac0*/  HADD2.F32 R87, -RZ, R68.H1_H1 ;  /* 0x30000044ff577230 */ /* 0x000fc40000004100 */
[C---:B------:R-:W-:Y:S01]  /*36ad0*/  FMUL.FTZ R89, R59.reuse, R85 ;  /* 0x000000553b597220 */ /* 0x040fe20000410000 */
[----:B------:R-:W-:Y:S02]  /*36ae0*/  HADD2.F32 R71, -RZ, R56.H1_H1 ;  /* 0x30000038ff477230 */ /* 0x000fe40000004100 */
[-C--:B------:R-:W-:Y:S01]  /*36af0*/  FMUL.FTZ R68, R59, R60.reuse ;  /* 0x0000003c3b447220 */ /* 0x080fe20000410000 */
[--C-:B------:R-:W-:Y:S02]  /*36b00*/  HADD2.F32 R56, -RZ, R62.reuse.H0_H0 ;  /* 0x2000003eff387230 */ /* 0x100fe40000004100 */
[C---:B------:R-:W-:Y:S01]  /*36b10*/  FMUL.FTZ R59, R70.reuse, R87 ;  /* 0x00000057463b7220 */ /* 0x040fe20000410000 */
[----:B------:R-:W-:Y:S02]  /*36b20*/  HADD2.F32 R62, -RZ, R62.H1_H1 ;  /* 0x3000003eff3e7230 */ /* 0x000fe40000004100 */
[----:B------:R-:W-:Y:S01]  /*36b30*/  FMUL.FTZ R70, R70, R71 ;  /* 0x0000004746467220 */ /* 0x000fe20000410000 */
[----:B------:R-:W-:Y:S01]  /*36b40*/  F2FP.SATFINITE.E4M3.F32.PACK_AB_MERGE_C R57, R64, R57, R63 ;  /* 0x000000394039723e */ /* 0x000fe2000480703f */
[C---:B------:R-:W-:Y:S01]  /*36b50*/  FFMA.FTZ R89, R56.reuse, R60, -R89 ;  /* 0x0000003c38597223 */ /* 0x040fe20000010859 */
[----:B------:R-:W-:Y:S01]  /*36b60*/  FFMA.FTZ R68, R56, R85, R68 ;  /* 0x0000005538447223 */ /* 0x000fe20000010044 */
[C---:B------:R-:W-:Y:S01]  /*36b70*/  FFMA.FTZ R87, R62.reuse, R87, R70 ;  /* 0x000000573e577223 */ /* 0x040fe20000010046 */
[----:B------:R-:W-:Y:S01]  /*36b80*/  FFMA.FTZ R56, R62, R71, -R59 ;  /* 0x000000473e387223 */ /* 0x000fe2000001083b */
[----:B------:R-:W-:Y:S01]  /*36b90*/  F2FP.SATFINITE.E4M3.F32.PACK_AB_MERGE_C R65, R61, R58, R65 ;  /* 0x0000003a3d41723e */ /* 0x000fe20004807041 */
[----:B------:R-:W-:Y:S01]  /*36ba0*/  IMAD.MOV.U32 R61, RZ, RZ, R57 ;  /* 0x000000ffff3d7224 */ /* 0x000fe200078e0039 */
[----:B------:R-:W-:-:S02]  /*36bb0*/  F2FP.SATFINITE.E4M3.F32.PACK_AB_MERGE_C R92, R93, R92, R120 ;  /* 0x0000005c5d5c723e */ /* 0x000fc40004807078 */
[----:B------:R-:W-:Y:S02]  /*36bc0*/  F2FP.SATFINITE.E4M3.F32.PACK_AB_MERGE_C R126, R129, R126, RZ ;  /* 0x0000007e817e723e */ /* 0x000fe400048070ff */
[----:B------:R-:W-:Y:S02]  /*36bd0*/  F2FP.SATFINITE.E4M3.F32.PACK_AB_MERGE_C R122, R123, R122, RZ ;  /* 0x0000007a7b7a723e */ /* 0x000fe400048070ff */
[----:B------:R-:W-:Y:S02]  /*36be0*/  F2FP.SATFINITE.E4M3.F32.PACK_AB_MERGE_C R88, R88, R95, RZ ;  /* 0x0000005f5858723e */ /* 0x000fe400048070ff */
[----:B------:R-:W-:Y:S01]  /*36bf0*/  F2FP.SATFINITE.E4M3.F32.PACK_AB_MERGE_C R71, R86, R69, R127 ;  /* 0x000000455647723e */ /* 0x000fe2000480707f */
[----:B------:R-:W-:Y:S01]  /*36c00*/  IMAD.MOV.U32 R69, RZ, RZ, R65 ;  /* 0x000000ffff457224 */ /* 0x000fe200078e0041 */
[----:B------:R-:W-:Y:S01]  /*36c10*/  F2FP.SATFINITE.E4M3.F32.PACK_AB_MERGE_C R70, R87, R68, R90 ;  /* 0x000000445746723e */ /* 0x000fe2000480705a */
[----:B------:R-:W-:Y:S01]  /*36c20*/  IMAD.MOV.U32 R68, RZ, RZ, R92 ;  /* 0x000000ffff447224 */ /* 0x000fe200078e005c */
[----:B------:R-:W-:-:S02]  /*36c30*/  F2FP.SATFINITE.E4M3.F32.PACK_AB_MERGE_C R63, R84, R67, R126 ;  /* 0x00000043543f723e */ /* 0x000fc4000480707e */
[----:B------:R-:W-:Y:S02]  /*36c40*/  F2FP.SATFINITE.E4M3.F32.PACK_AB_MERGE_C R60, R94, R91, R122 ;  /* 0x0000005b5e3c723e */ /* 0x000fe4000480707a */
[----:B------:R-:W-:-:S07]  /*36c50*/  F2FP.SATFINITE.E4M3.F32.PACK_AB_MERGE_C R62, R56, R89, R88 ;  /* 0x00000059383e723e */ /* 0x000fce0004807058 */
.L_x_1929:
[----:B------:R-:W-:Y:S05]  /*36c60*/  BSYNC B3 ;  /* 0x0000000000037941 */ /* 0x000fea0003800000 */
.L_x_1928:
[C---:B------:R-:W-:Y:S02]  /*36c70*/  R2UR UR4, R40.reuse ;  /* 0x00000000280472ca */ /* 0x040fe400000e0000 */
[C---:B------:R-:W-:Y:S02]  /*36c80*/  R2UR UR5, R41.reuse ;  /* 0x00000000290572ca */ /* 0x040fe400000e0000 */
[----:B------:R-:W-:Y:S02]  /*36c90*/  @!P1 R2UR UR6, R40 ;  /* 0x00000000280692ca */ /* 0x000fe400000e0000 */
[----:B------:R-:W-:Y:S02]  /*36ca0*/  @!P1 R2UR UR7, R41 ;  /* 0x00000000290792ca */ /* 0x000fe400000e0000 */
[----:B------:R-:W-:Y:S02]  /*36cb0*/  SHF.R.S32.HI R83, RZ, 0x1f, R83 ;  /* 0x0000001fff537819 */ /* 0x000fe40000011453 */
[----:B------:R-:W-:-:S02]  /*36cc0*/  @!P1 SHF.R.S32.HI R56, RZ, 0x1f, R81 ;  /* 0x0000001fff389819 */ /* 0x000fc40000011451 */
[CC--:B------:R-:W-:Y:S02]  /*36cd0*/  IADD3.X R81, R101.reuse, R119.reuse, R83, P2, P3 ;  /* 0x0000007765517210 */ /* 0x0c0fe400017e6453 */
[----:B------:R-:W-:-:S03]  /*36ce0*/  @!P1 IADD3.X R117, R101, R119, R56, P4, P5 ;  /* 0x0000007765759210 */ /* 0x000fc600027ea438 */
[----:B-----5:R0:W-:Y:S04]  /*36cf0*/  ST.E.128 desc[UR4][R80.64], R60 ;  /* 0x0000003c50007985 */ /* 0x0201e8000c101d04 */
[----:B------:R0:W-:Y:S02]  /*36d00*/  @!P1 ST.E.128 desc[UR6][R116.64], R68 ;  /* 0x0000004474009985 */ /* 0x0001e4000c101d06 */
.L_x_1919:
[----:B------:R-:W-:Y:S05]  /*36d10*/  BSYNC B2 ;  /* 0x0000000000027941 */ /* 0x000fea0003800000 */
.L_x_1918:
[----:B------:R-:W-:Y:S02]  /*36d20*/  R2UR UR4, R40 ;  /* 0x00000000280472ca */ /* 0x000fe400000e0000 */
[----:B------:R-:W-:-:S13]  /*36d30*/  R2UR UR5, R41 ;  /* 0x00000000290572ca */ /* 0x000fda00000e0000 */
[----:B------:R-:W2:Y:S01]  /*36d40*/  LD.E R57, desc[UR4][R112.64+0xc] ;  /* 0x00000c0470397980 */ /* 0x000ea2000c101900 */
[----:B------:R-:W-:Y:S01]  /*36d50*/  LEA.HI.SX32 R107, R107, 0x80, 0x1f ;  /* 0x000000806b6b7811 */ /* 0x000fe200078ffaff */
[----:B0-----:R-:W-:Y:S01]  /*36d60*/  IMAD R60, R115, R98, RZ ;  /* 0x00000062733c7224 */ /* 0x001fe200078e02ff */
[----:B------:R-:W-:-:S05]  /*36d70*/  SHF.R.S32.HI R59, RZ, 0x1f, R98 ;  /* 0x0000001fff3b7819 */ /* 0x000fca0000011462 */
[----:B------:R-:W-:Y:S01]  /*36d80*/  IMAD R115, R114, R59, R60 ;  /* 0x0000003b72737224 */ /* 0x000fe200078e023c */
[----:B------:R-:W-:Y:S01]  /*36d90*/  SHF.R.S32.HI R59, RZ, 0x1f, R107 ;  /* 0x0000001fff3b7819 */ /* 0x000fe2000001146b */
[----:B--2---:R-:W-:-:S05]  /*36da0*/  IMAD R57, R98, -0xa0, R57 ;  /* 0xffffff6062397824 */ /* 0x004fca00078e0239 */
[----:B------:R-:W-:Y:S01]  /*36db0*/  VIMNMX R58, R57, 0xa0, PT ;  /* 0x000000a0393a7848 */ /* 0x000fe20003fe0100 */
[----:B------:R-:W-:-:S03]  /*36dc0*/  IMAD.WIDE.U32 R56, R114, R98, RZ ;  /* 0x0000006272387225 */ /* 0x000fc600078e00ff */
[----:B------:R-:W-:Y:S01]  /*36dd0*/  ISETP.GE.AND P1, PT, R107, R58, PT ;  /* 0x0000003a6b00720c */ /* 0x000fe20003f26270 */
[----:B------:R-:W-:Y:S02]  /*36de0*/  IMAD R58, R103, R107, RZ ;  /* 0x0000006b673a7224 */ /* 0x000fe400078e02ff */
[----:B------:R-:W-:Y:S02]  /*36df0*/  IMAD.IADD R57, R57, 0x1, R115 ;  /* 0x0000000139397824 */ /* 0x000fe400078e0273 */
[C---:B------:R-:W-:Y:S02]  /*36e00*/  IMAD R59, R102.reuse, R59, R58 ;  /* 0x0000003b663b7224 */ /* 0x040fe400078e023a */
[----:B------:R-:W-:-:S06]  /*36e10*/  IMAD.WIDE.U32 R102, R102, R107, R56 ;  /* 0x0000006b66667225 */ /* 0x000fcc00078e0038 */
[----:B------:R-:W-:Y:S05]  /*36e20*/  @P1 BRA `(.L_x_1887) ;  /* 0x0000004400fc1947 */ /* 0x000fea0003800000 */
[----:B------:R-:W-:Y:S02]  /*36e30*/  R2UR UR4, R40 ;  /* 0x00000000280472ca */ /* 0x000fe400000e0000 */
[----:B------:R-:W-:-:S13]  /*36e40*/  R2UR UR5, R41 ;  /* 0x00000000290572ca */ /* 0x000fda00000e0000 */
[----:B-----5:R-:W2:Y:S01]  /*36e50*/  LD.E.U8 R56, desc[UR4][R110.64] ;  /* 0x000000046e387980 */ /* 0x020ea2000c101100 */
[----:B------:R-:W-:Y:S01]  /*36e60*/  BSSY B2, `(.L_x_1930) ;  /* 0x000013b000027945 */ /* 0x000fe20003800000 */
[----:B------:R-:W-:Y:S01]  /*36e70*/  IMAD.IADD R65, R103, 0x1, R59 ;  /* 0x0000000167417824 */ /* 0x000fe200078e023b */
[----:B--2---:R-:W-:-:S04]  /*36e80*/  LOP3.LUT R56, R56, 0x1, RZ, 0xc0, !PT ;  /* 0x0000000138387812 */ /* 0x004fc800078ec0ff */
[----:B------:R-:W-:-:S13]  /*36e90*/  ISETP.NE.U32.AND P1, PT, R56, 0x1, PT ;  /* 0x000000013800780c */ /* 0x000fda0003f25070 */
[----:B------:R-:W-:Y:S05]  /*36ea0*/  @P1 BRA `(.L_x_1931) ;  /* 0x0000001000d81947 */ /* 0x000fea0003800000 */
[----:B------:R-:W-:Y:S02]  /*36eb0*/  R2UR UR4, R40 ;  /* 0x00000000280472ca */ /* 0x000fe400000e0000 */
[----:B------:R-:W-:-:S13]  /*36ec0*/  R2UR UR5, R41 ;  /* 0x00000000290572ca */ /* 0x000fda00000e0000 */
[----:B------:R-:W2:Y:S01]  /*36ed0*/  LD.E R56, desc[UR4][R112.64+0x4] ;  /* 0x0000040470387980 */ /* 0x000ea2000c101900 */
[----:B------:R-:W-:Y:S01]  /*36ee0*/  IMAD.IADD R59, R13, 0x1, -R118 ;  /* 0x000000010d3b7824 */ /* 0x000fe200078e0a76 */
[----:B------:R-:W-:Y:S02]  /*36ef0*/  SHF.R.S32.HI R62, RZ, 0x1f, R107 ;  /* 0x0000001fff3e7819 */ /* 0x000fe4000001146b */
[-C--:B------:R-:W-:Y:S02]  /*36f00*/  LEA.HI R61, R107, R107.reuse, RZ, 0x1 ;  /* 0x0000006b6b3d7211 */ /* 0x080fe400078f08ff */
[----:B------:R-:W-:Y:S02]  /*36f10*/  LEA.HI R63, R62, R107, RZ, 0x3 ;  /* 0x0000006b3e3f7211 */ /* 0x000fe400078f18ff */
[C---:B------:R-:W-:Y:S01]  /*36f20*/  LOP3.LUT R62, R61.reuse, 0x3fffffe, RZ, 0xc0, !PT ;  /* 0x03fffffe3d3e7812 */ /* 0x040fe200078ec0ff */
[----:B------:R-:W-:Y:S01]  /*36f30*/  IMAD.SHL.U32 R61, R61, 0x40, RZ ;  /* 0x000000403d3d7824 */ /* 0x000fe200078e00ff */
[----:B------:R-:W-:Y:S01]  /*36f40*/  R2UR UR6, R40 ;  /* 0x00000000280672ca */ /* 0x000fe200000e0000 */
[----:B------:R-:W-:Y:S01]  /*36f50*/  IMAD.SHL.U32 R63, R63, 0x40, RZ ;  /* 0x000000403f3f7824 */ /* 0x000fe200078e00ff */
[----:B------:R-:W-:Y:S01]  /*36f60*/  R2UR UR7, R41 ;  /* 0x00000000290772ca */ /* 0x000fe200000e0000 */
[----:B------:R-:W-:Y:S01]  /*36f70*/  IMAD.IADD R62, R107, 0x1, -R62 ;  /* 0x000000016b3e7824 */ /* 0x000fe200078e0a3e */
[----:B------:R-:W-:-:S02]  /*36f80*/  LOP3.LUT R61, R61, 0x180, RZ, 0xc0, !PT ;  /* 0x000001803d3d7812 */ /* 0x000fc400078ec0ff */
[----:B------:R-:W-:-:S05]  /*36f90*/  LOP3.LUT R63, R63, 0xfffffe00, RZ, 0xc0, !PT ;  /* 0xfffffe003f3f7812 */ /* 0x000fca00078ec0ff */
        /* <DEDUP_REMOVED lines=14> */
[----:B------:R-:W-:-:S02]  /*37080*/  SHF.R.U32.HI R59, RZ, 0x3, R61 ;  /* 0x00000003ff3b7819 */ /* 0x000fc4000001163d */
[----:B------:R-:W-:Y:S02]  /*37090*/  LEA.HI.SX32 R60, R60, R69, 0x1b ;  /* 0x000000453c3c7211 */ /* 0x000fe400078fdaff */
[----:B------:R-:W-:Y:S02]  /*370a0*/  SHF.R.S32.HI R57, RZ, 0x6, R56 ;  /* 0x00000006ff397819 */ /* 0x000fe40000011438 */
[----:B------:R-:W-:Y:S02]  /*370b0*/  SHF.R.S32.HI R67, RZ, 0x1f, R60 ;  /* 0x0000001fff437819 */ /* 0x000fe4000001143c */
[----:B------:R-:W-:Y:S01]  /*370c0*/  LOP3.LUT R58, R61, 0x30, R58, 0xf8, !PT ;  /* 0x000000303d3a7812 */ /* 0x000fe200078ef83a */
[----:B------:R-:W-:Y:S01]  /*370d0*/  IMAD R57, R57, 0x2800, R62 ;  /* 0x0000280039397824 */ /* 0x000fe200078e023e */
[----:B------:R-:W-:Y:S01]  /*370e0*/  LEA.HI R63, R67, R60, RZ, 0x2 ;  /* 0x0000003c433f7211 */ /* 0x000fe200078f10ff */
[----:B------:R-:W-:Y:S01]  /*370f0*/  IMAD.SHL.U32 R67, R60, 0x10, RZ ;  /* 0x000000103c437824 */ /* 0x000fe200078e00ff */
[----:B------:R-:W-:-:S02]  /*37100*/  LOP3.LUT R58, R58, R59, RZ, 0x3c, !PT ;  /* 0x0000003b3a3a7212 */ /* 0x000fc400078e3cff */
[----:B------:R-:W-:Y:S02]  /*37110*/  SHF.R.S32.HI R63, RZ, 0x2, R63 ;  /* 0x00000002ff3f7819 */ /* 0x000fe4000001143f */
[----:B------:R-:W-:Y:S01]  /*37120*/  LOP3.LUT R56, R61, 0x30, R67, 0xf8, !PT ;  /* 0x000000303d387812 */ /* 0x000fe200078ef843 */
[----:B------:R-:W-:Y:S02]  /*37130*/  IMAD.IADD R57, R57, 0x1, R58 ;  /* 0x0000000139397824 */ /* 0x000fe400078e023a */
[----:B------:R-:W-:Y:S01]  /*37140*/  IMAD R63, R63, 0x2800, R62 ;  /* 0x000028003f3f7824 */ /* 0x000fe200078e023e */
[----:B------:R-:W-:-:S05]  /*37150*/  LOP3.LUT R56, R56, R59, RZ, 0x3c, !PT ;  /* 0x0000003b38387212 */ /* 0x000fca00078e3cff */
[----:B------:R-:W-:Y:S01]  /*37160*/  IMAD.IADD R63, R63, 0x1, R56 ;  /* 0x000000013f3f7824 */ /* 0x000fe200078e0238 */
[----:B------:R-:W-:-:S04]  /*37170*/  IADD3 R56, P1, P2, R108, R57, R37 ;  /* 0x000000396c387210 */ /* 0x000fc80007a3e025 */
[----:B------:R-:W-:Y:S02]  /*37180*/  IADD3.X R57, R109, RZ, R99, P1, P2 ;  /* 0x000000ff6d397210 */ /* 0x000fe40000fe4463 */
[----:B------:R-:W-:Y:S02]  /*37190*/  ISETP.GE.AND P2, PT, R105, R64, PT ;  /* 0x000000406900720c */ /* 0x000fe40003f46270 */
[----:B------:R-:W-:Y:S01]  /*371a0*/  IADD3 R60, P3, P4, R108, R63, R37 ;  /* 0x0000003f6c3c7210 */ /* 0x000fe20007c7e025 */
[----:B------:R-:W-:Y:S01]  /*371b0*/  IMAD.SHL.U32 R69, R69, 0x10, RZ ;  /* 0x0000001045457824 */ /* 0x000fe200078e00ff */
[----:B------:R-:W5:Y:S02]  /*371c0*/  LD.E.128 R56, desc[UR4][R56.64] ;  /* 0x0000000438387980 */ /* 0x000f64000c101d00 */
[----:B------:R-:W-:Y:S02]  /*371d0*/  IADD3.X R61, R109, RZ, R99, P3, P4 ;  /* 0x000000ff6d3d7210 */ /* 0x000fe40001fe8463 */
[----:B------:R-:W-:-:S04]  /*371e0*/  ISETP.GE.AND P1, PT, R67, R13, PT ;  /* 0x0000000d4300720c */ /* 0x000fc80003f26270 */
[----:B------:R-:W5:Y:S01]  /*371f0*/  LD.E.128 R60, desc[UR6][R60.64] ;  /* 0x000000063c3c7980 */ /* 0x000f62000c101d00 */
[----:B------:R-:W-:Y:S01]  /*37200*/  SHF.R.S32.HI R64, RZ, 0x1f, R69 ;  /* 0x0000001fff407819 */ /* 0x000fe20000011445 */
[----:B------:R-:W-:Y:S07]  /*37210*/  @P2 BRA `(.L_x_1933) ;  /* 0x0000000c00cc2947 */ /* 0x000fee0003800000 */
[----:B-----5:R-:W-:Y:S01]  /*37220*/  IMAD.MOV.U32 R80, RZ, RZ, R63 ;  /* 0x000000ffff507224 */ /* 0x020fe200078e003f */
[----:B------:R-:W-:Y:S01]  /*37230*/  SHF.R.U32.HI R63, RZ, 0x8, R45 ;  /* 0x00000008ff3f7819 */ /* 0x000fe2000001162d */
[----:B------:R-:W-:Y:S01]  /*37240*/  IMAD.MOV.U32 R71, RZ, RZ, R59 ;  /* 0x000000ffff477224 */ /* 0x000fe200078e003b */
[----:B------:R-:W-:Y:S02]  /*37250*/  LOP3.LUT R68, R45, 0xff, RZ, 0xc0, !PT ;  /* 0x000000ff2d447812 */ /* 0x000fe400078ec0ff */
[----:B------:R-:W-:Y:S02]  /*37260*/  SHF.R.U32.HI R82, RZ, 0x8, R47 ;  /* 0x00000008ff527819 */ /* 0x000fe4000001162f */
[----:B------:R-:W-:Y:S02]  /*37270*/  LOP3.LUT R63, R63, 0xff, RZ, 0xc0, !PT ;  /* 0x000000ff3f3f7812 */ /* 0x000fe400078ec0ff */
[----:B------:R-:W-:Y:S02]  /*37280*/  SHF.R.U32.HI R59, RZ, 0x8, R44 ;  /* 0x00000008ff3b7819 */ /* 0x000fe4000001162c */
[----:B------:R-:W-:-:S02]  /*37290*/  LOP3.LUT R83, R47, 0xff, RZ, 0xc0, !PT ;  /* 0x000000ff2f537812 */ /* 0x000fc400078ec0ff */
[----:B------:R-:W-:Y:S02]  /*372a0*/  LOP3.LUT R82, R82, 0xff, RZ, 0xc0, !PT ;  /* 0x000000ff52527812 */ /* 0x000fe400078ec0ff */
[----:B------:R-:W-:Y:S02]  /*372b0*/  PRMT R68, R63, 0x7604, R68 ;  /* 0x000076043f447816 */ /* 0x000fe40000000044 */
[----:B------:R-:W-:Y:S02]  /*372c0*/  LOP3.LUT R66, R44, 0xff, RZ, 0xc0, !PT ;  /* 0x000000ff2c427812 */ /* 0x000fe400078ec0ff */
[----:B------:R-:W-:Y:S02]  /*372d0*/  SHF.R.U32.HI R70, RZ, 0x8, R46 ;  /* 0x00000008ff467819 */ /* 0x000fe4000001162e */
[----:B------:R-:W-:Y:S02]  /*372e0*/  LOP3.LUT R59, R59, 0xff, RZ, 0xc0, !PT ;  /* 0x000000ff3b3b7812 */ /* 0x000fe400078ec0ff */
[----:B------:R-:W-:-:S02]  /*372f0*/  SHF.R.U32.HI R63, RZ, 0x8, R73 ;  /* 0x00000008ff3f7819 */ /* 0x000fc40000011649 */
[----:B------:R-:W-:Y:S02]  /*37300*/  PRMT R85, R82, 0x7604, R83 ;  /* 0x0000760452557816 */ /* 0x000fe40000000053 */
[----:B------:R-:W-:Y:S02]  /*37310*/  LOP3.LUT R81, R46, 0xff, RZ, 0xc0, !PT ;  /* 0x000000ff2e517812 */ /* 0x000fe400078ec0ff */
[----:B------:R-:W-:Y:S02]  /*37320*/  LOP3.LUT R70, R70, 0xff, RZ, 0xc0, !PT ;  /* 0x000000ff46467812 */ /* 0x000fe400078ec0ff */
[----:B------:R-:W-:Y:S02]  /*37330*/  PRMT R66, R59, 0x7604, R66 ;  /* 0x000076043b427816 */ /* 0x000fe40000000042 */
[----:B------:R-:W-:Y:S02]  /*37340*/  LOP3.LUT R82, R73, 0xff, RZ, 0xc0, !PT ;  /* 0x000000ff49527812 */ /* 0x000fe400078ec0ff */
[----:B------:R-:W-:-:S02]  /*37350*/  LOP3.LUT R63, R63, 0xff, RZ, 0xc0, !PT ;  /* 0x000000ff3f3f7812 */ /* 0x000fc400078ec0ff */
[----:B------:R-:W-:Y:S02]  /*37360*/  SHF.R.U32.HI R59, RZ, 0x8, R72 ;  /* 0x00000008ff3b7819 */ /* 0x000fe40000011648 */
[----:B------:R-:W-:Y:S02]  /*37370*/  PRMT R81, R70, 0x7604, R81 ;  /* 0x0000760446517816 */ /* 0x000fe40000000051 */
[----:B------:R-:W-:Y:S02]  /*37380*/  PRMT R89, R63, 0x7604, R82 ;  /* 0x000076043f597816 */ /* 0x000fe40000000052 */
[----:B------:R-:W-:Y:S02]  /*37390*/  LOP3.LUT R70, R72, 0xff, RZ, 0xc0, !PT ;  /* 0x000000ff48467812 */ /* 0x000fe400078ec0ff */
[----:B------:R-:W-:Y:S02]  /*373a0*/  LOP3.LUT R59, R59, 0xff, RZ, 0xc0, !PT ;  /* 0x000000ff3b3b7812 */ /* 0x000fe400078ec0ff */
[----:B------:R-:W-:-:S02]  /*373b0*/  SHF.R.U32.HI R63, RZ, 0x10, R45 ;  /* 0x00000010ff3f7819 */ /* 0x000fc4000001162d */
[----:B------:R-:W-:Y:S02]  /*373c0*/  SHF.R.U32.HI R83, RZ, 0x8, R74 ;  /* 0x00000008ff537819 */ /* 0x000fe4000001164a */
[----:B------:R-:W-:Y:S02]  /*373d0*/  PRMT R87, R59, 0x7604, R70 ;  /* 0x000076043b577816 */ /* 0x000fe40000000046 */
[----:B------:R-:W-:Y:S02]  /*373e0*/  LOP3.LUT R63, R63, 0xff, RZ, 0xc0, !PT ;  /* 0x000000ff3f3f7812 */ /* 0x000fe400078ec0ff */
[----:B------:R-:W-:Y:S02]  /*373f0*/  SHF.R.U32.HI R70, RZ, 0x10, R46 ;  /* 0x00000010ff467819 */ /* 0x000fe4000001162e */
[----:B------:R-:W-:Y:S02]  /*37400*/  LOP3.LUT R84, R74, 0xff, RZ, 0xc0, !PT ;  /* 0x000000ff4a547812 */ /* 0x000fe400078ec0ff */
[----:B------:R-:W-:-:S02]  /*37410*/  LOP3.LUT R83, R83, 0xff, RZ, 0xc0, !PT ;  /* 0x000000ff53537812 */ /* 0x000fc400078ec0ff */
[----:B------:R-:W-:Y:S02]  /*37420*/  PRMT R63, R63, 0x7054, R68 ;  /* 0x000070543f3f7816 */ /* 0x000fe40000000044 */
[----:B------:R-:W-:Y:S02]  /*37430*/  LOP3.LUT R70, R70, 0xff, RZ, 0xc0, !PT ;  /* 0x000000ff46467812 */ /* 0x000fe400078ec0ff */
[----:B------:R-:W-:Y:S02]  /*37440*/  SHF.R.U32.HI R68, RZ, 0x10, R73 ;  /* 0x00000010ff447819 */ /* 0x000fe40000011649 */
[----:B------:R-:W-:Y:S02]  /*37450*/  PRMT R91, R83, 0x7604, R84 ;  /* 0x00007604535b7816 */ /* 0x000fe40000000054 */
[----:B------:R-:W-:Y:S02]  /*37460*/  PRMT R83, R70, 0x7054, R81 ;  /* 0x0000705446537816 */ /* 0x000fe40000000051 */
[----:B------:R-:W-:-:S02]  /*37470*/  LOP3.LUT R68, R68, 0xff, RZ, 0xc0, !PT ;  /* 0x000000ff44447812 */ /* 0x000fc400078ec0ff */
[----:B------:R-:W-:Y:S02]  /*37480*/  SHF.R.U32.HI R59, RZ, 0x10, R44 ;  /* 0x00000010ff3b7819 */ /* 0x000fe4000001162c */
[----:B------:R-:W-:Y:S02]  /*37490*/  SHF.R.U32.HI R70, RZ, 0x10, R74 ;  /* 0x00000010ff467819 */ /* 0x000fe4000001164a */
[----:B------:R-:W-:Y:S02]  /*374a0*/  SHF.R.U32.HI R86, RZ, 0x8, R75 ;  /* 0x00000008ff567819 */ /* 0x000fe4000001164b */
[----:B------:R-:W-:Y:S02]  /*374b0*/  PRMT R89, R68, 0x7054, R89 ;  /* 0x0000705444597816 */ /* 0x000fe40000000059 */
[----:B------:R-:W-:Y:S02]  /*374c0*/  LOP3.LUT R59, R59, 0xff, RZ, 0xc0, !PT ;  /* 0x000000ff3b3b7812 */ /* 0x000fe400078ec0ff */
[----:B------:R-:W-:-:S02]  /*374d0*/  LOP3.LUT R70, R70, 0xff, RZ, 0xc0, !PT ;  /* 0x000000ff46467812 */ /* 0x000fc400078ec0ff */
[----:B------:R-:W-:Y:S02]  /*374e0*/  LOP3.LUT R93, R75, 0xff, RZ, 0xc0, !PT ;  /* 0x000000ff4b5d7812 */ /* 0x000fe400078ec0ff */
[----:B------:R-:W-:Y:S02]  /*374f0*/  LOP3.LUT R86, R86, 0xff, RZ, 0xc0, !PT ;  /* 0x000000ff56567812 */ /* 0x000fe400078ec0ff */
[----:B------:R-:W-:Y:S02]  /*37500*/  SHF.R.U32.HI R81, RZ, 0x10, R75 ;  /* 0x00000010ff517819 */ /* 0x000fe4000001164b */
[----:B------:R-:W-:Y:S02]  /*37510*/  SHF.R.U32.HI R82, RZ, 0x10, R47 ;  /* 0x00000010ff527819 */ /* 0x000fe4000001162f */
[----:B------:R-:W-:Y:S02]  /*37520*/  LOP3.LUT R89, R89, 0xff000000, R73, 0xf8, !PT ;  /* 0xff00000059597812 */ /* 0x000fe400078ef849 */
[----:B------:R-:W-:-:S02]  /*37530*/  PRMT R59, R59, 0x7054, R66 ;  /* 0x000070543b3b7816 */ /* 0x000fc40000000042 */
[----:B------:R-:W-:Y:S02]  /*37540*/  PRMT R91, R70, 0x7054, R91 ;  /* 0x00007054465b7816 */ /* 0x000fe4000000005b */
[----:B------:R-:W-:Y:S02]  /*37550*/  PRMT R86, R86, 0x7604, R93 ;  /* 0x0000760456567816 */ /* 0x000fe4000000005d */
[----:B------:R-:W-:Y:S02]  /*37560*/  SHF.R.U32.HI R66, RZ, 0x10, R72 ;  /* 0x00000010ff427819 */ /* 0x000fe40000011648 */
[----:B------:R-:W-:Y:S02]  /*37570*/  LOP3.LUT R81, R81, 0xff, RZ, 0xc0, !PT ;  /* 0x000000ff51517812 */ /* 0x000fe400078ec0ff */
[----:B------:R-:W-:Y:S02]  /*37580*/  LOP3.LUT R70, R63, 0xff000000, R45, 0xf8, !PT ;  /* 0xff0000003f467812 */ /* 0x000fe400078ef82d */
[----:B------:R-:W-:-:S02]  /*37590*/  LOP3.LUT R82, R82, 0xff, RZ, 0xc0, !PT ;  /* 0x000000ff52527812 */ /* 0x000fc400078ec0ff */
[----:B------:R-:W-:Y:S02]  /*375a0*/  F2FP.F16.E4M3.UNPACK_B R63, R61 ;  /* 0x0000003dff3f723e */ /* 0x000fe400020006ff */
[----:B------:R-:W-:Y:S02]  /*375b0*/  F2FP.F16.E4M3.UNPACK_B R73, R89 ;  /* 0x00000059ff49723e */ /* 0x000fe400020006ff */
[----:B------:R-:W-:Y:S01]  /*375c0*/  LOP3.LUT R66, R66, 0xff, RZ, 0xc0, !PT ;  /* 0x000000ff42427812 */ /* 0x000fe200078ec0ff */
[----:B------:R-:W-:Y:S01]  /*375d0*/  HADD2.F32 R45, -RZ, R63.H0_H0 ;  /* 0x2000003fff2d7230 */ /* 0x000fe20000004100 */
[----:B------:R-:W-:Y:S02]  /*375e0*/  PRMT R93, R81, 0x7054, R86 ;  /* 0x00007054515d7816 */ /* 0x000fe40000000056 */
[----:B------:R-:W-:Y:S02]  /*375f0*/  F2FP.F16.E4M3.UNPACK_B R68, R70 ;  /* 0x00000046ff44723e */ /* 0x000fe400020006ff */
[----:B------:R-:W-:-:S02]  /*37600*/  LOP3.LUT R81, R59, 0xff000000, R44, 0xf8, !PT ;  /* 0xff0000003b517812 */ /* 0x000fc400078ef82c */
[----:B------:R-:W-:Y:S01]  /*37610*/  PRMT R85, R82, 0x7054, R85 ;  /* 0x0000705452557816 */ /* 0x000fe20000000055 */
[--C-:B------:R-:W-:Y:S01]  /*37620*/  HADD2.F32 R82, -RZ, R73.reuse.H0_H0 ;  /* 0x20000049ff527230 */ /* 0x100fe20000004100 */
[----:B------:R-:W-:Y:S01]  /*37630*/  F2FP.F16.E4M3.UNPACK_B R59, R57 ;  /* 0x00000039ff3b723e */ /* 0x000fe200020006ff */
[----:B------:R-:W-:Y:S01]  /*37640*/  HADD2.F32 R73, -RZ, R73.H1_H1 ;  /* 0x30000049ff497230 */ /* 0x000fe20000004100 */
[----:B------:R-:W-:Y:S01]  /*37650*/  PRMT R87, R66, 0x7054, R87 ;  /* 0x0000705442577816 */ /* 0x000fe20000000057 */
[--C-:B------:R-:W-:Y:S01]  /*37660*/  HADD2.F32 R66, -RZ, R68.reuse.H0_H0 ;  /* 0x20000044ff427230 */ /* 0x100fe20000004100 */
[----:B------:R-:W-:Y:S01]  /*37670*/  LOP3.LUT R44, R83, 0xff000000, R46, 0xf8, !PT ;  /* 0xff000000532c7812 */ /* 0x000fe200078ef82e */
[----:B------:R-:W-:Y:S01]  /*37680*/  HADD2.F32 R46, -RZ, R59.H0_H0 ;  /* 0x2000003bff2e7230 */ /* 0x000fe20000004100 */
[----:B------:R-:W-:Y:S01]  /*37690*/  LOP3.LUT R87, R87, 0xff000000, R72, 0xf8, !PT ;  /* 0xff00000057577812 */ /* 0x000fe200078ef848 */
[----:B------:R-:W-:Y:S01]  /*376a0*/  FMUL.FTZ R83, R45, R82 ;  /* 0x000000522d537220 */ /* 0x000fe20000410000 */
[----:B------:R-:W-:-:S02]  /*376b0*/  HADD2.F32 R72, -RZ, R68.H1_H1 ;  /* 0x30000044ff487230 */ /* 0x000fc40000004100 */
[-C--:B------:R-:W-:Y:S01]  /*376c0*/  FMUL.FTZ R95, R45, R66.reuse ;  /* 0x000000422d5f7220 */ /* 0x080fe20000410000 */
[----:B------:R-:W-:Y:S01]  /*376d0*/  F2FP.F16.E4M3.UNPACK_B R68, R61.H1 ;  /* 0x0000003dff44723e */ /* 0x000fe200030006ff */
[C---:B------:R-:W-:Y:S01]  /*376e0*/  FFMA.FTZ R45, R46.reuse, R66, -R83 ;  /* 0x000000422e2d7223 */ /* 0x040fe20000010853 */
[----:B------:R-:W-:Y:S01]  /*376f0*/  F2FP.F16.E4M3.UNPACK_B R89, R89.H1 ;  /* 0x00000059ff59723e */ /* 0x000fe200030006ff */
[----:B------:R-:W-:Y:S01]  /*37700*/  HADD2.F32 R66, -RZ, R63.H1_H1 ;  /* 0x3000003fff427230 */ /* 0x000fe20000004100 */
[----:B------:R-:W-:Y:S01]  /*37710*/  F2FP.F16.E4M3.UNPACK_B R70, R70.H1 ;  /* 0x00000046ff46723e */ /* 0x000fe200030006ff */
[----:B------:R-:W-:Y:S01]  /*37720*/  FFMA.FTZ R46, R46, R82, R95 ;  /* 0x000000522e2e7223 */ /* 0x000fe2000001005f */
[----:B------:R-:W-:Y:S01]  /*37730*/  LOP3.LUT R85, R85, 0xff000000, R47, 0xf8, !PT ;  /* 0xff00000055557812 */ /* 0x000fe200078ef82f */
[----:B------:R-:W-:Y:S01]  /*37740*/  HADD2.F32 R82, -RZ, R89.H0_H0 ;  /* 0x20000059ff527230 */ /* 0x000fe20000004100 */
[----:B------:R-:W-:Y:S01]  /*37750*/  F2FP.F16.E4M3.UNPACK_B R63, R57.H1 ;  /* 0x00000039ff3f723e */ /* 0x000fe200030006ff */
[----:B------:R-:W-:Y:S01]  /*37760*/  HADD2.F32 R57, -RZ, R68.H0_H0 ;  /* 0x20000044ff397230 */ /* 0x000fe20000004100 */
[----:B------:R-:W-:Y:S01]  /*37770*/  LOP3.LUT R47, R91, 0xff000000, R74, 0xf8, !PT ;  /* 0xff0000005b2f7812 */ /* 0x000fe200078ef84a */
[----:B------:R-:W-:-:S02]  /*37780*/  HADD2.F32 R74, -RZ, R70.H0_H0 ;  /* 0x20000046ff4a7230 */ /* 0x000fc40000004100 */
[CC--:B------:R-:W-:Y:S01]  /*37790*/  FMUL.FTZ R84, R66.reuse, R73.reuse ;  /* 0x0000004942547220 */ /* 0x0c0fe20000410000 */
[----:B------:R-:W-:Y:S02]  /*377a0*/  HADD2.F32 R59, -RZ, R59.H1_H1 ;  /* 0x3000003bff3b7230 */ /* 0x000fe40000004100 */
[----:B------:R-:W-:Y:S01]  /*377b0*/  FMUL.FTZ R86, R66, R72 ;  /* 0x0000004842567220 */ /* 0x000fe20000410000 */
[----:B------:R-:W-:Y:S01]  /*377c0*/  HADD2.F32 R61, -RZ, R63.H0_H0 ;  /* 0x2000003fff3d7230 */ /* 0x000fe20000004100 */
[----:B------:R-:W-:Y:S01]  /*377d0*/  LOP3.LUT R93, R93, 0xff000000, R75, 0xf8, !PT ;  /* 0xff0000005d5d7812 */ /* 0x000fe200078ef84b */
[C---:B------:R-:W-:Y:S01]  /*377e0*/  FMUL.FTZ R88, R57.reuse, R82 ;  /* 0x0000005239587220 */ /* 0x040fe20000410000 */
[----:B------:R-:W-:Y:S01]  /*377f0*/  FMUL.FTZ R75, R57, R74 ;  /* 0x0000004a394b7220 */ /* 0x000fe20000410000 */
        /* <DEDUP_REMOVED lines=17> */
[----:B------:R-:W-:Y:S02]  /*37910*/  HADD2.F32 R63, -RZ, R63.H1_H1 ;  /* 0x3000003fff3f7230 */ /* 0x000fe40000004100 */
[C---:B------:R-:W-:Y:S01]  /*37920*/  FMUL.FTZ R95, R74.reuse, R91 ;  /* 0x0000005b4a5f7220 */ /* 0x040fe20000410000 */
[----:B------:R-:W-:Y:S02]  /*37930*/  HADD2.F32 R70, -RZ, R72.H0_H0 ;  /* 0x20000048ff467230 */ /* 0x000fe40000004100 */
[----:B------:R-:W-:Y:S01]  /*37940*/  FMUL.FTZ R74, R74, R83 ;  /* 0x000000534a4a7220 */ /* 0x000fe20000410000 */
[----:B------:R-:W-:Y:S01]  /*37950*/  F2FP.F16.E4M3.UNPACK_B R93, R93.H1 ;  /* 0x0000005dff5d723e */ /* 0x000fe200030006ff */
[C---:B------:R-:W-:Y:S01]  /*37960*/  FFMA.FTZ R68, R63.reuse, R75, -R86 ;  /* 0x0000004b3f447223 */ /* 0x040fe20000010856 */
[----:B------:R-:W-:Y:S01]  /*37970*/  F2FP.F16.E4M3.UNPACK_B R85, R85.H1 ;  /* 0x00000055ff55723e */ /* 0x000fe200030006ff */
[----:B------:R-:W-:Y:S01]  /*37980*/  FFMA.FTZ R90, R63, R89, R88 ;  /* 0x000000593f5a7223 */ /* 0x000fe20000010058 */
[C---:B------:R-:W-:Y:S01]  /*37990*/  FFMA.FTZ R63, R70.reuse, R83, -R95 ;  /* 0x00000053463f7223 */ /* 0x040fe2000001085f */
[----:B------:R-:W-:Y:S01]  /*379a0*/  FFMA.FTZ R70, R70, R91, R74 ;  /* 0x0000005b46467223 */ /* 0x000fe2000001004a */
[----:B------:R-:W-:Y:S01]  /*379b0*/  HADD2.F32 R89, -RZ, R84.H1_H1 ;  /* 0x30000054ff597230 */ /* 0x000fe20000004100 */
[----:B------:R-:W-:Y:S01]  /*379c0*/  F2FP.F16.E4M3.UNPACK_B R71, R71.H1 ;  /* 0x00000047ff47723e */ /* 0x000fe200030006ff */
[----:B------:R-:W-:Y:S01]  /*379d0*/  HADD2.F32 R74, -RZ, R73.H1_H1 ;  /* 0x30000049ff4a7230 */ /* 0x000fe20000004100 */
[----:B------:R-:W-:Y:S01]  /*379e0*/  F2FP.SATFINITE.E4M3.F32.PACK_AB_MERGE_C R59, R68, R59, RZ ;  /* 0x0000003b443b723e */ /* 0x000fe200048070ff */
[----:B------:R-:W-:Y:S01]  /*379f0*/  HADD2.F32 R83, -RZ, R82.H1_H1 ;  /* 0x30000052ff537230 */ /* 0x000fe20000004100 */
[----:B------:R-:W-:Y:S01]  /*37a00*/  F2FP.SATFINITE.E4M3.F32.PACK_AB_MERGE_C R61, R90, R61, RZ ;  /* 0x0000003d5a3d723e */ /* 0x000fe200048070ff */
[----:B------:R-:W-:-:S02]  /*37a10*/  HADD2.F32 R75, -RZ, R80.H0_H0 ;  /* 0x20000050ff4b7230 */ /* 0x000fc40000004100 */
[C---:B------:R-:W-:Y:S01]  /*37a20*/  FMUL.FTZ R91, R74.reuse, R89 ;  /* 0x000000594a5b7220 */ /* 0x040fe20000410000 */
[----:B------:R-:W-:Y:S02]  /*37a30*/  HADD2.F32 R84, -RZ, R93.H0_H0 ;  /* 0x2000005dff547230 */ /* 0x000fe40000004100 */
[----:B------:R-:W-:Y:S01]  /*37a40*/  FMUL.FTZ R74, R74, R83 ;  /* 0x000000534a4a7220 */ /* 0x000fe20000410000 */
[----:B------:R-:W-:Y:S01]  /*37a50*/  HADD2.F32 R82, -RZ, R85.H0_H0 ;  /* 0x20000055ff527230 */ /* 0x000fe20000004100 */
[----:B------:R-:W-:Y:S01]  /*37a60*/  F2FP.SATFINITE.E4M3.F32.PACK_AB_MERGE_C R45, R66, R45, R59 ;  /* 0x0000002d422d723e */ /* 0x000fe2000480703b */
[----:B------:R-:W-:Y:S02]  /*37a70*/  HADD2.F32 R72, -RZ, R72.H1_H1 ;  /* 0x30000048ff487230 */ /* 0x000fe40000004100 */
[C---:B------:R-:W-:Y:S01]  /*37a80*/  FMUL.FTZ R86, R75.reuse, R84 ;  /* 0x000000544b567220 */ /* 0x040fe20000410000 */
[----:B------:R-:W-:Y:S02]  /*37a90*/  HADD2.F32 R73, -RZ, R71.H0_H0 ;  /* 0x20000047ff497230 */ /* 0x000fe40000004100 */
[----:B------:R-:W-:Y:S01]  /*37aa0*/  FMUL.FTZ R75, R75, R82 ;  /* 0x000000524b4b7220 */ /* 0x000fe20000410000 */
[----:B------:R-:W-:-:S02]  /*37ab0*/  HADD2.F32 R80, -RZ, R80.H1_H1 ;  /* 0x30000050ff507230 */ /* 0x000fc40000004100 */
[C---:B------:R-:W-:Y:S01]  /*37ac0*/  FFMA.FTZ R95, R72.reuse, R89, R74 ;  /* 0x00000059485f7223 */ /* 0x040fe2000001004a */
[----:B------:R-:W-:Y:S01]  /*37ad0*/  F2FP.F16.E4M3.UNPACK_B R74, R60.H1 ;  /* 0x0000003cff4a723e */ /* 0x000fe200030006ff */
[C---:B------:R-:W-:Y:S01]  /*37ae0*/  FFMA.FTZ R114, R73.reuse, R84, R75 ;  /* 0x0000005449727223 */ /* 0x040fe2000001004b */
[----:B------:R-:W-:Y:S01]  /*37af0*/  FFMA.FTZ R94, R73, R82, -R86 ;  /* 0x00000052495e7223 */ /* 0x000fe20000010856 */
[----:B------:R-:W-:Y:S01]  /*37b00*/  F2FP.F16.E4M3.UNPACK_B R84, R87.H1 ;  /* 0x00000057ff54723e */ /* 0x000fe200030006ff */
[----:B------:R-:W-:Y:S01]  /*37b10*/  HADD2.F32 R73, -RZ, R71.H1_H1 ;  /* 0x30000047ff497230 */ /* 0x000fe20000004100 */
[----:B------:R-:W-:Y:S01]  /*37b20*/  F2FP.F16.E4M3.UNPACK_B R82, R81.H1 ;  /* 0x00000051ff52723e */ /* 0x000fe200030006ff */
[----:B------:R-:W-:Y:S01]  /*37b30*/  FFMA.FTZ R92, R72, R83, -R91 ;  /* 0x00000053485c7223 */ /* 0x000fe2000001085b */
[-C--:B------:R-:W-:Y:S01]  /*37b40*/  F2FP.F16.E4M3.UNPACK_B R71, R56.reuse.H1 ;  /* 0x00000038ff47723e */ /* 0x080fe200030006ff */
[----:B------:R-:W-:Y:S01]  /*37b50*/  HADD2.F32 R75, -RZ, R74.H0_H0 ;  /* 0x2000004aff4b7230 */ /* 0x000fe20000004100 */
[----:B------:R-:W-:Y:S01]  /*37b60*/  F2FP.F16.E4M3.UNPACK_B R87, R87 ;  /* 0x00000057ff57723e */ /* 0x000fe200020006ff */
[----:B------:R-:W-:Y:S01]  /*37b70*/  HADD2.F32 R86, -RZ, R84.H0_H0 ;  /* 0x20000054ff567230 */ /* 0x000fe20000004100 */
[----:B------:R-:W-:Y:S01]  /*37b80*/  F2FP.F16.E4M3.UNPACK_B R81, R81 ;  /* 0x00000051ff51723e */ /* 0x000fe200020006ff */
[----:B------:R-:W-:Y:S01]  /*37b90*/  HADD2.F32 R83, -RZ, R82.H0_H0 ;  /* 0x20000052ff537230 */ /* 0x000fe20000004100 */
[----:B------:R-:W-:Y:S01]  /*37ba0*/  F2FP.F16.E4M3.UNPACK_B R56, R56 ;  /* 0x00000038ff38723e */ /* 0x000fe200020006ff */
[----:B------:R-:W-:-:S02]  /*37bb0*/  HADD2.F32 R93, -RZ, R93.H1_H1 ;  /* 0x3000005dff5d7230 */ /* 0x000fc40000004100 */
[CC--:B------:R-:W-:Y:S01]  /*37bc0*/  FMUL.FTZ R89, R75.reuse, R86.reuse ;  /* 0x000000564b597220 */ /* 0x0c0fe20000410000 */
[----:B------:R-:W-:Y:S02]  /*37bd0*/  HADD2.F32 R72, -RZ, R71.H0_H0 ;  /* 0x20000047ff487230 */ /* 0x000fe40000004100 */
[----:B------:R-:W-:Y:S01]  /*37be0*/  FMUL.FTZ R75, R75, R83 ;  /* 0x000000534b4b7220 */ /* 0x000fe20000410000 */
[----:B------:R-:W-:Y:S02]  /*37bf0*/  HADD2.F32 R85, -RZ, R85.H1_H1 ;  /* 0x30000055ff557230 */ /* 0x000fe40000004100 */
[----:B------:R-:W-:Y:S01]  /*37c00*/  FMUL.FTZ R88, R80, R93 ;  /* 0x0000005d50587220 */ /* 0x000fe20000410000 */
[----:B------:R-:W-:Y:S02]  /*37c10*/  HADD2.F32 R74, -RZ, R74.H1_H1 ;  /* 0x3000004aff4a7230 */ /* 0x000fe40000004100 */
[C---:B------:R-:W-:Y:S01]  /*37c20*/  FFMA.FTZ R89, R72.reuse, R83, -R89 ;  /* 0x0000005348597223 */ /* 0x040fe20000010859 */
[----:B------:R-:W-:Y:S01]  /*37c30*/  FFMA.FTZ R86, R72, R86, R75 ;  /* 0x0000005648567223 */ /* 0x000fe2000001004b */
[----:B------:R-:W-:-:S02]  /*37c40*/  HADD2.F32 R84, -RZ, R84.H1_H1 ;  /* 0x30000054ff547230 */ /* 0x000fc40000004100 */
[-C--:B------:R-:W-:Y:S01]  /*37c50*/  FMUL.FTZ R80, R80, R85.reuse ;  /* 0x0000005550507220 */ /* 0x080fe20000410000 */
[----:B------:R-:W-:Y:S01]  /*37c60*/  HADD2.F32 R82, -RZ, R82.H1_H1 ;  /* 0x30000052ff527230 */ /* 0x000fe20000004100 */
[----:B------:R-:W-:Y:S01]  /*37c70*/  F2FP.F16.E4M3.UNPACK_B R72, R60 ;  /* 0x0000003cff48723e */ /* 0x000fe200020006ff */
[----:B------:R-:W-:Y:S02]  /*37c80*/  HADD2.F32 R71, -RZ, R71.H1_H1 ;  /* 0x30000047ff477230 */ /* 0x000fe40000004100 */
[C---:B------:R-:W-:Y:S01]  /*37c90*/  FFMA.FTZ R115, R73.reuse, R85, -R88 ;  /* 0x0000005549737223 */ /* 0x040fe20000010858 */
[----:B------:R-:W-:Y:S01]  /*37ca0*/  FFMA.FTZ R117, R73, R93, R80 ;  /* 0x0000005d49757223 */ /* 0x000fe20000010050 */
[C---:B------:R-:W-:Y:S01]  /*37cb0*/  FMUL.FTZ R60, R74.reuse, R84 ;  /* 0x000000544a3c7220 */ /* 0x040fe20000410000 */
[----:B------:R-:W-:Y:S02]  /*37cc0*/  HADD2.F32 R73, -RZ, R72.H0_H0 ;  /* 0x20000048ff497230 */ /* 0x000fe40000004100 */
[----:B------:R-:W-:Y:S01]  /*37cd0*/  FMUL.FTZ R83, R74, R82 ;  /* 0x000000524a537220 */ /* 0x000fe20000410000 */
        /* <DEDUP_REMOVED lines=16> */
[-C--:B------:R-:W-:Y:S01]  /*37de0*/  FMUL.FTZ R75, R72, R81.reuse ;  /* 0x00000051484b7220 */ /* 0x080fe20000410000 */
        /* <DEDUP_REMOVED lines=8> */
[----:B------:R-:W-:Y:S02]  /*37e70*/  HADD2.F32 R75, -RZ, R73.H0_H0 ;  /* 0x20000049ff4b7230 */ /* 0x000fe40000004100 */
[C---:B------:R-:W-:Y:S01]  /*37e80*/  FMUL.FTZ R91, R72.reuse, R81 ;  /* 0x00000051485b7220 */ /* 0x040fe20000410000 */
[----:B------:R-:W-:Y:S01]  /*37e90*/  HADD2.F32 R71, -RZ, R71.H1_H1 ;  /* 0x30000047ff477230 */ /* 0x000fe20000004100 */
[----:B------:R-:W-:Y:S01]  /*37ea0*/  F2FP.F16.E4M3.UNPACK_B R44, R44 ;  /* 0x0000002cff2c723e */ /* 0x000fe200020006ff */
[----:B------:R-:W-:Y:S02]  /*37eb0*/  HADD2.F32 R74, -RZ, R74.H1_H1 ;  /* 0x3000004aff4a7230 */ /* 0x000fe40000004100 */
[----:B------:R-:W-:Y:S01]  /*37ec0*/  FMUL.FTZ R93, R72, R75 ;  /* 0x0000004b485d7220 */ /* 0x000fe20000410000 */
[----:B------:R-:W-:-:S02]  /*37ed0*/  HADD2.F32 R73, -RZ, R73.H1_H1 ;  /* 0x30000049ff497230 */ /* 0x000fc40000004100 */
[C---:B------:R-:W-:Y:S01]  /*37ee0*/  FFMA.FTZ R91, R56.reuse, R75, -R91 ;  /* 0x0000004b385b7223 */ /* 0x040fe2000001085b */
[----:B------:R-:W-:Y:S02]  /*37ef0*/  HADD2.F32 R60, -RZ, R60.H1_H1 ;  /* 0x3000003cff3c7230 */ /* 0x000fe40000004100 */
[C---:B------:R-:W-:Y:S01]  /*37f00*/  FMUL.FTZ R75, R71.reuse, R74 ;  /* 0x0000004a474b7220 */ /* 0x040fe20000410000 */
[----:B------:R-:W-:Y:S01]  /*37f10*/  FFMA.FTZ R93, R56, R81, R93 ;  /* 0x00000051385d7223 */ /* 0x000fe2000001005d */
[-C--:B------:R-:W-:Y:S01]  /*37f20*/  FMUL.FTZ R71, R71, R73.reuse ;  /* 0x0000004947477220 */ /* 0x080fe20000410000 */
[----:B------:R-:W-:Y:S01]  /*37f30*/  F2FP.F16.E4M3.UNPACK_B R58, R58 ;  /* 0x0000003aff3a723e */ /* 0x000fe200020006ff */
[C---:B------:R-:W-:Y:S01]  /*37f40*/  FFMA.FTZ R84, R60.reuse, R73, -R75 ;  /* 0x000000493c547223 */ /* 0x040fe2000001084b */
[----:B------:R-:W-:Y:S02]  /*37f50*/  HADD2.F32 R56, -RZ, R44.H0_H0 ;  /* 0x2000002cff387230 */ /* 0x000fe40000004100 */
[----:B------:R-:W-:Y:S01]  /*37f60*/  FFMA.FTZ R74, R60, R74, R71 ;  /* 0x0000004a3c4a7223 */ /* 0x000fe20000010047 */
[----:B------:R-:W-:Y:S01]  /*37f70*/  F2FP.F16.E4M3.UNPACK_B R60, R47 ;  /* 0x0000002fff3c723e */ /* 0x000fe200020006ff */
        /* <DEDUP_REMOVED lines=8> */
[----:B------:R-:W-:-:S02]  /*38000*/  HADD2.F32 R71, -RZ, R44.H1_H1 ;  /* 0x3000002cff477230 */ /* 0x000fc40000004100 */
[C---:B------:R-:W-:Y:S01]  /*38010*/  FMUL.FTZ R75, R47.reuse, R72 ;  /* 0x000000482f4b7220 */ /* 0x040fe20000410000 */
[--C-:B------:R-:W-:Y:S02]  /*38020*/  HADD2.F32 R44, -RZ, R58.reuse.H0_H0 ;  /* 0x2000003aff2c7230 */ /* 0x100fe40000004100 */
[-C--:B------:R-:W-:Y:S01]  /*38030*/  FMUL.FTZ R47, R47, R56.reuse ;  /* 0x000000382f2f7220 */ /* 0x080fe20000410000 */
[----:B------:R-:W-:Y:S02]  /*38040*/  HADD2.F32 R58, -RZ, R58.H1_H1 ;  /* 0x3000003aff3a7230 */ /* 0x000fe40000004100 */
[C---:B------:R-:W-:Y:S01]  /*38050*/  FMUL.FTZ R81, R62.reuse, R73 ;  /* 0x000000493e517220 */ /* 0x040fe20000410000 */
[-C--:B------:R-:W-:Y:S01]  /*38060*/  FMUL.FTZ R62, R62, R71.reuse ;  /* 0x000000473e3e7220 */ /* 0x080fe20000410000 */
[C---:B------:R-:W-:Y:S01]  /*38070*/  FFMA.FTZ R75, R44.reuse, R56, -R75 ;  /* 0x000000382c4b7223 */ /* 0x040fe2000001084b */
[----:B------:R-:W-:Y:S01]  /*38080*/  FFMA.FTZ R47, R44, R72, R47 ;  /* 0x000000482c2f7223 */ /* 0x000fe2000001002f */
[C---:B------:R-:W-:Y:S01]  /*38090*/  FFMA.FTZ R44, R58.reuse, R71, -R81 ;  /* 0x000000473a2c7223 */ /* 0x040fe20000010851 */
[----:B------:R-:W-:Y:S01]  /*380a0*/  FFMA.FTZ R62, R58, R73, R62 ;  /* 0x000000493a3e7223 */ /* 0x000fe2000001003e */
[----:B------:R-:W-:-:S02]  /*380b0*/  F2FP.SATFINITE.E4M3.F32.PACK_AB_MERGE_C R84, R84, R91, RZ ;  /* 0x0000005b5454723e */ /* 0x000fc400048070ff */
[----:B------:R-:W-:Y:S02]  /*380c0*/  F2FP.SATFINITE.E4M3.F32.PACK_AB_MERGE_C R74, R74, R93, RZ ;  /* 0x0000005d4a4a723e */ /* 0x000fe400048070ff */
[----:B------:R-:W-:Y:S02]  /*380d0*/  F2FP.SATFINITE.E4M3.F32.PACK_AB_MERGE_C R59, R92, R63, R94 ;  /* 0x0000003f5c3b723e */ /* 0x000fe4000480705e */
[----:B------:R-:W-:Y:S01]  /*380e0*/  F2FP.SATFINITE.E4M3.F32.PACK_AB_MERGE_C R61, R57, R46, R61 ;  /* 0x0000002e393d723e */ /* 0x000fe2000480703d */
[----:B------:R-:W-:Y:S01]  /*380f0*/  IMAD.MOV.U32 R57, RZ, RZ, R45 ;  /* 0x000000ffff397224 */ /* 0x000fe200078e002d */
[----:B------:R-:W-:Y:S02]  /*38100*/  F2FP.SATFINITE.E4M3.F32.PACK_AB_MERGE_C R63, R95, R70, R114 ;  /* 0x000000465f3f723e */ /* 0x000fe40004807072 */
[----:B------:R-:W-:Y:S02]  /*38110*/  F2FP.SATFINITE.E4M3.F32.PACK_AB_MERGE_C R56, R83, R80, R88 ;  /* 0x000000505338723e */ /* 0x000fe40004807058 */
[----:B------:R-:W-:-:S02]  /*38120*/  F2FP.SATFINITE.E4M3.F32.PACK_AB_MERGE_C R60, R87, R82, R85 ;  /* 0x00000052573c723e */ /* 0x000fc40004807055 */
[----:B------:R-:W-:Y:S02]  /*38130*/  F2FP.SATFINITE.E4M3.F32.PACK_AB_MERGE_C R58, R44, R75, R84 ;  /* 0x0000004b2c3a723e */ /* 0x000fe40004807054 */
[----:B------:R-:W-:-:S07]  /*38140*/  F2FP.SATFINITE.E4M3.F32.PACK_AB_MERGE_C R62, R62, R47, R74 ;  /* 0x0000002f3e3e723e */ /* 0x000fce000480704a */
.L_x_1933:
[----:B------:R-:W-:Y:S05]  /*38150*/  BSYNC B3 ;  /* 0x0000000000037941 */ /* 0x000fea0003800000 */
.L_x_1932:
        /* <DEDUP_REMOVED lines=11> */
.L_x_1931:
[----:B------:R-:W-:Y:S05]  /*38210*/  BSYNC B2 ;  /* 0x0000000000027941 */ /* 0x000fea0003800000 */
.L_x_1930:
        /* <DEDUP_REMOVED lines=51> */
[----:B------:R-:W-:-:S03]  /*38550*/  IADD3.X R45, R109, RZ, R99, P1, P2 ;  /* 0x000000ff6d2d7210 */ /* 0x000fc60000fe4463 */
[----:B------:R-:W-:Y:S01]  /*38560*/  IMAD.IADD R56, R56, 0x1, R47 ;  /* 0x0000000138387824 */ /* 0x000fe200078e022f */
[----:B------:R-:W-:Y:S01]  /*38570*/  ISETP.GE.AND P2, PT, R67, R60, PT ;  /* 0x0000003c4300720c */ /* 0x000fe20003f46270 */
[----:B------:R-:W-:Y:S01]  /*38580*/  IMAD.SHL.U32 R63, R63, 0x10, RZ ;  /* 0x000000103f3f7824 */ /* 0x000fe200078e00ff */
[----:B------:R-:W5:Y:S02]  /*38590*/  LD.E.128 R44, desc[UR4][R44.64] ;  /* 0x000000042c2c7980 */ /* 0x000f64000c101d00 */
[----:B------:R-:W-:-:S04]  /*385a0*/  IADD3 R56, P3, P4, R108, R56, R37 ;  /* 0x000000386c387210 */ /* 0x000fc80007c7e025 */
[----:B------:R-:W-:Y:S02]  /*385b0*/  IADD3.X R57, R109, RZ, R99, P3, P4 ;  /* 0x000000ff6d397210 */ /* 0x000fe40001fe8463 */
[----:B------:R-:W-:-:S04]  /*385c0*/  ISETP.GE.AND P1, PT, R61, R13, PT ;  /* 0x0000000d3d00720c */ /* 0x000fc80003f26270 */
[----:B------:R-:W5:Y:S01]  /*385d0*/  LD.E.128 R56, desc[UR6][R56.64] ;  /* 0x0000000638387980 */ /* 0x000f62000c101d00 */
[----:B------:R-:W-:Y:S01]  /*385e0*/  SHF.R.S32.HI R60, RZ, 0x1f, R63 ;  /* 0x0000001fff3c7819 */ /* 0x000fe2000001143f */
[----:B------:R-:W-:Y:S07]  /*385f0*/  @P2 BRA `(.L_x_1937) ;  /* 0x0000000c00b02947 */ /* 0x000fee0003800000 */
[----:B------:R-:W-:Y:S01]  /*38600*/  SHF.R.U32.HI R64, RZ, 0x8, R32 ;  /* 0x00000008ff407819 */ /* 0x000fe20000011620 */
[----:B-----5:R-:W-:Y:S01]  /*38610*/  IMAD.MOV.U32 R62, RZ, RZ, R57 ;  /* 0x000000ffff3e7224 */ /* 0x020fe200078e0039 */
[----:B------:R-:W-:Y:S01]  /*38620*/  LOP3.LUT R66, R32, 0xff, RZ, 0xc0, !PT ;  /* 0x000000ff20427812 */ /* 0x000fe200078ec0ff */
[----:B------:R-:W-:Y:S01]  /*38630*/  IMAD.MOV.U32 R57, RZ, RZ, R47 ;  /* 0x000000ffff397224 */ /* 0x000fe200078e002f */
[----:B------:R-:W-:Y:S01]  /*38640*/  LOP3.LUT R47, R64, 0xff, RZ, 0xc0, !PT ;  /* 0x000000ff402f7812 */ /* 0x000fe200078ec0ff */
[----:B------:R-:W-:Y:S01]  /*38650*/  IMAD.MOV.U32 R64, RZ, RZ, R59 ;  /* 0x000000ffff407224 */ /* 0x000fe200078e003b */
[----:B------:R-:W-:Y:S02]  /*38660*/  SHF.R.U32.HI R72, RZ, 0x8, R52 ;  /* 0x00000008ff487819 */ /* 0x000fe40000011634 */
        /* <DEDUP_REMOVED lines=8> */
[----:B------:R-:W-:Y:S02]  /*386f0*/  SHF.R.U32.HI R71, RZ, 0x8, R53 ;  /* 0x00000008ff477819 */ /* 0x000fe40000011635 */
[----:B------:R-:W-:Y:S02]  /*38700*/  PRMT R59, R66, 0x7604, R59 ;  /* 0x00007604423b7816 */ /* 0x000fe4000000003b */
[----:B------:R-:W-:Y:S02]  /*38710*/  SHF.R.U32.HI R68, RZ, 0x8, R34 ;  /* 0x00000008ff447819 */ /* 0x000fe40000011622 */
[----:B------:R-:W-:Y:S02]  /*38720*/  LOP3.LUT R69, R35, 0xff, RZ, 0xc0, !PT ;  /* 0x000000ff23457812 */ /* 0x000fe400078ec0ff */
[----:B------:R-:W-:Y:S02]  /*38730*/  LOP3.LUT R70, R70, 0xff, RZ, 0xc0, !PT ;  /* 0x000000ff46467812 */ /* 0x000fe400078ec0ff */
        /* <DEDUP_REMOVED lines=8> */
[----:B------:R-:W-:Y:S02]  /*387c0*/  PRMT R67, R68, 0x7604, R67 ;  /* 0x0000760444437816 */ /* 0x000fe40000000043 */
[----:B------:R-:W-:Y:S01]  /*387d0*/  LOP3.LUT R68, R54, 0xff, RZ, 0xc0, !PT ;  /* 0x000000ff36447812 */ /* 0x000fe200078ec0ff */
[----:B------:R-:W-:Y:S01]  /*387e0*/  IMAD.U32 R66, R66, 0x10000, RZ ;  /* 0x0001000042427824 */ /* 0x000fe200078e00ff */
[----:B------:R-:W-:Y:S02]  /*387f0*/  LOP3.LUT R75, R70, 0xff, RZ, 0xc0, !PT ;  /* 0x000000ff464b7812 */ /* 0x000fe400078ec0ff */
[----:B------:R-:W-:Y:S02]  /*38800*/  SHF.R.U32.HI R70, RZ, 0x10, R53 ;  /* 0x00000010ff467819 */ /* 0x000fe40000011635 */
        /* <DEDUP_REMOVED lines=10> */
[----:B------:R-:W-:Y:S02]  /*388b0*/  SHF.R.U32.HI R81, RZ, 0x10, R55 ;  /* 0x00000010ff517819 */ /* 0x000fe40000011637 */
[----:B------:R-:W-:Y:S02]  /*388c0*/  LOP3.LUT R69, R69, 0xff0000, R68, 0xf8, !PT ;  /* 0x00ff000045457812 */ /* 0x000fe400078ef844 */
[----:B------:R-:W-:Y:S01]  /*388d0*/  LOP3.LUT R70, R71, 0xff000000, R53, 0xf8, !PT ;  /* 0xff00000047467812 */ /* 0x000fe200078ef835 */
[----:B------:R-:W-:Y:S01]  /*388e0*/  IMAD.U32 R81, R81, 0x10000, RZ ;  /* 0x0001000051517824 */ /* 0x000fe200078e00ff */
[----:B------:R-:W-:Y:S02]  /*388f0*/  LOP3.LUT R47, R47, 0xff0000, R32, 0xf8, !PT ;  /* 0x00ff00002f2f7812 */ /* 0x000fe400078ef820 */
[----:B------:R-:W-:-:S02]  /*38900*/  LOP3.LUT R59, R59, 0xff000000, R33, 0xf8, !PT ;  /* 0xff0000003b3b7812 */ /* 0x000fc400078ef821 */
[----:B------:R-:W-:Y:S02]  /*38910*/  LOP3.LUT R71, R69, 0xff000000, R35, 0xf8, !PT ;  /* 0xff00000045477812 */ /* 0x000fe400078ef823 */
[----:B------:R-:W-:Y:S02]  /*38920*/  F2FP.F16.E4M3.UNPACK_B R53, R62 ;  /* 0x0000003eff35723e */ /* 0x000fe400020006ff */
[----:B------:R-:W-:Y:S02]  /*38930*/  F2FP.F16.E4M3.UNPACK_B R69, R70 ;  /* 0x00000046ff45723e */ /* 0x000fe400020006ff */
[----:B------:R-:W-:Y:S02]  /*38940*/  LOP3.LUT R67, R67, 0xff0000, R34, 0xf8, !PT ;  /* 0x00ff000043437812 */ /* 0x000fe400078ef822 */
[----:B------:R-:W-:Y:S01]  /*38950*/  LOP3.LUT R68, R47, 0xff000000, R32, 0xf8, !PT ;  /* 0xff0000002f447812 */ /* 0x000fe200078ef820 */
[----:B------:R-:W-:Y:S01]  /*38960*/  HADD2.F32 R32, -RZ, R53.H0_H0 ;  /* 0x20000035ff207230 */ /* 0x000fe20000004100 */
[----:B------:R-:W-:-:S02]  /*38970*/  F2FP.F16.E4M3.UNPACK_B R66, R59 ;  /* 0x0000003bff42723e */ /* 0x000fc400020006ff */
[----:B------:R-:W-:Y:S01]  /*38980*/  LOP3.LUT R81, R72, 0xff0000, R81, 0xf8, !PT ;  /* 0x00ff000048517812 */ /* 0x000fe200078ef851 */
[--C-:B------:R-:W-:Y:S01]  /*38990*/  HADD2.F32 R72, -RZ, R69.reuse.H0_H0 ;  /* 0x20000045ff487230 */ /* 0x100fe20000004100 */
[----:B------:R-:W-:Y:S01]  /*389a0*/  F2FP.F16.E4M3.UNPACK_B R47, R45 ;  /* 0x0000002dff2f723e */ /* 0x000fe200020006ff */
[----:B------:R-:W-:Y:S01]  /*389b0*/  HADD2.F32 R69, -RZ, R69.H1_H1 ;  /* 0x30000045ff457230 */ /* 0x000fe20000004100 */
[----:B------:R-:W-:Y:S02]  /*389c0*/  LOP3.LUT R73, R73, 0xff0000, R52, 0xf8, !PT ;  /* 0x00ff000049497812 */ /* 0x000fe400078ef834 */
[----:B------:R-:W-:Y:S01]  /*389d0*/  LOP3.LUT R34, R67, 0xff000000, R34, 0xf8, !PT ;  /* 0xff00000043227812 */ /* 0x000fe200078ef822 */
[--C-:B------:R-:W-:Y:S01]  /*389e0*/  HADD2.F32 R67, -RZ, R66.reuse.H0_H0 ;  /* 0x20000042ff437230 */ /* 0x100fe20000004100 */
[----:B------:R-:W-:Y:S01]  /*389f0*/  LOP3.LUT R73, R73, 0xff000000, R52, 0xf8, !PT ;  /* 0xff00000049497812 */ /* 0x000fe200078ef834 */
[----:B------:R-:W-:Y:S02]  /*38a00*/  HADD2.F32 R33, -RZ, R47.H0_H0 ;  /* 0x2000002fff217230 */ /* 0x000fe40000004100 */
[C---:B------:R-:W-:Y:S01]  /*38a10*/  FMUL.FTZ R52, R32.reuse, R72 ;  /* 0x0000004820347220 */ /* 0x040fe20000410000 */
[----:B------:R-:W-:Y:S01]  /*38a20*/  LOP3.LUT R35, R75, 0xff0000, R54, 0xf8, !PT ;  /* 0x00ff00004b237812 */ /* 0x000fe200078ef836 */
        /* <DEDUP_REMOVED lines=8> */
[----:B------:R-:W-:Y:S01]  /*38ab0*/  HADD2.F32 R66, -RZ, R66.H1_H1 ;  /* 0x30000042ff427230 */ /* 0x000fe20000004100 */
[----:B------:R-:W-:Y:S01]  /*38ac0*/  F2FP.F16.E4M3.UNPACK_B R54, R45.H1 ;  /* 0x0000002dff36723e */ /* 0x000fe200030006ff */
[----:B------:R-:W-:-:S02]  /*38ad0*/  HADD2.F32 R45, -RZ, R62.H0_H0 ;  /* 0x2000003eff2d7230 */ /* 0x000fc40000004100 */
[C---:B------:R-:W-:Y:S01]  /*38ae0*/  FMUL.FTZ R74, R52.reuse, R69 ;  /* 0x00000045344a7220 */ /* 0x040fe20000410000 */
[----:B------:R-:W-:Y:S02]  /*38af0*/  HADD2.F32 R72, -RZ, R67.H0_H0 ;  /* 0x20000043ff487230 */ /* 0x000fe40000004100 */
[----:B------:R-:W-:Y:S01]  /*38b00*/  FMUL.FTZ R52, R52, R66 ;  /* 0x0000004234347220 */ /* 0x000fe20000410000 */
[----:B------:R-:W-:Y:S01]  /*38b10*/  HADD2.F32 R70, -RZ, R59.H0_H0 ;  /* 0x2000003bff467230 */ /* 0x000fe20000004100 */
[----:B------:R-:W-:Y:S01]  /*38b20*/  LOP3.LUT R81, R81, 0xff000000, R55, 0xf8, !PT ;  /* 0xff00000051517812 */ /* 0x000fe200078ef837 */
        /* <DEDUP_REMOVED lines=8> */
[----:B------:R-:W-:Y:S01]  /*38bb0*/  F2FP.F16.E4M3.UNPACK_B R66, R64 ;  /* 0x00000040ff42723e */ /* 0x000fe200020006ff */
[----:B------:R-:W-:Y:S01]  /*38bc0*/  FFMA.FTZ R53, R53, R72, R55 ;  /* 0x0000004835357223 */ /* 0x000fe20000010037 */
[----:B------:R-:W-:Y:S01]  /*38bd0*/  F2FP.F16.E4M3.UNPACK_B R74, R81 ;  /* 0x00000051ff4a723e */ /* 0x000fe200020006ff */
[----:B------:R-:W-:Y:S01]  /*38be0*/  HADD2.F32 R62, -RZ, R62.H1_H1 ;  /* 0x3000003eff3e7230 */ /* 0x000fe20000004100 */
[----:B------:R-:W-:Y:S01]  /*38bf0*/  F2FP.F16.E4M3.UNPACK_B R70, R71 ;  /* 0x00000047ff46723e */ /* 0x000fe200020006ff */
[----:B------:R-:W-:Y:S01]  /*38c00*/  HADD2.F32 R67, -RZ, R66.H0_H0 ;  /* 0x20000042ff437230 */ /* 0x000fe20000004100 */
[----:B------:R-:W-:Y:S01]  /*38c10*/  F2FP.F16.E4M3.UNPACK_B R55, R57 ;  /* 0x00000039ff37723e */ /* 0x000fe200020006ff */
[----:B------:R-:W-:-:S02]  /*38c20*/  HADD2.F32 R80, -RZ, R74.H0_H0 ;  /* 0x2000004aff507230 */ /* 0x000fc40000004100 */
[C---:B------:R-:W-:Y:S01]  /*38c30*/  FMUL.FTZ R83, R62.reuse, R75 ;  /* 0x0000004b3e537220 */ /* 0x040fe20000410000 */
[----:B------:R-:W-:Y:S01]  /*38c40*/  HADD2.F32 R69, -RZ, R59.H1_H1 ;  /* 0x3000003bff457230 */ /* 0x000fe20000004100 */
[----:B------:R-:W-:Y:S01]  /*38c50*/  F2FP.F16.E4M3.UNPACK_B R64, R64.H1 ;  /* 0x00000040ff40723e */ /* 0x000fe200030006ff */
[----:B------:R-:W-:Y:S02]  /*38c60*/  HADD2.F32 R72, -RZ, R70.H0_H0 ;  /* 0x20000046ff487230 */ /* 0x000fe40000004100 */
[C---:B------:R-:W-:Y:S01]  /*38c70*/  FMUL.FTZ R86, R67.reuse, R80 ;  /* 0x0000005043567220 */ /* 0x040fe20000410000 */
[----:B------:R-:W-:Y:S02]  /*38c80*/  HADD2.F32 R54, -RZ, R54.H1_H1 ;  /* 0x30000036ff367230 */ /* 0x000fe40000004100 */
[----:B------:R-:W-:Y:S01]  /*38c90*/  FMUL.FTZ R62, R62, R69 ;  /* 0x000000453e3e7220 */ /* 0x000fe20000410000 */
[----:B------:R-:W-:Y:S02]  /*38ca0*/  HADD2.F32 R59, -RZ, R55.H0_H0 ;  /* 0x20000037ff3b7230 */ /* 0x000fe40000004100 */
[-C--:B------:R-:W-:Y:S01]  /*38cb0*/  FMUL.FTZ R67, R67, R72.reuse ;  /* 0x0000004843437220 */ /* 0x080fe20000410000 */
[----:B------:R-:W-:Y:S01]  /*38cc0*/  F2FP.F16.E4M3.UNPACK_B R71, R71.H1 ;  /* 0x00000047ff47723e */ /* 0x000fe200030006ff */
[----:B------:R-:W-:Y:S01]  /*38cd0*/  FFMA.FTZ R84, R54, R75, R62 ;  /* 0x0000004b36547223 */ /* 0x000fe2000001003e */
[----:B------:R-:W-:Y:S01]  /*38ce0*/  F2FP.F16.E4M3.UNPACK_B R81, R81.H1 ;  /* 0x00000051ff51723e */ /* 0x000fe200030006ff */
[C---:B------:R-:W-:Y:S01]  /*38cf0*/  FFMA.FTZ R86, R59.reuse, R72, -R86 ;  /* 0x000000483b567223 */ /* 0x040fe20000010856 */
[----:B------:R-:W-:Y:S01]  /*38d00*/  FFMA.FTZ R80, R59, R80, R67 ;  /* 0x000000503b507223 */ /* 0x000fe20000010043 */
[----:B------:R-:W-:Y:S01]  /*38d10*/  HADD2.F32 R66, -RZ, R66.H1_H1 ;  /* 0x30000042ff427230 */ /* 0x000fe20000004100 */
[----:B------:R-:W-:Y:S01]  /*38d20*/  F2FP.F16.E4M3.UNPACK_B R57, R57.H1 ;  /* 0x00000039ff39723e */ /* 0x000fe200030006ff */
[----:B------:R-:W-:-:S02]  /*38d30*/  HADD2.F32 R70, -RZ, R70.H1_H1 ;  /* 0x30000046ff467230 */ /* 0x000fc40000004100 */
[----:B------:R-:W-:Y:S01]  /*38d40*/  FFMA.FTZ R82, R54, R69, -R83 ;  /* 0x0000004536527223 */ /* 0x000fe20000010853 */
[----:B------:R-:W-:Y:S01]  /*38d50*/  HADD2.F32 R74, -RZ, R74.H1_H1 ;  /* 0x3000004aff4a7230 */ /* 0x000fe20000004100 */
[----:B------:R-:W-:Y:S01]  /*38d60*/  F2FP.SATFINITE.E4M3.F32.PACK_AB_MERGE_C R53, R84, R53, RZ ;  /* 0x000000355435723e */ /* 0x000fe200048070ff */
[----:B------:R-:W-:Y:S02]  /*38d70*/  HADD2.F32 R59, -RZ, R64.H0_H0 ;  /* 0x20000040ff3b7230 */ /* 0x000fe40000004100 */
[C---:B------:R-:W-:Y:S01]  /*38d80*/  FMUL.FTZ R69, R66.reuse, R70 ;  /* 0x0000004642457220 */ /* 0x040fe20000410000 */
[----:B------:R-:W-:Y:S02]  /*38d90*/  HADD2.F32 R62, -RZ, R71.H0_H0 ;  /* 0x20000047ff3e7230 */ /* 0x000fe40000004100 */
[----:B------:R-:W-:Y:S01]  /*38da0*/  FMUL.FTZ R72, R66, R74 ;  /* 0x0000004a42487220 */ /* 0x000fe20000410000 */
[----:B------:R-:W-:Y:S01]  /*38db0*/  HADD2.F32 R55, -RZ, R55.H1_H1 ;  /* 0x30000037ff377230 */ /* 0x000fe20000004100 */
[----:B------:R-:W-:Y:S01]  /*38dc0*/  F2FP.SATFINITE.E4M3.F32.PACK_AB_MERGE_C R47, R82, R47, RZ ;  /* 0x0000002f522f723e */ /* 0x000fe200048070ff */
[----:B------:R-:W-:-:S02]  /*38dd0*/  HADD2.F32 R67, -RZ, R81.H0_H0 ;  /* 0x20000051ff437230 */ /* 0x000fc40000004100 */
[----:B------:R-:W-:Y:S01]  /*38de0*/  FMUL.FTZ R66, R59, R62 ;  /* 0x0000003e3b427220 */ /* 0x000fe20000410000 */
[----:B------:R-:W-:Y:S02]  /*38df0*/  HADD2.F32 R54, -RZ, R57.H0_H0 ;  /* 0x20000039ff367230 */ /* 0x000fe40000004100 */
[----:B------:R-:W-:Y:S01]  /*38e00*/  FFMA.FTZ R87, R55, R74, R69 ;  /* 0x0000004a37577223 */ /* 0x000fe20000010045 */
[----:B------:R-:W-:Y:S01]  /*38e10*/  F2FP.F16.E4M3.UNPACK_B R69, R73.H1 ;  /* 0x00000049ff45723e */ /* 0x000fe200030006ff */
[-C--:B------:R-:W-:Y:S01]  /*38e20*/  FMUL.FTZ R75, R59, R67.reuse ;  /* 0x000000433b4b7220 */ /* 0x080fe20000410000 */
[----:B------:R-:W-:Y:S01]  /*38e30*/  F2FP.F16.E4M3.UNPACK_B R59, R56.H1 ;  /* 0x00000038ff3b723e */ /* 0x000fe200030006ff */
[C---:B------:R-:W-:Y:S01]  /*38e40*/  FFMA.FTZ R88, R54.reuse, R67, R66 ;  /* 0x0000004336587223 */ /* 0x040fe20000010042 */
[----:B------:R-:W-:Y:S01]  /*38e50*/  F2FP.F16.E4M3.UNPACK_B R66, R68.H1 ;  /* 0x00000044ff42723e */ /* 0x000fe200030006ff */
[----:B------:R-:W-:Y:S01]  /*38e60*/  FFMA.FTZ R74, R54, R62, -R75 ;  /* 0x0000003e364a7223 */ /* 0x000fe2000001084b */
[----:B------:R-:W-:Y:S01]  /*38e70*/  FFMA.FTZ R85, R55, R70, -R72 ;  /* 0x0000004637557223 */ /* 0x000fe20000010848 */
[----:B------:R-:W-:Y:S01]  /*38e80*/  HADD2.F32 R64, -RZ, R64.H1_H1 ;  /* 0x30000040ff407230 */ /* 0x000fe20000004100 */
[----:B------:R-:W-:Y:S01]  /*38e90*/  F2FP.F16.E4M3.UNPACK_B R54, R44.H1 ;  /* 0x0000002cff36723e */ /* 0x000fe200030006ff */
        /* <DEDUP_REMOVED lines=20> */
[----:B------:R-:W-:Y:S01]  /*38fe0*/  HADD2.F32 R54, -RZ, R54.H1_H1 ;  /* 0x30000036ff367230 */ /* 0x000fe20000004100 */
[----:B------:R-:W-:Y:S01]  /*38ff0*/  F2FP.F16.E4M3.UNPACK_B R44, R44 ;  /* 0x0000002cff2c723e */ /* 0x000fe200020006ff */
[C---:B------:R-:W-:Y:S01]  /*39000*/  FMUL.FTZ R62, R59.reuse, R66 ;  /* 0x000000423b3e7220 */ /* 0x040fe20000410000 */
[----:B------:R-:W-:Y:S01]  /*39010*/  FMUL.FTZ R67, R59, R69 ;  /* 0x000000453b437220 */ /* 0x000fe20000410000 */
[----:B------:R-:W-:Y:S01]  /*39020*/  FFMA.FTZ R91, R57, R81, R90 ;  /* 0x00000051395b7223 */ /* 0x000fe2000001005a */
[----:B------:R-:W-:-:S02]  /*39030*/  HADD2.F32 R55, -RZ, R56.H0_H0 ;  /* 0x20000038ff377230 */ /* 0x000fc40000004100 */
[C---:B------:R-:W-:Y:S01]  /*39040*/  FFMA.FTZ R70, R54.reuse, R69, R62 ;  /* 0x0000004536467223 */ /* 0x040fe2000001003e */
[--C-:B------:R-:W-:Y:S02]  /*39050*/  HADD2.F32 R59, -RZ, R73.reuse.H0_H0 ;  /* 0x20000049ff3b7230 */ /* 0x100fe40000004100 */
[----:B------:R-:W-:Y:S01]  /*39060*/  FFMA.FTZ R81, R54, R66, -R67 ;  /* 0x0000004236517223 */ /* 0x000fe20000010843 */
        /* <DEDUP_REMOVED lines=10> */
[----:B------:R-:W-:Y:S02]  /*39110*/  HADD2.F32 R44, -RZ, R44.H1_H1 ;  /* 0x3000002cff2c7230 */ /* 0x000fe40000004100 */
[C---:B------:R-:W-:Y:S01]  /*39120*/  FMUL.FTZ R59, R56.reuse, R73 ;  /* 0x00000049383b7220 */ /* 0x040fe20000410000 */
[----:B------:R-:W-:Y:S01]  /*39130*/  F2FP.F16.E4M3.UNPACK_B R55, R58.H1 ;  /* 0x0000003aff37723e */ /* 0x000fe200030006ff */
[----:B------:R-:W-:Y:S01]  /*39140*/  FMUL.FTZ R71, R56, R57 ;  /* 0x0000003938477220 */ /* 0x000fe20000410000 */
[----:B------:R-:W-:Y:S01]  /*39150*/  F2FP.F16.E4M3.UNPACK_B R62, R35.H1 ;  /* 0x00000023ff3e723e */ /* 0x000fe200030006ff */
        /* <DEDUP_REMOVED lines=28> */
[----:B------:R-:W-:Y:S01]  /*39320*/  F2FP.SATFINITE.E4M3.F32.PACK_AB_MERGE_C R87, R87, R80, R88 ;  /* 0x000000505757723e */ /* 0x000fe20004807058 */
        /* <DEDUP_REMOVED lines=25> */
.L_x_1937:
[----:B------:R-:W-:Y:S05]  /*394c0*/  BSYNC B3 ;  /* 0x0000000000037941 */ /* 0x000fea0003800000 */
.L_x_1936:
        /* <DEDUP_REMOVED lines=11> */
.L_x_1935:
[----:B------:R-:W-:Y:S05]  /*39580*/  BSYNC B2 ;  /* 0x0000000000027941 */ /* 0x000fea0003800000 */
.L_x_1934:
[----:B------:R-:W-:Y:S02]  /*39590*/  R2UR UR4, R40 ;  /* 0x00000000280472ca */ /* 0x000fe400000e0000 */
[----:B------:R-:W-:-:S13]  /*395a0*/  R2UR UR5, R41 ;  /* 0x00000000290572ca */ /* 0x000fda00000e0000 */
[----:B------:R-:W2:Y:S02]  /*395b0*/  LD.E.U8 R110, desc[UR4][R110.64] ;  /* 0x000000046e6e7980 */ /* 0x000ea4000c101100 */
[----:B--2---:R-:W-:-:S13]  /*395c0*/  LOP3.LUT P1, RZ, R110, 0x4, RZ, 0xc0, !PT ;  /* 0x000000046eff7812 */ /* 0x004fda000782c0ff */
[----:B------:R-:W-:Y:S05]  /*395d0*/  @!P1 BRA `(.L_x_1887) ;  /* 0x0000002000109947 */ /* 0x000fea0003800000 */
[----:B------:R-:W-:Y:S02]  /*395e0*/  R2UR UR4, R40 ;  /* 0x00000000280472ca */ /* 0x000fe400000e0000 */
[----:B------:R-:W-:-:S13]  /*395f0*/  R2UR UR5, R41 ;  /* 0x00000000290572ca */ /* 0x000fda00000e0000 */
[----:B------:R-:W2:Y:S01]  /*39600*/  LD.E R112, desc[UR4][R112.64+0x4] ;  /* 0x0000040470707980 */ /* 0x000ea2000c101900 */
[----:B------:R-:W-:Y:S01]  /*39610*/  VIADD R105, R105, 0x40 ;  /* 0x0000004069697836 */ /* 0x000fe20000000000 */
[----:B0-----:R-:W-:Y:S02]  /*39620*/  SHF.R.S32.HI R46, RZ, 0x1f, R107 ;  /* 0x0000001fff2e7819 */ /* 0x001fe4000001146b */
[-C--:B------:R-:W-:Y:S02]  /*39630*/  LEA.HI R44, R107, R107.reuse, RZ, 0x1 ;  /* 0x0000006b6b2c7211 */ /* 0x080fe400078f08ff */
[----:B------:R-:W-:Y:S02]  /*39640*/  LEA.HI R45, R46, R107, RZ, 0x3 ;  /* 0x0000006b2e2d7211 */ /* 0x000fe400078f18ff */
[C---:B------:R-:W-:Y:S01]  /*39650*/  LOP3.LUT R46, R44.reuse, 0x3fffffe, RZ, 0xc0, !PT ;  /* 0x03fffffe2c2e7812 */ /* 0x040fe200078ec0ff */
[----:B------:R-:W-:Y:S01]  /*39660*/  IMAD.SHL.U32 R44, R44, 0x40, RZ ;  /* 0x000000402c2c7824 */ /* 0x000fe200078e00ff */
[----:B------:R-:W-:Y:S01]  /*39670*/  R2UR UR6, R40 ;  /* 0x00000000280672ca */ /* 0x000fe200000e0000 */
[----:B------:R-:W-:Y:S01]  /*39680*/  IMAD.SHL.U32 R45, R45, 0x40, RZ ;  /* 0x000000402d2d7824 */ /* 0x000fe200078e00ff */
[----:B------:R-:W-:Y:S01]  /*39690*/  R2UR UR7, R41 ;  /* 0x00000000290772ca */ /* 0x000fe200000e0000 */
[----:B------:R-:W-:-:S03]  /*396a0*/  IMAD.IADD R46, R107, 0x1, -R46 ;  /* 0x000000016b2e7824 */ /* 0x000fc600078e0a2e */
[----:B------:R-:W-:Y:S02]  /*396b0*/  LOP3.LUT R47, R45, 0xfffffe00, RZ, 0xc0, !PT ;  /* 0xfffffe002d2f7812 */ /* 0x000fe400078ec0ff */
[----:B------:R-:W-:-:S03]  /*396c0*/  LOP3.LUT R45, R44, 0x180, RZ, 0xc0, !PT ;  /* 0x000001802c2d7812 */ /* 0x000fc600078ec0ff */
[----:B------:R-:W-:Y:S01]  /*396d0*/  IMAD R47, R46, 0x40, R47 ;  /* 0x000000402e2f7824 */ /* 0x000fe200078e022f */
[----:B------:R-:W-:Y:S01]  /*396e0*/  SHF.R.U32.HI R46, RZ, 0x3, R45 ;  /* 0x00000003ff2e7819 */ /* 0x000fe2000001162d */
[----:B------:R-:W-:Y:S01]  /*396f0*/  BSSY B2, `(.L_x_1938) ;  /* 0x000011a000027945 */ /* 0x000fe20003800000 */
[----:B--2---:R-:W-:-:S04]  /*39700*/  LEA.HI R32, R112, R112, RZ, 0x1 ;  /* 0x0000007070207211 */ /* 0x004fc800078f08ff */
[----:B------:R-:W-:-:S04]  /*39710*/  SHF.R.S32.HI R52, RZ, 0x1, R32 ;  /* 0x00000001ff347819 */ /* 0x000fc80000011420 */
[----:B------:R-:W-:-:S04]  /*39720*/  ISETP.GE.AND P1, PT, R105, R52, PT ;  /* 0x000000346900720c */ /* 0x000fc80003f26270 */
[----:B------:R-:W-:-:S05]  /*39730*/  SEL R32, R52, RZ, P1 ;  /* 0x000000ff34207207 */ /* 0x000fca0000800000 */
[----:B------:R-:W-:-:S04]  /*39740*/  IMAD.IADD R32, R105, 0x1, R32 ;  /* 0x0000000169207824 */ /* 0x000fc800078e0220 */
[----:B------:R-:W-:Y:S01]  /*39750*/  @P1 IMAD.IADD R118, R13, 0x1, -R118 ;  /* 0x000000010d761824 */ /* 0x000fe200078e0a76 */
[----:B------:R-:W-:-:S04]  /*39760*/  SHF.R.S32.HI R33, RZ, 0x1f, R32 ;  /* 0x0000001fff217819 */ /* 0x000fc80000011420 */
[----:B------:R-:W-:Y:S02]  /*39770*/  SHF.R.S32.HI R35, RZ, 0x1f, R118 ;  /* 0x0000001fff237819 */ /* 0x000fe40000011476 */
[----:B------:R-:W-:Y:S02]  /*39780*/  LEA.HI R34, R33, R32, RZ, 0x4 ;  /* 0x0000002021227211 */ /* 0x000fe400078f20ff */
[----:B------:R-:W-:Y:S02]  /*39790*/  LEA.HI R35, R35, R118, RZ, 0x5 ;  /* 0x0000007623237211 */ /* 0x000fe400078f28ff */
[----:B------:R-:W-:Y:S02]  /*397a0*/  SHF.R.S32.HI R54, RZ, 0x4, R34 ;  /* 0x00000004ff367819 */ /* 0x000fe40000011422 */
[----:B------:R-:W-:Y:S02]  /*397b0*/  LEA.HI R32, R33, R32, RZ, 0x6 ;  /* 0x0000002021207211 */ /* 0x000fe400078f30ff */
[----:B------:R-:W-:-:S02]  /*397c0*/  LEA.HI.SX32 R35, R35, R54, 0x1b ;  /* 0x0000003623237211 */ /* 0x000fc400078fdaff */
[----:B------:R-:W-:Y:S02]  /*397d0*/  SHF.R.S32.HI R32, RZ, 0x6, R32 ;  /* 0x00000006ff207819 */ /* 0x000fe40000011420 */
[----:B------:R-:W-:Y:S01]  /*397e0*/  SHF.R.S32.HI R44, RZ, 0x1f, R35 ;  /* 0x0000001fff2c7819 */ /* 0x000fe20000011423 */
[----:B------:R-:W-:Y:S01]  /*397f0*/  IMAD.SHL.U32 R53, R35, 0x10, RZ ;  /* 0x0000001023357824 */ /* 0x000fe200078e00ff */
[----:B------:R-:W-:Y:S01]  /*39800*/  LOP3.LUT R34, R45, 0x30, R34, 0xf8, !PT ;  /* 0x000000302d227812 */ /* 0x000fe200078ef822 */
[----:B------:R-:W-:Y:S01]  /*39810*/  IMAD R32, R32, 0x2800, R47 ;  /* 0x0000280020207824 */ /* 0x000fe200078e022f */
[----:B------:R-:W-:Y:S02]  /*39820*/  LEA.HI R44, R44, R35, RZ, 0x2 ;  /* 0x000000232c2c7211 */ /* 0x000fe400078f10ff */
[----:B------:R-:W-:Y:S02]  /*39830*/  LOP3.LUT R33, R34, R46, RZ, 0x3c, !PT ;  /* 0x0000002e22217212 */ /* 0x000fe400078e3cff */
[----:B------:R-:W-:-:S02]  /*39840*/  SHF.R.S32.HI R44, RZ, 0x2, R44 ;  /* 0x00000002ff2c7819 */ /* 0x000fc4000001142c */
[----:B------:R-:W-:Y:S01]  /*39850*/  LOP3.LUT R35, R45, 0x30, R53, 0xf8, !PT ;  /* 0x000000302d237812 */ /* 0x000fe200078ef835 */
[----:B------:R-:W-:Y:S02]  /*39860*/  IMAD.IADD R32, R32, 0x1, R33 ;  /* 0x0000000120207824 */ /* 0x000fe400078e0221 */
[----:B------:R-:W-:Y:S01]  /*39870*/  IMAD R44, R44, 0x2800, R47 ;  /* 0x000028002c2c7824 */ /* 0x000fe200078e022f */
[----:B------:R-:W-:Y:S02]  /*39880*/  LOP3.LUT R35, R35, R46, RZ, 0x3c, !PT ;  /* 0x0000002e23237212 */ /* 0x000fe400078e3cff */
[----:B------:R-:W-:-:S03]  /*39890*/  IADD3 R32, P1, P2, R108, R32, R37 ;  /* 0x000000206c207210 */ /* 0x000fc60007a3e025 */
[----:B------:R-:W-:Y:S01]  /*398a0*/  IMAD.IADD R44, R44, 0x1, R35 ;  /* 0x000000012c2c7824 */ /* 0x000fe200078e0223 */
[----:B------:R-:W-:Y:S02]  /*398b0*/  IADD3.X R33, R109, RZ, R99, P1, P2 ;  /* 0x000000ff6d217210 */ /* 0x000fe40000fe4463 */
[----:B------:R-:W-:Y:S02]  /*398c0*/  ISETP.GE.AND P1, PT, R105, R52, PT ;  /* 0x000000346900720c */ /* 0x000fe40003f26270 */
[----:B------:R-:W-:Y:S02]  /*398d0*/  IADD3 R44, P3, P4, R108, R44, R37 ;  /* 0x0000002c6c2c7210 */ /* 0x000fe40007c7e025 */
[----:B------:R-:W5:Y:S02]  /*398e0*/  LD.E.128 R32, desc[UR4][R32.64] ;  /* 0x0000000420207980 */ /* 0x000f64000c101d00 */
[----:B------:R-:W-:Y:S01]  /*398f0*/  IADD3.X R45, R109, RZ, R99, P3, P4 ;  /* 0x000000ff6d2d7210 */ /* 0x000fe20001fe8463 */
[----:B------:R-:W-:-:S05]  /*39900*/  IMAD.SHL.U32 R37, R54, 0x10, RZ ;  /* 0x0000001036257824 */ /* 0x000fca00078e00ff */
[----:B------:R-:W5:Y:S01]  /*39910*/  LD.E.128 R44, desc[UR6][R44.64] ;  /* 0x000000062c2c7980 */ /* 0x000f62000c101d00 */
[----:B------:R-:W-:Y:S05]  /*39920*/  @P1 BRA `(.L_x_1939) ;  /* 0x0000000c00d81947 */ /* 0x000fea0003800000 */
[----:B-----5:R-:W-:Y:S01]  /*39930*/  IMAD.MOV.U32 R52, RZ, RZ, R45 ;  /* 0x000000ffff347224 */ /* 0x020fe200078e002d */
[----:B------:R-:W-:Y:S01]  /*39940*/  LOP3.LUT R56, R28, 0xff, RZ, 0xc0, !PT ;  /* 0x000000ff1c387812 */ /* 0x000fe200078ec0ff */
[----:B------:R-:W-:Y:S01]  /*39950*/  IMAD.MOV.U32 R45, RZ, RZ, R35 ;  /* 0x000000ffff2d7224 */ /* 0x000fe200078e0023 */
[----:B------:R-:W-:Y:S01]  /*39960*/  SHF.R.U32.HI R35, RZ, 0x8, R28 ;  /* 0x00000008ff237819 */ /* 0x000fe2000001161c */
[----:B------:R-:W-:Y:S01]  /*39970*/  IMAD.MOV.U32 R54, RZ, RZ, R47 ;  /* 0x000000ffff367224 */ /* 0x000fe200078e002f */
[----:B------:R-:W-:Y:S02]  /*39980*/  SHF.R.U32.HI R55, RZ, 0x8, R30 ;  /* 0x00000008ff377819 */ /* 0x000fe4000001161e */
        /* <DEDUP_REMOVED lines=8> */
[----:B------:R-:W-:-:S02]  /*39a10*/  SHF.R.U32.HI R57, RZ, 0x8, R31 ;  /* 0x00000008ff397819 */ /* 0x000fc4000001161f */
[----:B------:R-:W-:Y:S02]  /*39a20*/  PRMT R60, R55, 0x7604, R60 ;  /* 0x00007604373c7816 */ /* 0x000fe4000000003c */
[----:B------:R-:W-:Y:S02]  /*39a30*/  LOP3.LUT R64, R48, 0xff, RZ, 0xc0, !PT ;  /* 0x000000ff30407812 */ /* 0x000fe400078ec0ff */
[----:B------:R-:W-:Y:S02]  /*39a40*/  SHF.R.U32.HI R55, RZ, 0x8, R50 ;  /* 0x00000008ff377819 */ /* 0x000fe40000011632 */
[----:B------:R-:W-:Y:S02]  /*39a50*/  LOP3.LUT R35, R35, 0xff, RZ, 0xc0, !PT ;  /* 0x000000ff23237812 */ /* 0x000fe400078ec0ff */
[----:B------:R-:W-:Y:S02]  /*39a60*/  PRMT R58, R47, 0x7604, R58 ;  /* 0x000076042f3a7816 */ /* 0x000fe4000000003a */
[----:B------:R-:W-:-:S02]  /*39a70*/  LOP3.LUT R62, R31, 0xff, RZ, 0xc0, !PT ;  /* 0x000000ff1f3e7812 */ /* 0x000fc400078ec0ff */
[----:B------:R-:W-:Y:S02]  /*39a80*/  LOP3.LUT R57, R57, 0xff, RZ, 0xc0, !PT ;  /* 0x000000ff39397812 */ /* 0x000fe400078ec0ff */
[----:B------:R-:W-:Y:S02]  /*39a90*/  SHF.R.U32.HI R47, RZ, 0x8, R49 ;  /* 0x00000008ff2f7819 */ /* 0x000fe40000011631 */
[----:B------:R-:W-:Y:S02]  /*39aa0*/  LOP3.LUT R68, R50, 0xff, RZ, 0xc0, !PT ;  /* 0x000000ff32447812 */ /* 0x000fe400078ec0ff */
[----:B------:R-:W-:Y:S02]  /*39ab0*/  LOP3.LUT R55, R55, 0xff, RZ, 0xc0, !PT ;  /* 0x000000ff37377812 */ /* 0x000fe400078ec0ff */
[----:B------:R-:W-:Y:S02]  /*39ac0*/  PRMT R64, R35, 0x7604, R64 ;  /* 0x0000760423407816 */ /* 0x000fe40000000040 */
        /* <DEDUP_REMOVED lines=17> */
[----:B------:R-:W-:Y:S02]  /*39be0*/  PRMT R57, R55, 0x7054, R60 ;  /* 0x0000705437397816 */ /* 0x000fe4000000003c */
[----:B------:R-:W-:-:S02]  /*39bf0*/  SHF.R.U32.HI R55, RZ, 0x10, R48 ;  /* 0x00000010ff377819 */ /* 0x000fc40000011630 */
[----:B------:R-:W-:Y:S02]  /*39c00*/  LOP3.LUT R56, R56, 0xff, RZ, 0xc0, !PT ;  /* 0x000000ff38387812 */ /* 0x000fe400078ec0ff */
[----:B------:R-:W-:Y:S02]  /*39c10*/  PRMT R47, R47, 0x7054, R58 ;  /* 0x000070542f2f7816 */ /* 0x000fe4000000003a */
[----:B------:R-:W-:Y:S02]  /*39c20*/  SHF.R.U32.HI R58, RZ, 0x10, R50 ;  /* 0x00000010ff3a7819 */ /* 0x000fe40000011632 */
[----:B------:R-:W-:Y:S02]  /*39c30*/  LOP3.LUT R55, R55, 0xff, RZ, 0xc0, !PT ;  /* 0x000000ff37377812 */ /* 0x000fe400078ec0ff */
[----:B------:R-:W-:Y:S02]  /*39c40*/  PRMT R63, R56, 0x7054, R61 ;  /* 0x00007054383f7816 */ /* 0x000fe4000000003d */
[----:B------:R-:W-:-:S02]  /*39c50*/  LOP3.LUT R58, R58, 0xff, RZ, 0xc0, !PT ;  /* 0x000000ff3a3a7812 */ /* 0x000fc400078ec0ff */
[----:B------:R-:W-:Y:S02]  /*39c60*/  SHF.R.U32.HI R60, RZ, 0x10, R51 ;  /* 0x00000010ff3c7819 */ /* 0x000fe40000011633 */
[----:B------:R-:W-:Y:S02]  /*39c70*/  PRMT R61, R55, 0x7054, R64 ;  /* 0x00007054373d7816 */ /* 0x000fe40000000040 */
[----:B------:R-:W-:Y:S02]  /*39c80*/  LOP3.LUT R63, R63, 0xff000000, R49, 0xf8, !PT ;  /* 0xff0000003f3f7812 */ /* 0x000fe400078ef831 */
[----:B------:R-:W-:Y:S02]  /*39c90*/  LOP3.LUT R55, R47, 0xff000000, R29, 0xf8, !PT ;  /* 0xff0000002f377812 */ /* 0x000fe400078ef81d */
[----:B------:R-:W-:Y:S02]  /*39ca0*/  SHF.R.U32.HI R59, RZ, 0x10, R31 ;  /* 0x00000010ff3b7819 */ /* 0x000fe4000001161f */
[----:B------:R-:W-:-:S02]  /*39cb0*/  PRMT R67, R58, 0x7054, R67 ;  /* 0x000070543a437816 */ /* 0x000fc40000000043 */
[----:B------:R-:W-:Y:S02]  /*39cc0*/  LOP3.LUT R60, R60, 0xff, RZ, 0xc0, !PT ;  /* 0x000000ff3c3c7812 */ /* 0x000fe400078ec0ff */
[----:B------:R-:W-:Y:S02]  /*39cd0*/  F2FP.F16.E4M3.UNPACK_B R47, R52 ;  /* 0x00000034ff2f723e */ /* 0x000fe400020006ff */
[----:B------:R-:W-:Y:S02]  /*39ce0*/  F2FP.F16.E4M3.UNPACK_B R58, R63 ;  /* 0x0000003fff3a723e */ /* 0x000fe400020006ff */
[----:B------:R-:W-:Y:S02]  /*39cf0*/  F2FP.F16.E4M3.UNPACK_B R56, R55 ;  /* 0x00000037ff38723e */ /* 0x000fe400020006ff */
[----:B------:R-:W-:Y:S02]  /*39d00*/  LOP3.LUT R59, R59, 0xff, RZ, 0xc0, !PT ;  /* 0x000000ff3b3b7812 */ /* 0x000fe400078ec0ff */
[----:B------:R-:W-:Y:S01]  /*39d10*/  LOP3.LUT R49, R35, 0xff000000, R28, 0xf8, !PT ;  /* 0xff00000023317812 */ /* 0x000fe200078ef81c */
[--C-:B------:R-:W-:Y:S01]  /*39d20*/  HADD2.F32 R28, -RZ, R47.reuse.H0_H0 ;  /* 0x2000002fff1c7230 */ /* 0x100fe20000004100 */
[----:B------:R-:W-:Y:S01]  /*39d30*/  PRMT R69, R60, 0x7054, R69 ;  /* 0x000070543c457816 */ /* 0x000fe20000000045 */
[----:B------:R-:W-:Y:S01]  /*39d40*/  HADD2.F32 R60, -RZ, R58.H0_H0 ;  /* 0x2000003aff3c7230 */ /* 0x000fe20000004100 */
[----:B------:R-:W-:Y:S01]  /*39d50*/  F2FP.F16.E4M3.UNPACK_B R35, R33 ;  /* 0x00000021ff23723e */ /* 0x000fe200020006ff */
[----:B------:R-:W-:Y:S01]  /*39d60*/  HADD2.F32 R47, -RZ, R47.H1_H1 ;  /* 0x3000002fff2f7230 */ /* 0x000fe20000004100 */
[----:B------:R-:W-:Y:S01]  /*39d70*/  LOP3.LUT R57, R57, 0xff000000, R30, 0xf8, !PT ;  /* 0xff00000039397812 */ /* 0x000fe200078ef81e */
[----:B------:R-:W-:Y:S01]  /*39d80*/  HADD2.F32 R30, -RZ, R56.H0_H0 ;  /* 0x20000038ff1e7230 */ /* 0x000fe20000004100 */
[----:B------:R-:W-:Y:S01]  /*39d90*/  PRMT R59, R59, 0x7054, R62 ;  /* 0x000070543b3b7816 */ /* 0x000fe2000000003e */
[----:B------:R-:W-:Y:S01]  /*39da0*/  HADD2.F32 R29, -RZ, R35.H0_H0 ;  /* 0x20000023ff1d7230 */ /* 0x000fe20000004100 */
[----:B------:R-:W-:Y:S01]  /*39db0*/  LOP3.LUT R61, R61, 0xff000000, R48, 0xf8, !PT ;  /* 0xff0000003d3d7812 */ /* 0x000fe200078ef830 */
[C---:B------:R-:W-:Y:S01]  /*39dc0*/  FMUL.FTZ R48, R28.reuse, R60 ;  /* 0x0000003c1c307220 */ /* 0x040fe20000410000 */
[----:B------:R-:W-:Y:S01]  /*39dd0*/  LOP3.LUT R59, R59, 0xff000000, R31, 0xf8, !PT ;  /* 0xff0000003b3b7812 */ /* 0x000fe200078ef81f */
        /* <DEDUP_REMOVED lines=9> */
[----:B------:R-:W-:Y:S01]  /*39e70*/  F2FP.F16.E4M3.UNPACK_B R33, R33.H1 ;  /* 0x00000021ff21723e */ /* 0x000fe200030006ff */
[----:B------:R-:W-:Y:S01]  /*39e80*/  HADD2.F32 R31, -RZ, R52.H0_H0 ;  /* 0x20000034ff1f7230 */ /* 0x000fe20000004100 */
[----:B------:R-:W-:Y:S01]  /*39e90*/  LOP3.LUT R69, R69, 0xff000000, R51, 0xf8, !PT ;  /* 0xff00000045457812 */ /* 0x000fe200078ef833 */
[----:B------:R-:W-:-:S02]  /*39ea0*/  HADD2.F32 R50, -RZ, R63.H0_H0 ;  /* 0x2000003fff327230 */ /* 0x000fc40000004100 */
[C---:B------:R-:W-:Y:S01]  /*39eb0*/  FMUL.FTZ R60, R47.reuse, R58 ;  /* 0x0000003a2f3c7220 */ /* 0x040fe20000410000 */
[----:B------:R-:W-:Y:S02]  /*39ec0*/  HADD2.F32 R35, -RZ, R35.H1_H1 ;  /* 0x30000023ff237230 */ /* 0x000fe40000004100 */
[----:B------:R-:W-:Y:S01]  /*39ed0*/  FMUL.FTZ R47, R47, R56 ;  /* 0x000000382f2f7220 */ /* 0x000fe20000410000 */
[----:B------:R-:W-:Y:S02]  /*39ee0*/  HADD2.F32 R48, -RZ, R55.H0_H0 ;  /* 0x20000037ff307230 */ /* 0x000fe40000004100 */
[----:B------:R-:W-:Y:S01]  /*39ef0*/  FMUL.FTZ R51, R31, R50 ;  /* 0x000000321f337220 */ /* 0x000fe20000410000 */
[----:B------:R-:W-:Y:S02]  /*39f00*/  HADD2.F32 R30, -RZ, R33.H0_H0 ;  /* 0x20000021ff1e7230 */ /* 0x000fe40000004100 */
        /* <DEDUP_REMOVED lines=8> */
[----:B------:R-:W-:Y:S01]  /*39f90*/  F2FP.F16.E4M3.UNPACK_B R48, R59 ;  /* 0x0000003bff30723e */ /* 0x000fe200020006ff */
        /* <DEDUP_REMOVED lines=8> */
[----:B------:R-:W-:Y:S01]  /*3a020*/  HADD2.F32 R33, -RZ, R33.H1_H1 ;  /* 0x30000021ff217230 */ /* 0x000fe20000004100 */
[----:B------:R-:W-:Y:S01]  /*3a030*/  F2FP.F16.E4M3.UNPACK_B R69, R69.H1 ;  /* 0x00000045ff45723e */ /* 0x000fe200030006ff */
[----:B------:R-:W-:Y:S02]  /*3a040*/  HADD2.F32 R50, -RZ, R48.H0_H0 ;  /* 0x20000030ff327230 */ /* 0x000fe40000004100 */
[----:B------:R-:W-:Y:S01]  /*3a050*/  FMUL.FTZ R66, R47, R56 ;  /* 0x000000382f427220 */ /* 0x000fe20000410000 */
[----:B------:R-:W-:Y:S01]  /*3a060*/  HADD2.F32 R31, -RZ, R30.H0_H0 ;  /* 0x2000001eff1f7230 */ /* 0x000fe20000004100 */
[----:B------:R-:W-:Y:S01]  /*3a070*/  F2FP.F16.E4M3.UNPACK_B R59, R59.H1 ;  /* 0x0000003bff3b723e */ /* 0x000fe200030006ff */
[C---:B------:R-:W-:Y:S01]  /*3a080*/  FFMA.FTZ R73, R33.reuse, R55, -R64 ;  /* 0x0000003721497223 */ /* 0x040fe20000010840 */
[----:B------:R-:W-:Y:S01]  /*3a090*/  FFMA.FTZ R63, R33, R63, R52 ;  /* 0x0000003f213f7223 */ /* 0x000fe20000010034 */
[-C--:B------:R-:W-:Y:S01]  /*3a0a0*/  FMUL.FTZ R47, R47, R50.reuse ;  /* 0x000000322f2f7220 */ /* 0x080fe20000410000 */
[----:B------:R-:W-:Y:S01]  /*3a0b0*/  FFMA.FTZ R68, R31, R50, -R66 ;  /* 0x000000321f447223 */ /* 0x000fe20000010842 */
[----:B------:R-:W-:Y:S01]  /*3a0c0*/  F2FP.F16.E4M3.UNPACK_B R45, R45.H1 ;  /* 0x0000002dff2d723e */ /* 0x000fe200030006ff */
[----:B------:R-:W-:-:S02]  /*3a0d0*/  HADD2.F32 R33, -RZ, R54.H0_H0 ;  /* 0x20000036ff217230 */ /* 0x000fc40000004100 */
[----:B------:R-:W-:Y:S01]  /*3a0e0*/  FFMA.FTZ R70, R31, R56, R47 ;  /* 0x000000381f467223 */ /* 0x000fe2000001002f */
[----:B------:R-:W-:Y:S01]  /*3a0f0*/  HADD2.F32 R52, -RZ, R69.H0_H0 ;  /* 0x20000045ff347230 */ /* 0x000fe20000004100 */
[----:B------:R-:W-:Y:S01]  /*3a100*/  F2FP.SATFINITE.E4M3.F32.PACK_AB_MERGE_C R60, R73, R60, RZ ;  /* 0x0000003c493c723e */ /* 0x000fe200048070ff */
[----:B------:R-:W-:Y:S01]  /*3a110*/  HADD2.F32 R50, -RZ, R59.H0_H0 ;  /* 0x2000003bff327230 */ /* 0x000fe20000004100 */
[----:B------:R-:W-:Y:S01]  /*3a120*/  F2FP.SATFINITE.E4M3.F32.PACK_AB_MERGE_C R62, R63, R62, RZ ;  /* 0x0000003e3f3e723e */ /* 0x000fe200048070ff */
[----:B------:R-:W-:Y:S02]  /*3a130*/  HADD2.F32 R35, -RZ, R35.H1_H1 ;  /* 0x30000023ff237230 */ /* 0x000fe40000004100 */
[C---:B------:R-:W-:Y:S01]  /*3a140*/  FMUL.FTZ R64, R33.reuse, R52 ;  /* 0x0000003421407220 */ /* 0x040fe20000410000 */
[----:B------:R-:W-:Y:S02]  /*3a150*/  HADD2.F32 R51, -RZ, R51.H1_H1 ;  /* 0x30000033ff337230 */ /* 0x000fe40000004100 */
[----:B------:R-:W-:Y:S01]  /*3a160*/  FMUL.FTZ R33, R33, R50 ;  /* 0x0000003221217220 */ /* 0x000fe20000410000 */
[----:B------:R-:W-:-:S02]  /*3a170*/  HADD2.F32 R31, -RZ, R45.H0_H0 ;  /* 0x2000002dff1f7230 */ /* 0x000fc40000004100 */
[----:B------:R-:W-:Y:S02]  /*3a180*/  HADD2.F32 R30, -RZ, R30.H1_H1 ;  /* 0x3000001eff1e7230 */ /* 0x000fe40000004100 */
[----:B------:R-:W-:Y:S01]  /*3a190*/  FMUL.FTZ R47, R35, R51 ;  /* 0x00000033232f7220 */ /* 0x000fe20000410000 */
[----:B------:R-:W-:Y:S02]  /*3a1a0*/  HADD2.F32 R48, -RZ, R48.H1_H1 ;  /* 0x30000030ff307230 */ /* 0x000fe40000004100 */
[C---:B------:R-:W-:Y:S01]  /*3a1b0*/  FFMA.FTZ R72, R31.reuse, R50, -R64 ;  /* 0x000000321f487223 */ /* 0x040fe20000010840 */
[----:B------:R-:W-:Y:S01]  /*3a1c0*/  FFMA.FTZ R74, R31, R52, R33 ;  /* 0x000000341f4a7223 */ /* 0x000fe20000010021 */
[----:B------:R-:W-:Y:S01]  /*3a1d0*/  F2FP.F16.E4M3.UNPACK_B R33, R44.H1 ;  /* 0x0000002cff21723e */ /* 0x000fe200030006ff */
[----:B------:R-:W-:Y:S02]  /*3a1e0*/  HADD2.F32 R54, -RZ, R54.H1_H1 ;  /* 0x30000036ff367230 */ /* 0x000fe40000004100 */
[-C--:B------:R-:W-:Y:S01]  /*3a1f0*/  FMUL.FTZ R56, R35, R48.reuse ;  /* 0x0000003023387220 */ /* 0x080fe20000410000 */
[C---:B------:R-:W-:Y:S01]  /*3a200*/  FFMA.FTZ R75, R30.reuse, R48, -R47 ;  /* 0x000000301e4b7223 */ /* 0x040fe2000001082f */
[----:B------:R-:W-:Y:S01]  /*3a210*/  F2FP.F16.E4M3.UNPACK_B R50, R61.H1 ;  /* 0x0000003dff32723e */ /* 0x000fe200030006ff */
[----:B------:R-:W-:Y:S01]  /*3a220*/  HADD2.F32 R59, -RZ, R59.H1_H1 ;  /* 0x3000003bff3b7230 */ /* 0x000fe20000004100 */
[----:B------:R-:W-:Y:S01]  /*3a230*/  F2FP.F16.E4M3.UNPACK_B R47, R49.H1 ;  /* 0x00000031ff2f723e */ /* 0x000fe200030006ff */
[----:B------:R-:W-:Y:S01]  /*3a240*/  FFMA.FTZ R81, R30, R51, R56 ;  /* 0x000000331e517223 */ /* 0x000fe20000010038 */
[----:B------:R-:W-:Y:S01]  /*3a250*/  HADD2.F32 R69, -RZ, R69.H1_H1 ;  /* 0x30000045ff457230 */ /* 0x000fe20000004100 */
[----:B------:R-:W-:Y:S01]  /*3a260*/  F2FP.F16.E4M3.UNPACK_B R30, R32.H1 ;  /* 0x00000020ff1e723e */ /* 0x000fe200030006ff */
        /* <DEDUP_REMOVED lines=10> */
[----:B------:R-:W-:Y:S01]  /*3a310*/  HADD2.F32 R33, -RZ, R33.H1_H1 ;  /* 0x30000021ff217230 */ /* 0x000fe20000004100 */
[----:B------:R-:W-:Y:S01]  /*3a320*/  F2FP.F16.E4M3.UNPACK_B R61, R61 ;  /* 0x0000003dff3d723e */ /* 0x000fe200020006ff */
[----:B------:R-:W-:Y:S01]  /*3a330*/  HADD2.F32 R47, -RZ, R47.H1_H1 ;  /* 0x3000002fff2f7230 */ /* 0x000fe20000004100 */
[----:B------:R-:W-:Y:S01]  /*3a340*/  F2FP.F16.E4M3.UNPACK_B R49, R49 ;  /* 0x00000031ff31723e */ /* 0x000fe200020006ff */
[----:B------:R-:W-:-:S02]  /*3a350*/  HADD2.F32 R50, -RZ, R50.H1_H1 ;  /* 0x30000032ff327230 */ /* 0x000fc40000004100 */
[C---:B------:R-:W-:Y:S01]  /*3a360*/  FFMA.FTZ R83, R45.reuse, R59, -R56 ;  /* 0x0000003b2d537223 */ /* 0x040fe20000010838 */
[----:B------:R-:W-:Y:S01]  /*3a370*/  FFMA.FTZ R69, R45, R69, R64 ;  /* 0x000000452d457223 */ /* 0x000fe20000010040 */
[----:B------:R-:W-:Y:S02]  /*3a380*/  HADD2.F32 R30, -RZ, R30.H1_H1 ;  /* 0x3000001eff1e7230 */ /* 0x000fe40000004100 */
[C---:B------:R-:W-:Y:S01]  /*3a390*/  FFMA.FTZ R54, R31.reuse, R48, -R54 ;  /* 0x000000301f367223 */ /* 0x040fe20000010836 */
[----:B------:R-:W-:Y:S01]  /*3a3a0*/  FFMA.FTZ R55, R31, R52, R35 ;  /* 0x000000341f377223 */ /* 0x000fe20000010023 */
[----:B------:R-:W-:Y:S01]  /*3a3b0*/  F2FP.F16.E4M3.UNPACK_B R32, R32 ;  /* 0x00000020ff20723e */ /* 0x000fe200020006ff */
[C---:B------:R-:W-:Y:S01]  /*3a3c0*/  FMUL.FTZ R45, R33.reuse, R50 ;  /* 0x00000032212d7220 */ /* 0x040fe20000410000 */
[----:B------:R-:W-:Y:S01]  /*3a3d0*/  FMUL.FTZ R51, R33, R47 ;  /* 0x0000002f21337220 */ /* 0x000fe20000410000 */
[----:B------:R-:W-:Y:S01]  /*3a3e0*/  HADD2.F32 R31, -RZ, R44.H0_H0 ;  /* 0x2000002cff1f7230 */ /* 0x000fe20000004100 */
[----:B------:R-:W-:Y:S01]  /*3a3f0*/  F2FP.SATFINITE.E4M3.F32.PACK_AB_MERGE_C R72, R83, R72, RZ ;  /* 0x000000485348723e */ /* 0x000fe200048070ff */
        /* <DEDUP_REMOVED lines=34> */
[----:B------:R-:W-:Y:S01]  /*3a620*/  FMUL.FTZ R32, R32, R35 ;  /* 0x0000002320207220 */ /* 0x000fe20000410000 */
[----:B------:R-:W-:Y:S01]  /*3a630*/  F2FP.F16.E4M3.UNPACK_B R67, R67 ;  /* 0x00000043ff43723e */ /* 0x000fe200020006ff */
[C---:B------:R-:W-:Y:S01]  /*3a640*/  FFMA.FTZ R64, R31.reuse, R44, -R64 ;  /* 0x0000002c1f407223 */ /* 0x040fe20000010840 */
[----:B------:R-:W-:Y:S01]  /*3a650*/  FFMA.FTZ R66, R31, R48, R66 ;  /* 0x000000301f427223 */ /* 0x000fe20000010042 */
[C---:B------:R-:W-:Y:S01]  /*3a660*/  FFMA.FTZ R49, R30.reuse, R35, -R33 ;  /* 0x000000231e317223 */ /* 0x040fe20000010821 */
[----:B------:R-:W-:Y:S01]  /*3a670*/  FFMA.FTZ R45, R30, R45, R32 ;  /* 0x0000002d1e2d7223 */ /* 0x000fe20000010020 */
[--C-:B------:R-:W-:Y:S01]  /*3a680*/  HADD2.F32 R31, -RZ, R46.reuse.H0_H0 ;  /* 0x2000002eff1f7230 */ /* 0x100fe20000004100 */
[----:B------:R-:W-:Y:S01]  /*3a690*/  F2FP.F16.E4M3.UNPACK_B R34, R34 ;  /* 0x00000022ff22723e */ /* 0x000fe200020006ff */
[----:B------:R-:W-:Y:S01]  /*3a6a0*/  HADD2.F32 R32, -RZ, R57.H0_H0 ;  /* 0x20000039ff207230 */ /* 0x000fe20000004100 */
[----:B------:R-:W-:Y:S01]  /*3a6b0*/  F2FP.SATFINITE.E4M3.F32.PACK_AB_MERGE_C R69, R69, R74, RZ ;  /* 0x0000004a4545723e */ /* 0x000fe200048070ff */
[----:B------:R-:W-:Y:S01]  /*3a6c0*/  HADD2.F32 R33, -RZ, R67.H0_H0 ;  /* 0x20000043ff217230 */ /* 0x000fe20000004100 */
[----:B------:R-:W-:Y:S01]  /*3a6d0*/  F2FP.SATFINITE.E4M3.F32.PACK_AB_MERGE_C R55, R56, R55, RZ ;  /* 0x000000373837723e */ /* 0x000fe200048070ff */
[----:B------:R-:W-:-:S02]  /*3a6e0*/  HADD2.F32 R46, -RZ, R46.H1_H1 ;  /* 0x3000002eff2e7230 */ /* 0x000fc40000004100 */
[C---:B------:R-:W-:Y:S01]  /*3a6f0*/  FMUL.FTZ R44, R31.reuse, R32 ;  /* 0x000000201f2c7220 */ /* 0x040fe20000410000 */
[----:B------:R-:W-:Y:S02]  /*3a700*/  HADD2.F32 R67, -RZ, R67.H1_H1 ;  /* 0x30000043ff437230 */ /* 0x000fe40000004100 */
[----:B------:R-:W-:Y:S01]  /*3a710*/  FMUL.FTZ R35, R31, R33 ;  /* 0x000000211f237220 */ /* 0x000fe20000410000 */
[----:B------:R-:W-:Y:S01]  /*3a720*/  HADD2.F32 R57, -RZ, R57.H1_H1 ;  /* 0x30000039ff397230 */ /* 0x000fe20000004100 */
[----:B------:R-:W-:Y:S01]  /*3a730*/  F2FP.SATFINITE.E4M3.F32.PACK_AB_MERGE_C R54, R59, R54, RZ ;  /* 0x000000363b36723e */ /* 0x000fe200048070ff */
[--C-:B------:R-:W-:Y:S02]  /*3a740*/  HADD2.F32 R30, -RZ, R34.reuse.H0_H0 ;  /* 0x20000022ff1e7230 */ /* 0x100fe40000004100 */
        /* <DEDUP_REMOVED lines=8> */
[----:B------:R-:W-:-:S02]  /*3a7d0*/  F2FP.SATFINITE.E4M3.F32.PACK_AB_MERGE_C R66, R45, R66, RZ ;  /* 0x000000422d42723e */ /* 0x000fc400048070ff */
[----:B------:R-:W-:Y:S02]  /*3a7e0*/  F2FP.SATFINITE.E4M3.F32.PACK_AB_MERGE_C R75, R75, R68, R72 ;  /* 0x000000444b4b723e */ /* 0x000fe40004807048 */
[----:B------:R-:W-:Y:S02]  /*3a7f0*/  F2FP.SATFINITE.E4M3.F32.PACK_AB_MERGE_C R69, R81, R70, R69 ;  /* 0x000000465145723e */ /* 0x000fe40004807045 */
[----:B------:R-:W-:Y:S02]  /*3a800*/  F2FP.SATFINITE.E4M3.F32.PACK_AB_MERGE_C R50, R51, R50, R55 ;  /* 0x000000323332723e */ /* 0x000fe40004807037 */
[----:B------:R-:W-:Y:S01]  /*3a810*/  F2FP.SATFINITE.E4M3.F32.PACK_AB_MERGE_C R32, R52, R47, R54 ;  /* 0x0000002f3420723e */ /* 0x000fe20004807036 */
[----:B------:R-:W-:Y:S01]  /*3a820*/  IMAD.MOV.U32 R47, RZ, RZ, R69 ;  /* 0x000000ffff2f7224 */ /* 0x000fe200078e0045 */
[----:B------:R-:W-:Y:S01]  /*3a830*/  F2FP.SATFINITE.E4M3.F32.PACK_AB_MERGE_C R34, R30, R35, R49 ;  /* 0x000000231e22723e */ /* 0x000fe20004807031 */
[----:B------:R-:W-:Y:S01]  /*3a840*/  IMAD.MOV.U32 R35, RZ, RZ, R75 ;  /* 0x000000ffff237224 */ /* 0x000fe200078e004b */
[----:B------:R-:W-:Y:S01]  /*3a850*/  F2FP.SATFINITE.E4M3.F32.PACK_AB_MERGE_C R46, R67, R44, R66 ;  /* 0x0000002c432e723e */ /* 0x000fe20004807042 */
[----:B------:R-:W-:Y:S01]  /*3a860*/  IMAD.MOV.U32 R44, RZ, RZ, R50 ;  /* 0x000000ffff2c7224 */ /* 0x000fe200078e0032 */
[----:B------:R-:W-:-:S02]  /*3a870*/  F2FP.SATFINITE.E4M3.F32.PACK_AB_MERGE_C R33, R71, R28, R60 ;  /* 0x0000001c4721723e */ /* 0x000fc4000480703c */
[----:B------:R-:W-:-:S07]  /*3a880*/  F2FP.SATFINITE.E4M3.F32.PACK_AB_MERGE_C R45, R58, R29, R62 ;  /* 0x0000001d3a2d723e */ /* 0x000fce000480703e */
.L_x_1939:
[----:B------:R-:W-:Y:S05]  /*3a890*/  BSYNC B2 ;  /* 0x0000000000027941 */ /* 0x000fea0003800000 */
.L_x_1938:
[--C-:B------:R-:W-:Y:S02]  /*3a8a0*/  SHF.R.S32.HI R29, RZ, 0x1f, R37.reuse ;  /* 0x0000001fff1d7819 */ /* 0x100fe40000011425 */
[----:B------:R-:W-:Y:S02]  /*3a8b0*/  IADD3 R28, P1, P2, R100, R102, R37 ;  /* 0x00000066641c7210 */ /* 0x000fe40007a3e025 */
[----:B------:R-:W-:Y:S02]  /*3a8c0*/  R2UR UR4, R40 ;  /* 0x00000000280472ca */ /* 0x000fe400000e0000 */
[----:B------:R-:W-:Y:S02]  /*3a8d0*/  R2UR UR5, R41 ;  /* 0x00000000290572ca */ /* 0x000fe400000e0000 */
[----:B------:R-:W-:Y:S02]  /*3a8e0*/  IADD3.X R29, R101, R65, R29, P1, P2 ;  /* 0x00000041651d7210 */ /* 0x000fe40000fe441d */
[----:B------:R-:W-:-:S09]  /*3a8f0*/  ISETP.GE.AND P1, PT, R53, R13, PT ;  /* 0x0000000d3500720c */ /* 0x000fd20003f26270 */
[----:B-----5:R0:W-:Y:S04]  /*3a900*/  ST.E.128 desc[UR4][R28.64], R32 ;  /* 0x000000201c007985 */ /* 0x0201e8000c101d04 */
[----:B------:R-:W-:Y:S05]  /*3a910*/  @P1 BRA `(.L_x_1887) ;  /* 0x0000000c00401947 */ /* 0x000fea0003800000 */
[----:B------:R-:W-:Y:S02]  /*3a920*/  R2UR UR4, R40 ;  /* 0x00000000280472ca */ /* 0x000fe400000e0000 */
[----:B------:R-:W-:Y:S02]  /*3a930*/  R2UR UR5, R41 ;  /* 0x00000000290572ca */ /* 0x000fe400000e0000 */
[--C-:B------:R-:W-:Y:S02]  /*3a940*/  IADD3 R102, P1, P2, R100, R102, R53.reuse ;  /* 0x0000006664667210 */ /* 0x100fe40007a3e035 */
[----:B------:R-:W-:-:S04]  /*3a950*/  SHF.R.S32.HI R100, RZ, 0x1f, R53 ;  /* 0x0000001fff647819 */ /* 0x000fc80000011435 */
[----:B------:R-:W-:-:S05]  /*3a960*/  IADD3.X R103, R101, R65, R100, P1, P2 ;  /* 0x0000004165677210 */ /* 0x000fca0000fe4464 */
[----:B------:R1:W-:Y:S01]  /*3a970*/  ST.E.128 desc[UR4][R102.64], R44 ;  /* 0x0000002c66007985 */ /* 0x0003e2000c101d04 */
[----:B------:R-:W-:Y:S05]  /*3a980*/  BRA `(.L_x_1887) ;  /* 0x0000000c00247947 */ /* 0x000fea0003800000 */
.L_x_1853:
[----:B------:R-:W2:Y:S01]  /*3a990*/  LDL.64 R28, [R7+0x10] ;  /* 0x00001000071c7983 */ /* 0x000ea20000100a00 */
[----:B------:R-:W-:Y:S02]  /*3a9a0*/  R2UR UR4, R40 ;  /* 0x00000000280472ca */ /* 0x000fe400000e0000 */
[----:B------:R-:W-:Y:S01]  /*3a9b0*/  R2UR UR5, R41 ;  /* 0x00000000290572ca */ /* 0x000fe200000e0000 */
[----:B------:R0:W5:Y:S04]  /*3a9c0*/  LDL R13, [R3] ;  /* 0x00000000030d7983 */ /* 0x0001680000100800 */
[----:B------:R0:W5:Y:S08]  /*3a9d0*/  LDL R30, [R3+0x4] ;  /* 0x00000400031e7983 */ /* 0x0001700000100800 */
[----:B--2---:R-:W2:Y:S01]  /*3a9e0*/  LD.E R31, desc[UR4][R28.64+0x1c] ;  /* 0x00001c041c1f7980 */ /* 0x004ea2000c101900 */
[----:B------:R-:W-:Y:S01]  /*3a9f0*/  BSSY B2, `(.L_x_1940) ;  /* 0x0000005000027945 */ /* 0x000fe20003800000 */
[----:B--2---:R-:W-:-:S04]  /*3aa00*/  LOP3.LUT R31, R31, 0x1, RZ, 0xfc, !PT ;  /* 0x000000011f1f7812 */ /* 0x004fc800078efcff */
[----:B------:R-:W-:-:S13]  /*3aa10*/  ISETP.NE.AND P1, PT, R31, 0x3, PT ;  /* 0x000000031f00780c */ /* 0x000fda0003f25270 */
[----:B0-----:R-:W-:Y:S05]  /*3aa20*/  @!P1 BRA `(.L_x_1941) ;  /* 0x0000000000049947 */ /* 0x001fea0003800000 */
[----:B------:R-:W-:Y:S01]  /*3aa30*/  BPT.TRAP 0x1 ;  /* 0x000000040000795c */ /* 0x000fe20000300000 */
.L_x_1941:
[----:B------:R-:W-:Y:S05]  /*3aa40*/  BSYNC B2 ;  /* 0x0000000000027941 */ /* 0x000fea0003800000 */
.L_x_1940:
[----:B------:R-:W-:Y:S02]  /*3aa50*/  R2UR UR4, R40 ;  /* 0x00000000280472ca */ /* 0x000fe400000e0000 */
[----:B------:R-:W-:-:S13]  /*3aa60*/  R2UR UR5, R41 ;  /* 0x00000000290572ca */ /* 0x000fda00000e0000 */
[----:B------:R-:W2:Y:S01]  /*3aa70*/  LD.E.64 R28, desc[UR4][R28.64+0x8] ;  /* 0x000008041c1c7980 */ /* 0x000ea2000c101b00 */
[----:B-----5:R-:W-:Y:S01]  /*3aa80*/  SHF.L.U32 R30, R30, 0x1f, RZ ;  /* 0x0000001f1e1e7819 */ /* 0x020fe200000006ff */
[----:B------:R-:W-:Y:S01]  /*3aa90*/  BSSY B2, `(.L_x_1942) ;  /* 0x0000005000027945 */ /* 0x000fe20003800000 */
[----:B--2---:R-:W-:-:S05]  /*3aaa0*/  MOV R32, R28 ;  /* 0x0000001c00207202 */ /* 0x004fca0000000f00 */
[----:B------:R-:W-:-:S04]  /*3aab0*/  IMAD R13, R13, 0x8, R32 ;  /* 0x000000080d0d7824 */ /* 0x000fc800078e0220 */
[----:B------:R-:W0:Y:S02]  /*3aac0*/  SYNCS.PHASECHK.TRANS64.TRYWAIT P1, [R13+URZ], R30 ;  /* 0x0000001e0d0075a7 */ /* 0x000e24000802017f */
[----:B0-----:R-:W-:Y:S05]  /*3aad0*/  @!P1 BRA `(.L_x_1943) ;  /* 0x0000000c00589947 */ /* 0x001fea0003800000 */
.L_x_1969:
[----:B------:R-:W-:Y:S05]  /*3aae0*/  BSYNC B2 ;  /* 0x0000000000027941 */ /* 0x000fea0003800000 */
.L_x_1942:
[----:B------:R-:W2:Y:S04]  /*3aaf0*/  LDL.64 R32, [R7] ;  /* 0x0000000007207983 */ /* 0x000ea80000100a00 */
[----:B------:R-:W3:Y:S04]  /*3ab00*/  LDL.64 R46, [R7+0x30] ;  /* 0x00003000072e7983 */ /* 0x000ee80000100a00 */
[----:B0-----:R-:W4:Y:S04]  /*3ab10*/  LDL.64 R30, [R7+0x20] ;  /* 0x00002000071e7983 */ /* 0x001f280000100a00 */
[----:B------:R-:W4:Y:S01]  /*3ab20*/  LDL.64 R28, [R7+0x18] ;  /* 0x00001800071c7983 */ /* 0x000f220000100a00 */
[----:B------:R-:W-:-:S02]  /*3ab30*/  R2UR UR4, R40 ;  /* 0x00000000280472ca */ /* 0x000fc400000e0000 */
[C---:B------:R-:W-:Y:S01]  /*3ab40*/  R2UR UR5, R41.reuse ;  /* 0x00000000290572ca */ /* 0x040fe200000e0000 */
[----:B------:R-:W4:Y:S01]  /*3ab50*/  LDL R37, [R3] ;  /* 0x0000000003257983 */ /* 0x000f220000100800 */
[C---:B------:R-:W-:Y:S02]  /*3ab60*/  R2UR UR8, R40.reuse ;  /* 0x00000000280872ca */ /* 0x040fe400000e0000 */
[C---:B------:R-:W-:Y:S01]  /*3ab70*/  R2UR UR9, R41.reuse ;  /* 0x00000000290972ca */ /* 0x040fe200000e0000 */
[----:B------:R-:W5:Y:S01]  /*3ab80*/  LDL.64 R48, [R7+0x38] ;  /* 0x0000380007307983 */ /* 0x000f620000100a00 */
[C---:B------:R-:W-:Y:S02]  /*3ab90*/  R2UR UR6, R40.reuse ;  /* 0x00000000280672ca */ /* 0x040fe400000e0000 */
[----:B------:R-:W-:Y:S02]  /*3aba0*/  R2UR UR7, R41 ;  /* 0x00000000290772ca */ /* 0x000fe400000e0000 */
[----:B------:R-:W-:-:S02]  /*3abb0*/  R2UR UR10, R40 ;  /* 0x00000000280a72ca */ /* 0x000fc400000e0000 */
[----:B------:R-:W-:Y:S01]  /*3abc0*/  R2UR UR11, R41 ;  /* 0x00000000290b72ca */ /* 0x000fe200000e0000 */
[----:B--2---:R-:W2:Y:S04]  /*3abd0*/  LD.E R53, desc[UR4][R32.64] ;  /* 0x0000000420357980 */ /* 0x004ea8000c101900 */
[----:B---3--:R-:W3:Y:S04]  /*3abe0*/  LD.E R52, desc[UR8][R46.64] ;  /* 0x000000082e347980 */ /* 0x008ee8000c101900 */
[----:B----4-:R-:W4:Y:S04]  /*3abf0*/  LD.E.64 R34, desc[UR6][R30.64+0x10] ;  /* 0x000010061e227980 */ /* 0x010f28000c101b00 */
[----:B------:R-:W4:Y:S04]  /*3ac00*/  LD.E.64 R50, desc[UR10][R28.64+0x8] ;  /* 0x0000080a1c327980 */ /* 0x000f28000c101b00 */
[----:B------:R0:W4:Y:S01]  /*3ac10*/  LD.E R13, desc[UR4][R28.64] ;  /* 0x000000041c0d7980 */ /* 0x000122000c101900 */
[----:B------:R-:W-:Y:S01]  /*3ac20*/  IMAD R37, R37, 0x7800, RZ ;  /* 0x0000780025257824 */ /* 0x000fe200078e02ff */
[----:B------:R-:W-:Y:S02]  /*3ac30*/  BSSY B2, `(.L_x_1944) ;  /* 0x0000055000027945 */ /* 0x000fe40003800000 */
[----:B------:R1:W5:Y:S04]  /*3ac40*/  LD.E.64 R32, desc[UR4][R30.64+0x8] ;  /* 0x000008041e207980 */ /* 0x000368000c101b00 */
[----:B------:R1:W5:Y:S01]  /*3ac50*/  LD.E.64 R44, desc[UR6][R30.64+0x18] ;  /* 0x000018061e2c7980 */ /* 0x000362000c101b00 */
[----:B0-----:R-:W-:Y:S01]  /*3ac60*/  SHF.R.S32.HI R29, RZ, 0x1f, R37 ;  /* 0x0000001fff1d7819 */ /* 0x001fe20000011425 */
[----:B--2---:R-:W-:-:S05]  /*3ac70*/  IMAD R53, R98, -0xa0, R53 ;  /* 0xffffff6062357824 */ /* 0x004fca00078e0235 */
[----:B------:R-:W-:-:S04]  /*3ac80*/  VIMNMX R56, R53, 0xa0, PT ;  /* 0x000000a035387848 */ /* 0x000fc80003fe0100 */
[----:B---3--:R-:W-:Y:S01]  /*3ac90*/  ISETP.GE.AND P1, PT, R52, R56, PT ;  /* 0x000000383400720c */ /* 0x008fe20003f26270 */
[----:B----4-:R-:W-:Y:S01]  /*3aca0*/  IMAD R35, R35, R98, RZ ;  /* 0x0000006223237224 */ /* 0x010fe200078e02ff */
[----:B------:R-:W-:Y:S02]  /*3acb0*/  SHF.R.S32.HI R53, RZ, 0x1f, R98 ;  /* 0x0000001fff357819 */ /* 0x000fe40000011462 */
[----:B------:R-:W-:Y:S01]  /*3acc0*/  IADD3 R52, P2, R37, R50, RZ ;  /* 0x0000003225347210 */ /* 0x000fe20007f5e0ff */
[----:B------:R-:W-:Y:S01]  /*3acd0*/  IMAD.WIDE.U32 R54, R34, R98, RZ ;  /* 0x0000006222367225 */ /* 0x000fe200078e00ff */
[----:B------:R-:W-:Y:S02]  /*3ace0*/  IADD3 R50, P3, P4, R50, R13, R37 ;  /* 0x0000000d32327210 */ /* 0x000fe40007c7e025 */
[----:B------:R-:W-:Y:S01]  /*3acf0*/  SHF.R.S32.HI R13, RZ, 0x1f, R13 ;  /* 0x0000001fff0d7819 */ /* 0x000fe2000001140d */
[----:B------:R-:W-:Y:S02]  /*3ad00*/  IMAD R35, R34, R53, R35 ;  /* 0x0000003522237224 */ /* 0x000fe400078e0223 */
[C-C-:B------:R-:W-:Y:S01]  /*3ad10*/  IMAD.X R53, R51.reuse, 0x1, R29.reuse, P2 ;  /* 0x0000000133357824 */ /* 0x140fe200010e061d */
[----:B------:R-:W-:Y:S01]  /*3ad20*/  IADD3.X R51, R51, R13, R29, P3, P4 ;  /* 0x0000000d33337210 */ /* 0x000fe20001fe841d */
[----:B------:R-:W-:Y:S01]  /*3ad30*/  IMAD.IADD R57, R55, 0x1, R35 ;  /* 0x0000000137397824 */ /* 0x000fe200078e0223 */
[----:B-1----:R-:W-:Y:S06]  /*3ad40*/  @P1 BRA `(.L_x_1945) ;  /* 0x00000004000c1947 */ /* 0x002fec0003800000 */
[----:B------:R-:W-:Y:S02]  /*3ad50*/  R2UR UR4, R40 ;  /* 0x00000000280472ca */ /* 0x000fe400000e0000 */
[----:B------:R-:W-:-:S13]  /*3ad60*/  R2UR UR5, R41 ;  /* 0x00000000290572ca */ /* 0x000fda00000e0000 */
[----:B-----5:R-:W2:Y:S01]  /*3ad70*/  LD.E.U8 R37, desc[UR4][R48.64] ;  /* 0x0000000430257980 */ /* 0x020ea2000c101100 */
[----:B------:R-:W-:Y:S01]  /*3ad80*/  IADD3 R34, P2, R44, R54, RZ ;  /* 0x000000362c227210 */ /* 0x000fe20007f5e0ff */
[----:B------:R-:W-:Y:S04]  /*3ad90*/  BSSY B3, `(.L_x_1946) ;  /* 0x000000c000037945 */ /* 0x000fe80003800000 */
[----:B------:R-:W-:Y:S01]  /*3ada0*/  IMAD.X R35, R45, 0x1, R57, P2 ;  /* 0x000000012d237824 */ /* 0x000fe200010e0639 */
[----:B--2---:R-:W-:-:S04]  /*3adb0*/  LOP3.LUT R13, R37, 0x1, RZ, 0xc0, !PT ;  /* 0x00000001250d7812 */ /* 0x004fc800078ec0ff */
[----:B------:R-:W-:-:S13]  /*3adc0*/  ISETP.NE.U32.AND P1, PT, R13, 0x1, PT ;  /* 0x000000010d00780c */ /* 0x000fda0003f25070 */
[----:B------:R-:W-:Y:S05]  /*3add0*/  @P1 BRA `(.L_x_1947) ;  /* 0x00000000001c1947 */ /* 0x000fea0003800000 */
[----:B------:R-:W-:Y:S02]  /*3ade0*/  R2UR UR4, R40 ;  /* 0x00000000280472ca */ /* 0x000fe400000e0000 */
[----:B------:R-:W-:-:S13]  /*3adf0*/  R2UR UR5, R41 ;  /* 0x00000000290572ca */ /* 0x000fda00000e0000 */
[----:B------:R-:W2:Y:S01]  /*3ae00*/  LD.E.128 R28, desc[UR4][R52.64] ;  /* 0x00000004341c7980 */ /* 0x000ea2000c101d00 */
[----:B------:R-:W-:Y:S02]  /*3ae10*/  R2UR UR6, R40 ;  /* 0x00000000280672ca */ /* 0x000fe400000e0000 */
[----:B------:R-:W-:Y:S01]  /*3ae20*/  R2UR UR7, R41 ;  /* 0x00000000290772ca */ /* 0x000fe200000e0000 */
[----:B--2---:R0:W-:-:S12]  /*3ae30*/  ST.E.128 desc[UR4][R34.64], R28 ;  /* 0x0000001c22007985 */ /* 0x0041d8000c101d04 */
[----:B------:R0:W5:Y:S02]  /*3ae40*/  LD.E.U8 R37, desc[UR6][R48.64] ;  /* 0x0000000630257980 */ /* 0x000164000c101100 */
.L_x_1947:
[----:B------:R-:W-:Y:S05]  /*3ae50*/  BSYNC B3 ;  /* 0x0000000000037941 */ /* 0x000fea0003800000 */
.L_x_1946:
[----:B-----5:R-:W-:Y:S01]  /*3ae60*/  LOP3.LUT P1, RZ, R37, 0x2, RZ, 0xc0, !PT ;  /* 0x0000000225ff7812 */ /* 0x020fe2000782c0ff */
[----:B------:R-:W-:-:S12]  /*3ae70*/  BSSY B3, `(.L_x_1948) ;  /* 0x0000009000037945 */ /* 0x000fd80003800000 */
[----:B------:R-:W-:Y:S05]  /*3ae80*/  @!P1 BRA `(.L_x_1949) ;  /* 0x00000000001c9947 */ /* 0x000fea0003800000 */
[----:B------:R-:W-:Y:S02]  /*3ae90*/  R2UR UR4, R40 ;  /* 0x00000000280472ca */ /* 0x000fe400000e0000 */
[----:B------:R-:W-:-:S13]  /*3aea0*/  R2UR UR5, R41 ;  /* 0x00000000290572ca */ /* 0x000fda00000e0000 */
[----:B0-----:R-:W2:Y:S01]  /*3aeb0*/  LD.E.128 R28, desc[UR4][R50.64] ;  /* 0x00000004321c7980 */ /* 0x001ea2000c101d00 */
[----:B------:R-:W-:Y:S02]  /*3aec0*/  R2UR UR6, R40 ;  /* 0x00000000280672ca */ /* 0x000fe400000e0000 */
[----:B------:R-:W-:Y:S01]  /*3aed0*/  R2UR UR7, R41 ;  /* 0x00000000290772ca */ /* 0x000fe200000e0000 */
[----:B--2---:R1:W-:-:S12]  /*3aee0*/  ST.E.128 desc[UR4][R34.64+0x20], R28 ;  /* 0x0000201c22007985 */ /* 0x0043d8000c101d04 */
[----:B------:R1:W5:Y:S02]  /*3aef0*/  LD.E.U8 R37, desc[UR6][R48.64] ;  /* 0x0000000630257980 */ /* 0x000364000c101100 */
.L_x_1949:
[----:B------:R-:W-:Y:S05]  /*3af00*/  BSYNC B3 ;  /* 0x0000000000037941 */ /* 0x000fea0003800000 */
.L_x_1948:
[----:B-----5:R-:W-:Y:S01]  /*3af10*/  LOP3.LUT P1, RZ, R37, 0x4, RZ, 0xc0, !PT ;  /* 0x0000000425ff7812 */ /* 0x020fe2000782c0ff */
[----:B------:R-:W-:-:S12]  /*3af20*/  BSSY B3, `(.L_x_1950) ;  /* 0x0000009000037945 */ /* 0x000fd80003800000 */
[----:B------:R-:W-:Y:S05]  /*3af30*/  @!P1 BRA `(.L_x_1951) ;  /* 0x00000000001c9947 */ /* 0x000fea0003800000 */
[----:B------:R-:W-:Y:S02]  /*3af40*/  R2UR UR4, R40 ;  /* 0x00000000280472ca */ /* 0x000fe400000e0000 */
[----:B------:R-:W-:-:S13]  /*3af50*/  R2UR UR5, R41 ;  /* 0x00000000290572ca */ /* 0x000fda00000e0000 */
[----:B01----:R-:W2:Y:S01]  /*3af60*/  LD.E.128 R28, desc[UR4][R52.64+0x2800] ;  /* 0x00280004341c7980 */ /* 0x003ea2000c101d00 */
[----:B------:R-:W-:Y:S02]  /*3af70*/  R2UR UR6, R40 ;  /* 0x00000000280672ca */ /* 0x000fe400000e0000 */
[----:B------:R-:W-:Y:S01]  /*3af80*/  R2UR UR7, R41 ;  /* 0x00000000290772ca */ /* 0x000fe200000e0000 */
[----:B--2---:R2:W-:-:S12]  /*3af90*/  ST.E.128 desc[UR4][R34.64+0x40], R28 ;  /* 0x0000401c22007985 */ /* 0x0045d8000c101d04 */
[----:B------:R2:W5:Y:S02]  /*3afa0*/  LD.E.U8 R37, desc[UR6][R48.64] ;  /* 0x0000000630257980 */ /* 0x000564000c101100 */
.L_x_1951:
[----:B------:R-:W-:Y:S05]  /*3afb0*/  BSYNC B3 ;  /* 0x0000000000037941 */ /* 0x000fea0003800000 */
.L_x_1950:
[----:B-----5:R-:W-:Y:S01]  /*3afc0*/  LOP3.LUT P1, RZ, R37, 0x8, RZ, 0xc0, !PT ;  /* 0x0000000825ff7812 */ /* 0x020fe2000782c0ff */
[----:B------:R-:W-:-:S12]  /*3afd0*/  BSSY B3, `(.L_x_1952) ;  /* 0x0000009000037945 */ /* 0x000fd80003800000 */
[----:B------:R-:W-:Y:S05]  /*3afe0*/  @!P1 BRA `(.L_x_1953) ;  /* 0x00000000001c9947 */ /* 0x000fea0003800000 */
[----:B------:R-:W-:Y:S02]  /*3aff0*/  R2UR UR4, R40 ;  /* 0x00000000280472ca */ /* 0x000fe400000e0000 */
[----:B------:R-:W-:-:S13]  /*3b000*/  R2UR UR5, R41 ;  /* 0x00000000290572ca */ /* 0x000fda00000e0000 */
[----:B012---:R-:W2:Y:S01]  /*3b010*/  LD.E.128 R28, desc[UR4][R50.64+0x2800] ;  /* 0x00280004321c7980 */ /* 0x007ea2000c101d00 */
[----:B------:R-:W-:Y:S02]  /*3b020*/  R2UR UR6, R40 ;  /* 0x00000000280672ca */ /* 0x000fe400000e0000 */
[----:B------:R-:W-:Y:S01]  /*3b030*/  R2UR UR7, R41 ;  /* 0x00000000290772ca */ /* 0x000fe200000e0000 */
[----:B--2---:R3:W-:-:S12]  /*3b040*/  ST.E.128 desc[UR4][R34.64+0x60], R28 ;  /* 0x0000601c22007985 */ /* 0x0047d8000c101d04 */
[----:B------:R3:W5:Y:S02]  /*3b050*/  LD.E.U8 R37, desc[UR6][R48.64] ;  /* 0x0000000630257980 */ /* 0x000764000c101100 */
.L_x_1953:
[----:B------:R-:W-:Y:S05]  /*3b060*/  BSYNC B3 ;  /* 0x0000000000037941 */ /* 0x000fea0003800000 */
.L_x_1952:
[----:B-----5:R-:W-:Y:S01]  /*3b070*/  LOP3.LUT P1, RZ, R37, 0x10, RZ, 0xc0, !PT ;  /* 0x0000001025ff7812 */ /* 0x020fe2000782c0ff */
[----:B------:R-:W-:-:S12]  /*3b080*/  BSSY B3, `(.L_x_1954) ;  /* 0x0000009000037945 */ /* 0x000fd80003800000 */
[----:B------:R-:W-:Y:S05]  /*3b090*/  @!P1 BRA `(.L_x_1955) ;  /* 0x00000000001c9947 */ /* 0x000fea0003800000 */
[----:B------:R-:W-:Y:S02]  /*3b0a0*/  R2UR UR4, R40 ;  /* 0x00000000280472ca */ /* 0x000fe400000e0000 */
[----:B------:R-:W-:-:S13]  /*3b0b0*/  R2UR UR5, R41 ;  /* 0x00000000290572ca */ /* 0x000fda00000e0000 */
[----:B0123--:R-:W2:Y:S01]  /*3b0c0*/  LD.E.128 R28, desc[UR4][R52.64+0x5000] ;  /* 0x00500004341c7980 */ /* 0x00fea2000c101d00 */
[----:B------:R-:W-:Y:S02]  /*3b0d0*/  R2UR UR6, R40 ;  /* 0x00000000280672ca */ /* 0x000fe400000e0000 */
[----:B------:R-:W-:Y:S01]  /*3b0e0*/  R2UR UR7, R41 ;  /* 0x00000000290772ca */ /* 0x000fe200000e0000 */
[----:B--2---:R4:W-:-:S12]  /*3b0f0*/  ST.E.128 desc[UR4][R34.64+0x80], R28 ;  /* 0x0000801c22007985 */ /* 0x0049d8000c101d04 */
[----:B------:R4:W5:Y:S02]  /*3b100*/  LD.E.U8 R37, desc[UR6][R48.64] ;  /* 0x0000000630257980 */ /* 0x000964000c101100 */
.L_x_1955:
[----:B------:R-:W-:Y:S05]  /*3b110*/  BSYNC B3 ;  /* 0x0000000000037941 */ /* 0x000fea0003800000 */
.L_x_1954:
[----:B-----5:R-:W-:-:S13]  /*3b120*/  LOP3.LUT P1, RZ, R37, 0x20, RZ, 0xc0, !PT ;  /* 0x0000002025ff7812 */ /* 0x020fda000782c0ff */
[----:B------:R-:W-:Y:S05]  /*3b130*/  @!P1 BRA `(.L_x_1945) ;  /* 0x0000000000109947 */ /* 0x000fea0003800000 */
[----:B------:R-:W-:Y:S02]  /*3b140*/  R2UR UR4, R40 ;  /* 0x00000000280472ca */ /* 0x000fe400000e0000 */
[----:B------:R-:W-:-:S13]  /*3b150*/  R2UR UR5, R41 ;  /* 0x00000000290572ca */ /* 0x000fda00000e0000 */
[----:B01234-:R-:W2:Y:S04]  /*3b160*/  LD.E.128 R28, desc[UR4][R50.64+0x5000] ;  /* 0x00500004321c7980 */ /* 0x01fea8000c101d00 */
[----:B--2---:R0:W-:Y:S02]  /*3b170*/  ST.E.128 desc[UR4][R34.64+0xa0], R28 ;  /* 0x0000a01c22007985 */ /* 0x0041e4000c101d04 */
.L_x_1945:
[----:B------:R-:W-:Y:S05]  /*3b180*/  BSYNC B2 ;  /* 0x0000000000027941 */ /* 0x000fea0003800000 */
.L_x_1944:
[----:B------:R-:W-:Y:S02]  /*3b190*/  R2UR UR4, R40 ;  /* 0x00000000280472ca */ /* 0x000fe400000e0000 */
[----:B------:R-:W-:-:S13]  /*3b1a0*/  R2UR UR5, R41 ;  /* 0x00000000290572ca */ /* 0x000fda00000e0000 */
[----:B------:R-:W2:Y:S02]  /*3b1b0*/  LD.E R46, desc[UR4][R46.64] ;  /* 0x000000042e2e7980 */ /* 0x000ea4000c101900 */
[----:B--2---:R-:W-:-:S05]  /*3b1c0*/  VIADD R13, R46, 0x80 ;  /* 0x000000802e0d7836 */ /* 0x004fca0000000000 */
[----:B------:R-:W-:-:S13]  /*3b1d0*/  ISETP.GE.AND P1, PT, R13, R56, PT ;  /* 0x000000380d00720c */ /* 0x000fda0003f26270 */
[----:B------:R-:W-:Y:S05]  /*3b1e0*/  @P1 BRA `(.L_x_1887) ;  /* 0x00000004000c1947 */ /* 0x000fea0003800000 */
[----:B------:R-:W-:Y:S02]  /*3b1f0*/  R2UR UR4, R40 ;  /* 0x00000000280472ca */ /* 0x000fe400000e0000 */
[----:B------:R-:W-:-:S13]  /*3b200*/  R2UR UR5, R41 ;  /* 0x00000000290572ca */ /* 0x000fda00000e0000 */
[----:B01-345:R-:W2:Y:S01]  /*3b210*/  LD.E.U8 R34, desc[UR4][R48.64] ;  /* 0x0000000430227980 */ /* 0x03bea2000c101100 */
[----:B------:R-:W-:Y:S01]  /*3b220*/  IADD3 R54, P2, P3, R44, R32, R54 ;  /* 0x000000202c367210 */ /* 0x000fe20007b5e036 */
[----:B------:R-:W-:Y:S03]  /*3b230*/  BSSY B2, `(.L_x_1956) ;  /* 0x000000c000027945 */ /* 0x000fe60003800000 */
[----:B------:R-:W-:Y:S02]  /*3b240*/  IADD3.X R55, R45, R33, R57, P2, P3 ;  /* 0x000000212d377210 */ /* 0x000fe400017e6439 */
        /* <DEDUP_REMOVED lines=10> */
.L_x_1957:
[----:B------:R-:W-:Y:S05]  /*3b2f0*/  BSYNC B2 ;  /* 0x0000000000027941 */ /* 0x000fea0003800000 */
.L_x_1956:
        /* <DEDUP_REMOVED lines=10> */
.L_x_1959:
[----:B------:R-:W-:Y:S05]  /*3b3a0*/  BSYNC B2 ;  /* 0x0000000000027941 */ /* 0x000fea0003800000 */
.L_x_1958:
        /* <DEDUP_REMOVED lines=10> */
.L_x_1961:
[----:B------:R-:W-:Y:S05]  /*3b450*/  BSYNC B2 ;  /* 0x0000000000027941 */ /* 0x000fea0003800000 */
.L_x_1960:
        /* <DEDUP_REMOVED lines=10> */
.L_x_1963:
[----:B------:R-:W-:Y:S05]  /*3b500*/  BSYNC B2 ;  /* 0x0000000000027941 */ /* 0x000fea0003800000 */
.L_x_1962:
        /* <DEDUP_REMOVED lines=10> */
.L_x_1965:
[----:B------:R-:W-:Y:S05]  /*3b5b0*/  BSYNC B2 ;  /* 0x0000000000027941 */ /* 0x000fea0003800000 */
.L_x_1964:
[----:B-----5:R-:W-:-:S13]  /*3b5c0*/  LOP3.LUT P1, RZ, R34, 0x20, RZ, 0xc0, !PT ;  /* 0x0000002022ff7812 */ /* 0x020fda000782c0ff */
[----:B------:R-:W-:Y:S05]  /*3b5d0*/  @!P1 BRA `(.L_x_1887) ;  /* 0x0000000000109947 */ /* 0x000fea0003800000 */
[----:B------:R-:W-:Y:S02]  /*3b5e0*/  R2UR UR4, R40 ;  /* 0x00000000280472ca */ /* 0x000fe400000e0000 */
[----:B------:R-:W-:-:S13]  /*3b5f0*/  R2UR UR5, R41 ;  /* 0x00000000290572ca */ /* 0x000fda00000e0000 */
[----:B01234-:R-:W2:Y:S04]  /*3b600*/  LD.E.128 R48, desc[UR4][R50.64+0x7000] ;  /* 0x0070000432307980 */ /* 0x01fea8000c101d00 */
[----:B--2---:R0:W-:Y:S02]  /*3b610*/  ST.E.128 desc[UR4][R54.64+0xa0], R48 ;  /* 0x0000a03036007985 */ /* 0x0041e4000c101d04 */
.L_x_1887:
[----:B------:R-:W-:Y:S05]  /*3b620*/  BSYNC B0 ;  /* 0x0000000000007941 */ /* 0x000fea0003800000 */
.L_x_1852:
        /* <DEDUP_REMOVED lines=8> */
[----:B0-----:R-:W-:-:S02]  /*3b6b0*/  LOP3.LUT P1, RZ, R28, 0x7f, RZ, 0xc0, !PT ;  /* 0x0000007f1cff7812 */ /* 0x001fc4000782c0ff */
[----:B-----5:R-:W-:-:S05]  /*3b6c0*/  LEA.HI R13, R28, 0x8, RZ, 0x19 ;  /* 0x000000081c0d7811 */ /* 0x020fca00078fc8ff */
[----:B-1----:R0:W-:Y:S06]  /*3b6d0*/  BAR.SYNC.DEFER_BLOCKING R13, 0x80 ;  /* 0x0002000d0000751d */ /* 0x0021ec0000010000 */
[----:B------:R-:W-:Y:S05]  /*3b6e0*/  @P1 BRA `(.L_x_1966) ;  /* 0x0000000000241947 */ /* 0x000fea0003800000 */
[----:B------:R-:W2:Y:S01]  /*3b6f0*/  LDL.64 R28, [R7+0x10] ;  /* 0x00001000071c7983 */ /* 0x000ea20000100a00 */
[----:B------:R-:W-:Y:S02]  /*3b700*/  R2UR UR4, R40 ;  /* 0x00000000280472ca */ /* 0x000fe400000e0000 */
[----:B------:R-:W-:Y:S01]  /*3b710*/  R2UR UR5, R41 ;  /* 0x00000000290572ca */ /* 0x000fe200000e0000 */
[----:B------:R-:W0:-:S12]  /*3b720*/  LDL R3, [R3] ;  /* 0x0000000003037983 */ /* 0x000e180000100800 */
[----:B--2---:R-:W2:Y:S02]  /*3b730*/  LD.E.64 R28, desc[UR4][R28.64+0x30] ;  /* 0x000030041c1c7980 */ /* 0x004ea4000c101b00 */
[----:B--2---:R-:W-:-:S05]  /*3b740*/  MOV R30, R28 ;  /* 0x0000001c001e7202 */ /* 0x004fca0000000f00 */
[----:B0-----:R-:W-:-:S05]  /*3b750*/  IMAD R13, R3, 0x8, R30 ;  /* 0x00000008030d7824 */ /* 0x001fca00078e021e */
[----:B------:R-:W-:-:S04]  /*3b760*/  PRMT R13, RZ, 0x654, R13 ;  /* 0x00000654ff0d7816 */ /* 0x000fc8000000000d */
[----:B------:R1:W-:Y:S03]  /*3b770*/  SYNCS.ARRIVE.TRANS64.RED.A1T0 RZ, [R13+URZ], RZ ;  /* 0x000000ff0dff79a7 */ /* 0x0003e6000810043f */
.L_x_1966:
[----:B------:R-:W-:-:S04]  /*3b780*/  IMAD.MOV.U32 R107, RZ, RZ, 0x0 ;  /* 0x00000000ff6b7424 */ /* 0x000fc800078e00ff */
[----:B01----:R-:W-:Y:S05]  /*3b790*/  RET.REL.NODEC R106 `(_ZN7cutlass13device_kernelIN5flash11enable_sm90INS1_16FlashAttnFwdSm90INS1_25CollectiveMainloopFwdSm90ILi2EN4cute5tupleIJNS5_1CILi1EEES8_S8_EEENS6_IJNS7_ILi128EEENS7_ILi160EEENS7_ILi192EEEEEELi192ENS_12float_e4m3_tEfNS_4arch4Sm90ELb0ELb1ELb0ELb1ELb0ELb1ELb0ELb1ELb1ELb1ELb0ELb0EEENS1_21CollectiveEpilogueFwdINS6_IJSA_SC_SB_EEES9_NS_10bfloat16_tESG_Li256ELb1ELb1ELb0ELb1EEENS1_36VarlenDynamicPersistentTileSchedulerILi128ELi160ELi256ELi128ELb0ELb1ELb1ELb1ELb0ELb1EEEEEEEEEvNT_6ParamsE) ;  /* 0xfffffc486a187950 */ /* 0x003fea0003c3ffff */
.L_x_1862:
[----:B--2---:R2:W3:Y:S02]  /*3b7a0*/  SYNCS.PHASECHK.TRANS64.TRYWAIT P1, [R13+URZ], R30 ;  /* 0x0000001e0d0075a7 */ /* 0x0044e4000802017f */
[----:B---3--:R-:W-:Y:S05]  /*3b7b0*/  @!P1 NANOSLEEP.SYNCS 0x989680 ;  /* 0x009896800000995d */ /* 0x008fea0003900000 */
[----:B------:R-:W3:Y:S02]  /*3b7c0*/  @!P1 SYNCS.PHASECHK.TRANS64 P1, [R13+URZ], R30 ;  /* 0x0000001e0d0095a7 */ /* 0x000ee4000802007f */
[----:B---3--:R-:W-:Y:S05]  /*3b7d0*/  @!P1 BRA `(.L_x_1862) ;  /* 0xfffffffc00f09947 */ /* 0x008fea000383ffff */
[----:B------:R-:W-:Y:S05]  /*3b7e0*/  BRA `(.L_x_1967) ;  /* 0xfffffefc00ec7947 */ /* 0x000fea000383ffff */
.L_x_1917:
[----:B--2---:R2:W3:Y:S02]  /*3b7f0*/  SYNCS.PHASECHK.TRANS64.TRYWAIT P1, [R13+URZ], R108 ;  /* 0x0000006c0d0075a7 */ /* 0x0044e4000802017f */
[----:B---3--:R-:W-:Y:S05]  /*3b800*/  @!P1 NANOSLEEP.SYNCS 0x989680 ;  /* 0x009896800000995d */ /* 0x008fea0003900000 */
[----:B------:R-:W3:Y:S02]  /*3b810*/  @!P1 SYNCS.PHASECHK.TRANS64 P1, [R13+URZ], R108 ;  /* 0x0000006c0d0095a7 */ /* 0x000ee4000802007f */
[----:B---3--:R-:W-:Y:S05]  /*3b820*/  @!P1 BRA `(.L_x_1917) ;  /* 0xfffffffc00f09947 */ /* 0x008fea000383ffff */
[----:B------:R-:W-:Y:S05]  /*3b830*/  BRA `(.L_x_1968) ;  /* 0xffffff7400fc7947 */ /* 0x000fea000383ffff */
.L_x_1943:
[----:B0-----:R0:W1:Y:S02]  /*3b840*/  SYNCS.PHASECHK.TRANS64.TRYWAIT P1, [R13+URZ], R30 ;  /* 0x0000001e0d0075a7 */ /* 0x001064000802017f */
[----:B-1----:R-:W-:Y:S05]  /*3b850*/  @!P1 NANOSLEEP.SYNCS 0x989680 ;  /* 0x009896800000995d */ /* 0x002fea0003900000 */
[----:B------:R-:W1:Y:S02]  /*3b860*/  @!P1 SYNCS.PHASECHK.TRANS64 P1, [R13+URZ], R30 ;  /* 0x0000001e0d0095a7 */ /* 0x000e64000802007f */
[----:B-1----:R-:W-:Y:S05]  /*3b870*/  @!P1 BRA `(.L_x_1943) ;  /* 0xfffffffc00f09947 */ /* 0x002fea000383ffff */
[----:B------:R-:W-:Y:S05]  /*3b880*/  BRA `(.L_x_1969) ;  /* 0xfffffff000947947 */ /* 0x000fea000383ffff */
.L_x_1970:
        /* <DEDUP_REMOVED lines=15> */
.L_x_2868:


//--------------------- .text._ZN7cutlass13device_kernelIN5flash11enable_sm90INS1_16FlashAttnFwdSm90INS1_25CollectiveMainloopFwdSm90ILi2EN4cute5tupleIJNS5_1CILi1EEES8_S8_EEENS6_IJNS7_ILi128EEENS7_ILi160EEENS7_ILi192EEEEEELi192ENS_12float_e4m3_tEfNS_4arch4Sm90ELb1ELb0ELb0ELb0ELb0ELb0ELb0ELb1ELb1ELb1ELb0ELb0EEENS1_21CollectiveEpilogueFwdINS6_IJSA_SC_SB_EEES9_NS_10bfloat16_tESG_Li256ELb0ELb1ELb0ELb1EEENS1_30DynamicPersistentTileSchedulerILi256ELi128ELb0ELb1ELb1EEEEEEEEEvNT_6ParamsE --------------------------
	.section	.text._ZN7cutlass13device_kernelIN5flash11enable_sm90INS1_16FlashAttnFwdSm90INS1_25CollectiveMainloopFwdSm90ILi2EN4cute5tupleIJNS5_1CILi1EEES8_S8_EEENS6_IJNS7_ILi128EEENS7_ILi160EEENS7_ILi192EEEEEELi192ENS_12float_e4m3_tEfNS_4arch4Sm90ELb1ELb0ELb0ELb0ELb0ELb0ELb0ELb1ELb1ELb1ELb0ELb0EEENS1_21CollectiveEpilogueFwdINS6_IJSA_SC_SB_EEES9_NS_10bfloat16_tESG_Li256ELb0ELb1ELb0ELb1EEENS1_30DynamicPersistentTileSchedulerILi256ELi128ELb0ELb1ELb1EEEEEEEEEvNT_6ParamsE,"ax",@progbits
	.align	128
.text._ZN7cutlass13device_kernelIN5flash11enable_sm90INS1_16FlashAttnFwdSm90INS1_25CollectiveMainloopFwdSm90ILi2EN4cute5tupleIJNS5_1CILi1EEES8_S8_EEENS6_IJNS7_ILi128EEENS7_ILi160EEENS7_ILi192EEEEEELi192ENS_12float_e4m3_tEfNS_4arch4Sm90ELb1ELb0ELb0ELb0ELb0ELb0ELb0ELb1ELb1ELb1ELb0ELb0EEENS1_21CollectiveEpilogueFwdINS6_IJSA_SC_SB_EEES9_NS_10bfloat16_tESG_Li256ELb0ELb1ELb0ELb1EEENS1_30DynamicPersistentTileSchedulerILi256ELi128ELb0ELb1ELb1EEEEEEEEEvNT_6ParamsE:
        .type           _ZN7cutlass13device_kernelIN5flash11enable_sm90INS1_16FlashAttnFwdSm90INS1_25CollectiveMainloopFwdSm90ILi2EN4cute5tupleIJNS5_1CILi1EEES8_S8_EEENS6_IJNS7_ILi128EEENS7_ILi160EEENS7_ILi192EEEEEELi192ENS_12float_e4m3_tEfNS_4arch4Sm90ELb1ELb0ELb0ELb0ELb0ELb0ELb0ELb1ELb1ELb1ELb0ELb0EEENS1_21CollectiveEpilogueFwdINS6_IJSA_SC_SB_EEES9_NS_10bfloat16_tESG_Li256ELb0ELb1ELb0ELb1EEENS1_30DynamicPersistentTileSchedulerILi256ELi128ELb0ELb1ELb1EEEEEEEEEvNT_6ParamsE,@function
        .size           _ZN7cutlass13device_kernelIN5flash11enable_sm90INS1_16FlashAttnFwdSm90INS1_25CollectiveMainloopFwdSm90ILi2EN4cute5tupleIJNS5_1CILi1EEES8_S8_EEENS6_IJNS7_ILi128EEENS7_ILi160EEENS7_ILi192EEEEEELi192ENS_12float_e4m3_tEfNS_4arch4Sm90ELb1ELb0ELb0ELb0ELb0ELb0ELb0ELb1ELb1ELb1ELb0ELb0EEENS1_21CollectiveEpilogueFwdINS6_IJSA_SC_SB_EEES9_NS_10bfloat16_tESG_Li256ELb0ELb1ELb0ELb1EEENS1_30DynamicPersistentTileSchedulerILi256ELi128ELb0ELb1ELb1EEEEEEEEEvNT_6ParamsE,(.L_x_2870 - _ZN7cutlass13device_kernelIN5flash11enable_sm90INS1_16FlashAttnFwdSm90INS1_25CollectiveMainloopFwdSm90ILi2EN4cute5tupleIJNS5_1CILi1EEES8_S8_EEENS6_IJNS7_ILi128EEENS7_ILi160EEENS7_ILi192EEEEEELi192ENS_12float_e4m3_tEfNS_4arch4Sm90ELb1ELb0ELb0ELb0ELb0ELb0ELb0ELb1ELb1ELb1ELb0ELb0EEENS1_21CollectiveEpilogueFwdINS6_IJSA_SC_SB_EEES9_NS_10bfloat16_tESG_Li256ELb0ELb1ELb0ELb1EEENS1_30DynamicPersistentTileSchedulerILi256ELi128ELb0ELb1ELb1EEEEEEEEEvNT_6ParamsE)
        .other          _ZN7cutlass13device_kernelIN5flash11enable_sm90INS1_16FlashAttnFwdSm90INS1_25CollectiveMainloopFwdSm90ILi2EN4cute5tupleIJNS5_1CILi1EEES8_S8_EEENS6_IJNS7_ILi128EEENS7_ILi160EEENS7_ILi192EEEEEELi192ENS_12float_e4m3_tEfNS_4arch4Sm90ELb1ELb0ELb0ELb0ELb0ELb0ELb0ELb1ELb1ELb1ELb0ELb0EEENS1_21CollectiveEpilogueFwdINS6_IJSA_SC_SB_EEES9_NS_10bfloat16_tESG_Li256ELb0ELb1ELb0ELb1EEENS1_30DynamicPersistentTileSchedulerILi256ELi128ELb0ELb1ELb1EEEEEEEEEvNT_6ParamsE,@"STO_CUDA_ENTRY STV_DEFAULT"
_ZN7cutlass13device_kernelIN5flash11enable_sm90INS1_16FlashAttnFwdSm90INS1_25CollectiveMainloopFwdSm90ILi2EN4cute5tupleIJNS5_1CILi1EEES8_S8_EEENS6_IJNS7_ILi128EEENS7_ILi160EEENS7_ILi192EEEEEELi192ENS_12float_e4m3_tEfNS_4arch4Sm90ELb1ELb0ELb0ELb0ELb0ELb0ELb0ELb1ELb1ELb1ELb0ELb0EEENS1_21CollectiveEpilogueFwdINS6_IJSA_SC_SB_EEES9_NS_10bfloat16_tESG_Li256ELb0ELb1ELb0ELb1EEENS1_30DynamicPersistentTileSchedulerILi256ELi128ELb0ELb1ELb1EEEEEEEEEvNT_6ParamsE:
        /* <DEDUP_REMOVED lines=18> */
.L_x_1972:
[----:B------:R-:W-:Y:S05]  /*0120*/  BSYNC B0 ;  /* 0x0000000000007941 */ /* 0x000fea0003800000 */
.L_x_1971:
        /* <DEDUP_REMOVED lines=41> */
.L_x_1973:
        /* <DEDUP_REMOVED lines=22> */
.L_x_1974:
        /* <DEDUP_REMOVED lines=18> */
.L_x_1975:
        /* <DEDUP_REMOVED lines=22> */
.L_x_1976:
        /* <DEDUP_REMOVED lines=22> */
.L_x_1977:
[----:B------:R-:W-:Y:S01]  /*0900*/  PLOP3.LUT P0, PT, PT, PT, UP0, 0x80, 0x0 ;  /* 0x000000000000781c */ /* 0x000fe20003f0f008 */
[----:B------:R-:W-:Y:S01]  /*0910*/  UMOV UR38, 0x1 ;  /* 0x0000000100267882 */ /* 0x000fe20000000000 */
[----:B------:R-:W-:Y:S01]  /*0920*/  NOP ;  /* 0x0000000000007918 */ /* 0x000fe20000000000 */
[----:B------:R-:W-:Y:S01]  /*0930*/  USEL UR38, UR38, 0x2, !UP0 ;  /* 0x0000000226267887 */ /* 0x000fe2000c000000 */
[----:B------:R-:W-:Y:S01]  /*0940*/  ULDC.64 UR50, c[0x0][0x208] ;  /* 0x0000820000327ab9 */ /* 0x000fe20000000a00 */
[----:B012-4-:R-:W-:Y:S08]  /*0950*/  BAR.SYNC.DEFER_BLOCKING 0x0 ;  /* 0x0000000000007b1d */ /* 0x017ff00000010000 */
[----:B------:R-:W-:Y:S05]  /*0960*/  @!P0 BRA `(.L_x_1978) ;  /* 0x000000e400f48947 */ /* 0x000fea0003800000 */
.L_x_1979:
        /* <DEDUP_REMOVED lines=21> */
[----:B------:R-:W-:Y:S02]  /*0ac0*/  LEA.HI R0, R3, R228, RZ, 0x4 ;  /* 0x000000e403007211 */ /* 0x000fe400078f20ff */
[----:B------:R-:W-:Y:S02]  /*0ad0*/  LOP3.LUT R221, R5, 0xffffff80, RZ, 0xc0, !PT ;  /* 0xffffff8005dd7812 */ /* 0x000fe400078ec0ff */
[----:B------:R-:W-:Y:S02]  /*0ae0*/  SHF.R.S32.HI R9, RZ, 0x4, R0 ;  /* 0x00000004ff097819 */ /* 0x000fe40000011400 */
[----:B------:R-:W-:Y:S01]  /*0af0*/  LOP3.LUT R7, R0, 0x3fffff0, RZ, 0xc0, !PT ;  /* 0x03fffff000077812 */ /* 0x000fe200078ec0ff */
[----:B------:R-:W-:Y:S01]  /*0b00*/  IMAD.IADD R221, R228, 0x1, -R221 ;  /* 0x00000001e4dd7824 */ /* 0x000fe200078e0add */
[----:B------:R-:W-:-:S02]  /*0b10*/  LEA.HI R0, R0, R9, RZ, 0x1 ;  /* 0x0000000900007211 */ /* 0x000fc400078f08ff */
[CC--:B------:R-:W-:Y:S01]  /*0b20*/  LEA.HI R2, R3.reuse, R228.reuse, RZ, 0x5 ;  /* 0x000000e403027211 */ /* 0x0c0fe200078f28ff */
[----:B------:R-:W-:Y:S01]  /*0b30*/  IMAD.IADD R7, R228, 0x1, -R7 ;  /* 0x00000001e4077824 */ /* 0x000fe200078e0a07 */
[----:B------:R-:W-:Y:S02]  /*0b40*/  SHF.R.S32.HI R4, RZ, 0x1f, R221 ;  /* 0x0000001fff047819 */ /* 0x000fe400000114dd */
[----:B------:R-:W-:Y:S01]  /*0b50*/  LOP3.LUT R0, R0, 0x1ffffffe, RZ, 0xc0, !PT ;  /* 0x1ffffffe00007812 */ /* 0x000fe200078ec0ff */
[----:B------:R-:W-:Y:S01]  /*0b60*/  IMAD.SHL.U32 R2, R2, 0x20, RZ ;  /* 0x0000002002027824 */ /* 0x000fe200078e00ff */
[----:B------:R-:W-:Y:S02]  /*0b70*/  LEA.HI R6, R4, R221, RZ, 0x2 ;  /* 0x000000dd04067211 */ /* 0x000fe400078f10ff */
[----:B------:R-:W-:Y:S01]  /*0b80*/  LEA.HI R10, R3, R228, RZ, 0x2 ;  /* 0x000000e4030a7211 */ /* 0x000fe200078f10ff */
[----:B------:R-:W-:Y:S01]  /*0b90*/  IMAD.IADD R0, R9, 0x1, -R0 ;  /* 0x0000000109007824 */ /* 0x000fe200078e0a00 */
[----:B------:R-:W-:-:S02]  /*0ba0*/  SHF.R.S32.HI R8, RZ, 0x2, R6 ;  /* 0x00000002ff087819 */ /* 0x000fc40000011406 */
[----:B------:R-:W-:Y:S02]  /*0bb0*/  SHF.R.S32.HI R11, RZ, 0x1f, R6 ;  /* 0x0000001fff0b7819 */ /* 0x000fe40000011406 */
[----:B------:R-:W-:Y:S02]  /*0bc0*/  LOP3.LUT R9, R10, 0xfffffffc, RZ, 0xc0, !PT ;  /* 0xfffffffc0a097812 */ /* 0x000fe400078ec0ff */
[----:B------:R-:W-:Y:S02]  /*0bd0*/  LEA.HI R3, R3, R228, RZ, 0x3 ;  /* 0x000000e403037211 */ /* 0x000fe400078f18ff */
[----:B------:R-:W-:Y:S01]  /*0be0*/  LEA.HI R11, R11, R8, RZ, 0x3 ;  /* 0x000000080b0b7211 */ /* 0x000fe200078f18ff */
[----:B------:R-:W-:Y:S01]  /*0bf0*/  IMAD.IADD R9, R228, 0x1, -R9 ;  /* 0x00000001e4097824 */ /* 0x000fe200078e0a09 */
[----:B------:R-:W-:Y:S02]  /*0c00*/  SHF.R.S32.HI R222, RZ, 0x7, R5 ;  /* 0x00000007ffde7819 */ /* 0x000fe40000011405 */
[----:B------:R-:W-:-:S02]  /*0c10*/  LOP3.LUT R2, R2, 0xfffffc00, RZ, 0xc0, !PT ;  /* 0xfffffc0002027812 */ /* 0x000fc400078ec0ff */
        /* <DEDUP_REMOVED lines=26> */
.L_x_2033:
        /* <DEDUP_REMOVED lines=21> */
.L_x_1980:
[----:B------:R-:W-:Y:S01]  /*0f10*/  ULDC UR6, c[0x0][0xc54] ;  /* 0x0003150000067ab9 */ /* 0x000fe20000000800 */
[----:B------:R-:W-:Y:S01]  /*0f20*/  UMOV UR8, UR7 ;  /* 0x0000000700087c82 */ /* 0x000fe20008000000 */
[----:B------:R-:W-:-:S11]  /*0f30*/  UISETP.NE.AND UP0, UPT, UR6, 0x1, UPT ;  /* 0x000000010600788c */ /* 0x000fd6000bf05270 */
[----:B------:R-:W-:Y:S02]  /*0f40*/  @UP0 ULDC.64 UR10, c[0x0][0xc58] ;  /* 0x00031600000a0ab9 */ /* 0x000fe40000000a00 */
[----:B------:R-:W-:-:S04]  /*0f50*/  UIMAD.WIDE.U32 UR4, UR7, UR10, URZ ;  /* 0x0000000a070472a5 */ /* 0x000fc8000f8e003f */
[----:B------:R-:W-:-:S04]  /*0f60*/  @UP0 USHF.R.U32.HI UR8, URZ, UR11, UR5 ;  /* 0x0000000b3f080299 */ /* 0x000fc80008011605 */
[----:B------:R-:W-:-:S12]  /*0f70*/  UIMAD UR4, UR8, UR6, URZ ;  /* 0x00000006080472a4 */ /* 0x000fd8000f8e023f */
.L_x_1981:
[----:B------:R-:W-:Y:S01]  /*0f80*/  ULDC UR36, c[0x0][0xc48] ;  /* 0x0003120000247ab9 */ /* 0x000fe20000000800 */
[----:B------:R-:W-:Y:S01]  /*0f90*/  UIADD3 UR6, UR7, -UR4, URZ ;  /* 0x8000000407067290 */ /* 0x000fe2000fffe03f */
[----:B------:R-:W-:Y:S01]  /*0fa0*/  IMAD.MOV.U32 R7, RZ, RZ, 0x3f800000 ;  /* 0x3f800000ff077424 */ /* 0x000fe200078e00ff */
[----:B------:R-:W-:Y:S01]  /*0fb0*/  UISETP.NE.AND UP2, UPT, UR36, 0x1, UPT ;  /* 0x000000012400788c */ /* 0x000fe2000bf45270 */
[----:B------:R-:W-:Y:S01]  /*0fc0*/  IMAD.MOV.U32 R0, RZ, RZ, 0x3f800000 ;  /* 0x3f800000ff007424 */ /* 0x000fe200078e00ff */
[----:B------:R-:W-:Y:S01]  /*0fd0*/  ULDC.64 UR4, c[0x0][0x990] ;  /* 0x0002640000047ab9 */ /* 0x000fe20000000a00 */
[----:B------:R-:W-:Y:S01]  /*0fe0*/  ULDC UR18, c[0x0][0xc54] ;  /* 0x0003150000127ab9 */ /* 0x000fe20000000800 */
[----:B------:R-:W-:Y:S02]  /*0ff0*/  UISETP.NE.U32.AND UP0, UPT, UR4, URZ, UPT ;  /* 0x0000003f0400728c */ /* 0x000fe4000bf05070 */
[----:B------:R-:W-:Y:S02]  /*1000*/  UIMAD UR18, UR9, UR18, UR6 ;  /* 0x00000012091272a4 */ /* 0x000fe4000f8e0206 */
[----:B------:R-:W-:Y:S01]  /*1010*/  UISETP.NE.AND.EX UP0, UPT, UR5, URZ, UPT, UP0 ;  /* 0x0000003f0500728c */ /* 0x000fe2000bf05300 */
[----:B------:R-:W-:-:S02]  /*1020*/  ULDC.64 UR6, c[0x0][0x998] ;  /* 0x0002660000067ab9 */ /* 0x000fc40000000a00 */
[----:B------:R-:W-:Y:S01]  /*1030*/  @UP2 ULDC UR10, c[0x0][0xc4c] ;  /* 0x00031300000a2ab9 */ /* 0x000fe20000000800 */
[----:B------:R-:W-:Y:S02]  /*1040*/  UISETP.NE.U32.AND UP1, UPT, UR6, URZ, UPT ;  /* 0x0000003f0600728c */ /* 0x000fe4000bf25070 */
[----:B------:R-:W-:Y:S01]  /*1050*/  UIMAD.WIDE.U32 UR10, UR18, UR10, URZ ;  /* 0x0000000a120a72a5 */ /* 0x000fe2000f8e003f */
[----:B------:R-:W-:Y:S01]  /*1060*/  PLOP3.LUT P0, PT, PT, PT, UP0, 0x80, 0x0 ;  /* 0x000000000000781c */ /* 0x000fe20003f0f008 */
[----:B------:R-:W-:Y:S01]  /*1070*/  @UP2 ULDC UR9, c[0x0][0xc50] ;  /* 0x0003140000092ab9 */ /* 0x000fe20000000800 */
[----:B------:R-:W-:Y:S01]  /*1080*/  UISETP.NE.AND.EX UP1, UPT, UR7, URZ, UPT, UP1 ;  /* 0x0000003f0700728c */ /* 0x000fe2000bf25310 */
[----:B------:R-:W-:Y:S01]  /*1090*/  UMOV UR43, UR18 ;  /* 0x00000012002b7c82 */ /* 0x000fe20008000000 */
[----:B------:R-:W-:Y:S02]  /*10a0*/  @UP2 USHF.R.U32.HI UR43, URZ, UR9, UR11 ;  /* 0x000000093f2b2299 */ /* 0x000fe4000801160b */
[----:B------:R-:W-:-:S02]  /*10b0*/  ULOP3.LUT UR8, UR8, 0x1ffffff, URZ, 0x3c, !UPT ;  /* 0x01ffffff08087892 */ /* 0x000fc4000f8e3c3f */
[----:B------:R-:W-:Y:S01]  /*10c0*/  PLOP3.LUT P1, PT, PT, PT, UP1, 0x80, 0x0 ;  /* 0x000000000000781c */ /* 0x000fe20003f2f018 */
[----:B------:R-:W-:Y:S01]  /*10d0*/  @UP0 USHF.R.S32.HI UR9, URZ, 0x1f, UR43 ;  /* 0x0000001f3f090899 */ /* 0x000fe2000801142b */
[----:B------:R-:W-:Y:S01]  /*10e0*/  @UP0 ULDC.64 UR10, c[0x0][0x9a8] ;  /* 0x00026a00000a0ab9 */ /* 0x000fe20000000a00 */
[----:B------:R-:W-:Y:S02]  /*10f0*/  UIADD3 UR15, -UR43, URZ, URZ ;  /* 0x0000003f2b0f7290 */ /* 0x000fe4000fffe13f */
[----:B------:R-:W-:Y:S02]  /*1100*/  @UP0 UIMAD UR9, UR9, UR10, URZ ;  /* 0x0000000a090902a4 */ /* 0x000fe4000f8e023f */
[----:B------:R-:W-:Y:S02]  /*1110*/  @UP0 UIMAD.WIDE.U32 UR12, UR43, UR10, URZ ;  /* 0x0000000a2b0c02a5 */ /* 0x000fe4000f8e003f */
[----:B------:R-:W-:Y:S01]  /*1120*/  @UP1 USHF.R.S32.HI UR10, URZ, 0x1f, UR43 ;  /* 0x0000001f3f0a1899 */ /* 0x000fe2000801142b */
[----:B------:R-:W-:Y:S01]  /*1130*/  @UP1 ULDC.64 UR16, c[0x0][0x9b8] ;  /* 0x00026e0000101ab9 */ /* 0x000fe20000000a00 */
[----:B------:R-:W-:-:S02]  /*1140*/  @UP0 UIMAD UR14, UR43, UR11, UR9 ;  /* 0x0000000b2b0e02a4 */ /* 0x000fc4000f8e0209 */
[----:B------:R-:W-:Y:S02]  /*1150*/  @UP1 UIMAD UR9, UR10, UR16, URZ ;  /* 0x000000100a0912a4 */ /* 0x000fe4000f8e023f */
[----:B------:R-:W-:Y:S02]  /*1160*/  UIMAD UR36, UR36, UR15, UR18 ;  /* 0x0000000f242472a4 */ /* 0x000fe4000f8e0212 */
[----:B------:R-:W-:Y:S02]  /*1170*/  @UP1 UIMAD UR15, UR43, UR17, UR9 ;  /* 0x000000112b0f12a4 */ /* 0x000fe4000f8e0209 */
[----:B------:R-:W-:Y:S02]  /*1180*/  @UP0 USHF.R.S32.HI UR9, URZ, 0x1f, UR36 ;  /* 0x0000001f3f090899 */ /* 0x000fe40008011424 */
[----:B------:R-:W-:Y:S02]  /*1190*/  @UP1 UIMAD.WIDE.U32 UR10, UR43, UR16, URZ ;  /* 0x000000102b0a12a5 */ /* 0x000fe4000f8e003f */
[----:B------:R-:W-:Y:S01]  /*11a0*/  @UP1 USHF.R.S32.HI UR20, URZ, 0x1f, UR36 ;  /* 0x0000001f3f141899 */ /* 0x000fe20008011424 */
[----:B------:R-:W-:Y:S01]  /*11b0*/  @UP0 ULDC.64 UR16, c[0x0][0x9b0] ;  /* 0x00026c0000100ab9 */ /* 0x000fe20000000a00 */
[----:B------:R-:W-:Y:S01]  /*11c0*/  @UP1 ULDC.64 UR18, c[0x0][0x9c0] ;  /* 0x0002700000121ab9 */ /* 0x000fe20000000a00 */
[----:B------:R-:W-:-:S02]  /*11d0*/  @UP0 UIADD3 UR13, UR13, UR14, URZ ;  /* 0x0000000e0d0d0290 */ /* 0x000fc4000fffe03f */
[----:B------:R-:W-:Y:S02]  /*11e0*/  @UP0 UIMAD UR9, UR9, UR16, URZ ;  /* 0x00000010090902a4 */ /* 0x000fe4000f8e023f */
[----:B------:R-:W-:Y:S02]  /*11f0*/  @UP1 UIADD3 UR11, UR11, UR15, URZ ;  /* 0x0000000f0b0b1290 */ /* 0x000fe4000fffe03f */
[----:B------:R-:W-:Y:S02]  /*1200*/  @UP1 UIMAD UR14, UR20, UR18, URZ ;  /* 0x00000012140e12a4 */ /* 0x000fe4000f8e023f */
[----:B------:R-:W-:Y:S02]  /*1210*/  @UP0 UIMAD UR9, UR36, UR17, UR9 ;  /* 0x00000011240902a4 */ /* 0x000fe4000f8e0209 */
[----:B------:R-:W-:Y:S02]  /*1220*/  @UP0 UIMAD.WIDE.U32 UR12, UR36, UR16, UR12 ;  /* 0x00000010240c02a5 */ /* 0x000fe4000f8e000c */
[----:B------:R-:W-:-:S02]  /*1230*/  @UP1 UIMAD UR14, UR36, UR19, UR14 ;  /* 0x00000013240e12a4 */ /* 0x000fc4000f8e020e */
[----:B------:R-:W-:Y:S02]  /*1240*/  @UP1 UIMAD.WIDE.U32 UR10, UR36, UR18, UR10 ;  /* 0x00000012240a12a5 */ /* 0x000fe4000f8e000a */
        /* <DEDUP_REMOVED lines=8> */
[----:B------:R-:W-:Y:S01]  /*12d0*/  ULDC UR4, c[0x0][0x988] ;  /* 0x0002620000047ab9 */ /* 0x000fe20000000800 */
[----:B------:R-:W-:Y:S01]  /*12e0*/  IMAD.U32 R3, RZ, RZ, UR5 ;  /* 0x00000005ff037e24 */ /* 0x000fe2000f8e00ff */
[----:B------:R-:W-:Y:S01]  /*12f0*/  ULDC UR5, c[0x0][0x448] ;  /* 0x0001120000057ab9 */ /* 0x000fe20000000800 */
[----:B------:R-:W-:Y:S01]  /*1300*/  IMAD.U32 R5, RZ, RZ, UR7 ;  /* 0x00000007ff057e24 */ /* 0x000fe2000f8e00ff */
[----:B------:R-:W-:Y:S01]  /*1310*/  ULDC UR48, c[0x0][0x424] ;  /* 0x0001090000307ab9 */ /* 0x000fe20000000800 */
[----:B------:R-:W-:Y:S01]  /*1320*/  ULDC UR9, c[0x0][0x2f0] ;  /* 0x0000bc0000097ab9 */ /* 0x000fe20000000800 */
[----:B------:R0:W2:Y:S01]  /*1330*/  @P0 LDG.E R7, desc[UR50][R2.64] ;  /* 0x0000003202070981 */ /* 0x0000a2000c1e1900 */
[----:B------:R-:W-:Y:S01]  /*1340*/  UISETP.NE.AND UP1, UPT, UR5, 0x1, UPT ;  /* 0x000000010500788c */ /* 0x000fe2000bf25270 */
[----:B------:R-:W-:Y:S02]  /*1350*/  ULDC.64 UR6, c[0x0][0x418] ;  /* 0x0001060000067ab9 */ /* 0x000fe40000000a00 */
[----:B------:R1:W2:Y:S01]  /*1360*/  @P1 LDG.E R0, desc[UR50][R4.64] ;  /* 0x0000003204001981 */ /* 0x0002a2000c1e1900 */
[----:B------:R-:W-:Y:S01]  /*1370*/  UISETP.NE.U32.AND UP0, UPT, UR6, URZ, UPT ;  /* 0x0000003f0600728c */ /* 0x000fe2000bf05070 */
[----:B------:R-:W-:-:S02]  /*1380*/  PLOP3.LUT P0, PT, PT, PT, PT, 0x80, 0x0 ;  /* 0x000000000000781c */ /* 0x000fc40003f0f070 */
[----:B------:R-:W-:Y:S02]  /*1390*/  CS2R R118, SRZ ;  /* 0x0000000000767805 */ /* 0x000fe4000001ff00 */
[----:B------:R-:W-:Y:S01]  /*13a0*/  CS2R R116, SRZ ;  /* 0x0000000000747805 */ /* 0x000fe2000001ff00 */
[----:B------:R-:W-:Y:S01]  /*13b0*/  UISETP.NE.AND.EX UP0, UPT, UR7, URZ, UPT, UP0 ;  /* 0x0000003f0700728c */ /* 0x000fe2000bf05300 */
[----:B0-----:R-:W-:Y:S02]  /*13c0*/  CS2R R2, SRZ ;  /* 0x0000000000027805 */ /* 0x001fe4000001ff00 */
[----:B------:R-:W-:Y:S01]  /*13d0*/  CS2R R110, SRZ ;  /* 0x00000000006e7805 */ /* 0x000fe2000001ff00 */
[----:B------:R-:W-:Y:S01]  /*13e0*/  ULDC UR7, c[0x0][0x288] ;  /* 0x0000a20000077ab9 */ /* 0x000fe20000000800 */
[----:B------:R-:W-:Y:S01]  /*13f0*/  USEL UR48, UR48, 0x1, UP0 ;  /* 0x0000000130307887 */ /* 0x000fe20008000000 */
[----:B-1----:R-:W-:Y:S01]  /*1400*/  CS2R R4, SRZ ;  /* 0x0000000000047805 */ /* 0x002fe2000001ff00 */
[----:B------:R-:W-:Y:S01]  /*1410*/  UIADD3 UR7, -UR7, 0xa0, URZ ;  /* 0x000000a007077890 */ /* 0x000fe2000fffe13f */
[----:B------:R-:W-:-:S02]  /*1420*/  CS2R R8, SRZ ;  /* 0x0000000000087805 */ /* 0x000fc4000001ff00 */
[----:B------:R-:W-:Y:S02]  /*1430*/  CS2R R108, SRZ ;  /* 0x00000000006c7805 */ /* 0x000fe4000001ff00 */
[----:B------:R-:W-:Y:S01]  /*1440*/  CS2R R10, SRZ ;  /* 0x00000000000a7805 */ /* 0x000fe2000001ff00 */
[----:B------:R-:W-:Y:S01]  /*1450*/  UIMAD UR7, UR48, UR9, UR7 ;  /* 0x00000009300772a4 */ /* 0x000fe2000f8e0207 */
        /* <DEDUP_REMOVED lines=40> */
[----:B------:R-:W-:-:S02]  /*16e0*/  IMAD.MOV.U32 R133, RZ, RZ, RZ ;  /* 0x000000ffff857224 */ /* 0x000fc400078e00ff */
[----:B--2---:R-:W-:Y:S01]  /*16f0*/  FMUL.FTZ R0, R7, R0 ;  /* 0x0000000007007220 */ /* 0x004fe20000410000 */
[----:B------:R-:W-:-:S03]  /*1700*/  CS2R R6, SRZ ;  /* 0x0000000000067805 */ /* 0x000fc6000001ff00 */
[----:B------:R-:W-:Y:S01]  /*1710*/  FMUL.FTZ R0, R0, UR4 ;  /* 0x0000000400007c20 */ /* 0x000fe20008410000 */
[----:B------:R-:W-:Y:S02]  /*1720*/  ULDC UR4, c[0x0][0xc3c] ;  /* 0x00030f0000047ab9 */ /* 0x000fe40000000800 */
[----:B------:R-:W-:Y:S02]  /*1730*/  UIADD3 UR4, UR8, UR4, URZ ;  /* 0x0000000408047290 */ /* 0x000fe4000fffe03f */
[----:B------:R-:W-:Y:S01]  /*1740*/  R2UR UR37, R0 ;  /* 0x00000000002572ca */ /* 0x000fe200000e0000 */
[----:B------:R-:W-:Y:S01]  /*1750*/  @UP1 ULDC UR8, c[0x0][0x450] ;  /* 0x0001140000081ab9 */ /* 0x000fe20000000800 */
[----:B------:R-:W-:-:S03]  /*1760*/  USHF.L.U32 UR39, UR4, 0x7, URZ ;  /* 0x0000000704277899 */ /* 0x000fc6000800063f */
[----:B------:R-:W-:Y:S01]  /*1770*/  @UP1 ULDC UR4, c[0x0][0x44c] ;  /* 0x0001130000041ab9 */ /* 0x000fe20000000800 */
[----:B------:R-:W-:-:S04]  /*1780*/  UIADD3 UR6, UR39, 0x7f, URZ ;  /* 0x0000007f27067890 */ /* 0x000fc8000fffe03f */
[----:B------:R-:W-:Y:S02]  /*1790*/  UIMAD.WIDE.U32 UR4, UR6, UR4, URZ ;  /* 0x00000004060472a5 */ /* 0x000fe4000f8e003f */
[----:B------:R-:W-:Y:S02]  /*17a0*/  UIMAD UR4, UR48, UR9, 0x9f ;  /* 0x0000009f300474a4 */ /* 0x000fe4000f8e0209 */
[----:B------:R-:W-:Y:S02]  /*17b0*/  @UP1 USHF.R.U32.HI UR6, URZ, UR8, UR5 ;  /* 0x000000083f061299 */ /* 0x000fe40008011605 */
[----:B------:R-:W-:Y:S02]  /*17c0*/  UIMAD.WIDE UR4, UR4, 0x66666667, URZ ;  /* 0x66666667040478a5 */ /* 0x000fe4000f8e023f */
[----:B------:R-:W-:Y:S02]  /*17d0*/  UIADD3 UR6, UR7, UR6, URZ ;  /* 0x0000000607067290 */ /* 0x000fe4000fffe03f */
[----:B------:R-:W-:-:S02]  /*17e0*/  USHF.R.U32.HI UR4, URZ, 0x1f, UR5 ;  /* 0x0000001f3f047899 */ /* 0x000fc40008011605 */
[----:B------:R-:W-:Y:S02]  /*17f0*/  UIMAD.WIDE UR6, UR6, 0x66666667, URZ ;  /* 0x66666667060678a5 */ /* 0x000fe4000f8e023f */
[----:B------:R-:W-:Y:S02]  /*1800*/  ULEA.HI.SX32 UR4, UR5, UR4, 0x1a ;  /* 0x0000000405047291 */ /* 0x000fe4000f8fd23f */
[----:B------:R-:W-:-:S04]  /*1810*/  USHF.R.U32.HI UR6, URZ, 0x1f, UR7 ;  /* 0x0000001f3f067899 */ /* 0x000fc80008011607 */
[----:B------:R-:W-:-:S04]  /*1820*/  ULEA.HI.SX32 UR6, UR7, UR6, 0x1a ;  /* 0x0000000607067291 */ /* 0x000fc8000f8fd23f */
[----:B------:R-:W-:-:S04]  /*1830*/  UISETP.LT.AND UP0, UPT, UR4, UR6, UPT ;  /* 0x000000060400728c */ /* 0x000fc8000bf01270 */
[----:B------:R-:W-:-:S04]  /*1840*/  USEL UR52, UR4, UR6, UP0 ;  /* 0x0000000604347287 */ /* 0x000fc80008000000 */
[----:B------:R-:W-:-:S06]  /*1850*/  UISETP.GE.AND UP0, UPT, UR52, 0x1, UPT ;  /* 0x000000013400788c */ /* 0x000fcc000bf06270 */
[----:B------:R-:W-:-:S13]  /*1860*/  PLOP3.LUT P1, PT, PT, PT, UP0, 0x80, 0x0 ;  /* 0x000000000000781c */ /* 0x000fda0003f2f008 */
[----:B------:R-:W-:Y:S05]  /*1870*/  @!P1 BRA `(.L_x_1982) ;  /* 0x000000ac00049947 */ /* 0x000fea0003800000 */
        /* <DEDUP_REMOVED lines=31> */
.L_x_1983:
        /* <DEDUP_REMOVED lines=9> */
.L_x_2116:
[----:B------:R-:W-:Y:S05]  /*1b00*/  @!P0 BRA `(.L_x_1985) ;  /* 0x0000000000048947 */ /* 0x000fea0003800000 */
[----:B------:R-:W-:Y:S01]  /*1b10*/  BPT.TRAP 0x1 ;  /* 0x000000040000795c */ /* 0x000fe20000300000 */
.L_x_1985:
[----:B------:R-:W-:Y:S02]  /*1b20*/  IMAD.U32 R2, RZ, RZ, UR49 ;  /* 0x00000031ff027e24 */ /* 0x000fe4000f8e00ff */
[----:B0-----:R-:W-:-:S03]  /*1b30*/  IMAD.U32 R3, RZ, RZ, UR44 ;  /* 0x0000002cff037e24 */ /* 0x001fc6000f8e00ff */
[----:B------:R-:W-:Y:S02]  /*1b40*/  LEA R2, R2, UR41, 0x3 ;  /* 0x0000002902027c11 */ /* 0x000fe4000f8e18ff */
[----:B------:R-:W-:-:S04]  /*1b50*/  SHF.L.U32 R3, R3, 0x1f, RZ ;  /* 0x0000001f03037819 */ /* 0x000fc800000006ff */
[----:B------:R0:W1:Y:S01]  /*1b60*/  SYNCS.PHASECHK.TRANS64.TRYWAIT P2, [R2+URZ+0x33430], R3 ;  /* 0x03343003020075a7 */ /* 0x000062000804017f */
[----:B------:R-:W-:Y:S05]  /*1b70*/  @!P0 BRA `(.L_x_1986) ;  /* 0x0000000000048947 */ /* 0x000fea0003800000 */
[----:B------:R-:W-:Y:S01]  /*1b80*/  BPT.TRAP 0x1 ;  /* 0x000000040000795c */ /* 0x000fe20000300000 */
.L_x_1986:
[----:B------:R-:W2:Y:S02]  /*1b90*/  S2R R0, SR_TID.X ;  /* 0x0000000000007919 */ /* 0x000ea40000002100 */
[----:B--2---:R-:W-:Y:S01]  /*1ba0*/  LOP3.LUT P1, RZ, R0, 0x7f, RZ, 0xc0, !PT ;  /* 0x0000007f00ff7812 */ /* 0x004fe2000782c0ff */
[----:B-1----:R-:W-:-:S12]  /*1bb0*/  @P2 BRA `(.L_x_1987) ;  /* 0x0000000000082947 */ /* 0x002fd80003800000 */
[----:B------:R-:W1:Y:S02]  /*1bc0*/  SYNCS.PHASECHK.TRANS64.TRYWAIT P2, [R2+URZ+0x33430], R3 ;  /* 0x03343003020075a7 */ /* 0x000e64000804017f */
[----:B-1----:R-:W-:Y:S05]  /*1bd0*/  @!P2 BRA `(.L_x_1988) ;  /* 0x0000011800c4a947 */ /* 0x002fea0003800000 */
.L_x_1987:
[----:B------:R-:W-:Y:S05]  /*1be0*/  WARPSYNC.ALL ;  /* 0x0000000000007948 */ /* 0x000fea0003800000 */
[----:B------:R-:W-:Y:S01]  /*1bf0*/  UIADD3 UR4, UR41, 0x24200, URZ ;  /* 0x0002420029047890 */ /* 0x000fe2000fffe03f */
[----:B------:R-:W-:Y:S01]  /*1c00*/  WARPGROUP.ARRIVE ;  /* 0x00000000000079c5 */ /* 0x000fe20000000000 */
[----:B------:R-:W-:Y:S01]  /*1c10*/  ULOP3.LUT UR20, UR53, 0x10000, URZ, 0xfc, !UPT ;  /* 0x0001000035147892 */ /* 0x000fe2000f8efc3f */
[----:B------:R-:W-:Y:S01]  /*1c20*/  VIADD R0, R18, UR39 ;  /* 0x0000002712007c36 */ /* 0x000fe20008000000 */
[----:B------:R-:W-:Y:S01]  /*1c30*/  USHF.R.U32.HI UR4, URZ, 0x4, UR4 ;  /* 0x000000043f047899 */ /* 0x000fe20008011604 */
[----:B01----:R-:W-:Y:S01]  /*1c40*/  @!P1 VIADD R2, R2, 0x33440 ;  /* 0x0003344002029836 */ /* 0x003fe20000000000 */
[----:B------:R-:W-:Y:S01]  /*1c50*/  UMOV UR25, 0x80000020 ;  /* 0x8000002000197882 */ /* 0x000fe20000000000 */
[----:B------:R-:W-:Y:S01]  /*1c60*/  UMOV UR27, 0x80000020 ;  /* 0x80000020001b7882 */ /* 0x000fe20000000000 */
[----:B------:R-:W-:Y:S01]  /*1c70*/  ULOP3.LUT UR4, UR4, 0x3fff, URZ, 0xc0, !UPT ;  /* 0x00003fff04047892 */ /* 0x000fe2000f8ec03f */
[----:B------:R-:W-:Y:S01]  /*1c80*/  IMAD.MOV.U32 R9, RZ, RZ, R0 ;  /* 0x000000ffff097224 */ /* 0x000fe200078e0000 */
[----:B------:R-:W-:Y:S01]  /*1c90*/  UMOV UR24, UR20 ;  /* 0x0000001400187c82 */ /* 0x000fe20008000000 */
[----:B------:R-:W-:Y:S01]  /*1ca0*/  UIADD3 UR6, UR20, 0x2, URZ ;  /* 0x0000000214067890 */ /* 0x000fe2000fffe03f */
[----:B------:R-:W-:Y:S01]  /*1cb0*/  @!P1 PRMT R2, RZ, 0x654, R2 ;  /* 0x00000654ff029816 */ /* 0x000fe20000000002 */
[----:B------:R-:W-:Y:S01]  /*1cc0*/  ULOP3.LUT UR47, UR4, 0x10000, URZ, 0xfc, !UPT ;  /* 0x00010000042f7892 */ /* 0x000fe2000f8efc3f */
[----:B------:R-:W-:Y:S01]  /*1cd0*/  CS2R R118, SRZ ;  /* 0x0000000000767805 */ /* 0x000fe2000001ff00 */
[----:B------:R-:W-:Y:S01]  /*1ce0*/  UMOV UR7, 0x80000020 ;  /* 0x8000002000077882 */ /* 0x000fe20000000000 */
[----:B------:R-:W-:Y:S01]  /*1cf0*/  UIADD3 UR10, UR20, 0x200, URZ ;  /* 0x00000200140a7890 */ /* 0x000fe2000fffe03f */
[----:B------:R-:W-:Y:S01]  /*1d00*/  CS2R R116, SRZ ;  /* 0x0000000000747805 */ /* 0x000fe2000001ff00 */
[----:B------:R-:W-:Y:S01]  /*1d10*/  UIMAD UR28, UR49, 0x780, UR47 ;  /* 0x00000780311c78a4 */ /* 0x000fe2000f8e022f */
[----:B------:R-:W-:Y:S01]  /*1d20*/  CS2R R114, SRZ ;  /* 0x0000000000727805 */ /* 0x000fe2000001ff00 */
[----:B------:R-:W-:Y:S01]  /*1d30*/  UMOV UR11, 0x80000020 ;  /* 0x80000020000b7882 */ /* 0x000fe20000000000 */
[----:B------:R-:W-:Y:S01]  /*1d40*/  UMOV UR13, 0x80000020 ;  /* 0x80000020000d7882 */ /* 0x000fe20000000000 */
[----:B------:R-:W-:-:S02]  /*1d50*/  UIADD3 UR4, UR28, 0x180, URZ ;  /* 0x000001801c047890 */ /* 0x000fc4000fffe03f */
[----:B------:R-:W-:Y:S02]  /*1d60*/  UIADD3 UR5, UR28, 0x200, URZ ;  /* 0x000002001c057890 */ /* 0x000fe4000fffe03f */
[----:B------:R-:W-:Y:S01]  /*1d70*/  UMOV UR26, UR28 ;  /* 0x0000001c001a7c82 */ /* 0x000fe20008000000 */
[----:B------:R-:W-:Y:S01]  /*1d80*/  UIADD3 UR8, UR28, 0x2, URZ ;  /* 0x000000021c087890 */ /* 0x000fe2000fffe03f */
[----:B------:R-:W-:Y:S01]  /*1d90*/  QGMMA.64x32x32.F32.E4M3.E4M3 R88, gdesc[UR24], RZ, !UPT, gsb0 ;  /* 0x00600000185879f3 */ /* 0x000fe2000c0008ff */
[----:B------:R-:W-:Y:S01]  /*1da0*/  UIADD3 UR26, UR28, 0x80, URZ ;  /* 0x000000801c1a7890 */ /* 0x000fe2000fffe03f */
[----:B------:R-:W-:Y:S01]  /*1db0*/  UMOV UR27, 0x80000020 ;  /* 0x80000020001b7882 */ /* 0x000fe20000000000 */
[----:B------:R-:W-:Y:S02]  /*1dc0*/  UIADD3 UR9, UR28, 0x202, URZ ;  /* 0x000002021c097890 */ /* 0x000fe4000fffe03f */
[----:B------:R-:W-:Y:S02]  /*1dd0*/  UIADD3 UR12, UR28, 0x280, URZ ;  /* 0x000002801c0c7890 */ /* 0x000fe4000fffe03f */
[----:B------:R-:W-:Y:S01]  /*1de0*/  UIADD3 UR14, UR28, 0x282, URZ ;  /* 0x000002821c0e7890 */ /* 0x000fe2000fffe03f */
[----:B------:R-:W-:Y:S01]  /*1df0*/  UMOV UR15, 0x80000020 ;  /* 0x80000020000f7882 */ /* 0x000fe20000000000 */
[----:B------:R-:W-:-:S02]  /*1e00*/  UIADD3 UR16, UR20, 0x400, URZ ;  /* 0x0000040014107890 */ /* 0x000fc4000fffe03f */
[----:B------:R-:W-:Y:S01]  /*1e10*/  UIADD3 UR18, UR28, 0x500, URZ ;  /* 0x000005001c127890 */ /* 0x000fe2000fffe03f */
[----:B------:R-:W-:Y:S01]  /*1e20*/  UMOV UR17, 0x80000020 ;  /* 0x8000002000117882 */ /* 0x000fe20000000000 */
[----:B------:R-:W-:Y:S01]  /*1e30*/  UMOV UR19, 0x80000020 ;  /* 0x8000002000137882 */ /* 0x000fe20000000000 */
[----:B------:R-:W-:Y:S01]  /*1e40*/  UIADD3 UR22, UR28, 0x502, URZ ;  /* 0x000005021c167890 */ /* 0x000fe2000fffe03f */
[----:B------:R-:W-:Y:S01]  /*1e50*/  UMOV UR21, 0x80000020 ;  /* 0x8000002000157882 */ /* 0x000fe20000000000 */
[----:B------:R-:W-:Y:S01]  /*1e60*/  UMOV UR23, 0x80000020 ;  /* 0x8000002000177882 */ /* 0x000fe20000000000 */
[----:B------:R-:W-:Y:S01]  /*1e70*/  UIADD3 UR53, UR52, -0x2, URZ ;  /* 0xfffffffe34357890 */ /* 0x000fe2000fffe03f */
        /* <DEDUP_REMOVED lines=10> */
[----:B------:R-:W-:Y:S01]  /*1f20*/  UMOV UR4, UR6 ;  /* 0x0000000600047c82 */ /* 0x000fe20008000000 */
[----:B------:R-:W-:Y:S01]  /*1f30*/  UMOV UR6, UR8 ;  /* 0x0000000800067c82 */ /* 0x000fe20008000000 */
        /* <DEDUP_REMOVED lines=25> */
[----:B------:R-:W-:Y:S01]  /*20d0*/  UMOV UR8, UR10 ;  /* 0x0000000a00087c82 */ /* 0x000fe20008000000 */
[----:B------:R-:W-:Y:S01]  /*20e0*/  UMOV UR10, UR12 ;  /* 0x0000000c000a7c82 */ /* 0x000fe20008000000 */
        /* <DEDUP_REMOVED lines=38> */
[----:B------:R-:W-:Y:S01]  /*2350*/  ULDC UR10, c[0x0][0x448] ;  /* 0x00011200000a7ab9 */ /* 0x000fe20000000800 */
[----:B------:R-:W-:Y:S01]  /*2360*/  ULDC UR11, c[0x0][0x2f0] ;  /* 0x0000bc00000b7ab9 */ /* 0x000fe20000000800 */
[----:B------:R-:W-:Y:S01]  /*2370*/  UISETP.NE.AND UP0, UPT, UR10, 0x1, UPT ;  /* 0x000000010a00788c */ /* 0x000fe2000bf05270 */
[----:B------:R-:W-:Y:S02]  /*2380*/  IMAD.U32 R11, RZ, RZ, UR11 ;  /* 0x0000000bff0b7e24 */ /* 0x000fe4000f8e00ff */
[----:B------:R-:W-:-:S03]  /*2390*/  UMOV UR10, UR39 ;  /* 0x00000027000a7c82 */ /* 0x000fc60008000000 */
[----:B------:R-:W-:Y:S01]  /*23a0*/  PLOP3.LUT P2, PT, PT, PT, UP0, 0x80, 0x0 ;  /* 0x000000000000781c */ /* 0x000fe20003f4f008 */
        /* <DEDUP_REMOVED lines=43> */
[----:B------:R-:W-:Y:S01]  /*2660*/  UIMAD UR6, UR52, -0xa0, URZ ;  /* 0xffffff60340678a4 */ /* 0x000fe2000f8e023f */
[----:B------:R-:W-:Y:S02]  /*2670*/  WARPGROUP.DEPBAR.LE gsb0, 0x0 ;  /* 0x00008000000079c5 */ /* 0x000fe40000010000 */
[----:B------:R-:W-:-:S06]  /*2680*/  WARPGROUP.ARRIVE ;  /* 0x00000000000079c5 */ /* 0x000fcc0000000000 */
[----:B------:R-:W-:Y:S01]  /*2690*/  QGMMA.64x32x32.F32.E4M3.E4M3 R40, gdesc[UR16], R40, gsb0 ;  /* 0x00600000102879f3 */ /* 0x000fe20008000828 */
[----:B------:R-:W-:Y:S01]  /*26a0*/  UMOV UR18, UR7 ;  /* 0x0000000700127c82 */ /* 0x000fe20008000000 */
[----:B------:R-:W-:Y:S01]  /*26b0*/  UMOV UR19, 0x80000020 ;  /* 0x8000002000137882 */ /* 0x000fe20000000000 */
[----:B------:R-:W-:Y:S02]  /*26c0*/  @UP0 ULDC UR7, c[0x0][0x450] ;  /* 0x0001140000070ab9 */ /* 0x000fe40000000800 */
[----:B------:R-:W-:Y:S01]  /*26d0*/  @P2 SHF.R.U32.HI R9, RZ, UR7, R3 ;  /* 0x00000007ff092c19 */ /* 0x000fe20008011603 */
[----:B------:R-:W-:Y:S02]  /*26e0*/  UIADD3 UR7, UR6, 0xa1, URZ ;  /* 0x000000a106077890 */ /* 0x000fe4000fffe03f */
[----:B------:R-:W-:Y:S02]  /*26f0*/  UIMAD UR6, UR48, UR11, UR6 ;  /* 0x0000000b300672a4 */ /* 0x000fe4000f8e0206 */
[----:B------:R-:W0:Y:S01]  /*2700*/  SHFL.IDX PT, R4, R9, RZ, 0x1c1f ;  /* 0x001c1fff09047589 */ /* 0x000e2200000e0000 */
[----:B------:R-:W-:Y:S01]  /*2710*/  UIMAD UR11, UR48, UR11, -UR14 ;  /* 0x0000000b300b72a4 */ /* 0x000fe2000f8e0a0e */
[----:B------:R-:W-:Y:S01]  /*2720*/  IMAD.U32 R0, RZ, RZ, UR7 ;  /* 0x00000007ff007e24 */ /* 0x000fe2000f8e00ff */
[----:B------:R-:W-:-:S03]  /*2730*/  UIADD3 UR6, UR6, 0xa0, URZ ;  /* 0x000000a006067890 */ /* 0x000fc6000fffe03f */
[----:B------:R-:W-:-:S03]  /*2740*/  IMAD R0, R17, -0x2, R0 ;  /* 0xfffffffe11007824 */ /* 0x000fc600078e0200 */
[----:B------:R-:W-:Y:S01]  /*2750*/  IMAD.U32 R10, RZ, RZ, UR6 ;  /* 0x00000006ff0a7e24 */ /* 0x000fe2000f8e00ff */
[----:B------:R-:W-:Y:S01]  /*2760*/  @UP0 ULDC UR6, c[0x0][0x44c] ;  /* 0x0001130000060ab9 */ /* 0x000fe20000000800 */
[----:B------:R-:W-:Y:S01]  /*2770*/  IMAD R11, R11, UR48, R0 ;  /* 0x000000300b0b7c24 */ /* 0x000fe2000f8e0200 */
[----:B------:R-:W-:Y:S01]  /*2780*/  UIMAD.WIDE.U32 UR6, UR39, UR6, URZ ;  /* 0x00000006270672a5 */ /* 0x000fe2000f8e003f */
[----:B------:R-:W-:Y:S02]  /*2790*/  IMAD R10, R17, -0x2, R10 ;  /* 0xfffffffe110a7824 */ /* 0x000fe400078e020a */
[----:B------:R-:W-:-:S05]  /*27a0*/  VIADD R3, R11, -UR14 ;  /* 0x8000000e0b037c36 */ /* 0x000fca0008000000 */
[----:B0-----:R-:W-:-:S04]  /*27b0*/  VIADDMNMX R3, R4, R3, R10, PT ;  /* 0x0000000304037246 */ /* 0x001fc8000380010a */
[C---:B------:R-:W-:Y:S02]  /*27c0*/  ISETP.GT.AND P3, PT, R3.reuse, RZ, PT ;  /* 0x000000ff0300720c */ /* 0x040fe40003f64270 */
[C---:B------:R-:W-:Y:S02]  /*27d0*/  ISETP.GT.AND P4, PT, R3.reuse, 0x1, PT ;  /* 0x000000010300780c */ /* 0x040fe40003f84270 */
[----:B------:R-:W-:Y:S01]  /*27e0*/  ISETP.GT.AND P5, PT, R3, 0x8, PT ;  /* 0x000000080300780c */ /* 0x000fe20003fa4270 */
        /* <DEDUP_REMOVED lines=12> */
[----:B------:R-:W-:Y:S01]  /*28b0*/  ISETP.GT.AND P3, PT, R3, 0x9, PT ;  /* 0x000000090300780c */ /* 0x000fe20003f64270 */
[----:B------:R-:W-:Y:S01]  /*28c0*/  QGMMA.64x32x32.F32.E4M3.E4M3 R72, gdesc[UR20], R72, gsb0 ;  /* 0x00600000144879f3 */ /* 0x000fe20008000848 */
[----:B------:R-:W-:Y:S01]  /*28d0*/  UIADD3 UR22, UR28, 0x602, URZ ;  /* 0x000006021c167890 */ /* 0x000fe2000fffe03f */
[----:B------:R-:W-:Y:S01]  /*28e0*/  FSEL R92, R92, -INF , P5 ;  /* 0xff8000005c5c7808 */ /* 0x000fe20002800000 */
[----:B------:R-:W-:Y:S01]  /*28f0*/  UMOV UR23, 0x80000020 ;  /* 0x8000002000177882 */ /* 0x000fe20000000000 */
[----:B------:R-:W-:-:S02]  /*2900*/  FMNMX.FTZ R5, R88, R6, !PT ;  /* 0x0000000658057209 */ /* 0x000fc40007810000 */
[----:B------:R-:W-:Y:S02]  /*2910*/  ISETP.GT.AND P4, PT, R3, 0x10, PT ;  /* 0x000000100300780c */ /* 0x000fe40003f84270 */
[----:B------:R-:W-:Y:S02]  /*2920*/  FSEL R8, R93, -INF , P3 ;  /* 0xff8000005d087808 */ /* 0x000fe40001800000 */
[----:B------:R-:W-:Y:S02]  /*2930*/  FMNMX.FTZ R5, R92, R5, !PT ;  /* 0x000000055c057209 */ /* 0x000fe40007810000 */
[----:B------:R-:W-:Y:S02]  /*2940*/  ISETP.GT.AND P3, PT, R3, 0x11, PT ;  /* 0x000000110300780c */ /* 0x000fe40003f64270 */
[----:B------:R-:W-:Y:S02]  /*2950*/  FSEL R96, R96, -INF , P4 ;  /* 0xff80000060607808 */ /* 0x000fe40002000000 */
        /* <DEDUP_REMOVED lines=11> */
[----:B------:R-:W-:Y:S01]  /*2a10*/  FMNMX.FTZ R5, R14, R5, !PT ;  /* 0x000000050e057209 */ /* 0x000fe20007810000 */
[----:B------:R-:W-:Y:S02]  /*2a20*/  WARPGROUP.DEPBAR.LE gsb0, 0x0 ;  /* 0x00008000000079c5 */ /* 0x000fe40000010000 */
[----:B------:R-:W-:Y:S01]  /*2a30*/  WARPGROUP.ARRIVE ;  /* 0x00000000000079c5 */ /* 0x000fe20000000000 */
[----:B------:R-:W-:-:S02]  /*2a40*/  FSEL R20, R72, -INF , P4 ;  /* 0xff80000048147808 */ /* 0x000fc40002000000 */
[----:B------:R-:W-:Y:S02]  /*2a50*/  ISETP.GT.AND P4, PT, R3, 0x28, PT ;  /* 0x000000280300780c */ /* 0x000fe40003f84270 */
[----:B------:R-:W-:Y:S01]  /*2a60*/  FSEL R104, R73, -INF , P3 ;  /* 0xff80000049687808 */ /* 0x000fe20001800000 */
[----:B------:R-:W-:Y:S01]  /*2a70*/  QGMMA.64x32x32.F32.E4M3.E4M3 R56, gdesc[UR20], R56, gsb0 ;  /* 0x00600000143879f3 */ /* 0x000fe20008000838 */
[----:B------:R-:W-:Y:S01]  /*2a80*/  UIADD3 UR22, UR28, 0x682, URZ ;  /* 0x000006821c167890 */ /* 0x000fe2000fffe03f */
[----:B------:R-:W-:Y:S01]  /*2a90*/  FMNMX.FTZ R5, R20, R5, !PT ;  /* 0x0000000514057209 */ /* 0x000fe20007810000 */
[----:B------:R-:W-:Y:S01]  /*2aa0*/  UMOV UR23, 0x80000020 ;  /* 0x8000002000177882 */ /* 0x000fe20000000000 */
        /* <DEDUP_REMOVED lines=23> */
[----:B------:R-:W-:Y:S01]  /*2c20*/  ISETP.GT.AND P4, PT, R3, 0x48, PT ;  /* 0x000000480300780c */ /* 0x000fe20003f84270 */
[----:B------:R-:W0:Y:S01]  /*2c30*/  SHFL.IDX PT, R56, R9, 0x1, 0x1c1f ;  /* 0x003c1f0009387f89 */ /* 0x000e2200000e0000 */
        /* <DEDUP_REMOVED lines=24> */
[----:B------:R-:W-:Y:S02]  /*2dc0*/  FMNMX.FTZ R5, R69, R0, !PT ;  /* 0x0000000045057209 */ /* 0x000fe40007810000 */
[----:B0-----:R-:W-:Y:S01]  /*2dd0*/  IADD3 R11, R56, -UR14, R11 ;  /* 0x8000000e380b7c10 */ /* 0x001fe2000fffe00b */
[----:B------:R-:W-:-:S02]  /*2de0*/  @UP0 ULDC UR14, c[0x0][0x450] ;  /* 0x00011400000e0ab9 */ /* 0x000fc40000000800 */
[----:B------:R-:W-:Y:S01]  /*2df0*/  @UP0 USHF.R.U32.HI UR10, URZ, UR14, UR7 ;  /* 0x0000000e3f0a0299 */ /* 0x000fe20008011607 */
[----:B------:R-:W-:-:S03]  /*2e00*/  VIMNMX R81, R10, R11, PT ;  /* 0x0000000b0a517248 */ /* 0x000fc60003fe0100 */
[----:B------:R-:W-:Y:S01]  /*2e10*/  UIADD3 UR6, UR11, UR10, URZ ;  /* 0x0000000a0b067290 */ /* 0x000fe2000fffe03f */
[----:B------:R-:W-:-:S03]  /*2e20*/  ISETP.GT.AND P5, PT, R81, 0x8, PT ;  /* 0x000000085100780c */ /* 0x000fc60003fa4270 */
[----:B------:R-:W-:Y:S01]  /*2e30*/  UIMAD.WIDE UR6, UR6, 0x66666667, URZ ;  /* 0x66666667060678a5 */ /* 0x000fe2000f8e023f */
[----:B------:R-:W-:-:S03]  /*2e40*/  FSEL R94, R94, -INF , P5 ;  /* 0xff8000005e5e7808 */ /* 0x000fc60002800000 */
[----:B------:R-:W-:Y:S01]  /*2e50*/  USHF.R.U32.HI UR6, URZ, 0x1f, UR7 ;  /* 0x0000001f3f067899 */ /* 0x000fe20008011607 */
[----:B------:R-:W-:Y:S02]  /*2e60*/  WARPGROUP.DEPBAR.LE gsb0, 0x0 ;  /* 0x00008000000079c5 */ /* 0x000fe40000010000 */
[----:B------:R-:W-:Y:S01]  /*2e70*/  WARPGROUP.ARRIVE ;  /* 0x00000000000079c5 */ /* 0x000fe20000000000 */
[----:B------:R-:W-:Y:S01]  /*2e80*/  FSEL R40, R40, -INF , P4 ;  /* 0xff80000028287808 */ /* 0x000fe20002000000 */
[----:B------:R-:W-:Y:S01]  /*2e90*/  ULEA.HI.SX32 UR6, UR7, UR6, 0x1a ;  /* 0x0000000607067291 */ /* 0x000fe2000f8fd23f */
[----:B------:R-:W-:Y:S02]  /*2ea0*/  ISETP.GT.AND P4, PT, R3, 0x68, PT ;  /* 0x000000680300780c */ /* 0x000fe40003f84270 */
[----:B------:R-:W-:Y:S01]  /*2eb0*/  FSEL R41, R41, -INF , P3 ;  /* 0xff80000029297808 */ /* 0x000fe20001800000 */
[----:B------:R-:W-:Y:S01]  /*2ec0*/  QGMMA.64x32x32.F32.E4M3.E4M3 R24, gdesc[UR20], R24, gsb0 ;  /* 0x00600000141879f3 */ /* 0x000fe20008000818 */
[----:B------:R-:W-:Y:S01]  /*2ed0*/  FMNMX.FTZ R0, R40, R5, !PT ;  /* 0x0000000528007209 */ /* 0x000fe20007810000 */
[----:B------:R-:W-:Y:S01]  /*2ee0*/  UISETP.LT.AND UP1, UPT, URZ, UR6, UPT ;  /* 0x000000063f00728c */ /* 0x000fe2000bf21270 */
[----:B------:R-:W-:-:S02]  /*2ef0*/  ISETP.GT.AND P3, PT, R3, 0x69, PT ;  /* 0x000000690300780c */ /* 0x000fc40003f64270 */
[----:B------:R-:W-:Y:S01]  /*2f00*/  FSEL R44, R44, -INF , P4 ;  /* 0xff8000002c2c7808 */ /* 0x000fe20002000000 */
[----:B------:R-:W-:Y:S01]  /*2f10*/  USEL UR52, URZ, UR6, !UP1 ;  /* 0x000000063f347287 */ /* 0x000fe2000c800000 */
[----:B------:R-:W-:Y:S02]  /*2f20*/  FMNMX.FTZ R5, R41, R0, !PT ;  /* 0x0000000029057209 */ /* 0x000fe40007810000 */
[----:B------:R-:W-:Y:S01]  /*2f30*/  ISETP.GT.AND P4, PT, R3, 0x70, PT ;  /* 0x000000700300780c */ /* 0x000fe20003f84270 */
[----:B------:R-:W-:Y:S01]  /*2f40*/  UISETP.GE.AND UP1, UPT, UR53, UR52, UPT ;  /* 0x000000343500728c */ /* 0x000fe2000bf26270 */
[----:B------:R-:W-:Y:S02]  /*2f50*/  FSEL R45, R45, -INF , P3 ;  /* 0xff8000002d2d7808 */ /* 0x000fe40001800000 */
[----:B------:R-:W-:Y:S02]  /*2f60*/  FMNMX.FTZ R0, R44, R5, !PT ;  /* 0x000000052c007209 */ /* 0x000fe40007810000 */
        /* <DEDUP_REMOVED lines=13> */
[----:B------:R-:W-:Y:S01]  /*3040*/  FMNMX.FTZ R5, R53, R0, !PT ;  /* 0x0000000035057209 */ /* 0x000fe20007810000 */
[----:B------:R-:W-:Y:S02]  /*3050*/  WARPGROUP.DEPBAR.LE gsb0, 0x0 ;  /* 0x00008000000079c5 */ /* 0x000fe40000010000 */
[----:B------:R-:W-:Y:S01]  /*3060*/  FSEL R24, R24, -INF , P4 ;  /* 0xff80000018187808 */ /* 0x000fe20002000000 */
[----:B------:R0:W-:Y:S01]  /*3070*/  @!P1 SYNCS.ARRIVE.TRANS64.RED.A1T0 RZ, [R2+URZ], RZ ;  /* 0x000000ff02ff99a7 */ /* 0x0001e2000810043f */
        /* <DEDUP_REMOVED lines=19> */
[----:B------:R-:W-:Y:S01]  /*31b0*/  FMNMX.FTZ R0, R36, R3, !PT ;  /* 0x0000000324007209 */ /* 0x000fe20007810000 */
[----:B------:R-:W-:Y:S01]  /*31c0*/  IMAD.U32 R3, RZ, RZ, UR37 ;  /* 0x00000025ff037e24 */ /* 0x000fe2000f8e00ff */
[----:B------:R-:W-:Y:S02]  /*31d0*/  ISETP.GT.AND P4, PT, R81, 0x1, PT ;  /* 0x000000015100780c */ /* 0x000fe40003f84270 */
[----:B------:R-:W-:-:S02]  /*31e0*/  FMNMX.FTZ R7, R37, R0, !PT ;  /* 0x0000000025077209 */ /* 0x000fc40007810000 */
[----:B------:R-:W-:Y:S02]  /*31f0*/  FSEL R91, R91, -INF , P4 ;  /* 0xff8000005b5b7808 */ /* 0x000fe40002000000 */
[C---:B------:R-:W-:Y:S01]  /*3200*/  ISETP.GT.AND P4, PT, R81.reuse, 0x10, PT ;  /* 0x000000105100780c */ /* 0x040fe20003f84270 */
[----:B------:R-:W1:Y:S03]  /*3210*/  SHFL.BFLY PT, R0, R7, 0x2, 0x1f ;  /* 0x0c401f0007007f89 */ /* 0x000e6600000e0000 */
[----:B------:R-:W-:Y:S02]  /*3220*/  FSEL R98, R98, -INF , P4 ;  /* 0xff80000062627808 */ /* 0x000fe40002000000 */
[----:B------:R-:W-:-:S04]  /*3230*/  ISETP.GT.AND P4, PT, R81, 0x18, PT ;  /* 0x000000185100780c */ /* 0x000fc80003f84270 */
[----:B------:R-:W-:Y:S02]  /*3240*/  FSEL R102, R102, -INF , P4 ;  /* 0xff80000066667808 */ /* 0x000fe40002000000 */
[----:B------:R-:W-:-:S04]  /*3250*/  ISETP.GT.AND P4, PT, R81, 0x21, PT ;  /* 0x000000215100780c */ /* 0x000fc80003f84270 */
[----:B------:R-:W-:Y:S02]  /*3260*/  FSEL R75, R75, -INF , P4 ;  /* 0xff8000004b4b7808 */ /* 0x000fe40002000000 */
[----:B------:R-:W-:-:S04]  /*3270*/  ISETP.GT.AND P4, PT, R81, 0x29, PT ;  /* 0x000000295100780c */ /* 0x000fc80003f84270 */
[----:B------:R-:W-:Y:S02]  /*3280*/  FSEL R79, R79, -INF , P4 ;  /* 0xff8000004f4f7808 */ /* 0x000fe40002000000 */
[----:B------:R-:W-:Y:S02]  /*3290*/  ISETP.GT.AND P4, PT, R81, 0x31, PT ;  /* 0x000000315100780c */ /* 0x000fe40003f84270 */
[----:B-1----:R-:W-:Y:S02]  /*32a0*/  FMNMX.FTZ R13, R7, R0, !PT ;  /* 0x00000000070d7209 */ /* 0x002fe40007810000 */
[----:B------:R-:W-:Y:S02]  /*32b0*/  FSEL R83, R83, -INF , P4 ;  /* 0xff80000053537808 */ /* 0x000fe40002000000 */
[----:B------:R-:W-:Y:S01]  /*32c0*/  ISETP.GT.AND P4, PT, R81, 0x39, PT ;  /* 0x000000395100780c */ /* 0x000fe20003f84270 */
[----:B------:R-:W1:Y:S03]  /*32d0*/  SHFL.BFLY PT, R0, R13, 0x1, 0x1f ;  /* 0x0c201f000d007f89 */ /* 0x000e6600000e0000 */
[----:B------:R-:W-:-:S02]  /*32e0*/  FSEL R87, R87, -INF , P4 ;  /* 0xff80000057577808 */ /* 0x000fc40002000000 */
[----:B------:R-:W-:-:S04]  /*32f0*/  ISETP.GT.AND P4, PT, R81, 0x41, PT ;  /* 0x000000415100780c */ /* 0x000fc80003f84270 */
[----:B------:R-:W-:Y:S02]  /*3300*/  FSEL R59, R59, -INF , P4 ;  /* 0xff8000003b3b7808 */ /* 0x000fe40002000000 */
[----:B------:R-:W-:-:S04]  /*3310*/  ISETP.GT.AND P4, PT, R81, 0x49, PT ;  /* 0x000000495100780c */ /* 0x000fc80003f84270 */
[----:B------:R-:W-:Y:S02]  /*3320*/  FSEL R63, R63, -INF , P4 ;  /* 0xff8000003f3f7808 */ /* 0x000fe40002000000 */
[----:B------:R-:W-:Y:S02]  /*3330*/  ISETP.GT.AND P4, PT, R81, 0x51, PT ;  /* 0x000000515100780c */ /* 0x000fe40003f84270 */
[----:B-1----:R-:W-:-:S04]  /*3340*/  FMNMX.FTZ R0, R13, R0, !PT ;  /* 0x000000000d007209 */ /* 0x002fc80007810000 */
[C---:B------:R-:W-:Y:S01]  /*3350*/  FSETP.NEU.FTZ.AND P3, PT, R0.reuse, -INF , PT ;  /* 0xff8000000000780b */ /* 0x040fe20003f7d000 */
[----:B------:R-:W-:-:S05]  /*3360*/  FFMA.FTZ R3, R0, R3, -8 ;  /* 0xc100000000037423 */ /* 0x000fca0000010003 */
[----:B------:R-:W-:Y:S02]  /*3370*/  FSEL R3, R3, RZ, P3 ;  /* 0x000000ff03037208 */ /* 0x000fe40001800000 */
[----:B------:R-:W-:-:S03]  /*3380*/  ISETP.GT.AND P3, PT, R81, RZ, PT ;  /* 0x000000ff5100720c */ /* 0x000fc60003f64270 */
[--C-:B------:R-:W-:Y:S01]  /*3390*/  FFMA.FTZ R10, R12, UR37, -R3.reuse ;  /* 0x000000250c0a7c23 */ /* 0x100fe20008010803 */
[----:B------:R-:W-:Y:S01]  /*33a0*/  FSEL R90, R90, -INF , P3 ;  /* 0xff8000005a5a7808 */ /* 0x000fe20001800000 */
[--C-:B------:R-:W-:Y:S01]  /*33b0*/  FFMA.FTZ R12, R14, UR37, -R3.reuse ;  /* 0x000000250e0c7c23 */ /* 0x100fe20008010803 */
[----:B------:R-:W-:Y:S01]  /*33c0*/  ISETP.GT.AND P3, PT, R81, 0x9, PT ;  /* 0x000000095100780c */ /* 0x000fe20003f64270 */
[--C-:B------:R-:W-:Y:S01]  /*33d0*/  FFMA.FTZ R21, R20, UR37, -R3.reuse ;  /* 0x0000002514157c23 */ /* 0x100fe20008010803 */
[----:B------:R-:W-:Y:S01]  /*33e0*/  FMNMX.FTZ R13, R90, R91, !PT ;  /* 0x0000005b5a0d7209 */ /* 0x000fe20007810000 */
[--C-:B------:R-:W-:Y:S01]  /*33f0*/  FFMA.FTZ R76, R76, UR37, -R3.reuse ;  /* 0x000000254c4c7c23 */ /* 0x100fe20008010803 */
[----:B------:R-:W-:Y:S01]  /*3400*/  FSEL R95, R95, -INF , P3 ;  /* 0xff8000005f5f7808 */ /* 0x000fe20001800000 */
[--C-:B------:R-:W-:Y:S01]  /*3410*/  FFMA.FTZ R80, R80, UR37, -R3.reuse ;  /* 0x0000002550507c23 */ /* 0x100fe20008010803 */
[----:B------:R-:W-:Y:S01]  /*3420*/  FMNMX.FTZ R14, R94, R13, !PT ;  /* 0x0000000d5e0e7209 */ /* 0x000fe20007810000 */
        /* <DEDUP_REMOVED lines=8> */
[----:B------:R-:W-:Y:S01]  /*34b0*/  MUFU.EX2 R5, R5 ;  /* 0x0000000500057308 */ /* 0x000fe20000000800 */
[----:B------:R-:W-:Y:S01]  /*34c0*/  ISETP.GT.AND P3, PT, R81, 0x19, PT ;  /* 0x000000195100780c */ /* 0x000fe20003f64270 */
[--C-:B------:R-:W-:Y:S01]  /*34d0*/  FFMA.FTZ R8, R8, UR37, -R3.reuse ;  /* 0x0000002508087c23 */ /* 0x100fe20008010803 */
[----:B------:R-:W-:Y:S01]  /*34e0*/  FMNMX.FTZ R15, R99, R14, !PT ;  /* 0x0000000e630f7209 */ /* 0x000fe20007810000 */
[--C-:B------:R-:W-:Y:S01]  /*34f0*/  FFMA.FTZ R96, R96, UR37, -R3.reuse ;  /* 0x0000002560607c23 */ /* 0x100fe20008010803 */
[----:B------:R-:W-:Y:S01]  /*3500*/  FSEL R103, R103, -INF , P3 ;  /* 0xff80000067677808 */ /* 0x000fe20001800000 */
[--C-:B------:R-:W-:Y:S01]  /*3510*/  FFMA.FTZ R11, R100, UR37, -R3.reuse ;  /* 0x00000025640b7c23 */ /* 0x100fe20008010803 */
[----:B------:R-:W-:Y:S01]  /*3520*/  ISETP.GT.AND P3, PT, R81, 0x20, PT ;  /* 0x000000205100780c */ /* 0x000fe20003f64270 */
[----:B------:R1:W-:Y:S01]  /*3530*/  MUFU.EX2 R13, R21 ;  /* 0x00000015000d7308 */ /* 0x0003e20000000800 */
[----:B------:R-:W-:Y:S01]  /*3540*/  FMNMX.FTZ R20, R102, R15, !PT ;  /* 0x0000000f66147209 */ /* 0x000fe20007810000 */
[--C-:B------:R-:W-:Y:S01]  /*3550*/  FFMA.FTZ R14, R104, UR37, -R3.reuse ;  /* 0x00000025680e7c23 */ /* 0x100fe20008010803 */
[----:B------:R-:W-:Y:S01]  /*3560*/  FSEL R74, R74, -INF , P3 ;  /* 0xff8000004a4a7808 */ /* 0x000fe20001800000 */
[--C-:B------:R-:W-:Y:S01]  /*3570*/  FFMA.FTZ R110, R110, UR37, -R3.reuse ;  /* 0x000000256e6e7c23 */ /* 0x100fe20008010803 */
[----:B------:R-:W-:Y:S01]  /*3580*/  FMNMX.FTZ R15, R103, R20, !PT ;  /* 0x00000014670f7209 */ /* 0x000fe20007810000 */
[--C-:B------:R-:W-:Y:S01]  /*3590*/  FFMA.FTZ R24, R24, UR37, -R3.reuse ;  /* 0x0000002518187c23 */ /* 0x100fe20008010803 */
[----:B------:R-:W-:Y:S01]  /*35a0*/  ISETP.GT.AND P3, PT, R81, 0x28, PT ;  /* 0x000000285100780c */ /* 0x000fe20003f64270 */
[----:B------:R-:W2:Y:S01]  /*35b0*/  MUFU.EX2 R6, R6 ;  /* 0x0000000600067308 */ /* 0x000ea20000000800 */
[----:B------:R-:W-:Y:S01]  /*35c0*/  FMNMX.FTZ R20, R74, R15, !PT ;  /* 0x0000000f4a147209 */ /* 0x000fe20007810000 */
[--C-:B------:R-:W-:Y:S01]  /*35d0*/  FFMA.FTZ R25, R25, UR37, -R3.reuse ;  /* 0x0000002519197c23 */ /* 0x100fe20008010803 */
[----:B------:R-:W-:Y:S01]  /*35e0*/  FSEL R78, R78, -INF , P3 ;  /* 0xff8000004e4e7808 */ /* 0x000fe20001800000 */
[--C-:B------:R-:W-:Y:S01]  /*35f0*/  FFMA.FTZ R28, R28, UR37, -R3.reuse ;  /* 0x000000251c1c7c23 */ /* 0x100fe20008010803 */
[----:B-1----:R-:W-:Y:S01]  /*3600*/  FMNMX.FTZ R21, R75, R20, !PT ;  /* 0x000000144b157209 */ /* 0x002fe20007810000 */
        /* <DEDUP_REMOVED lines=10> */
[----:B------:R-:W3:Y:S01]  /*36b0*/  MUFU.EX2 R7, R7 ;  /* 0x0000000700077308 */ /* 0x000ee20000000800 */
[----:B------:R-:W-:Y:S01]  /*36c0*/  FMNMX.FTZ R56, R82, R21, !PT ;  /* 0x0000001552387209 */ /* 0x000fe20007810000 */
[----:B------:R-:W-:Y:S01]  /*36d0*/  FFMA.FTZ R36, R36, UR37, -R3 ;  /* 0x0000002524247c23 */ /* 0x000fe20008010803 */
[----:B------:R-:W-:-:S02]  /*36e0*/  FSEL R86, R86, -INF , P3 ;  /* 0xff80000056567808 */ /* 0x000fc40001800000 */
[----:B------:R-:W-:Y:S02]  /*36f0*/  CS2R R106, SRZ ;  /* 0x00000000006a7805 */ /* 0x000fe4000001ff00 */
[----:B------:R-:W-:Y:S01]  /*3700*/  FMNMX.FTZ R57, R83, R56, !PT ;  /* 0x0000003853397209 */ /* 0x000fe20007810000 */
[----:B------:R-:W-:Y:S01]  /*3710*/  FFMA.FTZ R56, R108, UR37, -R3 ;  /* 0x000000256c387c23 */ /* 0x000fe20008010803 */
[----:B------:R-:W-:Y:S01]  /*3720*/  ISETP.GT.AND P3, PT, R81, 0x40, PT ;  /* 0x000000405100780c */ /* 0x000fe20003f64270 */
[----:B------:R4:W-:Y:S01]  /*3730*/  MUFU.EX2 R21, R80 ;  /* 0x0000005000157308 */ /* 0x0009e20000000800 */
[----:B-1----:R-:W-:Y:S02]  /*3740*/  FMNMX.FTZ R76, R86, R57, !PT ;  /* 0x00000039564c7209 */ /* 0x002fe40007810000 */
[----:B------:R-:W-:Y:S02]  /*3750*/  CS2R R108, SRZ ;  /* 0x00000000006c7805 */ /* 0x000fe4000001ff00 */
[----:B------:R-:W-:-:S02]  /*3760*/  FSEL R58, R58, -INF , P3 ;  /* 0xff8000003a3a7808 */ /* 0x000fc40001800000 */
[----:B------:R-:W-:Y:S02]  /*3770*/  CS2R R104, SRZ ;  /* 0x0000000000687805 */ /* 0x000fe4000001ff00 */
[----:B------:R-:W-:Y:S02]  /*3780*/  FMNMX.FTZ R57, R87, R76, !PT ;  /* 0x0000004c57397209 */ /* 0x000fe40007810000 */
[----:B------:R-:W-:Y:S02]  /*3790*/  CS2R R100, SRZ ;  /* 0x0000000000647805 */ /* 0x000fe4000001ff00 */
[----:B------:R-:W-:Y:S01]  /*37a0*/  ISETP.GT.AND P3, PT, R81, 0x48, PT ;  /* 0x000000485100780c */ /* 0x000fe20003f64270 */
[----:B------:R-:W1:Y:S01]  /*37b0*/  MUFU.EX2 R8, R8 ;  /* 0x0000000800087308 */ /* 0x000e620000000800 */
[----:B------:R-:W-:Y:S02]  /*37c0*/  FMNMX.FTZ R76, R58, R57, !PT ;  /* 0x000000393a4c7209 */ /* 0x000fe40007810000 */
[----:B------:R-:W-:-:S02]  /*37d0*/  CS2R R92, SRZ ;  /* 0x00000000005c7805 */ /* 0x000fc4000001ff00 */
[----:B------:R-:W-:Y:S02]  /*37e0*/  FSEL R62, R62, -INF , P3 ;  /* 0xff8000003e3e7808 */ /* 0x000fe40001800000 */
[----:B------:R-:W-:Y:S02]  /*37f0*/  FMNMX.FTZ R61, R59, R76, !PT ;  /* 0x0000004c3b3d7209 */ /* 0x000fe40007810000 */
[----:B------:R-:W-:Y:S01]  /*3800*/  ISETP.GT.AND P3, PT, R81, 0x50, PT ;  /* 0x000000505100780c */ /* 0x000fe20003f64270 */
[----:B------:R5:W-:Y:S01]  /*3810*/  MUFU.EX2 R57, R84 ;  /* 0x0000005400397308 */ /* 0x000be20000000800 */
[----:B------:R-:W-:Y:S01]  /*3820*/  FMNMX.FTZ R76, R62, R61, !PT ;  /* 0x0000003d3e4c7209 */ /* 0x000fe20007810000 */
[----:B------:R-:W-:Y:S01]  /*3830*/  FFMA.FTZ R61, R112, UR37, -R3 ;  /* 0x00000025703d7c23 */ /* 0x000fe20008010803 */
[----:B------:R-:W-:Y:S02]  /*3840*/  FSEL R77, R66, -INF , P3 ;  /* 0xff800000424d7808 */ /* 0x000fe40001800000 */
[----:B------:R-:W-:-:S02]  /*3850*/  CS2R R112, SRZ ;  /* 0x0000000000707805 */ /* 0x000fc4000001ff00 */
[----:B------:R-:W-:Y:S02]  /*3860*/  FMNMX.FTZ R76, R63, R76, !PT ;  /* 0x0000004c3f4c7209 */ /* 0x000fe40007810000 */
[----:B----4-:R-:W-:Y:S01]  /*3870*/  FSEL R80, R67, -INF , P4 ;  /* 0xff80000043507808 */ /* 0x010fe20002000000 */
[----:B------:R4:W-:Y:S01]  /*3880*/  MUFU.EX2 R9, R96 ;  /* 0x0000006000097308 */ /* 0x0009e20000000800 */
[----:B------:R-:W-:Y:S02]  /*3890*/  ISETP.GT.AND P3, PT, R81, 0x58, PT ;  /* 0x000000585100780c */ /* 0x000fe40003f64270 */
[----:B------:R-:W-:Y:S01]  /*38a0*/  FMNMX.FTZ R67, R77, R76, !PT ;  /* 0x0000004c4d437209 */ /* 0x000fe20007810000 */
[----:B------:R-:W-:-:S01]  /*38b0*/  FFMA.FTZ R76, R72, UR37, -R3 ;  /* 0x00000025484c7c23 */ /* 0x000fc20008010803 */
[----:B------:R-:W-:Y:S02]  /*38c0*/  ISETP.GT.AND P4, PT, R81, 0x59, PT ;  /* 0x000000595100780c */ /* 0x000fe40003f84270 */
[----:B-----5:R-:W-:Y:S01]  /*38d0*/  FSEL R84, R70, -INF , P3 ;  /* 0xff80000046547808 */ /* 0x020fe20001800000 */
[----:B------:R-:W-:Y:S01]  /*38e0*/  MUFU.EX2 R10, R10 ;  /* 0x0000000a000a7308 */ /* 0x000fe20000000800 */
[----:B------:R-:W-:-:S02]  /*38f0*/  FMNMX.FTZ R67, R80, R67, !PT ;  /* 0x0000004350437209 */ /* 0x000fc40007810000 */
[----:B----4-:R-:W-:Y:S02]  /*3900*/  CS2R R96, SRZ ;  /* 0x0000000000607805 */ /* 0x010fe4000001ff00 */
[----:B------:R-:W-:Y:S02]  /*3910*/  FSEL R85, R71, -INF , P4 ;  /* 0xff80000047557808 */ /* 0x000fe40002000000 */
[C---:B------:R-:W-:Y:S02]  /*3920*/  ISETP.GT.AND P3, PT, R81.reuse, 0x60, PT ;  /* 0x000000605100780c */ /* 0x040fe40003f64270 */
[----:B------:R-:W-:Y:S01]  /*3930*/  FMNMX.FTZ R72, R84, R67, !PT ;  /* 0x0000004354487209 */ /* 0x000fe20007810000 */
[----:B------:R-:W-:Y:S01]  /*3940*/  MUFU.EX2 R11, R11 ;  /* 0x0000000b000b7308 */ /* 0x000fe20000000800 */
[----:B------:R-:W-:Y:S02]  /*3950*/  ISETP.GT.AND P4, PT, R81, 0x61, PT ;  /* 0x000000615100780c */ /* 0x000fe40003f84270 */
[----:B------:R-:W-:-:S02]  /*3960*/  FSEL R70, R42, -INF , P3 ;  /* 0xff8000002a467808 */ /* 0x000fc40001800000 */
[----:B------:R-:W-:Y:S02]  /*3970*/  FMNMX.FTZ R71, R85, R72, !PT ;  /* 0x0000004855477209 */ /* 0x000fe40007810000 */
[----:B------:R-:W-:Y:S01]  /*3980*/  ISETP.GT.AND P3, PT, R81, 0x68, PT ;  /* 0x000000685100780c */ /* 0x000fe20003f64270 */
[----:B------:R4:W-:Y:S01]  /*3990*/  MUFU.EX2 R42, R76 ;  /* 0x0000004c002a7308 */ /* 0x0009e20000000800 */
[----:B------:R-:W-:Y:S01]  /*39a0*/  FSEL R67, R43, -INF , P4 ;  /* 0xff8000002b437808 */ /* 0x000fe20002000000 */
[--C-:B------:R-:W-:Y:S01]  /*39b0*/  FFMA.FTZ R43, R60, UR37, -R3.reuse ;  /* 0x000000253c2b7c23 */ /* 0x100fe20008010803 */
[----:B------:R-:W-:Y:S02]  /*39c0*/  FMNMX.FTZ R72, R70, R71, !PT ;  /* 0x0000004746487209 */ /* 0x000fe40007810000 */
[----:B------:R-:W-:Y:S02]  /*39d0*/  ISETP.GT.AND P4, PT, R81, 0x69, PT ;  /* 0x000000695100780c */ /* 0x000fe40003f84270 */
[----:B------:R-:W-:Y:S01]  /*39e0*/  FSEL R60, R46, -INF , P3 ;  /* 0xff8000002e3c7808 */ /* 0x000fe20001800000 */
[--C-:B------:R-:W-:Y:S01]  /*39f0*/  FFMA.FTZ R46, R4, UR37, -R3.reuse ;  /* 0x00000025042e7c23 */ /* 0x100fe20008010803 */
[----:B------:R-:W-:Y:S01]  /*3a00*/  FMNMX.FTZ R73, R67, R72, !PT ;  /* 0x0000004843497209 */ /* 0x000fe20007810000 */
[--C-:B------:R-:W-:Y:S01]  /*3a10*/  FFMA.FTZ R72, R64, UR37, -R3.reuse ;  /* 0x0000002540487c23 */ /* 0x100fe20008010803 */
[----:B------:R-:W-:Y:S01]  /*3a20*/  ISETP.GT.AND P3, PT, R81, 0x70, PT ;  /* 0x000000705100780c */ /* 0x000fe20003f64270 */
[----:B----4-:R-:W-:Y:S01]  /*3a30*/  FFMA.FTZ R76, R65, UR37, -R3 ;  /* 0x00000025414c7c23 */ /* 0x010fe20008010803 */
[----:B------:R-:W-:Y:S01]  /*3a40*/  FSEL R71, R47, -INF , P4 ;  /* 0xff8000002f477808 */ /* 0x000fe20002000000 */
[----:B------:R-:W4:Y:S01]  /*3a50*/  MUFU.EX2 R12, R12 ;  /* 0x0000000c000c7308 */ /* 0x000f220000000800 */
[----:B------:R-:W-:-:S02]  /*3a60*/  FMNMX.FTZ R4, R60, R73, !PT ;  /* 0x000000493c047209 */ /* 0x000fc40007810000 */
[----:B------:R-:W-:Y:S02]  /*3a70*/  ISETP.GT.AND P4, PT, R81, 0x71, PT ;  /* 0x000000715100780c */ /* 0x000fe40003f84270 */
[----:B------:R-:W-:Y:S02]  /*3a80*/  FSEL R50, R50, -INF , P3 ;  /* 0xff80000032327808 */ /* 0x000fe40001800000 */
[----:B------:R-:W-:Y:S01]  /*3a90*/  FMNMX.FTZ R47, R71, R4, !PT ;  /* 0x00000004472f7209 */ /* 0x000fe20007810000 */
[----:B------:R-:W-:Y:S01]  /*3aa0*/  MUFU.EX2 R14, R14 ;  /* 0x0000000e000e7308 */ /* 0x000fe20000000800 */
[----:B------:R-:W-:Y:S02]  /*3ab0*/  ISETP.GT.AND P3, PT, R81, 0x78, PT ;  /* 0x000000785100780c */ /* 0x000fe40003f64270 */
[----:B------:R-:W-:Y:S02]  /*3ac0*/  FSEL R51, R51, -INF , P4 ;  /* 0xff80000033337808 */ /* 0x000fe40002000000 */
[----:B------:R-:W-:-:S02]  /*3ad0*/  FMNMX.FTZ R4, R50, R47, !PT ;  /* 0x0000002f32047209 */ /* 0x000fc40007810000 */
[----:B------:R-:W-:Y:S01]  /*3ae0*/  ISETP.GT.AND P4, PT, R81, 0x79, PT ;  /* 0x000000795100780c */ /* 0x000fe20003f84270 */
[----:B------:R5:W-:Y:S01]  /*3af0*/  MUFU.EX2 R47, R72 ;  /* 0x00000048002f7308 */ /* 0x000be20000000800 */
[----:B------:R-:W-:Y:S02]  /*3b00*/  FSEL R54, R54, -INF , P3 ;  /* 0xff80000036367808 */ /* 0x000fe40001800000 */
[----:B------:R-:W-:Y:S02]  /*3b10*/  FMNMX.FTZ R73, R51, R4, !PT ;  /* 0x0000000433497209 */ /* 0x000fe40007810000 */
[----:B------:R-:W-:Y:S02]  /*3b20*/  FSEL R55, R55, -INF , P4 ;  /* 0xff80000037377808 */ /* 0x000fe40002000000 */
[----:B------:R-:W-:Y:S01]  /*3b30*/  ISETP.GT.AND P3, PT, R81, 0x80, PT ;  /* 0x000000805100780c */ /* 0x000fe20003f64270 */
[----:B------:R-:W-:Y:S01]  /*3b40*/  MUFU.EX2 R20, R20 ;  /* 0x0000001400147308 */ /* 0x000fe20000000800 */
[----:B------:R-:W-:-:S02]  /*3b50*/  FMNMX.FTZ R4, R54, R73, !PT ;  /* 0x0000004936047209 */ /* 0x000fc40007810000 */
[----:B------:R-:W-:Y:S02]  /*3b60*/  ISETP.GT.AND P4, PT, R81, 0x81, PT ;  /* 0x000000815100780c */ /* 0x000fe40003f84270 */
[----:B------:R-:W-:Y:S02]  /*3b70*/  FSEL R64, R26, -INF , P3 ;  /* 0xff8000001a407808 */ /* 0x000fe40001800000 */
[----:B------:R-:W-:Y:S01]  /*3b80*/  FMNMX.FTZ R73, R55, R4, !PT ;  /* 0x0000000437497209 */ /* 0x000fe20007810000 */
[----:B------:R-:W-:Y:S01]  /*3b90*/  MUFU.EX2 R26, R76 ;  /* 0x0000004c001a7308 */ /* 0x000fe20000000800 */
[----:B------:R-:W-:Y:S02]  /*3ba0*/  ISETP.GT.AND P3, PT, R81, 0x88, PT ;  /* 0x000000885100780c */ /* 0x000fe40003f64270 */
[----:B------:R-:W-:Y:S01]  /*3bb0*/  FSEL R65, R27, -INF , P4 ;  /* 0xff8000001b417808 */ /* 0x000fe20002000000 */
[----:B------:R-:W-:-:S01]  /*3bc0*/  FFMA.FTZ R27, R68, UR37, -R3 ;  /* 0x00000025441b7c23 */ /* 0x000fc20008010803 */
[----:B------:R-:W-:-:S02]  /*3bd0*/  FMNMX.FTZ R4, R64, R73, !PT ;  /* 0x0000004940047209 */ /* 0x000fc40007810000 */
[----:B------:R-:W-:Y:S01]  /*3be0*/  ISETP.GT.AND P4, PT, R81, 0x89, PT ;  /* 0x000000895100780c */ /* 0x000fe20003f84270 */
[----:B------:R-:W-:Y:S01]  /*3bf0*/  MUFU.EX2 R56, R56 ;  /* 0x0000003800387308 */ /* 0x000fe20000000800 */
[----:B------:R-:W-:Y:S01]  /*3c00*/  FSEL R68, R30, -INF , P3 ;  /* 0xff8000001e447808 */ /* 0x000fe20001800000 */
[--C-:B------:R-:W-:Y:S01]  /*3c10*/  FFMA.FTZ R30, R40, UR37, -R3.reuse ;  /* 0x00000025281e7c23 */ /* 0x100fe20008010803 */
[----:B------:R-:W-:Y:S01]  /*3c20*/  FMNMX.FTZ R73, R65, R4, !PT ;  /* 0x0000000441497209 */ /* 0x000fe20007810000 */
[--C-:B------:R-:W-:Y:S01]  /*3c30*/  FFMA.FTZ R40, R45, UR37, -R3.reuse ;  /* 0x000000252d287c23 */ /* 0x100fe20008010803 */
[----:B------:R-:W-:Y:S01]  /*3c40*/  ISETP.GT.AND P3, PT, R81, 0x90, PT ;  /* 0x000000905100780c */ /* 0x000fe20003f64270 */
[----:B------:R-:W-:Y:S01]  /*3c50*/  IMAD.U32 R45, RZ, RZ, UR37 ;  /* 0x00000025ff2d7e24 */ /* 0x000fe2000f8e00ff */
[----:B-----5:R-:W-:Y:S01]  /*3c60*/  FSEL R72, R31, -INF , P4 ;  /* 0xff8000001f487808 */ /* 0x020fe20002000000 */
[----:B------:R-:W-:Y:S01]  /*3c70*/  FFMA.FTZ R31, R69, UR37, -R3 ;  /* 0x00000025451f7c23 */ /* 0x000fe20008010803 */
[----:B------:R-:W-:Y:S01]  /*3c80*/  FMNMX.FTZ R73, R68, R73, !PT ;  /* 0x0000004944497209 */ /* 0x000fe20007810000 */
[----:B------:R5:W-:Y:S01]  /*3c90*/  MUFU.EX2 R66, R110 ;  /* 0x0000006e00427308 */ /* 0x000be20000000800 */
[----:B------:R-:W-:-:S02]  /*3ca0*/  ISETP.GT.AND P4, PT, R81, 0x91, PT ;  /* 0x000000915100780c */ /* 0x000fc40003f84270 */
[----:B------:R-:W-:Y:S02]  /*3cb0*/  FSEL R69, R34, -INF , P3 ;  /* 0xff80000022457808 */ /* 0x000fe40001800000 */
[----:B------:R-:W-:Y:S02]  /*3cc0*/  FMNMX.FTZ R4, R72, R73, !PT ;  /* 0x0000004948047209 */ /* 0x000fe40007810000 */
[----:B------:R-:W-:Y:S01]  /*3cd0*/  ISETP.GT.AND P3, PT, R81, 0x98, PT ;  /* 0x000000985100780c */ /* 0x000fe20003f64270 */
[----:B------:R0:W-:Y:S01]  /*3ce0*/  MUFU.EX2 R34, R31 ;  /* 0x0000001f00227308 */ /* 0x0001e20000000800 */
[----:B------:R-:W-:Y:S02]  /*3cf0*/  FSEL R73, R35, -INF , P4 ;  /* 0xff80000023497808 */ /* 0x000fe40002000000 */
[----:B-----5:R-:W-:Y:S02]  /*3d00*/  CS2R R110, SRZ ;  /* 0x00000000006e7805 */ /* 0x020fe4000001ff00 */
[----:B------:R-:W-:-:S02]  /*3d10*/  FMNMX.FTZ R4, R69, R4, !PT ;  /* 0x0000000445047209 */ /* 0x000fc40007810000 */
[----:B------:R-:W-:Y:S02]  /*3d20*/  ISETP.GT.AND P4, PT, R81, 0x99, PT ;  /* 0x000000995100780c */ /* 0x000fe40003f84270 */
[----:B------:R-:W-:Y:S01]  /*3d30*/  FSEL R81, R38, -INF , P3 ;  /* 0xff80000026517808 */ /* 0x000fe20001800000 */
[--C-:B------:R-:W-:Y:S01]  /*3d40*/  FFMA.FTZ R38, R48, UR37, -R3.reuse ;  /* 0x0000002530267c23 */ /* 0x100fe20008010803 */
[----:B------:R-:W-:Y:S01]  /*3d50*/  FMNMX.FTZ R4, R73, R4, !PT ;  /* 0x0000000449047209 */ /* 0x000fe20007810000 */
[--C-:B0-----:R-:W-:Y:S01]  /*3d60*/  FFMA.FTZ R31, R41, UR37, -R3.reuse ;  /* 0x00000025291f7c23 */ /* 0x101fe20008010803 */
[----:B------:R-:W-:Y:S01]  /*3d70*/  FSEL R76, R39, -INF , P4 ;  /* 0xff800000274c7808 */ /* 0x000fe20002000000 */
[--C-:B------:R-:W-:Y:S01]  /*3d80*/  FFMA.FTZ R39, R49, UR37, -R3.reuse ;  /* 0x0000002531277c23 */ /* 0x100fe20008010803 */
[----:B------:R-:W-:Y:S01]  /*3d90*/  FMNMX.FTZ R35, R81, R4, !PT ;  /* 0x0000000451237209 */ /* 0x000fe20007810000 */
[----:B------:R-:W-:Y:S01]  /*3da0*/  FFMA.FTZ R41, R52, UR37, -R3 ;  /* 0x0000002534297c23 */ /* 0x000fe20008010803 */
[----:B--2---:R-:W-:-:S01]  /*3db0*/  FADD.FTZ R48, R5, R6 ;  /* 0x0000000605307221 */ /* 0x004fc20000010000 */
[----:B------:R-:W-:Y:S01]  /*3dc0*/  MUFU.EX2 R61, R61 ;  /* 0x0000003d003d7308 */ /* 0x000fe20000000800 */
[----:B------:R-:W-:Y:S01]  /*3dd0*/  FMNMX.FTZ R4, R76, R35, !PT ;  /* 0x000000234c047209 */ /* 0x000fe20007810000 */
[--C-:B------:R-:W-:Y:S01]  /*3de0*/  FFMA.FTZ R35, R44, UR37, -R3.reuse ;  /* 0x000000252c237c23 */ /* 0x100fe20008010803 */
[----:B------:R-:W-:-:S01]  /*3df0*/  FFMA.FTZ R44, R53, UR37, -R3 ;  /* 0x00000025352c7c23 */ /* 0x000fc20008010803 */
[----:B------:R-:W-:Y:S01]  /*3e00*/  FFMA.FTZ R3, R37, UR37, -R3 ;  /* 0x0000002525037c23 */ /* 0x000fe20008010803 */
[----:B---3--:R-:W-:-:S01]  /*3e10*/  FADD.FTZ R49, R7, R48 ;  /* 0x0000003007317221 */ /* 0x008fc20000010000 */
[----:B------:R-:W0:Y:S01]  /*3e20*/  SHFL.BFLY PT, R89, R4, 0x2, 0x1f ;  /* 0x0c401f0004597f89 */ /* 0x000e2200000e0000 */
[C---:B-1----:R-:W-:Y:S01]  /*3e30*/  F2FP.SATFINITE.E4M3.F32.PACK_AB_MERGE_C R216, R8.reuse, R7, RZ ;  /* 0x0000000708d8723e */ /* 0x042fe200048070ff */
[----:B------:R-:W-:Y:S01]  /*3e40*/  MUFU.EX2 R43, R43 ;  /* 0x0000002b002b7308 */ /* 0x000fe20000000800 */
[----:B------:R-:W-:-:S01]  /*3e50*/  FADD.FTZ R52, R8, R49 ;  /* 0x0000003108347221 */ /* 0x000fc20000010000 */
[----:B----4-:R-:W-:-:S02]  /*3e60*/  F2FP.SATFINITE.E4M3.F32.PACK_AB_MERGE_C R218, R12, R11, RZ ;  /* 0x0000000b0cda723e */ /* 0x010fc400048070ff */
[----:B------:R-:W-:Y:S01]  /*3e70*/  F2FP.SATFINITE.E4M3.F32.PACK_AB_MERGE_C R216, R6, R5, R216 ;  /* 0x0000000506d8723e */ /* 0x000fe200048070d8 */
[----:B------:R-:W-:Y:S01]  /*3e80*/  FADD.FTZ R49, R9, R52 ;  /* 0x0000003409317221 */ /* 0x000fe20000010000 */
[----:B------:R-:W-:Y:S02]  /*3e90*/  F2FP.SATFINITE.E4M3.F32.PACK_AB_MERGE_C R218, R10, R9, R218 ;  /* 0x000000090ada723e */ /* 0x000fe400048070da */
[----:B------:R-:W-:Y:S01]  /*3ea0*/  CS2R R52, SRZ ;  /* 0x0000000000347805 */ /* 0x000fe2000001ff00 */
[----:B------:R-:W-:Y:S08]  /*3eb0*/  MUFU.EX2 R46, R46 ;  /* 0x0000002e002e7308 */ /* 0x000ff00000000800 */
[----:B------:R-:W-:Y:S01]  /*3ec0*/  MUFU.EX2 R27, R27 ;  /* 0x0000001b001b7308 */ /* 0x000fe20000000800 */
[----:B0-----:R-:W-:-:S07]  /*3ed0*/  FMNMX.FTZ R89, R4, R89, !PT ;  /* 0x0000005904597209 */ /* 0x001fce0007810000 */
[----:B------:R-:W-:Y:S01]  /*3ee0*/  MUFU.EX2 R30, R30 ;  /* 0x0000001e001e7308 */ /* 0x000fe20000000800 */
[----:B------:R-:W0:Y:S07]  /*3ef0*/  SHFL.BFLY PT, R4, R89, 0x1, 0x1f ;  /* 0x0c201f0059047f89 */ /* 0x000e2e00000e0000 */
[----:B------:R-:W-:Y:S08]  /*3f00*/  MUFU.EX2 R31, R31 ;  /* 0x0000001f001f7308 */ /* 0x000ff00000000800 */
[----:B------:R-:W-:Y:S08]  /*3f10*/  MUFU.EX2 R35, R35 ;  /* 0x0000002300237308 */ /* 0x000ff00000000800 */
[----:B------:R-:W-:Y:S01]  /*3f20*/  MUFU.EX2 R40, R40 ;  /* 0x0000002800287308 */ /* 0x000fe20000000800 */
[----:B0-----:R-:W-:-:S02]  /*3f30*/  FMNMX.FTZ R4, R89, R4, !PT ;  /* 0x0000000459047209 */ /* 0x001fc40007810000 */
[----:B------:R-:W-:Y:S02]  /*3f40*/  CS2R R88, SRZ ;  /* 0x0000000000587805 */ /* 0x000fe4000001ff00 */
        /* <DEDUP_REMOVED lines=56> */
[----:B------:R-:W-:-:S02]  /*42d0*/  F2FP.SATFINITE.E4M3.F32.PACK_AB_MERGE_C R217, R95, R94, RZ ;  /* 0x0000005e5fd9723e */ /* 0x000fc400048070ff */
[----:B------:R-:W-:Y:S01]  /*42e0*/  CS2R R94, SRZ ;  /* 0x00000000005e7805 */ /* 0x000fe2000001ff00 */
[----:B------:R-:W-:-:S01]  /*42f0*/  FADD.FTZ R49, R11, R48 ;  /* 0x000000300b317221 */ /* 0x000fc20000010000 */
[----:B------:R-:W-:Y:S01]  /*4300*/  F2FP.SATFINITE.E4M3.F32.PACK_AB_MERGE_C R217, R91, R90, R217 ;  /* 0x0000005a5bd9723e */ /* 0x000fe200048070d9 */
[----:B------:R-:W2:Y:S01]  /*4310*/  MUFU.EX2 R102, R102 ;  /* 0x0000006600667308 */ /* 0x000ea20000000800 */
[----:B0-----:R-:W-:-:S01]  /*4320*/  FADD.FTZ R2, R98, R37 ;  /* 0x0000002562027221 */ /* 0x001fc20000010000 */
[----:B------:R-:W-:Y:S01]  /*4330*/  FADD.FTZ R48, R12, R49 ;  /* 0x000000310c307221 */ /* 0x000fe20000010000 */
[----:B------:R-:W-:-:S03]  /*4340*/  CS2R R90, SRZ ;  /* 0x00000000005a7805 */ /* 0x000fc6000001ff00 */
[----:B------:R-:W-:Y:S02]  /*4350*/  FADD.FTZ R49, R13, R48 ;  /* 0x000000300d317221 */ /* 0x000fe40000010000 */
[----:B------:R-:W0:Y:S01]  /*4360*/  MUFU.EX2 R103, R103 ;  /* 0x0000006700677308 */ /* 0x000e220000000800 */
[----:B-1----:R-:W-:-:S01]  /*4370*/  FADD.FTZ R37, R99, R2 ;  /* 0x0000000263257221 */ /* 0x002fc20000010000 */
[----:B------:R-:W-:-:S04]  /*4380*/  FADD.FTZ R48, R14, R49 ;  /* 0x000000310e307221 */ /* 0x000fc80000010000 */
[----:B------:R-:W-:Y:S01]  /*4390*/  FADD.FTZ R49, R15, R48 ;  /* 0x000000300f317221 */ /* 0x000fe20000010000 */
[----:B------:R-:W-:Y:S01]  /*43a0*/  F2FP.SATFINITE.E4M3.F32.PACK_AB_MERGE_C R15, R20, R15, RZ ;  /* 0x0000000f140f723e */ /* 0x000fe200048070ff */
[----:B------:R-:W1:Y:S01]  /*43b0*/  MUFU.EX2 R74, R74 ;  /* 0x0000004a004a7308 */ /* 0x000e620000000800 */
[----:B--2---:R-:W-:-:S01]  /*43c0*/  FADD.FTZ R2, R102, R37 ;  /* 0x0000002566027221 */ /* 0x004fc20000010000 */
[----:B------:R-:W-:Y:S01]  /*43d0*/  FADD.FTZ R48, R20, R49 ;  /* 0x0000003114307221 */ /* 0x000fe20000010000 */
[----:B------:R-:W-:-:S03]  /*43e0*/  F2FP.SATFINITE.E4M3.F32.PACK_AB_MERGE_C R212, R14, R13, R15 ;  /* 0x0000000d0ed4723e */ /* 0x000fc6000480700f */
[----:B------:R-:W-:Y:S02]  /*43f0*/  FADD.FTZ R49, R21, R48 ;  /* 0x0000003015317221 */ /* 0x000fe40000010000 */
[----:B------:R-:W2:Y:S01]  /*4400*/  MUFU.EX2 R75, R75 ;  /* 0x0000004b004b7308 */ /* 0x000ea20000000800 */
[----:B0-----:R-:W-:-:S01]  /*4410*/  FADD.FTZ R37, R103, R2 ;  /* 0x0000000267257221 */ /* 0x001fc20000010000 */
[----:B------:R-:W-:Y:S01]  /*4420*/  FADD.FTZ R48, R56, R49 ;  /* 0x0000003138307221 */ /* 0x000fe20000010000 */
[----:B------:R-:W-:Y:S02]  /*4430*/  F2FP.SATFINITE.E4M3.F32.PACK_AB_MERGE_C R219, R103, R102, RZ ;  /* 0x0000006667db723e */ /* 0x000fe400048070ff */
[----:B------:R-:W-:Y:S01]  /*4440*/  CS2R R102, SRZ ;  /* 0x0000000000667805 */ /* 0x000fe2000001ff00 */
[----:B------:R-:W-:-:S01]  /*4450*/  FADD.FTZ R49, R57, R48 ;  /* 0x0000003039317221 */ /* 0x000fc20000010000 */
[----:B------:R-:W-:Y:S01]  /*4460*/  F2FP.SATFINITE.E4M3.F32.PACK_AB_MERGE_C R57, R66, R57, RZ ;  /* 0x000000394239723e */ /* 0x000fe200048070ff */
[----:B------:R-:W0:Y:S01]  /*4470*/  MUFU.EX2 R78, R78 ;  /* 0x0000004e004e7308 */ /* 0x000e220000000800 */
[----:B-1----:R-:W-:-:S01]  /*4480*/  FADD.FTZ R2, R74, R37 ;  /* 0x000000254a027221 */ /* 0x002fc20000010000 */
[----:B------:R-:W-:Y:S01]  /*4490*/  FADD.FTZ R8, R66, R49 ;  /* 0x0000003142087221 */ /* 0x000fe20000010000 */
[----:B------:R-:W-:-:S02]  /*44a0*/  F2FP.SATFINITE.E4M3.F32.PACK_AB_MERGE_C R219, R99, R98, R219 ;  /* 0x0000006263db723e */ /* 0x000fc400048070db */
[----:B------:R-:W-:Y:S02]  /*44b0*/  CS2R R98, SRZ ;  /* 0x0000000000627805 */ /* 0x000fe4000001ff00 */
[----:B------:R-:W-:Y:S02]  /*44c0*/  F2FP.SATFINITE.E4M3.F32.PACK_AB_MERGE_C R214, R56, R21, R57 ;  /* 0x0000001538d6723e */ /* 0x000fe40004807039 */
[----:B------:R-:W-:Y:S02]  /*44d0*/  CS2R R56, SRZ ;  /* 0x0000000000387805 */ /* 0x000fe4000001ff00 */
[----:B------:R-:W-:Y:S01]  /*44e0*/  CS2R R48, SRZ ;  /* 0x0000000000307805 */ /* 0x000fe2000001ff00 */
[----:B------:R-:W1:Y:S01]  /*44f0*/  MUFU.EX2 R79, R79 ;  /* 0x0000004f004f7308 */ /* 0x000e620000000800 */
[----:B--2---:R-:W-:-:S07]  /*4500*/  FADD.FTZ R37, R75, R2 ;  /* 0x000000024b257221 */ /* 0x004fce0000010000 */
[----:B------:R-:W2:Y:S01]  /*4510*/  MUFU.EX2 R82, R82 ;  /* 0x0000005200527308 */ /* 0x000ea20000000800 */
[----:B0-----:R-:W-:-:S07]  /*4520*/  FADD.FTZ R2, R78, R37 ;  /* 0x000000254e027221 */ /* 0x001fce0000010000 */
[----:B------:R-:W0:Y:S01]  /*4530*/  MUFU.EX2 R83, R83 ;  /* 0x0000005300537308 */ /* 0x000e220000000800 */
[----:B-1----:R-:W-:-:S01]  /*4540*/  FADD.FTZ R37, R79, R2 ;  /* 0x000000024f257221 */ /* 0x002fc20000010000 */
[----:B------:R-:W-:-:S04]  /*4550*/  F2FP.SATFINITE.E4M3.F32.PACK_AB_MERGE_C R78, R79, R78, RZ ;  /* 0x0000004e4f4e723e */ /* 0x000fc800048070ff */
[----:B------:R-:W-:Y:S02]  /*4560*/  F2FP.SATFINITE.E4M3.F32.PACK_AB_MERGE_C R213, R75, R74, R78 ;  /* 0x0000004a4bd5723e */ /* 0x000fe4000480704e */
[----:B------:R-:W-:Y:S01]  /*4570*/  CS2R R78, SRZ ;  /* 0x00000000004e7805 */ /* 0x000fe2000001ff00 */
[----:B------:R-:W1:Y:S01]  /*4580*/  MUFU.EX2 R86, R86 ;  /* 0x0000005600567308 */ /* 0x000e620000000800 */
[----:B--2---:R-:W-:-:S01]  /*4590*/  FADD.FTZ R2, R82, R37 ;  /* 0x0000002552027221 */ /* 0x004fc20000010000 */
[----:B------:R-:W-:-:S06]  /*45a0*/  CS2R R74, SRZ ;  /* 0x00000000004a7805 */ /* 0x000fcc000001ff00 */
[----:B------:R-:W2:Y:S01]  /*45b0*/  MUFU.EX2 R87, R87 ;  /* 0x0000005700577308 */ /* 0x000ea20000000800 */
[----:B0-----:R-:W-:-:S07]  /*45c0*/  FADD.FTZ R37, R83, R2 ;  /* 0x0000000253257221 */ /* 0x001fce0000010000 */
[----:B------:R-:W0:Y:S01]  /*45d0*/  MUFU.EX2 R58, R58 ;  /* 0x0000003a003a7308 */ /* 0x000e220000000800 */
[----:B-1----:R-:W-:-:S01]  /*45e0*/  FADD.FTZ R2, R86, R37 ;  /* 0x0000002556027221 */ /* 0x002fc20000010000 */
[----:B------:R-:W-:-:S04]  /*45f0*/  FADD.FTZ R37, R61, R8 ;  /* 0x000000083d257221 */ /* 0x000fc80000010000 */
[----:B------:R-:W-:Y:S02]  /*4600*/  FADD.FTZ R8, R42, R37 ;  /* 0x000000252a087221 */ /* 0x000fe40000010000 */
[----:B------:R-:W1:Y:S01]  /*4610*/  MUFU.EX2 R59, R59 ;  /* 0x0000003b003b7308 */ /* 0x000e620000000800 */
[----:B--2---:R-:W-:-:S01]  /*4620*/  FADD.FTZ R7, R87, R2 ;  /* 0x0000000257077221 */ /* 0x004fc20000010000 */
[----:B------:R-:W-:Y:S01]  /*4630*/  FADD.FTZ R11, R43, R8 ;  /* 0x000000082b0b7221 */ /* 0x000fe20000010000 */
[----:B------:R-:W-:Y:S02]  /*4640*/  F2FP.SATFINITE.E4M3.F32.PACK_AB_MERGE_C R86, R87, R86, RZ ;  /* 0x000000565756723e */ /* 0x000fe400048070ff */
[C---:B------:R-:W-:Y:S01]  /*4650*/  F2FP.SATFINITE.E4M3.F32.PACK_AB_MERGE_C R43, R46.reuse, R43, RZ ;  /* 0x0000002b2e2b723e */ /* 0x040fe200048070ff */
[----:B------:R-:W-:-:S01]  /*4660*/  FADD.FTZ R8, R46, R11 ;  /* 0x0000000b2e087221 */ /* 0x000fc20000010000 */
[----:B------:R-:W-:Y:S01]  /*4670*/  F2FP.SATFINITE.E4M3.F32.PACK_AB_MERGE_C R215, R83, R82, R86 ;  /* 0x0000005253d7723e */ /* 0x000fe20004807056 */
[----:B------:R-:W2:Y:S01]  /*4680*/  MUFU.EX2 R62, R62 ;  /* 0x0000003e003e7308 */ /* 0x000ea20000000800 */
[----:B0-----:R-:W-:-:S01]  /*4690*/  FADD.FTZ R2, R58, R7 ;  /* 0x000000073a027221 */ /* 0x001fc20000010000 */
[----:B------:R-:W-:-:S02]  /*46a0*/  F2FP.SATFINITE.E4M3.F32.PACK_AB_MERGE_C R208, R42, R61, R43 ;  /* 0x0000003d2ad0723e */ /* 0x000fc4000480702b */
[----:B------:R-:W-:Y:S02]  /*46b0*/  CS2R R86, SRZ ;  /* 0x0000000000567805 */ /* 0x000fe4000001ff00 */
[----:B------:R-:W-:Y:S02]  /*46c0*/  CS2R R82, SRZ ;  /* 0x0000000000527805 */ /* 0x000fe4000001ff00 */
[----:B------:R-:W-:Y:S01]  /*46d0*/  CS2R R42, SRZ ;  /* 0x00000000002a7805 */ /* 0x000fe2000001ff00 */
[----:B------:R-:W0:Y:S01]  /*46e0*/  MUFU.EX2 R63, R63 ;  /* 0x0000003f003f7308 */ /* 0x000e220000000800 */
[----:B-1----:R-:W-:-:S07]  /*46f0*/  FADD.FTZ R7, R59, R2 ;  /* 0x000000023b077221 */ /* 0x002fce0000010000 */
[----:B------:R-:W1:Y:S01]  /*4700*/  MUFU.EX2 R77, R77 ;  /* 0x0000004d004d7308 */ /* 0x000e620000000800 */
[----:B--2---:R-:W-:-:S01]  /*4710*/  FADD.FTZ R2, R62, R7 ;  /* 0x000000073e027221 */ /* 0x004fc20000010000 */
[----:B------:R-:W-:-:S06]  /*4720*/  FADD.FTZ R7, R47, R8 ;  /* 0x000000082f077221 */ /* 0x000fcc0000010000 */
[----:B------:R-:W2:Y:S01]  /*4730*/  MUFU.EX2 R80, R80 ;  /* 0x0000005000507308 */ /* 0x000ea20000000800 */
[----:B0-----:R-:W-:-:S01]  /*4740*/  FADD.FTZ R2, R63, R2 ;  /* 0x000000023f027221 */ /* 0x001fc20000010000 */
[----:B------:R-:W-:-:S04]  /*4750*/  F2FP.SATFINITE.E4M3.F32.PACK_AB_MERGE_C R62, R63, R62, RZ ;  /* 0x0000003e3f3e723e */ /* 0x000fc800048070ff */
[----:B------:R-:W-:Y:S02]  /*4760*/  F2FP.SATFINITE.E4M3.F32.PACK_AB_MERGE_C R209, R59, R58, R62 ;  /* 0x0000003a3bd1723e */ /* 0x000fe4000480703e */
[----:B------:R-:W-:Y:S01]  /*4770*/  CS2R R62, SRZ ;  /* 0x00000000003e7805 */ /* 0x000fe2000001ff00 */
[----:B------:R-:W0:Y:S01]  /*4780*/  MUFU.EX2 R84, R84 ;  /* 0x0000005400547308 */ /* 0x000e220000000800 */
[----:B-1----:R-:W-:-:S01]  /*4790*/  FADD.FTZ R11, R77, R2 ;  /* 0x000000024d0b7221 */ /* 0x002fc20000010000 */
[----:B------:R-:W-:Y:S01]  /*47a0*/  FADD.FTZ R2, R26, R7 ;  /* 0x000000071a027221 */ /* 0x000fe20000010000 */
[----:B------:R-:W-:-:S03]  /*47b0*/  CS2R R58, SRZ ;  /* 0x00000000003a7805 */ /* 0x000fc6000001ff00 */
[----:B------:R-:W-:Y:S01]  /*47c0*/  FADD.FTZ R5, R27, R2 ;  /* 0x000000021b057221 */ /* 0x000fe20000010000 */
[----:B------:R-:W-:Y:S01]  /*47d0*/  F2FP.SATFINITE.E4M3.F32.PACK_AB_MERGE_C R27, R34, R27, RZ ;  /* 0x0000001b221b723e */ /* 0x000fe200048070ff */
[----:B------:R-:W1:Y:S01]  /*47e0*/  MUFU.EX2 R85, R85 ;  /* 0x0000005500557308 */ /* 0x000e620000000800 */
[----:B--2---:R-:W-:-:S01]  /*47f0*/  FADD.FTZ R11, R80, R11 ;  /* 0x0000000b500b7221 */ /* 0x004fc20000010000 */
[----:B------:R-:W-:Y:S01]  /*4800*/  FADD.FTZ R5, R34, R5 ;  /* 0x0000000522057221 */ /* 0x000fe20000010000 */
[----:B------:R-:W-:Y:S02]  /*4810*/  F2FP.SATFINITE.E4M3.F32.PACK_AB_MERGE_C R210, R26, R47, R27 ;  /* 0x0000002f1ad2723e */ /* 0x000fe4000480701b */
[----:B------:R-:W-:Y:S02]  /*4820*/  CS2R R46, SRZ ;  /* 0x00000000002e7805 */ /* 0x000fe4000001ff00 */
[----:B------:R-:W-:Y:S01]  /*4830*/  CS2R R26, SRZ ;  /* 0x00000000001a7805 */ /* 0x000fe2000001ff00 */
[----:B------:R-:W2:Y:S01]  /*4840*/  MUFU.EX2 R70, R70 ;  /* 0x0000004600467308 */ /* 0x000ea20000000800 */
[----:B0-----:R-:W-:-:S07]  /*4850*/  FADD.FTZ R2, R84, R11 ;  /* 0x0000000b54027221 */ /* 0x001fce0000010000 */
[----:B------:R-:W0:Y:S01]  /*4860*/  MUFU.EX2 R67, R67 ;  /* 0x0000004300437308 */ /* 0x000e220000000800 */
[C---:B-1----:R-:W-:Y:S01]  /*4870*/  F2FP.SATFINITE.E4M3.F32.PACK_AB_MERGE_C R84, R85.reuse, R84, RZ ;  /* 0x000000545554723e */ /* 0x042fe200048070ff */
[----:B------:R-:W-:Y:S01]  /*4880*/  FADD.FTZ R85, R85, R2 ;  /* 0x0000000255557221 */ /* 0x000fe20000010000 */
[----:B------:R-:W-:-:S02]  /*4890*/  FADD.FTZ R2, R30, R5 ;  /* 0x000000051e027221 */ /* 0x000fc40000010000 */
[----:B------:R-:W-:Y:S02]  /*48a0*/  F2FP.SATFINITE.E4M3.F32.PACK_AB_MERGE_C R211, R80, R77, R84 ;  /* 0x0000004d50d3723e */ /* 0x000fe40004807054 */
[----:B------:R-:W-:Y:S01]  /*48b0*/  CS2R R76, SRZ ;  /* 0x00000000004c7805 */ /* 0x000fe2000001ff00 */
[----:B------:R-:W-:Y:S01]  /*48c0*/  FADD.FTZ R2, R31, R2 ;  /* 0x000000021f027221 */ /* 0x000fe20000010000 */
[----:B------:R-:W1:Y:S01]  /*48d0*/  MUFU.EX2 R60, R60 ;  /* 0x0000003c003c7308 */ /* 0x000e620000000800 */
[----:B--2---:R-:W-:-:S01]  /*48e0*/  FADD.FTZ R6, R70, R85 ;  /* 0x0000005546067221 */ /* 0x004fc20000010000 */
[----:B------:R-:W-:Y:S01]  /*48f0*/  CS2R R84, SRZ ;  /* 0x0000000000547805 */ /* 0x000fe2000001ff00 */
[----:B------:R-:W-:-:S01]  /*4900*/  FADD.FTZ R9, R35, R2 ;  /* 0x0000000223097221 */ /* 0x000fc20000010000 */
[----:B------:R-:W-:-:S03]  /*4910*/  F2FP.SATFINITE.E4M3.F32.PACK_AB_MERGE_C R35, R40, R35, RZ ;  /* 0x000000232823723e */ /* 0x000fc600048070ff */
[----:B------:R-:W-:Y:S01]  /*4920*/  FADD.FTZ R9, R40, R9 ;  /* 0x0000000928097221 */ /* 0x000fe20000010000 */
[----:B------:R-:W2:Y:S01]  /*4930*/  MUFU.EX2 R71, R71 ;  /* 0x0000004700477308 */ /* 0x000ea20000000800 */
[----:B0-----:R-:W-:-:S01]  /*4940*/  FADD.FTZ R7, R67, R6 ;  /* 0x0000000643077221 */ /* 0x001fc20000010000 */
[----:B------:R-:W-:Y:S02]  /*4950*/  F2FP.SATFINITE.E4M3.F32.PACK_AB_MERGE_C R204, R31, R30, R35 ;  /* 0x0000001e1fcc723e */ /* 0x000fe40004807023 */
[----:B------:R-:W-:Y:S02]  /*4960*/  CS2R R34, SRZ ;  /* 0x0000000000227805 */ /* 0x000fe4000001ff00 */
[----:B------:R-:W-:Y:S02]  /*4970*/  CS2R R30, SRZ ;  /* 0x00000000001e7805 */ /* 0x000fe4000001ff00 */
[----:B------:R-:W0:Y:S01]  /*4980*/  MUFU.EX2 R50, R50 ;  /* 0x0000003200327308 */ /* 0x000e220000000800 */
[----:B-1----:R-:W-:-:S07]  /*4990*/  FADD.FTZ R2, R60, R7 ;  /* 0x000000073c027221 */ /* 0x002fce0000010000 */
[----:B------:R-:W1:Y:S01]  /*49a0*/  MUFU.EX2 R51, R51 ;  /* 0x0000003300337308 */ /* 0x000e620000000800 */
[C---:B--2---:R-:W-:Y:S01]  /*49b0*/  F2FP.SATFINITE.E4M3.F32.PACK_AB_MERGE_C R60, R71.reuse, R60, RZ ;  /* 0x0000003c473c723e */ /* 0x044fe200048070ff */
[----:B------:R-:W-:Y:S01]  /*49c0*/  FADD.FTZ R71, R71, R2 ;  /* 0x0000000247477221 */ /* 0x000fe20000010000 */
[----:B------:R-:W-:-:S02]  /*49d0*/  FADD.FTZ R2, R38, R9 ;  /* 0x0000000926027221 */ /* 0x000fc40000010000 */
[----:B------:R-:W-:Y:S02]  /*49e0*/  F2FP.SATFINITE.E4M3.F32.PACK_AB_MERGE_C R205, R67, R70, R60 ;  /* 0x0000004643cd723e */ /* 0x000fe4000480703c */
[----:B------:R-:W-:Y:S01]  /*49f0*/  CS2R R66, SRZ ;  /* 0x0000000000427805 */ /* 0x000fe2000001ff00 */
[----:B------:R-:W-:Y:S01]  /*4a00*/  FADD.FTZ R8, R39, R2 ;  /* 0x0000000227087221 */ /* 0x000fe20000010000 */
[----:B------:R-:W2:Y:S01]  /*4a10*/  MUFU.EX2 R41, R41 ;  /* 0x0000002900297308 */ /* 0x000ea20000000800 */
[----:B0-----:R-:W-:-:S01]  /*4a20*/  FADD.FTZ R6, R50, R71 ;  /* 0x0000004732067221 */ /* 0x001fc20000010000 */
[----:B------:R-:W-:-:S02]  /*4a30*/  CS2R R70, SRZ ;  /* 0x0000000000467805 */ /* 0x000fc4000001ff00 */
[----:B------:R-:W-:-:S04]  /*4a40*/  CS2R R60, SRZ ;  /* 0x00000000003c7805 */ /* 0x000fc8000001ff00 */
        /* <DEDUP_REMOVED lines=12> */
[C---:B--2---:R-:W-:Y:S01]  /*4b10*/  F2FP.SATFINITE.E4M3.F32.PACK_AB_MERGE_C R54, R55.reuse, R54, RZ ;  /* 0x000000363736723e */ /* 0x044fe200048070ff */
[----:B------:R-:W-:Y:S01]  /*4b20*/  FADD.FTZ R55, R55, R6 ;  /* 0x0000000637377221 */ /* 0x000fe20000010000 */
[----:B------:R-:W-:Y:S02]  /*4b30*/  CS2R R38, SRZ ;  /* 0x0000000000267805 */ /* 0x000fe4000001ff00 */
[----:B------:R-:W-:Y:S02]  /*4b40*/  F2FP.SATFINITE.E4M3.F32.PACK_AB_MERGE_C R207, R51, R50, R54 ;  /* 0x0000003233cf723e */ /* 0x000fe40004807036 */
[----:B------:R-:W-:Y:S01]  /*4b50*/  CS2R R50, SRZ ;  /* 0x0000000000327805 */ /* 0x000fe2000001ff00 */
[----:B------:R-:W2:Y:S01]  /*4b60*/  MUFU.EX2 R25, R25 ;  /* 0x0000001900197308 */ /* 0x000ea20000000800 */
[----:B0-----:R-:W-:-:S07]  /*4b70*/  FADD.FTZ R6, R24, R9 ;  /* 0x0000000918067221 */ /* 0x001fce0000010000 */
[----:B------:R-:W0:Y:S01]  /*4b80*/  MUFU.EX2 R65, R65 ;  /* 0x0000004100417308 */ /* 0x000e220000000800 */
[----:B-1----:R-:W-:-:S01]  /*4b90*/  FADD.FTZ R8, R64, R55 ;  /* 0x0000003740087221 */ /* 0x002fc20000010000 */
[----:B------:R-:W-:-:S06]  /*4ba0*/  CS2R R54, SRZ ;  /* 0x0000000000367805 */ /* 0x000fcc000001ff00 */
        /* <DEDUP_REMOVED lines=9> */
[C---:B0-----:R-:W-:Y:S01]  /*4c40*/  F2FP.SATFINITE.E4M3.F32.PACK_AB_MERGE_C R28, R29.reuse, R28, RZ ;  /* 0x0000001c1d1c723e */ /* 0x041fe200048070ff */
[----:B------:R-:W-:-:S03]  /*4c50*/  FADD.FTZ R29, R29, R8 ;  /* 0x000000081d1d7221 */ /* 0x000fc60000010000 */
[----:B------:R-:W-:Y:S02]  /*4c60*/  F2FP.SATFINITE.E4M3.F32.PACK_AB_MERGE_C R200, R25, R24, R28 ;  /* 0x0000001819c8723e */ /* 0x000fe4000480701c */
[----:B------:R-:W-:Y:S01]  /*4c70*/  CS2R R24, SRZ ;  /* 0x0000000000187805 */ /* 0x000fe2000001ff00 */
        /* <DEDUP_REMOVED lines=8> */
[----:B------:R2:W3:Y:S01]  /*4d00*/  MUFU.EX2 R2, R73 ;  /* 0x0000004900027308 */ /* 0x0004e20000000800 */
[----:B0-----:R-:W-:-:S07]  /*4d10*/  FADD.FTZ R5, R69, R10 ;  /* 0x0000000a45057221 */ /* 0x001fce0000010000 */
[----:B------:R-:W-:Y:S01]  /*4d20*/  MUFU.EX2 R36, R36 ;  /* 0x0000002400247308 */ /* 0x000fe20000000800 */
[----:B-1----:R-:W-:-:S01]  /*4d30*/  FADD.FTZ R7, R33, R8 ;  /* 0x0000000821077221 */ /* 0x002fc20000010000 */
[----:B--2---:R-:W-:-:S06]  /*4d40*/  CS2R R72, SRZ ;  /* 0x0000000000487805 */ /* 0x004fcc000001ff00 */
[----:B------:R-:W0:Y:S01]  /*4d50*/  MUFU.EX2 R3, R3 ;  /* 0x0000000300037308 */ /* 0x000e220000000800 */
[----:B---3--:R-:W-:-:S07]  /*4d60*/  FADD.FTZ R8, R2, R5 ;  /* 0x0000000502087221 */ /* 0x008fce0000010000 */
[----:B------:R-:W-:Y:S08]  /*4d70*/  MUFU.EX2 R81, R81 ;  /* 0x0000005100517308 */ /* 0x000ff00000000800 */
[----:B------:R1:W2:Y:S01]  /*4d80*/  MUFU.EX2 R6, R45 ;  /* 0x0000002d00067308 */ /* 0x0002a20000000800 */
[----:B0-----:R-:W-:Y:S01]  /*4d90*/  F2FP.SATFINITE.E4M3.F32.PACK_AB_MERGE_C R5, R3, R36, RZ ;  /* 0x000000240305723e */ /* 0x001fe200048070ff */
[----:B------:R-:W-:-:S03]  /*4da0*/  FADD.FTZ R36, R36, R7 ;  /* 0x0000000724247221 */ /* 0x000fc60000010000 */
[----:B------:R-:W-:Y:S01]  /*4db0*/  F2FP.SATFINITE.E4M3.F32.PACK_AB_MERGE_C R202, R33, R32, R5 ;  /* 0x0000002021ca723e */ /* 0x000fe20004807005 */
[----:B------:R-:W-:-:S01]  /*4dc0*/  FADD.FTZ R3, R3, R36 ;  /* 0x0000002403037221 */ /* 0x000fc20000010000 */
[----:B------:R-:W-:Y:S02]  /*4dd0*/  CS2R R36, SRZ ;  /* 0x0000000000247805 */ /* 0x000fe4000001ff00 */
[----:B------:R-:W-:Y:S02]  /*4de0*/  CS2R R32, SRZ ;  /* 0x0000000000207805 */ /* 0x000fe4000001ff00 */
[----:B-1----:R-:W-:Y:S02]  /*4df0*/  CS2R R44, SRZ ;  /* 0x00000000002c7805 */ /* 0x002fe4000001ff00 */
[----:B--2---:R-:W-:Y:S01]  /*4e00*/  F2FP.SATFINITE.E4M3.F32.PACK_AB_MERGE_C R9, R6, R81, RZ ;  /* 0x000000510609723e */ /* 0x004fe200048070ff */
[----:B------:R-:W-:-:S03]  /*4e10*/  FADD.FTZ R81, R81, R8 ;  /* 0x0000000851517221 */ /* 0x000fc60000010000 */
[----:B------:R-:W-:Y:S01]  /*4e20*/  F2FP.SATFINITE.E4M3.F32.PACK_AB_MERGE_C R203, R2, R69, R9 ;  /* 0x0000004502cb723e */ /* 0x000fe20004807009 */
[----:B------:R-:W-:-:S01]  /*4e30*/  FADD.FTZ R2, R6, R81 ;  /* 0x0000005106027221 */ /* 0x000fc20000010000 */
[----:B------:R-:W-:Y:S02]  /*4e40*/  CS2R R80, SRZ ;  /* 0x0000000000507805 */ /* 0x000fe4000001ff00 */
[----:B------:R-:W-:Y:S01]  /*4e50*/  CS2R R68, SRZ ;  /* 0x0000000000447805 */ /* 0x000fe2000001ff00 */
[----:B------:R-:W-:Y:S06]  /*4e60*/  @!P3 BRA `(.L_x_1989) ;  /* 0x000000380098b947 */ /* 0x000fec0003800000 */
[----:B------:R-:W-:Y:S01]  /*4e70*/  IMAD.MOV.U32 R7, RZ, RZ, R4 ;  /* 0x000000ffff077224 */ /* 0x000fe200078e0004 */
[----:B------:R-:W-:Y:S01]  /*4e80*/  UMOV UR55, UR49 ;  /* 0x0000003100377c82 */ /* 0x000fe20008000000 */
[----:B------:R-:W-:Y:S01]  /*4e90*/  IMAD.MOV.U32 R6, RZ, RZ, R0 ;  /* 0x000000ffff067224 */ /* 0x000fe200078e0000 */
[----:B------:R-:W-:Y:S01]  /*4ea0*/  UMOV UR56, UR44 ;  /* 0x0000002c00387c82 */ /* 0x000fe20008000000 */
[----:B------:R-:W-:Y:S01]  /*4eb0*/  IMAD.MOV.U32 R119, RZ, RZ, RZ ;  /* 0x000000ffff777224 */ /* 0x000fe200078e00ff */
[----:B------:R-:W-:-:S06]  /*4ec0*/  ULDC UR49, c[0x0][0x288] ;  /* 0x0000a20000317ab9 */ /* 0x000fcc0000000800 */
.L_x_1999:
[----:B------:R-:W-:Y:S01]  /*4ed0*/  ISETP.NE.AND P4, PT, RZ, UR42, PT ;  /* 0x0000002aff007c0c */ /* 0x000fe2000bf85270 */
[----:B------:R-:W-:-:S04]  /*4ee0*/  UISETP.NE.AND UP1, UPT, UR55, 0x1, UPT ;  /* 0x000000013700788c */ /* 0x000fc8000bf25270 */
[----:B------:R-:W-:-:S04]  /*4ef0*/  USEL UR44, URZ, 0x1, UP1 ;  /* 0x000000013f2c7887 */ /* 0x000fc80008800000 */
[----:B------:R-:W-:-:S04]  /*4f00*/  ULOP3.LUT UR44, UR56, UR44, URZ, 0x3c, !UPT ;  /* 0x0000002c382c7292 */ /* 0x000fc8000f8e3c3f */
[----:B------:R-:W-:Y:S08]  /*4f10*/  @P4 BRA `(.L_x_1990) ;  /* 0x0000000000384947 */ /* 0x000ff00003800000 */
[----:B------:R-:W-:Y:S05]  /*4f20*/  @!P0 BRA `(.L_x_1991) ;  /* 0x0000000000048947 */ /* 0x000fea0003800000 */
[----:B------:R-:W-:Y:S01]  /*4f30*/  BPT.TRAP 0x1 ;  /* 0x000000040000795c */ /* 0x000fe20000300000 */
.L_x_1991:
        /* <DEDUP_REMOVED lines=9> */
.L_x_1992:
[----:B-1----:R-:W-:Y:S05]  /*4fd0*/  @P3 BRA `(.L_x_1990) ;  /* 0x0000000000083947 */ /* 0x002fea0003800000 */
[----:B------:R-:W1:Y:S02]  /*4fe0*/  SYNCS.PHASECHK.TRANS64.TRYWAIT P3, [UR6+0x33430], R0 ;  /* 0x03343000ff0075a7 */ /* 0x000e640008060146 */
[----:B-1----:R-:W-:Y:S05]  /*4ff0*/  @!P3 BRA `(.L_x_1993) ;  /* 0x000000e400d0b947 */ /* 0x002fea0003800000 */
.L_x_1990:
        /* <DEDUP_REMOVED lines=191> */
.L_x_1995:
[----:B------:R-:W-:Y:S01]  /*5bf0*/  ULEA UR6, UR55, UR41, 0x3 ;  /* 0x0000002937067291 */ /* 0x000fe2000f8e183f */
[----:B------:R-:W-:-:S05]  /*5c00*/  IMAD.U32 R0, RZ, RZ, UR56 ;  /* 0x00000038ff007e24 */ /* 0x000fca000f8e00ff */
[----:B------:R-:W-:-:S04]  /*5c10*/  SHF.L.U32 R0, R0, 0x1f, RZ ;  /* 0x0000001f00007819 */ /* 0x000fc800000006ff */
[----:B------:R0:W1:Y:S01]  /*5c20*/  SYNCS.PHASECHK.TRANS64.TRYWAIT P3, [UR6+0x33450], R0 ;  /* 0x03345000ff0075a7 */ /* 0x0000620008060146 */
[----:B------:R-:W-:Y:S05]  /*5c30*/  @!P0 BRA `(.L_x_1996) ;  /* 0x0000000000048947 */ /* 0x000fea0003800000 */
[----:B------:R-:W-:Y:S01]  /*5c40*/  BPT.TRAP 0x1 ;  /* 0x000000040000795c */ /* 0x000fe20000300000 */
.L_x_1996:
[----:B-1----:R-:W-:Y:S05]  /*5c50*/  @P3 BRA `(.L_x_1994) ;  /* 0x0000000000083947 */ /* 0x002fea0003800000 */
[----:B------:R-:W1:Y:S02]  /*5c60*/  SYNCS.PHASECHK.TRANS64.TRYWAIT P3, [UR6+0x33450], R0 ;  /* 0x03345000ff0075a7 */ /* 0x000e640008060146 */
[----:B-1----:R-:W-:Y:S05]  /*5c70*/  @!P3 BRA `(.L_x_1997) ;  /* 0x000000d800c8b947 */ /* 0x002fea0003800000 */
.L_x_1994:
[----:B-1----:R-:W-:Y:S01]  /*5c80*/  VIADD R5, R18, UR39 ;  /* 0x0000002712057c36 */ /* 0x002fe20008000000 */
[----:B------:R-:W-:Y:S01]  /*5c90*/  @UP0 ULDC UR6, c[0x0][0x44c] ;  /* 0x0001130000060ab9 */ /* 0x000fe20000000800 */
[----:B------:R-:W-:Y:S01]  /*5ca0*/  UMOV UR7, 0x1 ;  /* 0x0000000100077882 */ /* 0x000fe20000000000 */
[----:B------:R-:W-:Y:S01]  /*5cb0*/  IMAD.MOV.U32 R4, RZ, RZ, -0x2 ;  /* 0xfffffffeff047424 */ /* 0x000fe200078e00ff */
[----:B------:R-:W-:Y:S01]  /*5cc0*/  UIMAD UR7, UR53, -0xa0, UR7 ;  /* 0xffffff60350778a4 */ /* 0x000fe2000f8e0207 */
[----:B0-----:R-:W-:Y:S01]  /*5cd0*/  @P2 IMAD.HI.U32 R0, R5, UR6, RZ ;  /* 0x0000000605002c27 */ /* 0x001fe2000f8e00ff */
[----:B------:R-:W-:Y:S01]  /*5ce0*/  @UP0 ULDC UR6, c[0x0][0x450] ;  /* 0x0001140000060ab9 */ /* 0x000fe20000000800 */
[----:B------:R-:W-:Y:S01]  /*5cf0*/  WARPGROUP.ARRIVE ;  /* 0x00000000000079c5 */ /* 0x000fe20000000000 */
[----:B------:R-:W0:Y:S01]  /*5d00*/  LDC R11, c[0x0][0x2f0] ;  /* 0x0000bc00ff0b7b82 */ /* 0x000e220000000800 */
[----:B------:R-:W-:Y:S01]  /*5d10*/  IMAD.U32 R15, RZ, RZ, UR37 ;  /* 0x00000025ff0f7e24 */ /* 0x000fe2000f8e00ff */
[----:B------:R-:W-:Y:S01]  /*5d20*/  @P2 SHF.R.U32.HI R5, RZ, UR6, R0 ;  /* 0x00000006ff052c19 */ /* 0x000fe20008011600 */
[----:B------:R-:W-:Y:S01]  /*5d30*/  UIADD3 UR6, UR41, 0x200, URZ ;  /* 0x0000020029067890 */ /* 0x000fe2000fffe03f */
[----:B------:R-:W-:Y:S01]  /*5d40*/  IMAD R4, R17, R4, UR7 ;  /* 0x0000000711047e24 */ /* 0x000fe2000f8e0204 */
[----:B------:R-:W-:Y:S01]  /*5d50*/  UMOV UR7, 0xc0000010 ;  /* 0xc000001000077882 */ /* 0x000fe20000000000 */
[----:B------:R-:W1:Y:S01]  /*5d60*/  S2R R229, SR_TID.X ;  /* 0x0000000000e57919 */ /* 0x000e620000002100 */
[----:B------:R-:W-:Y:S01]  /*5d70*/  USHF.R.U32.HI UR6, URZ, 0x4, UR6 ;  /* 0x000000043f067899 */ /* 0x000fe20008011606 */
[----:B------:R-:W2:Y:S03]  /*5d80*/  SHFL.IDX PT, R9, R5, RZ, 0x1c1f ;  /* 0x001c1fff05097589 */ /* 0x000ea600000e0000 */
[----:B------:R-:W-:Y:S01]  /*5d90*/  ULOP3.LUT UR6, UR6, 0x3fff, URZ, 0xc0, !UPT ;  /* 0x00003fff06067892 */ /* 0x000fe2000f8ec03f */
[----:B------:R-:W3:Y:S03]  /*5da0*/  SHFL.IDX PT, R5, R5, 0x1, 0x1c1f ;  /* 0x003c1f0005057f89 */ /* 0x000ee600000e0000 */
[----:B------:R-:W-:-:S04]  /*5db0*/  ULOP3.LUT UR6, UR6, 0x10000, URZ, 0xfc, !UPT ;  /* 0x0001000006067892 */ /* 0x000fc8000f8efc3f */
[----:B------:R-:W-:Y:S01]  /*5dc0*/  UIMAD UR10, UR55, 0x780, UR6 ;  /* 0x00000780370a78a4 */ /* 0x000fe2000f8e0206 */
[----:B0-----:R-:W-:-:S06]  /*5dd0*/  IMAD R4, R11, UR48, R4 ;  /* 0x000000300b047c24 */ /* 0x001fcc000f8e0204 */
[----:B------:R-:W-:Y:S02]  /*5de0*/  UMOV UR6, UR10 ;  /* 0x0000000a00067c82 */ /* 0x000fe40008000000 */
[----:B------:R-:W-:Y:S01]  /*5df0*/  QGMMA.64x192x32.F32.E4M3.E4M3 R24, R216, gdesc[UR4], R24, gsb0 ;  /* 0x02e00004d8187df3 */ /* 0x000fe20008000818 */
[----:B------:R-:W-:Y:S01]  /*5e00*/  UIADD3 UR6, UR10, 0x180, URZ ;  /* 0x000001800a067890 */ /* 0x000fe2000fffe03f */
[----:B------:R-:W-:Y:S01]  /*5e10*/  UMOV UR7, 0xc0000010 ;  /* 0xc000001000077882 */ /* 0x000fe20000000000 */
[----:B--2---:R-:W-:-:S04]  /*5e20*/  IADD3 R0, R9, -UR49, R4 ;  /* 0x8000003109007c10 */ /* 0x004fc8000fffe004 */
[C---:B------:R-:W-:Y:S02]  /*5e30*/  ISETP.GT.AND P3, PT, R0.reuse, RZ, PT ;  /* 0x000000ff0000720c */ /* 0x040fe40003f64270 */
[----:B------:R-:W-:Y:S02]  /*5e40*/  ISETP.GT.AND P4, PT, R0, 0x1, PT ;  /* 0x000000010000780c */ /* 0x000fe40003f84270 */
[----:B------:R-:W-:Y:S02]  /*5e50*/  FSEL R9, R184, -INF , P3 ;  /* 0xff800000b8097808 */ /* 0x000fe40001800000 */
        /* <DEDUP_REMOVED lines=94> */
[----:B------:R-:W-:Y:S01]  /*6440*/  FSEL R120, R120, -INF , P3 ;  /* 0xff80000078787808 */ /* 0x000fe20001800000 */
[----:B------:R-:W-:Y:S02]  /*6450*/  WARPGROUP.DEPBAR.LE gsb0, 0x0 ;  /* 0x00008000000079c5 */ /* 0x000fe40000010000 */
[----:B------:R-:W-:Y:S01]  /*6460*/  WARPGROUP.ARRIVE ;  /* 0x00000000000079c5 */ /* 0x000fe20000000000 */
[----:B------:R-:W-:Y:S02]  /*6470*/  FMNMX.FTZ R11, R149, R8, !PT ;  /* 0x00000008950b7209 */ /* 0x000fe40007810000 */
[----:B------:R-:W-:Y:S02]  /*6480*/  ISETP.GT.AND P3, PT, R0, 0x88, PT ;  /* 0x000000880000780c */ /* 0x000fe40003f64270 */
[----:B------:R-:W-:Y:S01]  /*6490*/  FSEL R121, R121, -INF , P4 ;  /* 0xff80000079797808 */ /* 0x000fe20002000000 */
[----:B------:R-:W-:Y:S01]  /*64a0*/  QGMMA.64x192x32.F32.E4M3.E4M3 R24, R212, gdesc[UR4], R24, gsb0 ;  /* 0x02e00004d4187df3 */ /* 0x000fe20008000818 */
[----:B------:R-:W-:Y:S01]  /*64b0*/  FMNMX.FTZ R8, R120, R11, !PT ;  /* 0x0000000b78087209 */ /* 0x000fe20007810000 */
[----:B------:R-:W-:Y:S01]  /*64c0*/  UIADD3 UR6, UR10, 0x300, URZ ;  /* 0x000003000a067890 */ /* 0x000fe2000fffe03f */
[----:B------:R-:W-:Y:S01]  /*64d0*/  ISETP.GT.AND P4, PT, R0, 0x89, PT ;  /* 0x000000890000780c */ /* 0x000fe20003f84270 */
[----:B------:R-:W-:Y:S01]  /*64e0*/  UMOV UR7, 0xc0000010 ;  /* 0xc000001000077882 */ /* 0x000fe20000000000 */
[----:B------:R-:W-:-:S02]  /*64f0*/  FSEL R124, R124, -INF , P3 ;  /* 0xff8000007c7c7808 */ /* 0x000fc40001800000 */
[----:B------:R-:W-:Y:S02]  /*6500*/  FMNMX.FTZ R11, R121, R8, !PT ;  /* 0x00000008790b7209 */ /* 0x000fe40007810000 */
[----:B------:R-:W-:Y:S02]  /*6510*/  ISETP.GT.AND P3, PT, R0, 0x90, PT ;  /* 0x000000900000780c */ /* 0x000fe40003f64270 */
[----:B------:R-:W-:Y:S02]  /*6520*/  FSEL R125, R125, -INF , P4 ;  /* 0xff8000007d7d7808 */ /* 0x000fe40002000000 */
[----:B------:R-:W-:Y:S02]  /*6530*/  FMNMX.FTZ R8, R124, R11, !PT ;  /* 0x0000000b7c087209 */ /* 0x000fe40007810000 */
[----:B------:R-:W-:Y:S02]  /*6540*/  ISETP.GT.AND P4, PT, R0, 0x91, PT ;  /* 0x000000910000780c */ /* 0x000fe40003f84270 */
        /* <DEDUP_REMOVED lines=8> */
[----:B------:R-:W-:Y:S02]  /*65d0*/  FSEL R133, R133, -INF , P4 ;  /* 0xff80000085857808 */ /* 0x000fe40002000000 */
[----:B------:R-:W-:Y:S02]  /*65e0*/  FMNMX.FTZ R0, R132, R11, !PT ;  /* 0x0000000b84007209 */ /* 0x000fe40007810000 */
[----:B---3--:R-:W-:Y:S02]  /*65f0*/  IADD3 R4, R5, -UR49, R4 ;  /* 0x8000003105047c10 */ /* 0x008fe4000fffe004 */
[----:B------:R-:W-:Y:S02]  /*6600*/  FMNMX.FTZ R11, R133, R0, !PT ;  /* 0x00000000850b7209 */ /* 0x000fe40007810000 */
[----:B------:R-:W-:-:S02]  /*6610*/  ISETP.GT.AND P4, PT, R4, RZ, PT ;  /* 0x000000ff0400720c */ /* 0x000fc40003f84270 */
[----:B------:R-:W-:Y:S01]  /*6620*/  ISETP.GT.AND P5, PT, R4, 0x1, PT ;  /* 0x000000010400780c */ /* 0x000fe20003fa4270 */
[----:B------:R-:W0:Y:S01]  /*6630*/  SHFL.BFLY PT, R0, R11, 0x2, 0x1f ;  /* 0x0c401f000b007f89 */ /* 0x000e2200000e0000 */
[----:B------:R-:W-:Y:S02]  /*6640*/  FSEL R186, R186, -INF , P4 ;  /* 0xff800000baba7808 */ /* 0x000fe40002000000 */
[----:B------:R-:W-:Y:S02]  /*6650*/  ISETP.GT.AND P4, PT, R4, 0x8, PT ;  /* 0x000000080400780c */ /* 0x000fe40003f84270 */
[----:B------:R-:W-:Y:S02]  /*6660*/  FSEL R187, R187, -INF , P5 ;  /* 0xff800000bbbb7808 */ /* 0x000fe40002800000 */
[----:B------:R-:W-:Y:S02]  /*6670*/  FMNMX.FTZ R20, R186, R7, !PT ;  /* 0x00000007ba147209 */ /* 0x000fe40007810000 */
[----:B------:R-:W-:-:S02]  /*6680*/  ISETP.GT.AND P5, PT, R4, 0x9, PT ;  /* 0x000000090400780c */ /* 0x000fc40003fa4270 */
[----:B------:R-:W-:Y:S02]  /*6690*/  FSEL R190, R190, -INF , P4 ;  /* 0xff800000bebe7808 */ /* 0x000fe40002000000 */
[C---:B------:R-:W-:Y:S02]  /*66a0*/  ISETP.GT.AND P4, PT, R4.reuse, 0x10, PT ;  /* 0x000000100400780c */ /* 0x040fe40003f84270 */
[----:B------:R-:W-:Y:S02]  /*66b0*/  FSEL R191, R191, -INF , P5 ;  /* 0xff800000bfbf7808 */ /* 0x000fe40002800000 */
[----:B------:R-:W-:Y:S02]  /*66c0*/  ISETP.GT.AND P5, PT, R4, 0x11, PT ;  /* 0x000000110400780c */ /* 0x000fe40003fa4270 */
[----:B------:R-:W-:Y:S02]  /*66d0*/  FSEL R194, R194, -INF , P4 ;  /* 0xff800000c2c27808 */ /* 0x000fe40002000000 */
[----:B------:R-:W-:-:S02]  /*66e0*/  ISETP.GT.AND P4, PT, R4, 0x18, PT ;  /* 0x000000180400780c */ /* 0x000fc40003f84270 */
[----:B------:R-:W-:Y:S02]  /*66f0*/  FSEL R195, R195, -INF , P5 ;  /* 0xff800000c3c37808 */ /* 0x000fe40002800000 */
[----:B0-----:R-:W-:Y:S02]  /*6700*/  FMNMX.FTZ R12, R11, R0, !PT ;  /* 0x000000000b0c7209 */ /* 0x001fe40007810000 */
[----:B------:R-:W-:Y:S02]  /*6710*/  ISETP.GT.AND P5, PT, R4, 0x19, PT ;  /* 0x000000190400780c */ /* 0x000fe40003fa4270 */
[----:B------:R-:W-:Y:S01]  /*6720*/  FSEL R198, R198, -INF , P4 ;  /* 0xff800000c6c67808 */ /* 0x000fe20002000000 */
[----:B------:R-:W0:Y:S01]  /*6730*/  SHFL.BFLY PT, R13, R12, 0x1, 0x1f ;  /* 0x0c201f000c0d7f89 */ /* 0x000e2200000e0000 */
[----:B------:R-:W-:Y:S02]  /*6740*/  FSEL R199, R199, -INF , P5 ;  /* 0xff800000c7c77808 */ /* 0x000fe40002800000 */
[----:B------:R-:W-:-:S02]  /*6750*/  ISETP.GT.AND P4, PT, R4, 0x20, PT ;  /* 0x000000200400780c */ /* 0x000fc40003f84270 */
[----:B------:R-:W-:Y:S02]  /*6760*/  ISETP.GT.AND P5, PT, R4, 0x21, PT ;  /* 0x000000210400780c */ /* 0x000fe40003fa4270 */
[----:B------:R-:W-:Y:S02]  /*6770*/  FSEL R170, R170, -INF , P4 ;  /* 0xff800000aaaa7808 */ /* 0x000fe40002000000 */
[C---:B------:R-:W-:Y:S02]  /*6780*/  ISETP.GT.AND P4, PT, R4.reuse, 0x28, PT ;  /* 0x000000280400780c */ /* 0x040fe40003f84270 */
[----:B------:R-:W-:Y:S02]  /*6790*/  FSEL R171, R171, -INF , P5 ;  /* 0xff800000abab7808 */ /* 0x000fe40002800000 */
[----:B------:R-:W-:Y:S02]  /*67a0*/  ISETP.GT.AND P5, PT, R4, 0x29, PT ;  /* 0x000000290400780c */ /* 0x000fe40003fa4270 */
[----:B------:R-:W-:-:S02]  /*67b0*/  FSEL R174, R174, -INF , P4 ;  /* 0xff800000aeae7808 */ /* 0x000fc40002000000 */
[C---:B------:R-:W-:Y:S02]  /*67c0*/  ISETP.GT.AND P4, PT, R4.reuse, 0x30, PT ;  /* 0x000000300400780c */ /* 0x040fe40003f84270 */
[----:B------:R-:W-:Y:S02]  /*67d0*/  FSEL R175, R175, -INF , P5 ;  /* 0xff800000afaf7808 */ /* 0x000fe40002800000 */
[----:B------:R-:W-:Y:S02]  /*67e0*/  ISETP.GT.AND P5, PT, R4, 0x31, PT ;  /* 0x000000310400780c */ /* 0x000fe40003fa4270 */
[----:B------:R-:W-:Y:S02]  /*67f0*/  FSEL R178, R178, -INF , P4 ;  /* 0xff800000b2b27808 */ /* 0x000fe40002000000 */
[----:B0-----:R-:W-:Y:S02]  /*6800*/  FMNMX.FTZ R0, R12, R13, !PT ;  /* 0x0000000d0c007209 */ /* 0x001fe40007810000 */
[----:B------:R-:W-:-:S02]  /*6810*/  ISETP.GT.AND P4, PT, R4, 0x38, PT ;  /* 0x000000380400780c */ /* 0x000fc40003f84270 */
[C---:B------:R-:W-:Y:S01]  /*6820*/  FSETP.NEU.FTZ.AND P3, PT, R0.reuse, -INF , PT ;  /* 0xff8000000000780b */ /* 0x040fe20003f7d000 */
[----:B------:R-:W-:-:S01]  /*6830*/  FFMA.FTZ R8, R0, R15, -8 ;  /* 0xc100000000087423 */ /* 0x000fc2000001000f */
[----:B------:R-:W-:Y:S02]  /*6840*/  FMNMX.FTZ R15, R187, R20, !PT ;  /* 0x00000014bb0f7209 */ /* 0x000fe40007810000 */
[----:B------:R-:W-:Y:S02]  /*6850*/  FSEL R179, R179, -INF , P5 ;  /* 0xff800000b3b37808 */ /* 0x000fe40002800000 */
[----:B------:R-:W-:Y:S02]  /*6860*/  FSEL R8, R8, RZ, P3 ;  /* 0x000000ff08087208 */ /* 0x000fe40001800000 */
[----:B------:R-:W-:Y:S02]  /*6870*/  FMNMX.FTZ R184, R190, R15, !PT ;  /* 0x0000000fbeb87209 */ /* 0x000fe40007810000 */
[----:B------:R-:W-:Y:S01]  /*6880*/  ISETP.GT.AND P5, PT, R4, 0x39, PT ;  /* 0x000000390400780c */ /* 0x000fe20003fa4270 */
[----:B------:R-:W-:-:S01]  /*6890*/  FFMA.FTZ R10, R9, UR37, -R8 ;  /* 0x00000025090a7c23 */ /* 0x000fc20008010808 */
[----:B------:R-:W-:Y:S01]  /*68a0*/  FMNMX.FTZ R15, R191, R184, !PT ;  /* 0x000000b8bf0f7209 */ /* 0x000fe20007810000 */
[----:B------:R-:W-:-:S01]  /*68b0*/  FFMA.FTZ R9, R185, UR37, -R8 ;  /* 0x00000025b9097c23 */ /* 0x000fc20008010808 */
[--C-:B------:R-:W-:Y:S01]  /*68c0*/  FFMA.FTZ R185, R168, UR37, -R8.reuse ;  /* 0x00000025a8b97c23 */ /* 0x100fe20008010808 */
[----:B------:R-:W-:Y:S01]  /*68d0*/  FSEL R182, R182, -INF , P4 ;  /* 0xff800000b6b67808 */ /* 0x000fe20002000000 */
[--C-:B------:R-:W-:Y:S01]  /*68e0*/  FFMA.FTZ R11, R188, UR37, -R8.reuse ;  /* 0x00000025bc0b7c23 */ /* 0x100fe20008010808 */
[----:B------:R-:W-:Y:S01]  /*68f0*/  FMNMX.FTZ R168, R194, R15, !PT ;  /* 0x0000000fc2a87209 */ /* 0x000fe20007810000 */
[--C-:B------:R-:W-:Y:S01]  /*6900*/  FFMA.FTZ R12, R189, UR37, -R8.reuse ;  /* 0x00000025bd0c7c23 */ /* 0x100fe20008010808 */
[----:B------:R0:W-:Y:S01]  /*6910*/  MUFU.EX2 R15, R185 ;  /* 0x000000b9000f7308 */ /* 0x0001e20000000800 */
        /* <DEDUP_REMOVED lines=8> */
[----:B0-----:R-:W-:-:S01]  /*69a0*/  FFMA.FTZ R185, R172, UR37, -R8 ;  /* 0x00000025acb97c23 */ /* 0x001fc20008010808 */
[----:B------:R-:W-:Y:S01]  /*69b0*/  ISETP.GT.AND P5, PT, R4, 0x41, PT ;  /* 0x000000410400780c */ /* 0x000fe20003fa4270 */
[----:B------:R-:W-:-:S01]  /*69c0*/  FFMA.FTZ R20, R197, UR37, -R8 ;  /* 0x00000025c5147c23 */ /* 0x000fc20008010808 */
[----:B------:R-:W-:Y:S01]  /*69d0*/  FMNMX.FTZ R21, R199, R184, !PT ;  /* 0x000000b8c7157209 */ /* 0x000fe20007810000 */
[----:B------:R-:W-:-:S01]  /*69e0*/  FFMA.FTZ R152, R152, UR37, -R8 ;  /* 0x0000002598987c23 */ /* 0x000fc20008010808 */
[----:B------:R-:W-:Y:S01]  /*69f0*/  FSEL R155, R155, -INF , P5 ;  /* 0xff8000009b9b7808 */ /* 0x000fe20002800000 */
[----:B------:R-:W-:-:S01]  /*6a00*/  FFMA.FTZ R153, R153, UR37, -R8 ;  /* 0x0000002599997c23 */ /* 0x000fc20008010808 */
[----:B------:R-:W-:Y:S01]  /*6a10*/  FMNMX.FTZ R172, R170, R21, !PT ;  /* 0x00000015aaac7209 */ /* 0x000fe20007810000 */
[----:B------:R-:W-:-:S01]  /*6a20*/  FFMA.FTZ R157, R157, UR37, -R8 ;  /* 0x000000259d9d7c23 */ /* 0x000fc20008010808 */
[----:B------:R0:W-:Y:S01]  /*6a30*/  MUFU.EX2 R21, R185 ;  /* 0x000000b900157308 */ /* 0x0001e20000000800 */
        /* <DEDUP_REMOVED lines=26> */
[----:B------:R-:W-:Y:S01]  /*6be0*/  FSEL R173, R154, -INF , P4 ;  /* 0xff8000009aad7808 */ /* 0x000fe20002000000 */
[--C-:B0-----:R-:W-:Y:S01]  /*6bf0*/  FFMA.FTZ R184, R180, UR37, -R8.reuse ;  /* 0x00000025b4b87c23 */ /* 0x101fe20008010808 */
[----:B------:R-:W-:Y:S01]  /*6c00*/  FMNMX.FTZ R176, R183, R176, !PT ;  /* 0x000000b0b7b07209 */ /* 0x000fe20007810000 */
        /* <DEDUP_REMOVED lines=8> */
[----:B------:R2:W-:Y:S01]  /*6c90*/  MUFU.EX2 R158, R184 ;  /* 0x000000b8009e7308 */ /* 0x0005e20000000800 */
[----:B------:R-:W-:Y:S01]  /*6ca0*/  ISETP.GT.AND P4, PT, R4, 0x50, PT ;  /* 0x000000500400780c */ /* 0x000fe20003f84270 */
[--C-:B0-----:R-:W-:Y:S01]  /*6cb0*/  FFMA.FTZ R185, R181, UR37, -R8.reuse ;  /* 0x00000025b5b97c23 */ /* 0x101fe20008010808 */
[----:B------:R-:W-:Y:S01]  /*6cc0*/  FMNMX.FTZ R180, R176, R177, !PT ;  /* 0x000000b1b0b47209 */ /* 0x000fe20007810000 */
[--C-:B------:R-:W-:Y:S01]  /*6cd0*/  FFMA.FTZ R125, R125, UR37, -R8.reuse ;  /* 0x000000257d7d7c23 */ /* 0x100fe20008010808 */
[----:B------:R-:W-:Y:S01]  /*6ce0*/  FSEL R162, R162, -INF , P4 ;  /* 0xff800000a2a27808 */ /* 0x000fe20002000000 */
[--C-:B------:R-:W-:Y:S01]  /*6cf0*/  FFMA.FTZ R128, R128, UR37, -R8.reuse ;  /* 0x0000002580807c23 */ /* 0x100fe20008010808 */
[----:B------:R-:W-:Y:S01]  /*6d00*/  FMNMX.FTZ R181, R159, R180, !PT ;  /* 0x000000b49fb57209 */ /* 0x000fe20007810000 */
[--C-:B------:R-:W-:Y:S01]  /*6d10*/  FFMA.FTZ R129, R129, UR37, -R8.reuse ;  /* 0x0000002581817c23 */ /* 0x100fe20008010808 */
[----:B------:R-:W-:Y:S01]  /*6d20*/  ISETP.GT.AND P4, PT, R4, 0x58, PT ;  /* 0x000000580400780c */ /* 0x000fe20003f84270 */
[--C-:B--2---:R-:W-:Y:S01]  /*6d30*/  FFMA.FTZ R184, R156, UR37, -R8.reuse ;  /* 0x000000259cb87c23 */ /* 0x104fe20008010808 */
[----:B------:R-:W-:Y:S01]  /*6d40*/  FMNMX.FTZ R180, R162, R181, !PT ;  /* 0x000000b5a2b47209 */ /* 0x000fe20007810000 */
[--C-:B------:R-:W-:Y:S01]  /*6d50*/  FFMA.FTZ R132, R132, UR37, -R8.reuse ;  /* 0x0000002584847c23 */ /* 0x100fe20008010808 */
[----:B------:R-:W-:Y:S01]  /*6d60*/  FSEL R166, R166, -INF , P4 ;  /* 0xff800000a6a67808 */ /* 0x000fe20002000000 */
[----:B------:R-:W-:Y:S01]  /*6d70*/  FFMA.FTZ R133, R133, UR37, -R8 ;  /* 0x0000002585857c23 */ /* 0x000fe20008010808 */
[----:B------:R-:W-:Y:S01]  /*6d80*/  FMNMX.FTZ R181, R163, R180, !PT ;  /* 0x000000b4a3b57209 */ /* 0x000fe20007810000 */
[----:B------:R-:W-:Y:S01]  /*6d90*/  MUFU.EX2 R177, R185 ;  /* 0x000000b900b17308 */ /* 0x000fe20000000800 */
[----:B------:R-:W-:-:S02]  /*6da0*/  ISETP.GT.AND P4, PT, R4, 0x60, PT ;  /* 0x000000600400780c */ /* 0x000fc40003f84270 */
[----:B------:R-:W-:Y:S02]  /*6db0*/  FMNMX.FTZ R180, R166, R181, !PT ;  /* 0x000000b5a6b47209 */ /* 0x000fe40007810000 */
[----:B------:R-:W-:Y:S02]  /*6dc0*/  ISETP.GT.AND P5, PT, R4, 0x61, PT ;  /* 0x000000610400780c */ /* 0x000fe40003fa4270 */
[----:B------:R-:W-:Y:S01]  /*6dd0*/  FSEL R138, R138, -INF , P4 ;  /* 0xff8000008a8a7808 */ /* 0x000fe20002000000 */
[----:B------:R-:W-:Y:S01]  /*6de0*/  MUFU.EX2 R10, R10 ;  /* 0x0000000a000a7308 */ /* 0x000fe20000000800 */
[----:B------:R-:W-:Y:S02]  /*6df0*/  FMNMX.FTZ R181, R167, R180, !PT ;  /* 0x000000b4a7b57209 */ /* 0x000fe40007810000 */
[----:B------:R-:W-:Y:S01]  /*6e00*/  ISETP.GT.AND P4, PT, R4, 0x68, PT ;  /* 0x000000680400780c */ /* 0x000fe20003f84270 */
[----:B------:R-:W-:Y:S02]  /*6e10*/  WARPGROUP.DEPBAR.LE gsb0, 0x0 ;  /* 0x00008000000079c5 */ /* 0x000fe40000010000 */
[----:B------:R-:W-:Y:S01]  /*6e20*/  WARPGROUP.ARRIVE ;  /* 0x00000000000079c5 */ /* 0x000fe20000000000 */
[----:B------:R-:W-:Y:S01]  /*6e30*/  FSEL R139, R139, -INF , P5 ;  /* 0xff8000008b8b7808 */ /* 0x000fe20002800000 */
[----:B------:R-:W-:Y:S01]  /*6e40*/  MUFU.EX2 R9, R9 ;  /* 0x0000000900097308 */ /* 0x000fe20000000800 */
[----:B------:R-:W-:-:S02]  /*6e50*/  FMNMX.FTZ R180, R138, R181, !PT ;  /* 0x000000b58ab47209 */ /* 0x000fc40007810000 */
[----:B------:R-:W-:Y:S01]  /*6e60*/  ISETP.GT.AND P5, PT, R4, 0x69, PT ;  /* 0x000000690400780c */ /* 0x000fe20003fa4270 */
[----:B------:R-:W-:Y:S01]  /*6e70*/  QGMMA.64x192x32.F32.E4M3.E4M3 R24, R208, gdesc[UR4], R24, gsb0 ;  /* 0x02e00004d0187df3 */ /* 0x000fe20008000818 */
[----:B------:R-:W-:Y:S01]  /*6e80*/  FSEL R156, R142, -INF , P4 ;  /* 0xff8000008e9c7808 */ /* 0x000fe20002000000 */
[----:B------:R-:W-:Y:S01]  /*6e90*/  UIADD3 UR6, UR10, 0x480, URZ ;  /* 0x000004800a067890 */ /* 0x000fe2000fffe03f */
[----:B------:R-:W-:Y:S01]  /*6ea0*/  FMNMX.FTZ R181, R139, R180, !PT ;  /* 0x000000b48bb57209 */ /* 0x000fe20007810000 */
[----:B------:R0:W-:Y:S01]  /*6eb0*/  MUFU.EX2 R142, R184 ;  /* 0x000000b8008e7308 */ /* 0x0001e20000000800 */
[----:B------:R-:W-:Y:S01]  /*6ec0*/  ISETP.GT.AND P4, PT, R4, 0x70, PT ;  /* 0x000000700400780c */ /* 0x000fe20003f84270 */
[----:B------:R-:W-:Y:S01]  /*6ed0*/  UMOV UR7, 0xc0000010 ;  /* 0xc000001000077882 */ /* 0x000fe20000000000 */
[----:B------:R-:W-:Y:S02]  /*6ee0*/  FSEL R143, R143, -INF , P5 ;  /* 0xff8000008f8f7808 */ /* 0x000fe40002800000 */
[----:B------:R-:W-:-:S02]  /*6ef0*/  FMNMX.FTZ R180, R156, R181, !PT ;  /* 0x000000b59cb47209 */ /* 0x000fc40007810000 */
[----:B------:R-:W-:Y:S01]  /*6f00*/  ISETP.GT.AND P5, PT, R4, 0x71, PT ;  /* 0x000000710400780c */ /* 0x000fe20003fa4270 */
[----:B------:R-:W-:Y:S01]  /*6f10*/  MUFU.EX2 R11, R11 ;  /* 0x0000000b000b7308 */ /* 0x000fe20000000800 */
[----:B------:R-:W-:Y:S01]  /*6f20*/  FSEL R146, R146, -INF , P4 ;  /* 0xff80000092927808 */ /* 0x000fe20002000000 */
[----:B0-----:R-:W-:Y:S01]  /*6f30*/  FFMA.FTZ R184, R164, UR37, -R8 ;  /* 0x00000025a4b87c23 */ /* 0x001fe20008010808 */
[----:B------:R-:W-:Y:S02]  /*6f40*/  FMNMX.FTZ R181, R143, R180, !PT ;  /* 0x000000b48fb57209 */ /* 0x000fe40007810000 */
[----:B------:R-:W-:Y:S02]  /*6f50*/  ISETP.GT.AND P4, PT, R4, 0x78, PT ;  /* 0x000000780400780c */ /* 0x000fe40003f84270 */
[----:B------:R-:W-:Y:S01]  /*6f60*/  FSEL R147, R147, -INF , P5 ;  /* 0xff80000093937808 */ /* 0x000fe20002800000 */
[----:B------:R-:W-:Y:S01]  /*6f70*/  MUFU.EX2 R12, R12 ;  /* 0x0000000c000c7308 */ /* 0x000fe20000000800 */
[----:B------:R-:W-:-:S02]  /*6f80*/  FMNMX.FTZ R180, R146, R181, !PT ;  /* 0x000000b592b47209 */ /* 0x000fc40007810000 */
[----:B------:R-:W-:Y:S02]  /*6f90*/  ISETP.GT.AND P5, PT, R4, 0x79, PT ;  /* 0x000000790400780c */ /* 0x000fe40003fa4270 */
[----:B------:R-:W-:Y:S02]  /*6fa0*/  FSEL R150, R150, -INF , P4 ;  /* 0xff80000096967808 */ /* 0x000fe40002000000 */
[----:B------:R-:W-:Y:S01]  /*6fb0*/  FMNMX.FTZ R181, R147, R180, !PT ;  /* 0x000000b493b57209 */ /* 0x000fe20007810000 */
[----:B------:R-:W-:Y:S01]  /*6fc0*/  MUFU.EX2 R5, R192 ;  /* 0x000000c000057308 */ /* 0x000fe20000000800 */
[----:B------:R-:W-:Y:S02]  /*6fd0*/  FSEL R151, R151, -INF , P5 ;  /* 0xff80000097977808 */ /* 0x000fe40002800000 */
[----:B------:R-:W-:Y:S02]  /*6fe0*/  ISETP.GT.AND P4, PT, R4, 0x80, PT ;  /* 0x000000800400780c */ /* 0x000fe40003f84270 */
[----:B------:R-:W-:-:S02]  /*6ff0*/  FMNMX.FTZ R180, R150, R181, !PT ;  /* 0x000000b596b47209 */ /* 0x000fc40007810000 */
[----:B------:R-:W-:Y:S01]  /*7000*/  ISETP.GT.AND P5, PT, R4, 0x81, PT ;  /* 0x000000810400780c */ /* 0x000fe20003fa4270 */
[----:B------:R-:W-:Y:S01]  /*7010*/  MUFU.EX2 R14, R14 ;  /* 0x0000000e000e7308 */ /* 0x000fe20000000800 */
[----:B------:R-:W-:Y:S02]  /*7020*/  FSEL R122, R122, -INF , P4 ;  /* 0xff8000007a7a7808 */ /* 0x000fe40002000000 */
        /* <DEDUP_REMOVED lines=8> */
[----:B------:R0:W-:Y:S01]  /*70b0*/  MUFU.EX2 R126, R184 ;  /* 0x000000b8007e7308 */ /* 0x0001e20000000800 */
[----:B------:R-:W-:Y:S02]  /*70c0*/  ISETP.GT.AND P4, PT, R4, 0x90, PT ;  /* 0x000000900400780c */ /* 0x000fe40003f84270 */
        /* <DEDUP_REMOVED lines=15> */
[----:B------:R-:W-:Y:S02]  /*71c0*/  FSEL R135, R135, -INF , P5 ;  /* 0xff80000087877808 */ /* 0x000fe40002800000 */
[----:B------:R-:W-:Y:S02]  /*71d0*/  FMNMX.FTZ R4, R136, R181, !PT ;  /* 0x000000b588047209 */ /* 0x000fe40007810000 */
[----:B-1----:R-:W-:-:S02]  /*71e0*/  SHF.R.U32.HI R229, RZ, 0x7, R229 ;  /* 0x00000007ffe57819 */ /* 0x002fc400000116e5 */
[----:B------:R-:W-:Y:S01]  /*71f0*/  FMNMX.FTZ R4, R135, R4, !PT ;  /* 0x0000000487047209 */ /* 0x000fe20007810000 */
[----:B------:R-:W-:Y:S04]  /*7200*/  MUFU.EX2 R172, R172 ;  /* 0x000000ac00ac7308 */ /* 0x000fe80000000800 */
[----:B------:R-:W1:Y:S04]  /*7210*/  SHFL.BFLY PT, R181, R4, 0x2, 0x1f ;  /* 0x0c401f0004b57f89 */ /* 0x000e6800000e0000 */
        /* <DEDUP_REMOVED lines=15> */
[--C-:B------:R-:W-:Y:S01]  /*7310*/  FFMA.FTZ R185, R191, UR37, -R8.reuse ;  /* 0x00000025bfb97c23 */ /* 0x100fe20008010808 */
[----:B------:R-:W-:Y:S01]  /*7320*/  FSEL R191, R0, RZ, P3 ;  /* 0x000000ff00bf7208 */ /* 0x000fe20001800000 */
[--C-:B------:R-:W-:Y:S01]  /*7330*/  FFMA.FTZ R181, R186, UR37, -R8.reuse ;  /* 0x00000025bab57c23 */ /* 0x100fe20008010808 */
[----:B------:R-:W-:-:S01]  /*7340*/  FFMA.FTZ R180, R187, UR37, -R8 ;  /* 0x00000025bbb47c23 */ /* 0x000fc20008010808 */
[--C-:B0-----:R-:W-:Y:S01]  /*7350*/  FFMA.FTZ R184, R190, UR37, -R8.reuse ;  /* 0x00000025beb87c23 */ /* 0x101fe20008010808 */
[----:B------:R-:W-:-:S01]  /*7360*/  FFMA.FTZ R186, R194, UR37, -R8 ;  /* 0x00000025c2ba7c23 */ /* 0x000fc20008010808 */
[----:B------:R-:W-:Y:S01]  /*7370*/  FADD.FTZ R191, -R191, R6 ;  /* 0x00000006bfbf7221 */ /* 0x000fe20000010100 */
[----:B------:R-:W-:-:S01]  /*7380*/  FFMA.FTZ R6, R176, UR37, -R8 ;  /* 0x00000025b0067c23 */ /* 0x000fc20008010808 */
[----:B------:R-:W-:Y:S01]  /*7390*/  FSEL R176, R4, RZ, P4 ;  /* 0x000000ff04b07208 */ /* 0x000fe20002000000 */
[----:B------:R-:W-:Y:S01]  /*73a0*/  MUFU.EX2 R181, R181 ;  /* 0x000000b500b57308 */ /* 0x000fe20000000800 */
[----:B------:R-:W-:Y:S01]  /*73b0*/  FMUL.FTZ R191, R191, UR37 ;  /* 0x00000025bfbf7c20 */ /* 0x000fe20008410000 */
[--C-:B------:R-:W-:Y:S01]  /*73c0*/  FFMA.FTZ R190, R155, UR37, -R8.reuse ;  /* 0x000000259bbe7c23 */ /* 0x100fe20008010808 */
[----:B------:R-:W-:-:S01]  /*73d0*/  FFMA.FTZ R155, R159, UR37, -R8 ;  /* 0x000000259f9b7c23 */ /* 0x000fc20008010808 */
[----:B------:R-:W-:Y:S01]  /*73e0*/  FADD.FTZ R176, -R176, R7 ;  /* 0x00000007b0b07221 */ /* 0x000fe20000010100 */
[----:B------:R-:W-:-:S01]  /*73f0*/  FFMA.FTZ R159, R162, UR37, -R8 ;  /* 0x00000025a29f7c23 */ /* 0x000fc20008010808 */
[--C-:B------:R-:W-:Y:S01]  /*7400*/  FFMA.FTZ R187, R195, UR37, -R8.reuse ;  /* 0x00000025c3bb7c23 */ /* 0x100fe20008010808 */
[----:B------:R-:W-:-:S01]  /*7410*/  FFMA.FTZ R162, R163, UR37, -R8 ;  /* 0x00000025a3a27c23 */ /* 0x000fc20008010808 */
[----:B------:R-:W-:Y:S01]  /*7420*/  FMUL.FTZ R176, R176, UR37 ;  /* 0x00000025b0b07c20 */ /* 0x000fe20008410000 */
        /* <DEDUP_REMOVED lines=26> */
[----:B------:R-:W-:Y:S01]  /*75d0*/  FADD.FTZ R2, R9, R166 ;  /* 0x000000a609027221 */ /* 0x000fe20000010000 */
[----:B------:R-:W-:-:S01]  /*75e0*/  FFMA.FTZ R166, R167, UR37, -R8 ;  /* 0x00000025a7a67c23 */ /* 0x000fc20008010808 */
[--C-:B------:R-:W-:Y:S01]  /*75f0*/  FFMA.FTZ R122, R122, UR37, -R8.reuse ;  /* 0x000000257a7a7c23 */ /* 0x100fe20008010808 */
[----:B------:R-:W-:-:S01]  /*7600*/  FFMA.FTZ R123, R123, UR37, -R8 ;  /* 0x000000257b7b7c23 */ /* 0x000fc20008010808 */
[----:B------:R-:W-:Y:S01]  /*7610*/  FADD.FTZ R167, R11, R2 ;  /* 0x000000020ba77221 */ /* 0x000fe20000010000 */
[----:B------:R-:W-:-:S01]  /*7620*/  FFMA.FTZ R164, R164, UR37, -R8 ;  /* 0x00000025a4a47c23 */ /* 0x000fc20008010808 */
[----:B------:R-:W-:-:S02]  /*7630*/  WARPGROUP.DEPBAR.LE gsb0, 0x0 ;  /* 0x00008000000079c5 */ /* 0x000fc40000010000 */
[----:B------:R-:W-:Y:S01]  /*7640*/  WARPGROUP.ARRIVE ;  /* 0x00000000000079c5 */ /* 0x000fe20000000000 */
[----:B------:R-:W1:Y:S01]  /*7650*/  MUFU.EX2 R185, R185 ;  /* 0x000000b900b97308 */ /* 0x000e620000000800 */
[----:B--2---:R-:W-:-:S01]  /*7660*/  FADD.FTZ R3, R180, R3 ;  /* 0x00000003b4037221 */ /* 0x004fc20000010000 */
[----:B------:R-:W-:Y:S01]  /*7670*/  FADD.FTZ R192, R12, R167 ;  /* 0x000000a70cc07221 */ /* 0x000fe20000010000 */
[----:B------:R-:W-:-:S01]  /*7680*/  FFMA.FTZ R127, R127, UR37, -R8 ;  /* 0x000000257f7f7c23 */ /* 0x000fc20008010808 */
[----:B------:R-:W-:Y:S01]  /*7690*/  FFMA.FTZ R130, R130, UR37, -R8 ;  /* 0x0000002582827c23 */ /* 0x000fe20008010808 */
[----:B------:R-:W-:Y:S01]  /*76a0*/  QGMMA.64x192x32.F32.E4M3.E4M3 R24, R204, gdesc[UR4], R24, gsb0 ;  /* 0x02e00004cc187df3 */ /* 0x000fe20008000818 */
[----:B------:R-:W-:Y:S01]  /*76b0*/  UIADD3 UR6, UR10, 0x600, URZ ;  /* 0x000006000a067890 */ /* 0x000fe2000fffe03f */
[----:B0-----:R-:W-:Y:S01]  /*76c0*/  FADD.FTZ R2, R184, R3 ;  /* 0x00000003b8027221 */ /* 0x001fe20000010000 */
[----:B------:R-:W0:Y:S01]  /*76d0*/  MUFU.EX2 R186, R186 ;  /* 0x000000ba00ba7308 */ /* 0x000e220000000800 */
[----:B------:R-:W-:Y:S01]  /*76e0*/  UMOV UR7, 0xc0000010 ;  /* 0xc000001000077882 */ /* 0x000fe20000000000 */
[----:B------:R-:W-:Y:S01]  /*76f0*/  FADD.FTZ R167, R5, R192 ;  /* 0x000000c005a77221 */ /* 0x000fe20000010000 */
[----:B------:R-:W-:-:S02]  /*7700*/  IMAD.U32 R191, RZ, RZ, UR54 ;  /* 0x00000036ffbf7e24 */ /* 0x000fc4000f8e00ff */
[--C-:B------:R-:W-:Y:S01]  /*7710*/  FFMA.FTZ R131, R131, UR37, -R8.reuse ;  /* 0x0000002583837c23 */ /* 0x100fe20008010808 */
[----:B------:R-:W-:-:S01]  /*7720*/  FFMA.FTZ R136, R136, UR37, -R8 ;  /* 0x0000002588887c23 */ /* 0x000fc20008010808 */
[----:B------:R-:W-:Y:S01]  /*7730*/  FADD.FTZ R192, R14, R167 ;  /* 0x000000a70ec07221 */ /* 0x000fe20000010000 */
[----:B------:R-:W-:-:S01]  /*7740*/  FFMA.FTZ R8, R135, UR37, -R8 ;  /* 0x0000002587087c23 */ /* 0x000fc20008010808 */
[----:B------:R-:W2:Y:S01]  /*7750*/  MUFU.EX2 R187, R187 ;  /* 0x000000bb00bb7308 */ /* 0x000ea20000000800 */
[----:B-1----:R-:W-:-:S01]  /*7760*/  FADD.FTZ R3, R185, R2 ;  /* 0x00000002b9037221 */ /* 0x002fc20000010000 */
[----:B------:R-:W-:Y:S01]  /*7770*/  FADD.FTZ R167, R13, R192 ;  /* 0x000000c00da77221 */ /* 0x000fe20000010000 */
[----:B------:R-:W-:-:S03]  /*7780*/  @!P1 LEA R191, R191, UR41, 0x3 ;  /* 0x00000029bfbf9c11 */ /* 0x000fc6000f8e18ff */
        /* <DEDUP_REMOVED lines=27> */
[----:B------:R-:W-:-:S06]  /*7940*/  FADD.FTZ R2, R158, R167 ;  /* 0x000000a79e027221 */ /* 0x000fcc0000010000 */
        /* <DEDUP_REMOVED lines=24> */
[----:B-1----:R-:W-:-:S07]  /*7ad0*/  FADD.FTZ R2, R162, R3 ;  /* 0x00000003a2027221 */ /* 0x002fce0000010000 */
[----:B------:R-:W1:Y:S01]  /*7ae0*/  MUFU.EX2 R138, R138 ;  /* 0x0000008a008a7308 */ /* 0x000e620000000800 */
[----:B0-----:R-:W-:-:S01]  /*7af0*/  FADD.FTZ R3, R163, R2 ;  /* 0x00000002a3037221 */ /* 0x001fc20000010000 */
[----:B------:R-:W-:-:S06]  /*7b00*/  FADD.FTZ R2, R134, R167 ;  /* 0x000000a786027221 */ /* 0x000fcc0000010000 */
[----:B------:R-:W0:Y:S01]  /*7b10*/  MUFU.EX2 R139, R139 ;  /* 0x0000008b008b7308 */ /* 0x000e220000000800 */
[----:B--2---:R-:W-:-:S07]  /*7b20*/  FADD.FTZ R3, R166, R3 ;  /* 0x00000003a6037221 */ /* 0x004fce0000010000 */
        /* <DEDUP_REMOVED lines=10> */
[----:B------:R-:W-:Y:S01]  /*7bd0*/  IADD3 R2, -R229, 0xb, RZ ;  /* 0x0000000be5027810 */ /* 0x000fe20007ffe1ff */
[----:B------:R-:W-:Y:S02]  /*7be0*/  WARPGROUP.DEPBAR.LE gsb0, 0x0 ;  /* 0x00008000000079c5 */ /* 0x000fe40000010000 */
[----:B------:R-:W-:-:S03]  /*7bf0*/  WARPGROUP.ARRIVE ;  /* 0x00000000000079c5 */ /* 0x000fc60000000000 */
[----:B------:R-:W1:Y:S01]  /*7c00*/  MUFU.EX2 R146, R146 ;  /* 0x0000009200927308 */ /* 0x000e620000000800 */
[----:B0-----:R-:W-:-:S02]  /*7c10*/  FADD.FTZ R167, R143, R192 ;  /* 0x000000c08fa77221 */ /* 0x001fc40000010000 */
[----:B------:R-:W-:Y:S05]  /*7c20*/  QGMMA.64x192x32.F32.E4M3.E4M3 R24, R200, gdesc[UR4], R24, gsb0 ;  /* 0x02e00004c8187df3 */ /* 0x000fea0008000818 */
        /* <DEDUP_REMOVED lines=31> */
[----:B--2---:R-:W-:-:S07]  /*7e20*/  FADD.FTZ R135, R127, R194 ;  /* 0x000000c27f877221 */ /* 0x004fce0000010000 */
[----:B------:R-:W-:Y:S08]  /*7e30*/  MUFU.EX2 R129, R129 ;  /* 0x0000008100817308 */ /* 0x000ff00000000800 */
[----:B------:R-:W1:Y:S08]  /*7e40*/  MUFU.EX2 R131, R131 ;  /* 0x0000008300837308 */ /* 0x000e700000000800 */
[----:B------:R-:W-:Y:S08]  /*7e50*/  MUFU.EX2 R132, R132 ;  /* 0x0000008400847308 */ /* 0x000ff00000000800 */
[----:B------:R-:W-:Y:S08]  /*7e60*/  MUFU.EX2 R133, R133 ;  /* 0x0000008500857308 */ /* 0x000ff00000000800 */
[----:B------:R-:W-:Y:S01]  /*7e70*/  MUFU.EX2 R8, R8 ;  /* 0x0000000800087308 */ /* 0x000fe20000000800 */
[----:B------:R-:W-:-:S02]  /*7e80*/  WARPGROUP.DEPBAR.LE gsb0, 0x0 ;  /* 0x00008000000079c5 */ /* 0x000fc40000010000 */
[----:B------:R2:W-:Y:S06]  /*7e90*/  BAR.ARV R2, 0x100 ;  /* 0x000400020000751d */ /* 0x0005ec0000002000 */
[----:B--2---:R-:W-:Y:S02]  /*7ea0*/  @!P1 VIADD R2, R191, 0x33440 ;  /* 0x00033440bf029836 */ /* 0x004fe40000000000 */
[----:B------:R0:W2:Y:S03]  /*7eb0*/  MUFU.EX2 R191, R136 ;  /* 0x0000008800bf7308 */ /* 0x0000a60000000800 */
[----:B------:R-:W-:-:S04]  /*7ec0*/  @!P1 PRMT R2, RZ, 0x654, R2 ;  /* 0x00000654ff029816 */ /* 0x000fc80000000002 */
[----:B------:R3:W-:Y:S01]  /*7ed0*/  @!P1 SYNCS.ARRIVE.TRANS64.RED.A1T0 RZ, [R2+URZ], RZ ;  /* 0x000000ff02ff99a7 */ /* 0x0007e2000810043f */
[----:B0-----:R-:W-:-:S04]  /*7ee0*/  FADD.FTZ R136, R130, R135 ;  /* 0x0000008782887221 */ /* 0x001fc80000010000 */
[----:B-1----:R-:W-:Y:S01]  /*7ef0*/  FADD.FTZ R136, R131, R136 ;  /* 0x0000008883887221 */ /* 0x002fe20000010000 */
[----:B---3--:R-:W-:-:S03]  /*7f00*/  FADD.FTZ R2, R128, R3 ;  /* 0x0000000380027221 */ /* 0x008fc60000010000 */
[----:B--2---:R-:W-:Y:S01]  /*7f10*/  FADD.FTZ R136, R191, R136 ;  /* 0x00000088bf887221 */ /* 0x004fe20000010000 */
[----:B------:R-:W-:-:S04]  /*7f20*/  FADD.FTZ R3, R129, R2 ;  /* 0x0000000281037221 */ /* 0x000fc80000010000 */
[----:B------:R-:W-:-:S04]  /*7f30*/  FADD.FTZ R2, R132, R3 ;  /* 0x0000000384027221 */ /* 0x000fc80000010000 */
[----:B------:R-:W-:Y:S01]  /*7f40*/  FADD.FTZ R3, R133, R2 ;  /* 0x0000000285037221 */ /* 0x000fe20000010000 */
[----:B------:R-:W-:-:S01]  /*7f50*/  FADD.FTZ R2, R8, R136 ;  /* 0x0000008808027221 */ /* 0x000fc20000010000 */
[----:B------:R-:W-:Y:S06]  /*7f60*/  @!P0 BRA `(.L_x_1998) ;  /* 0x0000000000048947 */ /* 0x000fec0003800000 */
[----:B------:R-:W-:Y:S01]  /*7f70*/  BPT.TRAP 0x1 ;  /* 0x000000040000795c */ /* 0x000fe20000300000 */
.L_x_1998:
[----:B------:R-:W-:Y:S01]  /*7f80*/  UISETP.GT.AND UP1, UPT, UR53, UR52, UPT ;  /* 0x000000343500728c */ /* 0x000fe2000bf24270 */
[----:B------:R-:W-:Y:S01]  /*7f90*/  F2FP.SATFINITE.E4M3.F32.PACK_AB_MERGE_C R6, R155, R6, RZ ;  /* 0x000000069b06723e */ /* 0x000fe200048070ff */
[----:B------:R-:W-:Y:S01]  /*7fa0*/  ULEA UR6, UR55, UR41, 0x3 ;  /* 0x0000002937067291 */ /* 0x000fe2000f8e183f */
[----:B------:R-:W-:Y:S01]  /*7fb0*/  F2FP.SATFINITE.E4M3.F32.PACK_AB_MERGE_C R11, R12, R11, RZ ;  /* 0x0000000b0c0b723e */ /* 0x000fe200048070ff */
[----:B------:R-:W-:Y:S01]  /*7fc0*/  UIADD3 UR53, UR53, -0x1, URZ ;  /* 0xffffffff35357890 */ /* 0x000fe2000fffe03f */
[----:B------:R-:W-:Y:S01]  /*7fd0*/  F2FP.SATFINITE.E4M3.F32.PACK_AB_MERGE_C R184, R185, R184, RZ ;  /* 0x000000b8b9b8723e */ /* 0x000fe200048070ff */
[----:B------:R-:W-:Y:S01]  /*7fe0*/  UIADD3 UR6, UR6, 0x33460, URZ ;  /* 0x0003346006067890 */ /* 0x000fe2000fffe03f */
[----:B------:R-:W-:Y:S01]  /*7ff0*/  PLOP3.LUT P3, PT, PT, PT, UP1, 0x80, 0x0 ;  /* 0x000000000000781c */ /* 0x000fe20003f6f018 */
[----:B------:R-:W-:Y:S01]  /*8000*/  UMOV UR56, UR44 ;  /* 0x0000002c00387c82 */ /* 0x000fe20008000000 */
[----:B------:R-:W-:Y:S01]  /*8010*/  F2FP.SATFINITE.E4M3.F32.PACK_AB_MERGE_C R13, R20, R13, RZ ;  /* 0x0000000d140d723e */ /* 0x000fe200048070ff */
[----:B------:R-:W-:Y:S01]  /*8020*/  UPRMT UR6, UR40, 0x654, UR6 ;  /* 0x0000065428067896 */ /* 0x000fe20008000006 */
[----:B------:R-:W-:Y:S01]  /*8030*/  F2FP.SATFINITE.E4M3.F32.PACK_AB_MERGE_C R188, R189, R188, RZ ;  /* 0x000000bcbdbc723e */ /* 0x000fe200048070ff */
[----:B------:R-:W-:Y:S01]  /*8040*/  UMOV UR55, UR54 ;  /* 0x0000003600377c82 */ /* 0x000fe20008000000 */
        /* <DEDUP_REMOVED lines=11> */
[----:B------:R-:W-:Y:S01]  /*8100*/  FMUL.FTZ R32, R32, R7 ;  /* 0x0000000720207220 */ /* 0x000fe20000410000 */
        /* <DEDUP_REMOVED lines=124> */
.L_x_1989:
[----:B------:R-:W-:-:S13]  /*88d0*/  ISETP.LE.AND P2, PT, RZ, UR53, PT ;  /* 0x00000035ff007c0c */ /* 0x000fda000bf43270 */
[----:B------:R-:W-:Y:S05]  /*88e0*/  @!P2 BRA `(.L_x_2000) ;  /* 0x0000002c00a8a947 */ /* 0x000fea0003800000 */
[----:B------:R-:W-:Y:S01]  /*88f0*/  IMAD.MOV.U32 R7, RZ, RZ, R4 ;  /* 0x000000ffff077224 */ /* 0x000fe200078e0004 */
[----:B------:R-:W-:Y:S01]  /*8900*/  UMOV UR52, UR44 ;  /* 0x0000002c00347c82 */ /* 0x000fe20008000000 */
[----:B------:R-:W-:Y:S01]  /*8910*/  IMAD.MOV.U32 R5, RZ, RZ, R0 ;  /* 0x000000ffff057224 */ /* 0x000fe200078e0000 */
[----:B------:R-:W-:-:S06]  /*8920*/  UMOV UR48, UR49 ;  /* 0x0000003100307c82 */ /* 0x000fcc0008000000 */
.L_x_2010:
        /* <DEDUP_REMOVED lines=9> */
.L_x_2002:
[----:B------:R-:W-:Y:S01]  /*89c0*/  ULEA UR6, UR49, UR41, 0x3 ;  /* 0x0000002931067291 */ /* 0x000fe2000f8e183f */
[----:B------:R-:W-:-:S05]  /*89d0*/  IMAD.U32 R0, RZ, RZ, UR44 ;  /* 0x0000002cff007e24 */ /* 0x000fca000f8e00ff */
[----:B------:R-:W-:-:S04]  /*89e0*/  SHF.L.U32 R0, R0, 0x1f, RZ ;  /* 0x0000001f00007819 */ /* 0x000fc800000006ff */
[----:B------:R0:W1:Y:S01]  /*89f0*/  SYNCS.PHASECHK.TRANS64.TRYWAIT P2, [UR6+0x33430], R0 ;  /* 0x03343000ff0075a7 */ /* 0x0000620008040146 */
[----:B------:R-:W-:Y:S05]  /*8a00*/  @!P0 BRA `(.L_x_2003) ;  /* 0x0000000000048947 */ /* 0x000fea0003800000 */
[----:B------:R-:W-:Y:S01]  /*8a10*/  BPT.TRAP 0x1 ;  /* 0x000000040000795c */ /* 0x000fe20000300000 */
.L_x_2003:
[----:B-1----:R-:W-:Y:S05]  /*8a20*/  @P2 BRA `(.L_x_2001) ;  /* 0x0000000000082947 */ /* 0x002fea0003800000 */
[----:B------:R-:W1:Y:S02]  /*8a30*/  SYNCS.PHASECHK.TRANS64.TRYWAIT P2, [UR6+0x33430], R0 ;  /* 0x03343000ff0075a7 */ /* 0x000e640008040146 */
[----:B-1----:R-:W-:Y:S05]  /*8a40*/  @!P2 BRA `(.L_x_2004) ;  /* 0x000000ac006ca947 */ /* 0x002fea0003800000 */
.L_x_2001:
[----:B------:R-:W2:Y:S01]  /*8a50*/  S2R R4, SR_TID.X ;  /* 0x0000000000047919 */ /* 0x000ea20000002100 */
        /* <DEDUP_REMOVED lines=21> */
[----:B--2---:R-:W-:-:S05]  /*8bb0*/  SHF.R.U32.HI R4, RZ, 0x7, R4 ;  /* 0x00000007ff047819 */ /* 0x004fca0000011604 */
        /* <DEDUP_REMOVED lines=165> */
.L_x_2006:
[----:B------:R-:W-:Y:S01]  /*9610*/  ULEA UR6, UR48, UR41, 0x3 ;  /* 0x0000002930067291 */ /* 0x000fe2000f8e183f */
[----:B------:R-:W-:-:S05]  /*9620*/  IMAD.U32 R0, RZ, RZ, UR52 ;  /* 0x00000034ff007e24 */ /* 0x000fca000f8e00ff */
[----:B------:R-:W-:-:S04]  /*9630*/  SHF.L.U32 R0, R0, 0x1f, RZ ;  /* 0x0000001f00007819 */ /* 0x000fc800000006ff */
[----:B------:R0:W1:Y:S01]  /*9640*/  SYNCS.PHASECHK.TRANS64.TRYWAIT P2, [UR6+0x33450], R0 ;  /* 0x03345000ff0075a7 */ /* 0x0000620008040146 */
[----:B------:R-:W-:Y:S05]  /*9650*/  @!P0 BRA `(.L_x_2007) ;  /* 0x0000000000048947 */ /* 0x000fea0003800000 */
[----:B------:R-:W-:Y:S01]  /*9660*/  BPT.TRAP 0x1 ;  /* 0x000000040000795c */ /* 0x000fe20000300000 */
.L_x_2007:
[----:B-1----:R-:W-:Y:S05]  /*9670*/  @P2 BRA `(.L_x_2005) ;  /* 0x0000000000082947 */ /* 0x002fea0003800000 */
[----:B------:R-:W1:Y:S02]  /*9680*/  SYNCS.PHASECHK.TRANS64.TRYWAIT P2, [UR6+0x33450], R0 ;  /* 0x03345000ff0075a7 */ /* 0x000e640008040146 */
[----:B-1----:R-:W-:Y:S05]  /*9690*/  @!P2 BRA `(.L_x_2008) ;  /* 0x000000a00070a947 */ /* 0x002fea0003800000 */
.L_x_2005:
[----:B------:R-:W-:Y:S01]  /*96a0*/  UIADD3 UR6, UR41, 0x200, URZ ;  /* 0x0000020029067890 */ /* 0x000fe2000fffe03f */
[----:B------:R-:W-:Y:S01]  /*96b0*/  WARPGROUP.ARRIVE ;  /* 0x00000000000079c5 */ /* 0x000fe20000000000 */
[----:B------:R-:W-:Y:S01]  /*96c0*/  UMOV UR7, 0xc0000010 ;  /* 0xc000001000077882 */ /* 0x000fe20000000000 */
[----:B01----:R-:W-:Y:S01]  /*96d0*/  FMNMX.FTZ R0, R184, R5, !PT ;  /* 0x00000005b8007209 */ /* 0x003fe20007810000 */
[----:B------:R-:W-:Y:S01]  /*96e0*/  USHF.R.U32.HI UR6, URZ, 0x4, UR6 ;  /* 0x000000043f067899 */ /* 0x000fe20008011606 */
[----:B------:R-:W-:Y:S01]  /*96f0*/  FMNMX.FTZ R4, R186, R7, !PT ;  /* 0x00000007ba047209 */ /* 0x000fe20007810000 */
[----:B------:R-:W-:Y:S01]  /*9700*/  IMAD.U32 R13, RZ, RZ, UR37 ;  /* 0x00000025ff0d7e24 */ /* 0x000fe2000f8e00ff */
[----:B------:R-:W-:Y:S01]  /*9710*/  FMNMX.FTZ R9, R185, R0, !PT ;  /* 0x00000000b9097209 */ /* 0x000fe20007810000 */
[----:B------:R-:W-:Y:S01]  /*9720*/  ULOP3.LUT UR6, UR6, 0x3fff, URZ, 0xc0, !UPT ;  /* 0x00003fff06067892 */ /* 0x000fe2000f8ec03f */
[----:B------:R-:W-:Y:S01]  /*9730*/  FMNMX.FTZ R11, R187, R4, !PT ;  /* 0x00000004bb0b7209 */ /* 0x000fe20007810000 */
[----:B------:R-:W0:Y:S01]  /*9740*/  S2R R229, SR_TID.X ;  /* 0x0000000000e57919 */ /* 0x000e220000002100 */
[----:B------:R-:W-:Y:S01]  /*9750*/  FMNMX.FTZ R0, R188, R9, !PT ;  /* 0x00000009bc007209 */ /* 0x000fe20007810000 */
[----:B------:R-:W-:Y:S01]  /*9760*/  ULOP3.LUT UR6, UR6, 0x10000, URZ, 0xfc, !UPT ;  /* 0x0001000006067892 */ /* 0x000fe2000f8efc3f */
[----:B------:R-:W-:-:S02]  /*9770*/  FMNMX.FTZ R4, R190, R11, !PT ;  /* 0x0000000bbe047209 */ /* 0x000fc40007810000 */
[----:B------:R-:W-:Y:S01]  /*9780*/  FMNMX.FTZ R9, R189, R0, !PT ;  /* 0x00000000bd097209 */ /* 0x000fe20007810000 */
[----:B------:R-:W-:Y:S01]  /*9790*/  UIMAD UR10, UR48, 0x780, UR6 ;  /* 0x00000780300a78a4 */ /* 0x000fe2000f8e0206 */
[----:B------:R-:W-:Y:S02]  /*97a0*/  FMNMX.FTZ R11, R191, R4, !PT ;  /* 0x00000004bf0b7209 */ /* 0x000fe40007810000 */
        /* <DEDUP_REMOVED lines=76> */
[----:B0-----:R-:W-:Y:S01]  /*9c70*/  SHF.R.U32.HI R229, RZ, 0x7, R229 ;  /* 0x00000007ffe57819 */ /* 0x001fe200000116e5 */
[----:B------:R-:W0:Y:S04]  /*9c80*/  SHFL.BFLY PT, R9, R6, 0x2, 0x1f ;  /* 0x0c401f0006097f89 */ /* 0x000e2800000e0000 */
[----:B------:R-:W1:Y:S01]  /*9c90*/  SHFL.BFLY PT, R11, R8, 0x2, 0x1f ;  /* 0x0c401f00080b7f89 */ /* 0x000e6200000e0000 */
[----:B0-----:R-:W-:Y:S02]  /*9ca0*/  FMNMX.FTZ R9, R6, R9, !PT ;  /* 0x0000000906097209 */ /* 0x001fe40007810000 */
[----:B-1----:R-:W-:-:S03]  /*9cb0*/  FMNMX.FTZ R11, R8, R11, !PT ;  /* 0x0000000b080b7209 */ /* 0x002fc60007810000 */
[----:B------:R-:W0:Y:S04]  /*9cc0*/  SHFL.BFLY PT, R0, R9, 0x1, 0x1f ;  /* 0x0c201f0009007f89 */ /* 0x000e2800000e0000 */
[----:B------:R-:W1:Y:S01]  /*9cd0*/  SHFL.BFLY PT, R4, R11, 0x1, 0x1f ;  /* 0x0c201f000b047f89 */ /* 0x000e6200000e0000 */
[----:B0-----:R-:W-:Y:S02]  /*9ce0*/  FMNMX.FTZ R0, R9, R0, !PT ;  /* 0x0000000009007209 */ /* 0x001fe40007810000 */
[----:B-1----:R-:W-:-:S03]  /*9cf0*/  FMNMX.FTZ R4, R11, R4, !PT ;  /* 0x000000040b047209 */ /* 0x002fc60007810000 */
[----:B------:R-:W-:-:S04]  /*9d00*/  FADD.FTZ R5, -R0, R5 ;  /* 0x0000000500057221 */ /* 0x000fc80000010100 */
[----:B------:R-:W-:Y:S01]  /*9d10*/  FMUL.FTZ R6, R5, UR37 ;  /* 0x0000002505067c20 */ /* 0x000fe20008410000 */
[----:B------:R-:W-:-:S01]  /*9d20*/  FADD.FTZ R5, -R4, R7 ;  /* 0x0000000704057221 */ /* 0x000fc20000010100 */
[----:B------:R-:W-:Y:S01]  /*9d30*/  FFMA.FTZ R7, R0, R13, -8 ;  /* 0xc100000000077423 */ /* 0x000fe2000001000d */
[----:B------:R-:W-:Y:S02]  /*9d40*/  WARPGROUP.DEPBAR.LE gsb0, 0x0 ;  /* 0x00008000000079c5 */ /* 0x000fe40000010000 */
[----:B------:R-:W-:Y:S01]  /*9d50*/  WARPGROUP.ARRIVE ;  /* 0x00000000000079c5 */ /* 0x000fe20000000000 */
[----:B------:R-:W-:-:S01]  /*9d60*/  FFMA.FTZ R21, R169, UR37, -R7 ;  /* 0x00000025a9157c23 */ /* 0x000fc20008010807 */
[--C-:B------:R-:W-:Y:S01]  /*9d70*/  FFMA.FTZ R169, R173, UR37, -R7.reuse ;  /* 0x00000025ada97c23 */ /* 0x100fe20008010807 */
[----:B------:R-:W-:-:S01]  /*9d80*/  FFMA.FTZ R173, R177, UR37, -R7 ;  /* 0x00000025b1ad7c23 */ /* 0x000fc20008010807 */
[--C-:B------:R-:W-:Y:S01]  /*9d90*/  FFMA.FTZ R20, R168, UR37, -R7.reuse ;  /* 0x00000025a8147c23 */ /* 0x100fe20008010807 */
[----:B------:R-:W-:-:S01]  /*9da0*/  FFMA.FTZ R177, R181, UR37, -R7 ;  /* 0x00000025b5b17c23 */ /* 0x000fc20008010807 */
[----:B------:R-:W-:Y:S01]  /*9db0*/  QGMMA.64x192x32.F32.E4M3.E4M3 R24, R212, gdesc[UR4], R24, gsb0 ;  /* 0x02e00004d4187df3 */ /* 0x000fe20008000818 */
[----:B------:R-:W-:Y:S01]  /*9dc0*/  UIADD3 UR6, UR10, 0x300, URZ ;  /* 0x000003000a067890 */ /* 0x000fe2000fffe03f */
[----:B------:R-:W-:Y:S01]  /*9dd0*/  FFMA.FTZ R168, R172, UR37, -R7 ;  /* 0x00000025aca87c23 */ /* 0x000fe20008010807 */
[----:B------:R-:W-:Y:S01]  /*9de0*/  UMOV UR7, 0xc0000010 ;  /* 0xc000001000077882 */ /* 0x000fe20000000000 */
        /* <DEDUP_REMOVED lines=83> */
[----:B------:R-:W-:-:S02]  /*a320*/  IMAD.U32 R193, RZ, RZ, UR49 ;  /* 0x00000031ffc17e24 */ /* 0x000fc4000f8e00ff */
[----:B------:R-:W-:-:S01]  /*a330*/  FFMA.FTZ R131, R131, UR37, -R133 ;  /* 0x0000002583837c23 */ /* 0x000fc20008010885 */
[----:B------:R-:W1:Y:S01]  /*a340*/  MUFU.EX2 R10, R10 ;  /* 0x0000000a000a7308 */ /* 0x000e620000000800 */
[----:B0-----:R-:W-:-:S01]  /*a350*/  FADD.FTZ R3, R8, R3 ;  /* 0x0000000308037221 */ /* 0x001fc20000010000 */
[--C-:B------:R-:W-:Y:S01]  /*a360*/  FFMA.FTZ R134, R134, UR37, -R133.reuse ;  /* 0x0000002586867c23 */ /* 0x100fe20008010885 */
[----:B------:R-:W-:-:S05]  /*a370*/  FFMA.FTZ R133, R135, UR37, -R133 ;  /* 0x0000002587857c23 */ /* 0x000fca0008010885 */
        /* <DEDUP_REMOVED lines=130> */
[----:B------:R-:W-:-:S05]  /*aba0*/  @!P1 LEA R2, R193, UR41, 0x3 ;  /* 0x00000029c1029c11 */ /* 0x000fca000f8e18ff */
[----:B------:R-:W-:Y:S01]  /*abb0*/  @!P1 VIADD R2, R2, 0x33440 ;  /* 0x0003344002029836 */ /* 0x000fe20000000000 */
[----:B------:R-:W-:Y:S01]  /*abc0*/  MUFU.EX2 R122, R122 ;  /* 0x0000007a007a7308 */ /* 0x000fe20000000800 */
[----:B--2---:R-:W-:-:S03]  /*abd0*/  FADD.FTZ R191, R151, R190 ;  /* 0x000000be97bf7221 */ /* 0x004fc60000010000 */
[----:B------:R-:W-:-:S04]  /*abe0*/  @!P1 PRMT R2, RZ, 0x654, R2 ;  /* 0x00000654ff029816 */ /* 0x000fc80000000002 */
[----:B------:R-:W0:Y:S01]  /*abf0*/  MUFU.EX2 R121, R121 ;  /* 0x0000007900797308 */ /* 0x000e220000000800 */
[----:B-1----:R-:W-:-:S07]  /*ac00*/  FADD.FTZ R190, R120, R3 ;  /* 0x0000000378be7221 */ /* 0x002fce0000010000 */
[----:B------:R-:W-:Y:S08]  /*ac10*/  MUFU.EX2 R123, R123 ;  /* 0x0000007b007b7308 */ /* 0x000ff00000000800 */
[----:B------:R-:W1:Y:S01]  /*ac20*/  MUFU.EX2 R124, R124 ;  /* 0x0000007c007c7308 */ /* 0x000e620000000800 */
[----:B0-----:R-:W-:-:S07]  /*ac30*/  FADD.FTZ R3, R121, R190 ;  /* 0x000000be79037221 */ /* 0x001fce0000010000 */
[----:B------:R-:W-:Y:S08]  /*ac40*/  MUFU.EX2 R126, R126 ;  /* 0x0000007e007e7308 */ /* 0x000ff00000000800 */
        /* <DEDUP_REMOVED lines=9> */
[----:B------:R-:W0:Y:S08]  /*ace0*/  MUFU.EX2 R129, R129 ;  /* 0x0000008100817308 */ /* 0x000e300000000800 */
[----:B------:R-:W-:Y:S08]  /*acf0*/  MUFU.EX2 R131, R131 ;  /* 0x0000008300837308 */ /* 0x000ff00000000800 */
[----:B------:R-:W2:Y:S08]  /*ad00*/  MUFU.EX2 R132, R132 ;  /* 0x0000008400847308 */ /* 0x000eb00000000800 */
[----:B------:R3:W-:Y:S08]  /*ad10*/  MUFU.EX2 R193, R134 ;  /* 0x0000008600c17308 */ /* 0x0007f00000000800 */
[----:B------:R-:W4:Y:S08]  /*ad20*/  MUFU.EX2 R7, R7 ;  /* 0x0000000700077308 */ /* 0x000f300000000800 */
[----:B------:R-:W5:Y:S01]  /*ad30*/  MUFU.EX2 R133, R133 ;  /* 0x0000008500857308 */ /* 0x000f620000000800 */
[----:B------:R-:W-:-:S02]  /*ad40*/  WARPGROUP.DEPBAR.LE gsb0, 0x0 ;  /* 0x00008000000079c5 */ /* 0x000fc40000010000 */
[----:B------:R1:W-:Y:S06]  /*ad50*/  BAR.ARV R192, 0x100 ;  /* 0x000400c00000751d */ /* 0x0003ec0000002000 */
[----:B------:R0:W-:Y:S01]  /*ad60*/  @!P1 SYNCS.ARRIVE.TRANS64.RED.A1T0 RZ, [R2+URZ], RZ ;  /* 0x000000ff02ff99a7 */ /* 0x0001e2000810043f */
[----:B-1----:R-:W-:-:S04]  /*ad70*/  FADD.FTZ R192, R122, R191 ;  /* 0x000000bf7ac07221 */ /* 0x002fc80000010000 */
[----:B------:R-:W-:Y:S01]  /*ad80*/  FADD.FTZ R191, R123, R192 ;  /* 0x000000c07bbf7221 */ /* 0x000fe20000010000 */
[----:B0-----:R-:W-:-:S03]  /*ad90*/  FADD.FTZ R2, R128, R3 ;  /* 0x0000000380027221 */ /* 0x001fc60000010000 */
[----:B------:R-:W-:Y:S01]  /*ada0*/  FADD.FTZ R192, R126, R191 ;  /* 0x000000bf7ec07221 */ /* 0x000fe20000010000 */
[----:B------:R-:W-:-:S03]  /*adb0*/  FADD.FTZ R3, R129, R2 ;  /* 0x0000000281037221 */ /* 0x000fc60000010000 */
[----:B------:R-:W-:Y:S01]  /*adc0*/  FADD.FTZ R135, R127, R192 ;  /* 0x000000c07f877221 */ /* 0x000fe20000010000 */
[----:B--2---:R-:W-:-:S03]  /*add0*/  FADD.FTZ R2, R132, R3 ;  /* 0x0000000384027221 */ /* 0x004fc60000010000 */
[----:B---3--:R-:W-:Y:S01]  /*ade0*/  FADD.FTZ R134, R130, R135 ;  /* 0x0000008782867221 */ /* 0x008fe20000010000 */
[----:B----4-:R-:W-:-:S03]  /*adf0*/  FADD.FTZ R3, R7, R2 ;  /* 0x0000000207037221 */ /* 0x010fc60000010000 */
[----:B------:R-:W-:-:S04]  /*ae00*/  FADD.FTZ R134, R131, R134 ;  /* 0x0000008683867221 */ /* 0x000fc80000010000 */
[----:B------:R-:W-:-:S04]  /*ae10*/  FADD.FTZ R134, R193, R134 ;  /* 0x00000086c1867221 */ /* 0x000fc80000010000 */
[----:B-----5:R-:W-:Y:S01]  /*ae20*/  FADD.FTZ R2, R133, R134 ;  /* 0x0000008685027221 */ /* 0x020fe20000010000 */
[----:B------:R-:W-:Y:S06]  /*ae30*/  @!P0 BRA `(.L_x_2009) ;  /* 0x0000000000048947 */ /* 0x000fec0003800000 */
[----:B------:R-:W-:Y:S01]  /*ae40*/  BPT.TRAP 0x1 ;  /* 0x000000040000795c */ /* 0x000fe20000300000 */
.L_x_2009:
        /* <DEDUP_REMOVED lines=148> */
.L_x_2000:
[----:B------:R-:W-:Y:S06]  /*b790*/  BAR.ARV 0x8, 0x180 ;  /* 0x0206000000007b1d */ /* 0x000fec0000002000 */
[----:B------:R-:W-:Y:S05]  /*b7a0*/  @!P0 BRA `(.L_x_2011) ;  /* 0x0000000000048947 */ /* 0x000fea0003800000 */
[----:B------:R-:W-:Y:S01]  /*b7b0*/  BPT.TRAP 0x1 ;  /* 0x000000040000795c */ /* 0x000fe20000300000 */
.L_x_2011:
[----:B------:R-:W-:Y:S01]  /*b7c0*/  ULEA UR9, UR49, UR41, 0x3 ;  /* 0x0000002931097291 */ /* 0x000fe2000f8e183f */
[----:B------:R-:W-:-:S05]  /*b7d0*/  IMAD.U32 R5, RZ, RZ, UR44 ;  /* 0x0000002cff057e24 */ /* 0x000fca000f8e00ff */
[----:B------:R-:W-:-:S04]  /*b7e0*/  SHF.L.U32 R5, R5, 0x1f, RZ ;  /* 0x0000001f05057819 */ /* 0x000fc800000006ff */
[----:B------:R0:W1:Y:S01]  /*b7f0*/  SYNCS.PHASECHK.TRANS64.TRYWAIT P1, [UR9+0x33450], R5 ;  /* 0x03345005ff0075a7 */ /* 0x0000620008020149 */
[----:B------:R-:W-:Y:S05]  /*b800*/  @!P0 BRA `(.L_x_2012) ;  /* 0x0000000000048947 */ /* 0x000fea0003800000 */
[----:B------:R-:W-:Y:S01]  /*b810*/  BPT.TRAP 0x1 ;  /* 0x000000040000795c */ /* 0x000fe20000300000 */
.L_x_2012:
[----:B-1----:R-:W-:Y:S05]  /*b820*/  @P1 BRA `(.L_x_2013) ;  /* 0x0000000000081947 */ /* 0x002fea0003800000 */
[----:B------:R-:W1:Y:S02]  /*b830*/  SYNCS.PHASECHK.TRANS64.TRYWAIT P1, [UR9+0x33450], R5 ;  /* 0x03345005ff0075a7 */ /* 0x000e640008020149 */
[----:B-1----:R-:W-:Y:S05]  /*b840*/  @!P1 BRA `(.L_x_2014) ;  /* 0x00000080001c9947 */ /* 0x002fea0003800000 */
.L_x_2013:
[----:B------:R-:W-:Y:S01]  /*b850*/  UIADD3 UR41, UR41, 0x200, URZ ;  /* 0x0000020029297890 */ /* 0x000fe2000fffe03f */
[----:B------:R-:W-:Y:S01]  /*b860*/  WARPGROUP.ARRIVE ;  /* 0x00000000000079c5 */ /* 0x000fe20000000000 */
[----:B------:R-:W-:Y:S01]  /*b870*/  UMOV UR7, 0xc0000010 ;  /* 0xc000001000077882 */ /* 0x000fe20000000000 */
[----:B------:R-:W-:Y:S01]  /*b880*/  ULDC.64 UR10, c[0x0][0x9a0] ;  /* 0x00026800000a7ab9 */ /* 0x000fe20000000a00 */
[----:B------:R-:W-:Y:S01]  /*b890*/  USHF.R.U32.HI UR41, URZ, 0x4, UR41 ;  /* 0x000000043f297899 */ /* 0x000fe20008011629 */
[----:B01----:R-:W-:Y:S01]  /*b8a0*/  IMAD.MOV.U32 R5, RZ, RZ, 0x3f800000 ;  /* 0x3f800000ff057424 */ /* 0x003fe200078e00ff */
        /* <DEDUP_REMOVED lines=84> */
.L_x_2015:
        /* <DEDUP_REMOVED lines=106> */
.L_x_1982:
[----:B------:R-:W0:Y:S01]  /*c490*/  S2R R33, SR_CgaCtaId ;  /* 0x0000000000217919 */ /* 0x000e220000008800 */
[----:B------:R-:W-:Y:S01]  /*c4a0*/  MOV R0, 0x400 ;  /* 0x0000040000007802 */ /* 0x000fe20000000f00 */
[----:B------:R-:W-:Y:S01]  /*c4b0*/  BSSY B0, `(.L_x_2016) ;  /* 0x00002c3000007945 */ /* 0x000fe20003800000 */
[----:B------:R-:W-:Y:S02]  /*c4c0*/  BAR.SYNC.DEFER_BLOCKING 0x5, 0x180 ;  /* 0x0146000000007b1d */ /* 0x000fe40000010000 */
[----:B0-----:R-:W-:-:S05]  /*c4d0*/  LEA R0, R33, R0, 0x18 ;  /* 0x0000000021007211 */ /* 0x001fca00078ec0ff */
[----:B------:R-:W0:Y:S02]  /*c4e0*/  LDS R32, [R0+0x334d0] ;  /* 0x0334d00000207984 */ /* 0x000e240000000800 */
[----:B0-----:R-:W-:Y:S01]  /*c4f0*/  R2UR UR4, R32 ;  /* 0x00000000200472ca */ /* 0x001fe200000e0000 */
[----:B------:R-:W-:Y:S06]  /*c500*/  BAR.ARV 0x4, 0x180 ;  /* 0x0106000000007b1d */ /* 0x000fec0000002000 */
[----:B------:R-:W-:Y:S08]  /*c510*/  @P0 BRA `(.L_x_2017) ;  /* 0x00000020005c0947 */ /* 0x000ff00003800000 */
        /* <DEDUP_REMOVED lines=46> */
[----:B------:R-:W-:Y:S01]  /*c800*/  F2FP.BF16.F32.PACK_AB R131, R128, R131 ;  /* 0x000000838083723e */ /* 0x000fe200000010ff */
[----:B------:R-:W-:Y:S01]  /*c810*/  USHF.R.S32.HI UR10, URZ, 0x1f, UR36 ;  /* 0x0000001f3f0a7899 */ /* 0x000fe20008011424 */
[----:B------:R-:W-:Y:S01]  /*c820*/  LOP3.LUT R32, R32, 0xc, RZ, 0xc0, !PT ;  /* 0x0000000c20207812 */ /* 0x000fe200078ec0ff */
[----:B------:R-:W-:-:S03]  /*c830*/  ULDC.64 UR8, c[0x0][0xb90] ;  /* 0x0002e40000087ab9 */ /* 0x000fc60000000a00 */
[----:B------:R-:W-:-:S05]  /*c840*/  IADD3 R32, P0, R32, UR6, RZ ;  /* 0x0000000620207c10 */ /* 0x000fca000ff1e0ff */
[----:B------:R-:W-:-:S05]  /*c850*/  IMAD.X R33, RZ, RZ, UR7, P0 ;  /* 0x00000007ff217e24 */ /* 0x000fca00080e06ff */
[----:B------:R0:W2:Y:S01]  /*c860*/  LDG.E.CONSTANT R32, desc[UR50][R32.64] ;  /* 0x0000003220207981 */ /* 0x0000a2000c1e9900 */
[----:B------:R-:W-:Y:S01]  /*c870*/  F2FP.BF16.F32.PACK_AB R48, R71, R34 ;  /* 0x000000224730723e */ /* 0x000fe200000010ff */
[----:B------:R-:W-:Y:S01]  /*c880*/  UIMAD UR5, UR10, UR8, URZ ;  /* 0x000000080a0572a4 */ /* 0x000fe2000f8e023f */
[----:B------:R-:W-:Y:S01]  /*c890*/  LOP3.LUT P0, R34, R50, 0x3, RZ, 0xc0, !PT ;  /* 0x0000000332227812 */ /* 0x000fe2000780c0ff */
[----:B------:R-:W1:Y:S01]  /*c8a0*/  S2R R49, SR_SWINHI ;  /* 0x0000000000317919 */ /* 0x000e620000002f00 */
[----:B------:R-:W-:Y:S01]  /*c8b0*/  F2FP.BF16.F32.PACK_AB R31, R78, R31 ;  /* 0x0000001f4e1f723e */ /* 0x000fe200000010ff */
[----:B------:R-:W-:Y:S01]  /*c8c0*/  UIMAD.WIDE.U32 UR6, UR36, UR8, URZ ;  /* 0x00000008240672a5 */ /* 0x000fe2000f8e003f */
[----:B------:R-:W-:Y:S01]  /*c8d0*/  BAR.SYNC.DEFER_BLOCKING 0x1, 0x100 ;  /* 0x0044000000007b1d */ /* 0x000fe20000010000 */
[----:B------:R-:W-:Y:S01]  /*c8e0*/  ISETP.EQ.OR P0, PT, R34, 0x3, !P0 ;  /* 0x000000032200780c */ /* 0x000fe20004702670 */
[----:B------:R-:W-:Y:S01]  /*c8f0*/  UIMAD UR5, UR36, UR9, UR5 ;  /* 0x00000009240572a4 */ /* 0x000fe2000f8e0205 */
[----:B0-----:R-:W-:Y:S01]  /*c900*/  F2FP.BF16.F32.PACK_AB R33, R70, R35 ;  /* 0x000000234621723e */ /* 0x001fe200000010ff */
[----:B------:R-:W-:Y:S01]  /*c910*/  USHF.R.S32.HI UR12, URZ, 0x1f, UR43 ;  /* 0x0000001f3f0c7899 */ /* 0x000fe2000801142b */
[----:B------:R-:W-:Y:S01]  /*c920*/  SEL R109, R72, R57, P0 ;  /* 0x00000039486d7207 */ /* 0x000fe20000000000 */
[----:B------:R-:W-:Y:S01]  /*c930*/  ULDC.64 UR8, c[0x0][0xb98] ;  /* 0x0002e60000087ab9 */ /* 0x000fe20000000a00 */
[----:B------:R-:W-:Y:S01]  /*c940*/  SEL R72, R57, R72, P0 ;  /* 0x0000004839487207 */ /* 0x000fe20000000000 */
[----:B------:R-:W-:Y:S01]  /*c950*/  UIADD3 UR7, UR7, UR5, URZ ;  /* 0x0000000507077290 */ /* 0x000fe2000fffe03f */
[----:B------:R-:W-:Y:S01]  /*c960*/  SEL R99, R25, R24, P0 ;  /* 0x0000001819637207 */ /* 0x000fe20000000000 */
[----:B------:R-:W-:Y:S01]  /*c970*/  UIMAD UR5, UR12, UR8, URZ ;  /* 0x000000080c0572a4 */ /* 0x000fe2000f8e023f */
[----:B------:R-:W-:Y:S01]  /*c980*/  SEL R68, R24, R25, P0 ;  /* 0x0000001918447207 */ /* 0x000fe20000000000 */
[----:B------:R-:W-:Y:S01]  /*c990*/  UIMAD.WIDE.U32 UR6, UR43, UR8, UR6 ;  /* 0x000000082b0672a5 */ /* 0x000fe2000f8e0006 */
[----:B------:R-:W-:Y:S01]  /*c9a0*/  SEL R101, R15, R14, P0 ;  /* 0x0000000e0f657207 */ /* 0x000fe20000000000 */
[----:B------:R-:W-:Y:S01]  /*c9b0*/  UIMAD UR5, UR43, UR9, UR5 ;  /* 0x000000092b0572a4 */ /* 0x000fe2000f8e0205 */
[----:B------:R-:W-:-:S02]  /*c9c0*/  SEL R69, R14, R15, P0 ;  /* 0x0000000f0e457207 */ /* 0x000fc40000000000 */
[----:B------:R-:W-:Y:S01]  /*c9d0*/  SEL R87, R122, R123, P0 ;  /* 0x0000007b7a577207 */ /* 0x000fe20000000000 */
[----:B------:R-:W-:Y:S01]  /*c9e0*/  ULDC.64 UR8, c[0x0][0xae8] ;  /* 0x0002ba0000087ab9 */ /* 0x000fe20000000a00 */
[----:B------:R-:W-:Y:S02]  /*c9f0*/  SEL R62, R123, R122, P0 ;  /* 0x0000007a7b3e7207 */ /* 0x000fe40000000000 */
[----:B------:R-:W-:Y:S02]  /*ca00*/  SEL R105, R7, R6, P0 ;  /* 0x0000000607697207 */ /* 0x000fe40000000000 */
[----:B------:R-:W-:Y:S01]  /*ca10*/  SEL R71, R6, R7, P0 ;  /* 0x0000000706477207 */ /* 0x000fe20000000000 */
[----:B------:R-:W-:Y:S01]  /*ca20*/  IMAD R7, R220, 0x40, R16 ;  /* 0x00000040dc077824 */ /* 0x000fe200078e0210 */
[----:B------:R-:W-:Y:S02]  /*ca30*/  SEL R129, R5, R4, P0 ;  /* 0x0000000405817207 */ /* 0x000fe40000000000 */
[----:B------:R-:W-:-:S02]  /*ca40*/  SEL R84, R4, R5, P0 ;  /* 0x0000000504547207 */ /* 0x000fc40000000000 */
[----:B------:R-:W-:Y:S02]  /*ca50*/  MOV R34, R0 ;  /* 0x0000000000227202 */ /* 0x000fe40000000f00 */
[----:B-1----:R-:W-:Y:S02]  /*ca60*/  MOV R35, R49 ;  /* 0x0000003100237202 */ /* 0x002fe40000000f00 */
[----:B------:R-:W-:Y:S02]  /*ca70*/  SEL R103, R11, R10, P0 ;  /* 0x0000000a0b677207 */ /* 0x000fe40000000000 */
[----:B------:R-:W-:Y:S01]  /*ca80*/  SEL R70, R10, R11, P0 ;  /* 0x0000000b0a467207 */ /* 0x000fe20000000000 */
[--C-:B------:R-:W-:Y:S01]  /*ca90*/  IMAD.WIDE R56, R224, 0x2, R34.reuse ;  /* 0x00000002e0387825 */ /* 0x100fe200078e0222 */
[----:B------:R-:W-:Y:S02]  /*caa0*/  SEL R123, R21, R20, P0 ;  /* 0x00000014157b7207 */ /* 0x000fe40000000000 */
[----:B------:R-:W-:Y:S01]  /*cab0*/  SEL R79, R20, R21, P0 ;  /* 0x00000015144f7207 */ /* 0x000fe20000000000 */
[----:B------:R-:W-:Y:S01]  /*cac0*/  IMAD.WIDE R34, R7, 0x2, R34 ;  /* 0x0000000207227825 */ /* 0x000fe200078e0222 */
[----:B------:R-:W-:-:S02]  /*cad0*/  IADD3 R61, P4, R56, 0x8060, RZ ;  /* 0x00008060383d7810 */ /* 0x000fc40007f9e0ff */
[C---:B------:R-:W-:Y:S02]  /*cae0*/  IADD3 R25, P3, R56.reuse, 0x8040, RZ ;  /* 0x0000804038197810 */ /* 0x040fe40007f7e0ff */
[----:B------:R-:W-:Y:S02]  /*caf0*/  LOP3.LUT R60, R61, 0x380, RZ, 0xc0, !PT ;  /* 0x000003803d3c7812 */ /* 0x000fe400078ec0ff */
[C---:B------:R-:W-:Y:S01]  /*cb00*/  IADD3 R15, P2, R56.reuse, 0x4060, RZ ;  /* 0x00004060380f7810 */ /* 0x040fe20007f5e0ff */
[--C-:B------:R-:W-:Y:S01]  /*cb10*/  IMAD.X R55, RZ, RZ, R57.reuse, P3 ;  /* 0x000000ffff377224 */ /* 0x100fe200018e0639 */
[----:B------:R-:W-:Y:S02]  /*cb20*/  LOP3.LUT R5, R56, 0x380, RZ, 0xc0, !PT ;  /* 0x0000038038057812 */ /* 0x000fe400078ec0ff */
[----:B------:R-:W-:Y:S01]  /*cb30*/  LOP3.LUT R14, R25, 0x380, RZ, 0xc0, !PT ;  /* 0x00000380190e7812 */ /* 0x000fe200078ec0ff */
[----:B------:R-:W-:Y:S01]  /*cb40*/  IMAD.X R49, RZ, RZ, R57, P2 ;  /* 0x000000ffff317224 */ /* 0x000fe200010e0639 */
[----:B------:R-:W-:-:S02]  /*cb50*/  SEL R85, R126, R127, P0 ;  /* 0x0000007f7e557207 */ /* 0x000fc40000000000 */
[----:B------:R-:W-:Y:S02]  /*cb60*/  SEL R59, R127, R126, P0 ;  /* 0x0000007e7f3b7207 */ /* 0x000fe40000000000 */
[----:B------:R-:W-:Y:S02]  /*cb70*/  SHF.R.U64 R60, R60, 0x3, RZ ;  /* 0x000000033c3c7819 */ /* 0x000fe400000012ff */
[C---:B------:R-:W-:Y:S02]  /*cb80*/  IADD3 R21, P6, R56.reuse, 0x8020, RZ ;  /* 0x0000802038157810 */ /* 0x040fe40007fde0ff */
[----:B------:R-:W-:Y:S02]  /*cb90*/  IADD3 R10, P5, R56, 0x8000, RZ ;  /* 0x00008000380a7810 */ /* 0x000fe40007fbe0ff */
[----:B------:R-:W-:Y:S02]  /*cba0*/  SEL R127, R9, R8, P0 ;  /* 0x00000008097f7207 */ /* 0x000fe40000000000 */
[----:B------:R-:W-:Y:S01]  /*cbb0*/  SEL R82, R8, R9, P0 ;  /* 0x0000000908527207 */ /* 0x000fe20000000000 */
[----:B------:R-:W-:Y:S01]  /*cbc0*/  IMAD.X R51, RZ, RZ, R57, P5 ;  /* 0x000000ffff337224 */ /* 0x000fe200028e0639 */
[----:B------:R-:W-:-:S02]  /*cbd0*/  IADD3 R9, P2, R56, 0x40, RZ ;  /* 0x0000004038097810 */ /* 0x000fc40007f5e0ff */
[----:B------:R-:W-:Y:S02]  /*cbe0*/  SEL R107, R81, R80, P0 ;  /* 0x00000050516b7207 */ /* 0x000fe40000000000 */
[----:B------:R-:W-:Y:S02]  /*cbf0*/  SHF.R.U64 R5, R5, 0x3, RZ ;  /* 0x0000000305057819 */ /* 0x000fe400000012ff */
[----:B------:R-:W-:Y:S02]  /*cc00*/  SHF.R.U64 R14, R14, 0x3, RZ ;  /* 0x000000030e0e7819 */ /* 0x000fe400000012ff */
[----:B------:R-:W-:Y:S02]  /*cc10*/  SEL R89, R52, R53, P0 ;  /* 0x0000003534597207 */ /* 0x000fe40000000000 */
[----:B------:R-:W-:Y:S01]  /*cc20*/  SEL R63, R53, R52, P0 ;  /* 0x00000034353f7207 */ /* 0x000fe20000000000 */
[----:B------:R-:W-:Y:S01]  /*cc30*/  IMAD.X R53, RZ, RZ, R57, P6 ;  /* 0x000000ffff357224 */ /* 0x000fe200030e0639 */
[----:B------:R-:W-:-:S02]  /*cc40*/  SEL R80, R80, R81, P0 ;  /* 0x0000005150507207 */ /* 0x000fc40000000000 */
[----:B------:R-:W-:Y:S01]  /*cc50*/  LOP3.LUT R60, R60, R61, RZ, 0x3c, !PT ;  /* 0x0000003d3c3c7212 */ /* 0x000fe200078e3cff */
[--C-:B------:R-:W-:Y:S01]  /*cc60*/  IMAD.X R61, RZ, RZ, R57.reuse, P4 ;  /* 0x000000ffff3d7224 */ /* 0x100fe200020e0639 */
[----:B------:R-:W-:Y:S02]  /*cc70*/  SEL R125, R13, R12, P0 ;  /* 0x0000000c0d7d7207 */ /* 0x000fe40000000000 */
[----:B------:R-:W-:Y:S02]  /*cc80*/  SEL R81, R12, R13, P0 ;  /* 0x0000000d0c517207 */ /* 0x000fe40000000000 */
[----:B------:R-:W-:Y:S02]  /*cc90*/  SEL R95, R37, R36, P0 ;  /* 0x00000024255f7207 */ /* 0x000fe40000000000 */
[----:B------:R-:W-:Y:S01]  /*cca0*/  SEL R66, R36, R37, P0 ;  /* 0x0000002524427207 */ /* 0x000fe20000000000 */
[----:B------:R-:W-:Y:S01]  /*ccb0*/  IMAD.X R37, RZ, RZ, R57, P2 ;  /* 0x000000ffff257224 */ /* 0x000fe200010e0639 */
[----:B------:R-:W-:-:S02]  /*ccc0*/  IADD3 R7, P1, R56, 0x20, RZ ;  /* 0x0000002038077810 */ /* 0x000fc40007f3e0ff */
[C---:B------:R-:W-:Y:S02]  /*ccd0*/  IADD3 R13, P4, R56.reuse, 0x4040, RZ ;  /* 0x00004040380d7810 */ /* 0x040fe40007f9e0ff */
[C---:B------:R-:W-:Y:S02]  /*cce0*/  IADD3 R11, P3, R56.reuse, 0x4020, RZ ;  /* 0x00004020380b7810 */ /* 0x040fe40007f7e0ff */
[C---:B------:R-:W-:Y:S02]  /*ccf0*/  IADD3 R8, P6, R56.reuse, 0x4000, RZ ;  /* 0x0000400038087810 */ /* 0x040fe40007fde0ff */
[----:B------:R-:W-:Y:S02]  /*cd00*/  IADD3 R6, P5, R56, 0x60, RZ ;  /* 0x0000006038067810 */ /* 0x000fe40007fbe0ff */
[----:B------:R-:W-:Y:S02]  /*cd10*/  LOP3.LUT R56, R5, R56, RZ, 0x3c, !PT ;  /* 0x0000003805387212 */ /* 0x000fe400078e3cff */
[----:B------:R-:W-:-:S02]  /*cd20*/  LOP3.LUT R54, R14, R25, RZ, 0x3c, !PT ;  /* 0x000000190e367212 */ /* 0x000fc400078e3cff */
[----:B------:R-:W-:Y:S02]  /*cd30*/  LOP3.LUT R5, R10, 0x380, RZ, 0xc0, !PT ;  /* 0x000003800a057812 */ /* 0x000fe400078ec0ff */
[----:B------:R-:W-:Y:S02]  /*cd40*/  IADD3 R25, P2, R34, 0x5000, RZ ;  /* 0x0000500022197810 */ /* 0x000fe40007f5e0ff */
[----:B------:R-:W-:Y:S02]  /*cd50*/  SHF.R.U64 R5, R5, 0x3, RZ ;  /* 0x0000000305057819 */ /* 0x000fe400000012ff */
[----:B------:R-:W-:Y:S02]  /*cd60*/  LOP3.LUT R24, R25, 0x380, RZ, 0xc0, !PT ;  /* 0x0000038019187812 */ /* 0x000fe400078ec0ff */
[----:B------:R-:W-:Y:S02]  /*cd70*/  LOP3.LUT R50, R5, R10, RZ, 0x3c, !PT ;  /* 0x0000000a05327212 */ /* 0x000fe400078e3cff */
[----:B------:R-:W-:-:S02]  /*cd80*/  SHF.R.U64 R24, R24, 0x3, RZ ;  /* 0x0000000318187819 */ /* 0x000fc400000012ff */
[----:B------:R-:W-:Y:S02]  /*cd90*/  LOP3.LUT R10, R11, 0x380, RZ, 0xc0, !PT ;  /* 0x000003800b0a7812 */ /* 0x000fe400078ec0ff */
[----:B------:R-:W-:Y:S01]  /*cda0*/  LOP3.LUT R24, R24, R25, RZ, 0x3c, !PT ;  /* 0x0000001918187212 */ /* 0x000fe200078e3cff */
[----:B------:R-:W-:Y:S01]  /*cdb0*/  IMAD.X R25, RZ, RZ, R35, P2 ;  /* 0x000000ffff197224 */ /* 0x000fe200010e0623 */
[----:B------:R-:W-:Y:S02]  /*cdc0*/  SEL R117, R33, R48, P0 ;  /* 0x0000003021757207 */ /* 0x000fe40000000000 */
[----:B------:R-:W-:Y:S02]  /*cdd0*/  SEL R76, R48, R33, P0 ;  /* 0x00000021304c7207 */ /* 0x000fe40000000000 */
[----:B------:R-:W-:Y:S02]  /*cde0*/  SHF.R.U64 R10, R10, 0x3, RZ ;  /* 0x000000030a0a7819 */ /* 0x000fe400000012ff */
[----:B------:R-:W-:-:S02]  /*cdf0*/  LOP3.LUT R4, R15, 0x380, RZ, 0xc0, !PT ;  /* 0x000003800f047812 */ /* 0x000fc400078ec0ff */
[----:B------:R-:W-:Y:S02]  /*ce00*/  IADD3 R33, P2, R34, 0xb000, RZ ;  /* 0x0000b00022217810 */ /* 0x000fe40007f5e0ff */
[----:B------:R-:W-:Y:S02]  /*ce10*/  SEL R113, R43, R42, P0 ;  /* 0x0000002a2b717207 */ /* 0x000fe40000000000 */
[----:B------:R-:W-:Y:S01]  /*ce20*/  SEL R74, R42, R43, P0 ;  /* 0x0000002b2a4a7207 */ /* 0x000fe20000000000 */
[----:B------:R-:W-:Y:S01]  /*ce30*/  IMAD.X R43, RZ, RZ, R57, P3 ;  /* 0x000000ffff2b7224 */ /* 0x000fe200018e0639 */
[----:B------:R-:W-:Y:S01]  /*ce40*/  LOP3.LUT R42, R10, R11, RZ, 0x3c, !PT ;  /* 0x0000000b0a2a7212 */ /* 0x000fe200078e3cff */
[----:B------:R-:W-:Y:S01]  /*ce50*/  IMAD.X R11, RZ, RZ, R35, P2 ;  /* 0x000000ffff0b7224 */ /* 0x000fe200010e0623 */
[----:B------:R-:W-:Y:S02]  /*ce60*/  SHF.R.U64 R4, R4, 0x3, RZ ;  /* 0x0000000304047819 */ /* 0x000fe400000012ff */
[----:B------:R-:W-:-:S02]  /*ce70*/  LOP3.LUT R10, R33, 0x380, RZ, 0xc0, !PT ;  /* 0x00000380210a7812 */ /* 0x000fc400078ec0ff */
[----:B------:R-:W-:Y:S02]  /*ce80*/  LOP3.LUT R5, R8, 0x380, RZ, 0xc0, !PT ;  /* 0x0000038008057812 */ /* 0x000fe400078ec0ff */
[----:B------:R-:W-:Y:S02]  /*ce90*/  SEL R97, R29, R28, P0 ;  /* 0x0000001c1d617207 */ /* 0x000fe40000000000 */
[----:B------:R-:W-:Y:S02]  /*cea0*/  SEL R67, R28, R29, P0 ;  /* 0x0000001d1c437207 */ /* 0x000fe40000000000 */
[----:B------:R-:W-:Y:S02]  /*ceb0*/  LOP3.LUT R48, R4, R15, RZ, 0x3c, !PT ;  /* 0x0000000f04307212 */ /* 0x000fe400078e3cff */
[----:B------:R-:W-:Y:S02]  /*cec0*/  SHF.R.U64 R10, R10, 0x3, RZ ;  /* 0x000000030a0a7819 */ /* 0x000fe400000012ff */
[----:B------:R-:W-:-:S02]  /*ced0*/  LOP3.LUT R4, R7, 0x380, RZ, 0xc0, !PT ;  /* 0x0000038007047812 */ /* 0x000fc400078ec0ff */
[----:B------:R-:W-:Y:S02]  /*cee0*/  SHF.R.U64 R5, R5, 0x3, RZ ;  /* 0x0000000305057819 */ /* 0x000fe400000012ff */
[----:B------:R-:W-:Y:S02]  /*cef0*/  IADD3 R29, P3, R34, 0x2000, RZ ;  /* 0x00002000221d7810 */ /* 0x000fe40007f7e0ff */
[----:B------:R-:W-:Y:S02]  /*cf00*/  SEL R93, R41, R40, P0 ;  /* 0x00000028295d7207 */ /* 0x000fe40000000000 */
[----:B------:R-:W-:Y:S01]  /*cf10*/  SEL R65, R40, R41, P0 ;  /* 0x0000002928417207 */ /* 0x000fe20000000000 */
[----:B------:R-:W-:Y:S01]  /*cf20*/  IMAD.X R41, RZ, RZ, R57, P6 ;  /* 0x000000ffff297224 */ /* 0x000fe200030e0639 */
[----:B------:R-:W-:Y:S02]  /*cf30*/  LOP3.LUT R10, R10, R33, RZ, 0x3c, !PT ;  /* 0x000000210a0a7212 */ /* 0x000fe400078e3cff */
[----:B------:R-:W-:Y:S01]  /*cf40*/  SHF.R.U64 R4, R4, 0x3, RZ ;  /* 0x0000000304047819 */ /* 0x000fe200000012ff */
[----:B------:R-:W0:Y:S01]  /*cf50*/  LDC R33, c[0x0][0xbe8] ;  /* 0x0002fa00ff217b82 */ /* 0x000e220000000800 */
[----:B------:R-:W-:-:S02]  /*cf60*/  LOP3.LUT R40, R5, R8, RZ, 0x3c, !PT ;  /* 0x0000000805287212 */ /* 0x000fc400078e3cff */
[----:B------:R-:W-:Y:S02]  /*cf70*/  LOP3.LUT R28, R29, 0x380, RZ, 0xc0, !PT ;  /* 0x000003801d1c7812 */ /* 0x000fe400078ec0ff */
[----:B------:R-:W-:Y:S02]  /*cf80*/  LOP3.LUT R5, R6, 0x380, RZ, 0xc0, !PT ;  /* 0x0000038006057812 */ /* 0x000fe400078ec0ff */
[----:B------:R-:W-:Y:S02]  /*cf90*/  SEL R111, R46, R47, P0 ;  /* 0x0000002f2e6f7207 */ /* 0x000fe40000000000 */
[----:B------:R-:W-:Y:S01]  /*cfa0*/  SEL R73, R47, R46, P0 ;  /* 0x0000002e2f497207 */ /* 0x000fe20000000000 */
[----:B------:R-:W-:Y:S01]  /*cfb0*/  IMAD.X R47, RZ, RZ, R57, P1 ;  /* 0x000000ffff2f7224 */ /* 0x000fe200008e0639 */
[----:B------:R-:W-:Y:S02]  /*cfc0*/  LOP3.LUT R46, R4, R7, RZ, 0x3c, !PT ;  /* 0x00000007042e7212 */ /* 0x000fe400078e3cff */
[----:B------:R-:W-:-:S02]  /*cfd0*/  SHF.R.U64 R28, R28, 0x3, RZ ;  /* 0x000000031c1c7819 */ /* 0x000fc400000012ff */
[----:B------:R-:W-:Y:S02]  /*cfe0*/  LOP3.LUT R4, R9, 0x380, RZ, 0xc0, !PT ;  /* 0x0000038009047812 */ /* 0x000fe400078ec0ff */
[----:B------:R-:W-:Y:S02]  /*cff0*/  SHF.R.U64 R5, R5, 0x3, RZ ;  /* 0x0000000305057819 */ /* 0x000fe400000012ff */
[----:B------:R-:W-:Y:S02]  /*d000*/  SEL R115, R39, R38, P0 ;  /* 0x0000002627737207 */ /* 0x000fe40000000000 */
[----:B------:R-:W-:Y:S01]  /*d010*/  SEL R75, R38, R39, P0 ;  /* 0x00000027264b7207 */ /* 0x000fe20000000000 */
[----:B------:R-:W-:Y:S01]  /*d020*/  IMAD.X R39, RZ, RZ, R57, P5 ;  /* 0x000000ffff277224 */ /* 0x000fe200028e0639 */
[----:B------:R-:W-:Y:S01]  /*d030*/  LOP3.LUT R28, R28, R29, RZ, 0x3c, !PT ;  /* 0x0000001d1c1c7212 */ /* 0x000fe200078e3cff */
[----:B------:R-:W-:Y:S01]  /*d040*/  IMAD.X R29, RZ, RZ, R35, P3 ;  /* 0x000000ffff1d7224 */ /* 0x000fe200018e0623 */
[----:B------:R-:W-:-:S02]  /*d050*/  SHF.R.U64 R4, R4, 0x3, RZ ;  /* 0x0000000304047819 */ /* 0x000fc400000012ff */
[----:B------:R-:W-:Y:S02]  /*d060*/  LOP3.LUT R38, R5, R6, RZ, 0x3c, !PT ;  /* 0x0000000605267212 */ /* 0x000fe400078e3cff */
[----:B------:R-:W-:Y:S02]  /*d070*/  IADD3 R5, P3, R34, 0x8000, RZ ;  /* 0x0000800022057810 */ /* 0x000fe40007f7e0ff */
[----:B------:R-:W-:Y:S02]  /*d080*/  LOP3.LUT R36, R4, R9, RZ, 0x3c, !PT ;  /* 0x0000000904247212 */ /* 0x000fe400078e3cff */
[----:B------:R-:W-:Y:S02]  /*d090*/  LOP3.LUT R4, R5, 0x380, RZ, 0xc0, !PT ;  /* 0x0000038005047812 */ /* 0x000fe400078ec0ff */
[----:B------:R-:W-:Y:S02]  /*d0a0*/  SEL R83, R130, R131, P0 ;  /* 0x0000008382537207 */ /* 0x000fe40000000000 */
[----:B------:R-:W-:-:S02]  /*d0b0*/  SHF.R.U64 R4, R4, 0x3, RZ ;  /* 0x0000000304047819 */ /* 0x000fc400000012ff */
[----:B------:R-:W-:Y:S02]  /*d0c0*/  SEL R58, R131, R130, P0 ;  /* 0x00000082833a7207 */ /* 0x000fe40000000000 */
[----:B------:R-:W-:Y:S01]  /*d0d0*/  LOP3.LUT R4, R4, R5, RZ, 0x3c, !PT ;  /* 0x0000000504047212 */ /* 0x000fe200078e3cff */
[----:B------:R-:W-:Y:S01]  /*d0e0*/  IMAD.X R5, RZ, RZ, R35, P3 ;  /* 0x000000ffff057224 */ /* 0x000fe200018e0623 */
[----:B0-----:R-:W-:Y:S02]  /*d0f0*/  ISETP.NE.AND P3, PT, R33, 0x1, PT ;  /* 0x000000012100780c */ /* 0x001fe40003f65270 */
[----:B------:R-:W-:Y:S02]  /*d100*/  MOV R102, R40 ;  /* 0x0000002800667202 */ /* 0x000fe40000000f00 */
[----:B------:R-:W-:Y:S02]  /*d110*/  MOV R100, R42 ;  /* 0x0000002a00647202 */ /* 0x000fe40000000f00 */
[----:B------:R-:W-:Y:S01]  /*d120*/  MOV R90, R48 ;  /* 0x00000030005a7202 */ /* 0x000fe20000000f00 */
[----:B------:R-:W-:Y:S01]  /*d130*/  VIADD R49, R18, UR39 ;  /* 0x0000002712317c36 */ /* 0x000fe20008000000 */
[----:B------:R-:W-:-:S02]  /*d140*/  MOV R88, R50 ;  /* 0x0000003200587202 */ /* 0x000fc40000000f00 */
[----:B------:R-:W-:Y:S02]  /*d150*/  LOP3.LUT R12, R21, 0x380, RZ, 0xc0, !PT ;  /* 0x00000380150c7812 */ /* 0x000fe400078ec0ff */
[----:B------:R-:W-:Y:S01]  /*d160*/  F2FP.BF16.F32.PACK_AB R27, R86, R27 ;  /* 0x0000001b561b723e */ /* 0x000fe200000010ff */
[----:B------:R-:W0:Y:S01]  /*d170*/  @P3 LDC R40, c[0x0][0xbec] ;  /* 0x0002fb00ff283b82 */ /* 0x000e220000000800 */
[----:B------:R-:W-:Y:S02]  /*d180*/  SHF.R.U64 R12, R12, 0x3, RZ ;  /* 0x000000030c0c7819 */ /* 0x000fe400000012ff */
[----:B------:R-:W-:Y:S02]  /*d190*/  SEL R91, R45, R44, P0 ;  /* 0x0000002c2d5b7207 */ /* 0x000fe40000000000 */
[----:B------:R-:W-:Y:S02]  /*d1a0*/  LOP3.LUT R52, R12, R21, RZ, 0x3c, !PT ;  /* 0x000000150c347212 */ /* 0x000fe400078e3cff */
[----:B------:R-:W-:Y:S01]  /*d1b0*/  SEL R64, R44, R45, P0 ;  /* 0x0000002d2c407207 */ /* 0x000fe20000000000 */
[----:B------:R-:W1:Y:S01]  /*d1c0*/  @P3 LDC R43, c[0x0][0xbf0] ;  /* 0x0002fc00ff2b3b82 */ /* 0x000e620000000800 */
[----:B------:R-:W-:Y:S01]  /*d1d0*/  LOP3.LUT R12, R13, 0x380, RZ, 0xc0, !PT ;  /* 0x000003800d0c7812 */ /* 0x000fe200078ec0ff */
[----:B------:R-:W-:Y:S01]  /*d1e0*/  IMAD.X R45, RZ, RZ, R57, P4 ;  /* 0x000000ffff2d7224 */ /* 0x000fe200020e0639 */
[----:B------:R-:W-:-:S02]  /*d1f0*/  SEL R119, R31, R30, P0 ;  /* 0x0000001e1f777207 */ /* 0x000fc40000000000 */
[----:B------:R-:W-:Y:S02]  /*d200*/  SEL R121, R27, R26, P0 ;  /* 0x0000001a1b797207 */ /* 0x000fe40000000000 */
[----:B------:R-:W-:Y:S02]  /*d210*/  SHF.R.U64 R12, R12, 0x3, RZ ;  /* 0x000000030c0c7819 */ /* 0x000fe400000012ff */
[----:B------:R-:W-:Y:S02]  /*d220*/  SEL R78, R26, R27, P0 ;  /* 0x0000001b1a4e7207 */ /* 0x000fe40000000000 */
[----:B------:R-:W-:Y:S02]  /*d230*/  MOV R104, R38 ;  /* 0x0000002600687202 */ /* 0x000fe40000000f00 */
[----:B------:R-:W-:Y:S02]  /*d240*/  MOV R106, R36 ;  /* 0x00000024006a7202 */ /* 0x000fe40000000f00 */
[----:B------:R-:W-:Y:S01]  /*d250*/  SEL R77, R30, R31, P0 ;  /* 0x0000001f1e4d7207 */ /* 0x000fe20000000000 */
[----:B0-----:R-:W-:Y:S01]  /*d260*/  @P3 IMAD.HI.U32 R40, R49, R40, RZ ;  /* 0x0000002831283227 */ /* 0x001fe200078e00ff */
[----:B------:R-:W-:-:S02]  /*d270*/  IADD3 R15, P1, R34, 0x6000, RZ ;  /* 0x00006000220f7810 */ /* 0x000fc40007f3e0ff */
[----:B------:R-:W-:Y:S02]  /*d280*/  MOV R108, R56 ;  /* 0x00000038006c7202 */ /* 0x000fe40000000f00 */
[----:B------:R-:W-:Y:S01]  /*d290*/  MOV R86, R52 ;  /* 0x0000003400567202 */ /* 0x000fe20000000f00 */
[----:B------:R-:W-:Y:S01]  /*d2a0*/  IMAD.MOV.U32 R53, RZ, RZ, R49 ;  /* 0x000000ffff357224 */ /* 0x000fe200078e0031 */
[----:B------:R-:W-:Y:S02]  /*d2b0*/  LOP3.LUT R44, R12, R13, RZ, 0x3c, !PT ;  /* 0x0000000d0c2c7212 */ /* 0x000fe400078e3cff */
[----:B------:R-:W-:Y:S02]  /*d2c0*/  IADD3 R31, P4, R34, 0x1000, RZ ;  /* 0x00001000221f7810 */ /* 0x000fe40007f9e0ff */
[----:B-1----:R-:W-:Y:S02]  /*d2d0*/  @P3 SHF.R.U32.HI R53, RZ, R43, R40 ;  /* 0x0000002bff353219 */ /* 0x002fe40000011628 */
[----:B------:R-:W-:-:S02]  /*d2e0*/  MOV R60, R60 ;  /* 0x0000003c003c7202 */ /* 0x000fc40000000f00 */
[----:B------:R-:W-:Y:S02]  /*d2f0*/  LOP3.LUT R14, R15, 0x380, RZ, 0xc0, !PT ;  /* 0x000003800f0e7812 */ /* 0x000fe400078ec0ff */
[----:B------:R-:W-:Y:S02]  /*d300*/  MOV R61, R54 ;  /* 0x00000036003d7202 */ /* 0x000fe40000000f00 */
[----:B------:R-:W-:Y:S02]  /*d310*/  LOP3.LUT R30, R31, 0x380, RZ, 0xc0, !PT ;  /* 0x000003801f1e7812 */ /* 0x000fe400078ec0ff */
[----:B------:R-:W-:Y:S02]  /*d320*/  MOV R51, R46 ;  /* 0x0000002e00337202 */ /* 0x000fe40000000f00 */
[----:B------:R-:W-:Y:S02]  /*d330*/  MOV R57, R44 ;  /* 0x0000002c00397202 */ /* 0x000fe40000000f00 */
[----:B------:R-:W-:-:S02]  /*d340*/  SHF.R.U64 R14, R14, 0x3, RZ ;  /* 0x000000030e0e7819 */ /* 0x000fc400000012ff */
[----:B------:R-:W-:Y:S02]  /*d350*/  SHF.R.U64 R30, R30, 0x3, RZ ;  /* 0x000000031e1e7819 */ /* 0x000fe400000012ff */
[----:B------:R-:W-:Y:S01]  /*d360*/  LOP3.LUT R14, R14, R15, RZ, 0x3c, !PT ;  /* 0x0000000f0e0e7212 */ /* 0x000fe200078e3cff */
[--C-:B------:R-:W-:Y:S01]  /*d370*/  IMAD.X R15, RZ, RZ, R35.reuse, P1 ;  /* 0x000000ffff0f7224 */ /* 0x100fe200008e0623 */
[----:B------:R-:W-:Y:S01]  /*d380*/  LOP3.LUT R30, R30, R31, RZ, 0x3c, !PT ;  /* 0x0000001f1e1e7212 */ /* 0x000fe200078e3cff */
[----:B------:R-:W-:Y:S01]  /*d390*/  IMAD.X R31, RZ, RZ, R35, P4 ;  /* 0x000000ffff1f7224 */ /* 0x000fe200020e0623 */
[C---:B------:R-:W-:Y:S02]  /*d3a0*/  IADD3 R13, P4, R34.reuse, 0x7000, RZ ;  /* 0x00007000220d7810 */ /* 0x040fe40007f9e0ff */
[----:B------:R-:W-:Y:S02]  /*d3b0*/  IADD3 R27, P6, R34, 0x3000, RZ ;  /* 0x00003000221b7810 */ /* 0x000fe40007fde0ff */
[----:B------:R-:W-:-:S02]  /*d3c0*/  LOP3.LUT R12, R13, 0x380, RZ, 0xc0, !PT ;  /* 0x000003800d0c7812 */ /* 0x000fc400078ec0ff */
[----:B------:R-:W-:Y:S02]  /*d3d0*/  LOP3.LUT R26, R27, 0x380, RZ, 0xc0, !PT ;  /* 0x000003801b1a7812 */ /* 0x000fe400078ec0ff */
[----:B------:R-:W-:Y:S02]  /*d3e0*/  SHF.R.U64 R12, R12, 0x3, RZ ;  /* 0x000000030c0c7819 */ /* 0x000fe400000012ff */
[----:B------:R-:W-:Y:S02]  /*d3f0*/  SHF.R.U64 R26, R26, 0x3, RZ ;  /* 0x000000031a1a7819 */ /* 0x000fe400000012ff */
[----:B------:R-:W-:Y:S01]  /*d400*/  LOP3.LUT R12, R12, R13, RZ, 0x3c, !PT ;  /* 0x0000000d0c0c7212 */ /* 0x000fe200078e3cff */
[--C-:B------:R-:W-:Y:S01]  /*d410*/  IMAD.X R13, RZ, RZ, R35.reuse, P4 ;  /* 0x000000ffff0d7224 */ /* 0x100fe200020e0623 */
[----:B------:R-:W-:Y:S01]  /*d420*/  LOP3.LUT R26, R26, R27, RZ, 0x3c, !PT ;  /* 0x0000001b1a1a7212 */ /* 0x000fe200078e3cff */
[----:B------:R-:W-:Y:S01]  /*d430*/  IMAD.X R27, RZ, RZ, R35, P6 ;  /* 0x000000ffff1b7224 */ /* 0x000fe200030e0623 */
[----:B------:R-:W-:Y:S01]  /*d440*/  IADD3 R7, P6, R34, 0x9000, RZ ;  /* 0x0000900022077810 */ /* 0x000fe20007fde0ff */
[----:B--2---:R-:W-:Y:S01]  /*d450*/  SHFL.IDX PT, R83, R83, R32, 0x1c1f ;  /* 0x001c1f2053537589 */ /* 0x004fe200000e0000 */
[----:B------:R-:W-:-:S02]  /*d460*/  LOP3.LUT R41, R32, 0x2, RZ, 0x3c, !PT ;  /* 0x0000000220297812 */ /* 0x000fc400078e3cff */
[----:B------:R-:W-:Y:S01]  /*d470*/  LOP3.LUT R6, R7, 0x380, RZ, 0xc0, !PT ;  /* 0x0000038007067812 */ /* 0x000fe200078ec0ff */
[----:B------:R-:W-:Y:S01]  /*d480*/  SHFL.IDX PT, R107, R107, R32, 0x1c1f ;  /* 0x001c1f206b6b7589 */ /* 0x000fe200000e0000 */
[----:B------:R-:W-:Y:S02]  /*d490*/  IADD3 R21, P5, R34, 0x4000, RZ ;  /* 0x0000400022157810 */ /* 0x000fe40007fbe0ff */
[----:B------:R-:W-:Y:S01]  /*d4a0*/  SHF.R.U64 R6, R6, 0x3, RZ ;  /* 0x0000000306067819 */ /* 0x000fe200000012ff */
[----:B------:R-:W0:Y:S01]  /*d4b0*/  SHFL.IDX PT, R58, R58, R41, 0x1c1f ;  /* 0x001c1f293a3a7589 */ /* 0x000e2200000e0000 */
[----:B------:R-:W-:Y:S02]  /*d4c0*/  LOP3.LUT R20, R21, 0x380, RZ, 0xc0, !PT ;  /* 0x0000038015147812 */ /* 0x000fe400078ec0ff */
[----:B------:R-:W-:Y:S01]  /*d4d0*/  LOP3.LUT R6, R6, R7, RZ, 0x3c, !PT ;  /* 0x0000000706067212 */ /* 0x000fe200078e3cff */
[----:B------:R-:W1:Y:S01]  /*d4e0*/  SHFL.IDX PT, R80, R80, R41, 0x1c1f ;  /* 0x001c1f2950507589 */ /* 0x000e6200000e0000 */
[----:B------:R-:W-:-:S02]  /*d4f0*/  LOP3.LUT R7, R34, 0x380, RZ, 0xc0, !PT ;  /* 0x0000038022077812 */ /* 0x000fc400078ec0ff */
[----:B------:R-:W-:Y:S01]  /*d500*/  SHF.R.U64 R20, R20, 0x3, RZ ;  /* 0x0000000314147819 */ /* 0x000fe200000012ff */
[----:B------:R-:W-:Y:S01]  /*d510*/  SHFL.IDX PT, R85, R85, R32, 0x1c1f ;  /* 0x001c1f2055557589 */ /* 0x000fe200000e0000 */
[----:B------:R-:W-:Y:S02]  /*d520*/  SHF.R.U64 R7, R7, 0x3, RZ ;  /* 0x0000000307077819 */ /* 0x000fe400000012ff */
[----:B------:R-:W-:Y:S01]  /*d530*/  LOP3.LUT R20, R20, R21, RZ, 0x3c, !PT ;  /* 0x0000001514147212 */ /* 0x000fe200078e3cff */
[----:B------:R-:W2:Y:S01]  /*d540*/  SHFL.IDX PT, R42, R59, R41, 0x1c1f ;  /* 0x001c1f293b2a7589 */ /* 0x000ea200000e0000 */
[--C-:B------:R-:W-:Y:S01]  /*d550*/  IMAD.X R21, RZ, RZ, R35.reuse, P5 ;  /* 0x000000ffff157224 */ /* 0x100fe200028e0623 */
[----:B------:R-:W-:Y:S02]  /*d560*/  IADD3 R9, P5, R34, 0xa000, RZ ;  /* 0x0000a00022097810 */ /* 0x000fe40007fbe0ff */
[----:B------:R-:W-:Y:S01]  /*d570*/  SHFL.IDX PT, R89, R89, R32, 0x1c1f ;  /* 0x001c1f2059597589 */ /* 0x000fe200000e0000 */
[----:B------:R-:W-:Y:S01]  /*d580*/  LOP3.LUT R34, R7, R34, RZ, 0x3c, !PT ;  /* 0x0000002207227212 */ /* 0x000fe200078e3cff */
[----:B------:R-:W-:Y:S01]  /*d590*/  IMAD.X R7, RZ, RZ, R35, P6 ;  /* 0x000000ffff077224 */ /* 0x000fe200030e0623 */
[----:B------:R-:W-:Y:S01]  /*d5a0*/  LOP3.LUT R8, R9, 0x380, RZ, 0xc0, !PT ;  /* 0x0000038009087812 */ /* 0x000fe200078ec0ff */
[----:B------:R-:W-:Y:S03]  /*d5b0*/  SHFL.IDX PT, R109, R109, R32, 0x1c1f ;  /* 0x001c1f206d6d7589 */ /* 0x000fe600000e0000 */
        /* <DEDUP_REMOVED lines=9> */
[----:B------:R-:W-:Y:S02]  /*d650*/  IMAD.X R9, RZ, RZ, R35, P5 ;  /* 0x000000ffff097224 */ /* 0x000fe400028e0623 */
[----:B------:R-:W-:Y:S01]  /*d660*/  SHFL.IDX PT, R111, R111, R32, 0x1c1f ;  /* 0x001c1f206f6f7589 */ /* 0x000fe200000e0000 */
[----:B--2---:R-:W-:-:S02]  /*d670*/  SEL R40, R85, R42, P0 ;  /* 0x0000002a55287207 */ /* 0x004fc40000000000 */
[----:B------:R-:W-:Y:S01]  /*d680*/  SEL R42, R42, R85, P0 ;  /* 0x000000552a2a7207 */ /* 0x000fe20000000000 */
[----:B------:R-:W1:Y:S04]  /*d690*/  SHFL.IDX PT, R62, R62, R41, 0x1c1f ;  /* 0x001c1f293e3e7589 */ /* 0x000e6800000e0000 */
        /* <DEDUP_REMOVED lines=100> */
[----:B------:R-:W-:Y:S01]  /*dce0*/  SEL R66, R54, R101, P0 ;  /* 0x0000006536427207 */ /* 0x000fe20000000000 */
[----:B------:R-:W-:Y:S01]  /*dcf0*/  STSM.16.M88.4 [R90], R40 ;  /* 0x000000285a007844 */ /* 0x000fe20000000200 */
[----:B------:R-:W-:Y:S02]  /*dd00*/  ISETP.GE.OR P1, PT, R38, R85, P1 ;  /* 0x000000552600720c */ /* 0x000fe40000f26670 */
[----:B------:R-:W-:Y:S01]  /*dd10*/  SEL R76, R103, R70, P0 ;  /* 0x00000046674c7207 */ /* 0x000fe20000000000 */
[----:B------:R-:W-:Y:S01]  /*dd20*/  STSM.16.M88.4 [R88], R44 ;  /* 0x0000002c58007844 */ /* 0x000fe20000000200 */
[----:B------:R-:W-:-:S02]  /*dd30*/  SEL R78, R70, R103, P0 ;  /* 0x00000067464e7207 */ /* 0x000fc40000000000 */
[----:B-1----:R-:W-:Y:S01]  /*dd40*/  SEL R77, R127, R82, P0 ;  /* 0x000000527f4d7207 */ /* 0x002fe20000000000 */
[----:B------:R-:W-:Y:S01]  /*dd50*/  STSM.16.M88.4 [R86], R64 ;  /* 0x0000004056007844 */ /* 0x000fe20000000200 */
[----:B------:R-:W-:Y:S02]  /*dd60*/  SEL R79, R82, R127, P0 ;  /* 0x0000007f524f7207 */ /* 0x000fe40000000000 */
[----:B---3--:R-:W-:Y:S02]  /*dd70*/  SEL R37, R129, R84, P0 ;  /* 0x0000005481257207 */ /* 0x008fe40000000000 */
[----:B------:R-:W-:Y:S01]  /*dd80*/  SEL R39, R84, R129, P0 ;  /* 0x0000008154277207 */ /* 0x000fe20000000000 */
[----:B------:R-:W-:Y:S01]  /*dd90*/  STSM.16.M88.4 [R61], R76 ;  /* 0x0000004c3d007844 */ /* 0x000fe20000000200 */
[----:B--2---:R-:W-:Y:S02]  /*dda0*/  SEL R36, R105, R56, P0 ;  /* 0x0000003869247207 */ /* 0x004fe40000000000 */
[----:B------:R-:W-:-:S05]  /*ddb0*/  SEL R38, R56, R105, P0 ;  /* 0x0000006938267207 */ /* 0x000fca0000000000 */
[----:B------:R-:W-:Y:S01]  /*ddc0*/  STSM.16.M88.4 [R60], R36 ;  /* 0x000000243c007844 */ /* 0x000fe20000000200 */
[----:B------:R-:W-:Y:S01]  /*ddd0*/  BAR.SYNC.DEFER_BLOCKING 0x1, 0x100 ;  /* 0x0044000000007b1d */ /* 0x000fe20000010000 */
[----:B------:R-:W-:-:S05]  /*dde0*/  UIMAD UR5, UR10, UR8, URZ ;  /* 0x000000080a0572a4 */ /* 0x000fca000f8e023f */
[----:B0-----:R0:W-:Y:S01]  /*ddf0*/  @!P2 ST.E desc[UR50][R62.64], R3 ;  /* 0x000000033e00a985 */ /* 0x0011e2000c101932 */
[----:B------:R-:W-:Y:S01]  /*de00*/  UIMAD.WIDE.U32 UR6, UR36, UR8, URZ ;  /* 0x00000008240672a5 */ /* 0x000fe2000f8e003f */
[----:B------:R-:W-:Y:S02]  /*de10*/  ULDC.64 UR10, c[0x0][0xaf0] ;  /* 0x0002bc00000a7ab9 */ /* 0x000fe40000000a00 */
[----:B----4-:R1:W-:Y:S04]  /*de20*/  @!P1 ST.E desc[UR50][R72.64], R2 ;  /* 0x0000000248009985 */ /* 0x0103e8000c101932 */
[----:B------:R2:W5:Y:S01]  /*de30*/  LD.E.128 R52, desc[UR50][R30.64] ;  /* 0x000000321e347980 */ /* 0x000562000c101d00 */
[----:B0-----:R-:W0:Y:S03]  /*de40*/  @P3 LDC R3, c[0x0][0xbf0] ;  /* 0x0002fc00ff033b82 */ /* 0x001e260000000800 */
[----:B------:R3:W5:Y:S01]  /*de50*/  LD.E.128 R76, desc[UR50][R6.64] ;  /* 0x00000032064c7980 */ /* 0x000762000c101d00 */
[----:B-1----:R-:W-:Y:S01]  /*de60*/  IMAD R2, R23, 0x20, R220 ;  /* 0x0000002017027824 */ /* 0x002fe200078e02dc */
[----:B------:R-:W-:-:S02]  /*de70*/  UIMAD UR5, UR36, UR9, UR5 ;  /* 0x00000009240572a4 */ /* 0x000fc4000f8e0205 */
[----:B------:R1:W5:Y:S01]  /*de80*/  LD.E.128 R80, desc[UR50][R4.64] ;  /* 0x0000003204507980 */ /* 0x000362000c101d00 */
[----:B--2---:R-:W2:Y:S01]  /*de90*/  @P3 LDC R30, c[0x0][0xbec] ;  /* 0x0002fb00ff1e3b82 */ /* 0x004ea20000000800 */
[----:B------:R-:W-:Y:S02]  /*dea0*/  UIMAD UR8, UR12, UR10, URZ ;  /* 0x0000000a0c0872a4 */ /* 0x000fe4000f8e023f */
[----:B------:R-:W5:Y:S01]  /*deb0*/  LD.E.128 R56, desc[UR50][R34.64] ;  /* 0x0000003222387980 */ /* 0x000f62000c101d00 */
[----:B---3--:R-:W-:Y:S01]  /*dec0*/  VIADD R7, R2, UR39 ;  /* 0x0000002702077c36 */ /* 0x008fe20008000000 */
[----:B------:R-:W-:Y:S02]  /*ded0*/  UIADD3 UR7, UR7, UR5, URZ ;  /* 0x0000000507077290 */ /* 0x000fe4000fffe03f */
[----:B------:R-:W-:Y:S01]  /*dee0*/  UIMAD UR5, UR43, UR11, UR8 ;  /* 0x0000000b2b0572a4 */ /* 0x000fe2000f8e0208 */
[----:B------:R-:W5:Y:S01]  /*def0*/  LD.E.128 R48, desc[UR50][R28.64] ;  /* 0x000000321c307980 */ /* 0x000f62000c101d00 */
[----:B-1----:R-:W-:Y:S01]  /*df00*/  IMAD.MOV.U32 R5, RZ, RZ, R7 ;  /* 0x000000ffff057224 */ /* 0x002fe200078e0007 */
[----:B------:R-:W-:Y:S01]  /*df10*/  UIMAD.WIDE.U32 UR6, UR43, UR10, UR6 ;  /* 0x0000000a2b0672a5 */ /* 0x000fe2000f8e0006 */
[----:B------:R-:W-:Y:S01]  /*df20*/  ULDC.64 UR8, c[0x0][0xae0] ;  /* 0x0002b80000087ab9 */ /* 0x000fe20000000a00 */
[----:B------:R-:W5:Y:S02]  /*df30*/  LD.E.128 R40, desc[UR50][R26.64] ;  /* 0x000000321a287980 */ /* 0x000f64000c101d00 */
[----:B------:R-:W-:-:S02]  /*df40*/  UIADD3 UR5, UR7, UR5, URZ ;  /* 0x0000000507057290 */ /* 0x000fc4000fffe03f */
[----:B------:R-:W5:Y:S04]  /*df50*/  LD.E.128 R68, desc[UR50][R20.64] ;  /* 0x0000003214447980 */ /* 0x000f68000c101d00 */
[----:B------:R-:W5:Y:S01]  /*df60*/  LD.E.128 R64, desc[UR50][R24.64] ;  /* 0x0000003218407980 */ /* 0x000f62000c101d00 */
[----:B--2---:R-:W-:-:S03]  /*df70*/  @P3 IMAD.HI.U32 R2, R7, R30, RZ ;  /* 0x0000001e07023227 */ /* 0x004fc600078e00ff */
[----:B------:R-:W5:Y:S02]  /*df80*/  LD.E.128 R44, desc[UR50][R14.64] ;  /* 0x000000320e2c7980 */ /* 0x000f64000c101d00 */
[----:B0-----:R-:W-:Y:S02]  /*df90*/  @P3 SHF.R.U32.HI R5, RZ, R3, R2 ;  /* 0x00000003ff053219 */ /* 0x001fe40000011602 */
[----:B------:R-:W5:Y:S02]  /*dfa0*/  LD.E.128 R36, desc[UR50][R12.64] ;  /* 0x000000320c247980 */ /* 0x000f64000c101d00 */
[--C-:B------:R-:W-:Y:S01]  /*dfb0*/  SHF.R.S32.HI R4, RZ, 0x1f, R5.reuse ;  /* 0x0000001fff047819 */ /* 0x100fe20000011405 */
[----:B------:R-:W-:Y:S01]  /*dfc0*/  IMAD.MOV R6, RZ, RZ, -R5 ;  /* 0x000000ffff067224 */ /* 0x000fe200078e0a05 */
[----:B------:R-:W5:Y:S01]  /*dfd0*/  LD.E.128 R72, desc[UR50][R8.64] ;  /* 0x0000003208487980 */ /* 0x000f62000c101d00 */
[----:B------:R-:W-:Y:S02]  /*dfe0*/  IMAD.U32 R3, RZ, RZ, UR7 ;  /* 0x00000007ff037e24 */ /* 0x000fe4000f8e00ff */
[----:B------:R-:W-:Y:S01]  /*dff0*/  IMAD R4, R4, UR8, RZ ;  /* 0x0000000804047c24 */ /* 0x000fe2000f8e02ff */
[----:B------:R0:W5:Y:S01]  /*e000*/  LD.E.128 R60, desc[UR50][R10.64] ;  /* 0x000000320a3c7980 */ /* 0x000162000c101d00 */
[----:B------:R-:W-:-:S02]  /*e010*/  IMAD R33, R33, R6, R7 ;  /* 0x0000000621217224 */ /* 0x000fc400078e0207 */
[----:B------:R-:W-:Y:S01]  /*e020*/  IMAD.U32 R2, RZ, RZ, UR6 ;  /* 0x00000006ff027e24 */ /* 0x000fe2000f8e00ff */
[----:B------:R-:W-:Y:S01]  /*e030*/  @!PT LDS RZ, [RZ] ;  /* 0x00000000fffff984 */ /* 0x000fe20000000800 */
[----:B------:R-:W-:Y:S01]  /*e040*/  @!PT LDS RZ, [RZ] ;  /* 0x00000000fffff984 */ /* 0x000fe20000000800 */
[----:B------:R-:W-:Y:S01]  /*e050*/  @!PT LDS RZ, [RZ] ;  /* 0x00000000fffff984 */ /* 0x000fe20000000800 */
[----:B------:R-:W-:Y:S01]  /*e060*/  @!PT LDS RZ, [RZ] ;  /* 0x00000000fffff984 */ /* 0x000fe20000000800 */
[----:B------:R1:W-:Y:S06]  /*e070*/  MEMBAR.ALL.CTA ;  /* 0x0000000000007992 */ /* 0x0003ec0000008000 */
[----:B-1----:R-:W1:Y:S01]  /*e080*/  FENCE.VIEW.ASYNC.S ;  /* 0x00000000000073c6 */ /* 0x002e620000000000 */
[----:B------:R-:W-:Y:S01]  /*e090*/  IMAD.U32 R3, RZ, RZ, UR5 ;  /* 0x00000005ff037e24 */ /* 0x000fe2000f8e00ff */
[----:B------:R-:W-:Y:S01]  /*e0a0*/  ULDC.64 UR6, c[0x0][0xad8] ;  /* 0x0002b60000067ab9 */ /* 0x000fe20000000a00 */
[C---:B------:R-:W-:Y:S01]  /*e0b0*/  IMAD R7, R5.reuse, UR9, R4 ;  /* 0x0000000905077c24 */ /* 0x040fe2000f8e0204 */
[----:B------:R-:W-:Y:S01]  /*e0c0*/  SHF.R.S32.HI R4, RZ, 0x1f, R33 ;  /* 0x0000001fff047819 */ /* 0x000fe20000011421 */
[----:B------:R-:W-:-:S04]  /*e0d0*/  IMAD.WIDE.U32 R2, R5, UR8, R2 ;  /* 0x0000000805027c25 */ /* 0x000fc8000f8e0002 */
[----:B------:R-:W-:Y:S02]  /*e0e0*/  IMAD.IADD R3, R3, 0x1, R7 ;  /* 0x0000000103037824 */ /* 0x000fe400078e0207 */
[----:B------:R-:W-:Y:S02]  /*e0f0*/  IMAD R6, R4, UR6, RZ ;  /* 0x0000000604067c24 */ /* 0x000fe4000f8e02ff */
[----:B0-----:R-:W-:Y:S02]  /*e100*/  VIADD R10, R220, UR39 ;  /* 0x00000027dc0a7c36 */ /* 0x001fe40008000000 */
[C---:B------:R-:W-:Y:S02]  /*e110*/  IMAD R5, R33.reuse, UR7, R6 ;  /* 0x0000000721057c24 */ /* 0x040fe4000f8e0206 */
[----:B------:R-:W-:Y:S01]  /*e120*/  IMAD.WIDE.U32 R2, R33, UR6, R2 ;  /* 0x0000000621027c25 */ /* 0x000fe2000f8e0002 */
[----:B------:R-:W-:Y:S01]  /*e130*/  ISETP.GE.AND P2, PT, R10, R85, PT ;  /* 0x000000550a00720c */ /* 0x000fe20003f46270 */
[----:B------:R-:W-:-:S02]  /*e140*/  ULDC.64 UR6, c[0x0][0xa80] ;  /* 0x0002a00000067ab9 */ /* 0x000fc40000000a00 */
[----:B------:R-:W-:Y:S01]  /*e150*/  VIADD R0, R0, 0x33420 ;  /* 0x0003342000007836 */ /* 0x000fe20000000000 */
[----:B------:R-:W-:Y:S01]  /*e160*/  LEA R8, P3, R2, UR6, 0x1 ;  /* 0x0000000602087c11 */ /* 0x000fe2000f8608ff */
[----:B------:R-:W-:Y:S02]  /*e170*/  IMAD.IADD R3, R3, 0x1, R5 ;  /* 0x0000000103037824 */ /* 0x000fe400078e0205 */
[----:B------:R-:W-:Y:S01]  /*e180*/  VIADD R4, R10, 0x20 ;  /* 0x000000200a047836 */ /* 0x000fe20000000000 */
[----:B------:R-:W-:Y:S02]  /*e190*/  PRMT R0, RZ, 0x654, R0 ;  /* 0x00000654ff007816 */ /* 0x000fe40000000000 */
[----:B------:R-:W-:Y:S02]  /*e1a0*/  LEA.HI.X R9, R2, UR7, R3, 0x1, P3 ;  /* 0x0000000702097c11 */ /* 0x000fe400098f0c03 */
[-C--:B------:R-:W-:Y:S01]  /*e1b0*/  ISETP.GE.AND P1, PT, R4, R85.reuse, PT ;  /* 0x000000550400720c */ /* 0x080fe20003f26270 */
[----:B------:R-:W-:Y:S01]  /*e1c0*/  VIADD R4, R10, 0x40 ;  /* 0x000000400a047836 */ /* 0x000fe20000000000 */
[----:B-1----:R0:W-:Y:S01]  /*e1d0*/  SYNCS.ARRIVE.TRANS64.RED.A1T0 RZ, [R0+URZ], RZ ;  /* 0x000000ff00ff79a7 */ /* 0x0021e2000810043f */
        /* <DEDUP_REMOVED lines=10> */
[CC--:B------:R-:W-:Y:S02]  /*e280*/  @!P3 LEA R4, P5, R19.reuse, R7.reuse, 0x1 ;  /* 0x000000071304b211 */ /* 0x0c0fe400078a08ff */
[-C--:B0-----:R-:W-:Y:S02]  /*e290*/  @!P4 LEA.HI.X R3, R16, R0.reuse, R227, 0x1, P6 ;  /* 0x000000001003c211 */ /* 0x081fe400030f0ce3 */
[C---:B------:R-:W-:Y:S02]  /*e2a0*/  @!P2 LEA R6, P6, R22.reuse, R7, 0x1 ;  /* 0x000000071606a211 */ /* 0x040fe400078c08ff */
[-C--:B------:R-:W-:Y:S01]  /*e2b0*/  @!P3 LEA.HI.X R5, R19, R0.reuse, R226, 0x1, P5 ;  /* 0x000000001305b211 */ /* 0x080fe200028f0ce2 */
[----:B-----5:R3:W-:Y:S01]  /*e2c0*/  @!P4 ST.E.128 desc[UR50][R2.64], R56 ;  /* 0x000000380200c985 */ /* 0x0207e2000c101d32 */
[----:B------:R-:W-:-:S03]  /*e2d0*/  @!P2 LEA.HI.X R7, R22, R0, R225, 0x1, P6 ;  /* 0x000000001607a211 */ /* 0x000fc600030f0ce1 */
[----:B------:R3:W-:Y:S04]  /*e2e0*/  @!P3 ST.E.128 desc[UR50][R4.64], R68 ;  /* 0x000000440400b985 */ /* 0x0007e8000c101d32 */
[----:B------:R3:W-:Y:S02]  /*e2f0*/  @!P2 ST.E.128 desc[UR50][R6.64], R80 ;  /* 0x000000500600a985 */ /* 0x0007e4000c101d32 */
.L_x_2019:
[----:B------:R-:W-:Y:S05]  /*e300*/  BSYNC B1 ;  /* 0x0000000000017941 */ /* 0x000fea0003800000 */
.L_x_2018:
[----:B0-----:R0:W4:Y:S01]  /*e310*/  SHFL.IDX PT, R0, R9, 0x1, 0x181f ;  /* 0x00381f0009007f89 */ /* 0x00112200000e0000 */
[----:B------:R-:W-:Y:S03]  /*e320*/  BSSY B1, `(.L_x_2020) ;  /* 0x0000010000017945 */ /* 0x000fe60003800000 */
[----:B--23--:R0:W2:Y:S01]  /*e330*/  SHFL.IDX PT, R7, R8, 0x1, 0x181f ;  /* 0x00381f0008077f89 */ /* 0x00c0a200000e0000 */
[----:B------:R-:W-:Y:S05]  /*e340*/  @P1 BRA `(.L_x_2021) ;  /* 0x0000000000341947 */ /* 0x000fea0003800000 */
[----:B------:R-:W-:Y:S02]  /*e350*/  ULDC UR5, c[0x0][0xac8] ;  /* 0x0002b20000057ab9 */ /* 0x000fe40000000800 */
[----:B------:R-:W-:Y:S02]  /*e360*/  ISETP.GE.AND P4, PT, R16, UR5, PT ;  /* 0x0000000510007c0c */ /* 0x000fe4000bf86270 */
[----:B------:R-:W-:Y:S02]  /*e370*/  ISETP.GE.AND P5, PT, R19, UR5, PT ;  /* 0x0000000513007c0c */ /* 0x000fe4000bfa6270 */
[----:B------:R-:W-:-:S09]  /*e380*/  ISETP.GE.AND P6, PT, R22, UR5, PT ;  /* 0x0000000516007c0c */ /* 0x000fd2000bfc6270 */
[-C--:B--2---:R-:W-:Y:S02]  /*e390*/  @!P4 LEA R2, P1, R16, R7.reuse, 0x1 ;  /* 0x000000071002c211 */ /* 0x084fe400078208ff */
        /* <DEDUP_REMOVED lines=8> */
.L_x_2021:
[----:B------:R-:W-:Y:S05]  /*e420*/  BSYNC B1 ;  /* 0x0000000000017941 */ /* 0x000fea0003800000 */
.L_x_2020:
[----:B----4-:R4:W0:Y:S01]  /*e430*/  SHFL.IDX PT, R0, R9, 0x2, 0x181f ;  /* 0x00581f0009007f89 */ /* 0x01082200000e0000 */
        /* <DEDUP_REMOVED lines=13> */
[----:B-----5:R3:W-:Y:S04]  /*e510*/  @!P3 ST.E.128 desc[UR50][R2.64], R48 ;  /* 0x000000300200b985 */ /* 0x0207e8000c101d32 */
[----:B------:R3:W-:Y:S04]  /*e520*/  @!P4 ST.E.128 desc[UR50][R4.64], R44 ;  /* 0x0000002c0400c985 */ /* 0x0007e8000c101d32 */
[----:B------:R3:W-:Y:S02]  /*e530*/  @!P5 ST.E.128 desc[UR50][R6.64], R72 ;  /* 0x000000480600d985 */ /* 0x0007e4000c101d32 */
.L_x_2023:
[----:B------:R-:W-:Y:S05]  /*e540*/  BSYNC B1 ;  /* 0x0000000000017941 */ /* 0x000fea0003800000 */
.L_x_2022:
[----:B0-----:R-:W-:Y:S01]  /*e550*/  VIADD R0, R10, 0x60 ;  /* 0x000000600a007836 */ /* 0x001fe20000000000 */
[----:B-1--4-:R-:W0:Y:S04]  /*e560*/  SHFL.IDX PT, R9, R9, 0x3, 0x181f ;  /* 0x00781f0009097f89 */ /* 0x012e2800000e0000 */
[----:B------:R-:W-:Y:S01]  /*e570*/  ISETP.GE.AND P0, PT, R0, R85, PT ;  /* 0x000000550000720c */ /* 0x000fe20003f06270 */
[----:B--23--:R1:W2:-:S12]  /*e580*/  SHFL.IDX PT, R7, R8, 0x3, 0x181f ;  /* 0x00781f0008077f89 */ /* 0x00c29800000e0000 */
[----:B-1----:R-:W-:Y:S05]  /*e590*/  @P0 BRA `(.L_x_2024) ;  /* 0x0000000800d00947 */ /* 0x002fea0003800000 */
[----:B------:R-:W-:Y:S02]  /*e5a0*/  ULDC UR5, c[0x0][0xac8] ;  /* 0x0002b20000057ab9 */ /* 0x000fe40000000800 */
[----:B------:R-:W-:Y:S02]  /*e5b0*/  ISETP.GE.AND P2, PT, R16, UR5, PT ;  /* 0x0000000510007c0c */ /* 0x000fe4000bf46270 */
[----:B------:R-:W-:-:S11]  /*e5c0*/  ISETP.GE.AND P3, PT, R19, UR5, PT ;  /* 0x0000000513007c0c */ /* 0x000fd6000bf66270 */
[CC--:B--2---:R-:W-:Y:S02]  /*e5d0*/  @!P2 LEA R2, P0, R16.reuse, R7.reuse, 0x1 ;  /* 0x000000071002a211 */ /* 0x0c4fe400078008ff */
[C---:B------:R-:W-:Y:S02]  /*e5e0*/  @!P3 LEA R4, P1, R19.reuse, R7, 0x1 ;  /* 0x000000071304b211 */ /* 0x040fe400078208ff */
[-C--:B0-----:R-:W-:Y:S02]  /*e5f0*/  @!P2 LEA.HI.X R3, R16, R9.reuse, R227, 0x1, P0 ;  /* 0x000000091003a211 */ /* 0x081fe400000f0ce3 */
[----:B------:R-:W-:Y:S02]  /*e600*/  @!P3 LEA.HI.X R5, R19, R9, R226, 0x1, P1 ;  /* 0x000000091305b211 */ /* 0x000fe400008f0ce2 */
[----:B------:R-:W-:Y:S01]  /*e610*/  ISETP.GE.AND P0, PT, R22, UR5, PT ;  /* 0x0000000516007c0c */ /* 0x000fe2000bf06270 */
[----:B-----5:R1:W-:Y:S04]  /*e620*/  @!P2 ST.E.128 desc[UR50][R2.64], R40 ;  /* 0x000000280200a985 */ /* 0x0203e8000c101d32 */
[----:B------:R1:W-:Y:S08]  /*e630*/  @!P3 ST.E.128 desc[UR50][R4.64], R36 ;  /* 0x000000240400b985 */ /* 0x0003f0000c101d32 */
[----:B------:R-:W-:Y:S05]  /*e640*/  @P0 BRA `(.L_x_2024) ;  /* 0x0000000800a40947 */ /* 0x000fea0003800000 */
[----:B-1----:R-:W-:-:S04]  /*e650*/  LEA R2, P0, R22, R7, 0x1 ;  /* 0x0000000716027211 */ /* 0x002fc800078008ff */
[----:B------:R-:W-:-:S05]  /*e660*/  LEA.HI.X R3, R22, R9, R225, 0x1, P0 ;  /* 0x0000000916037211 */ /* 0x000fca00000f0ce1 */
[----:B------:R3:W-:Y:S01]  /*e670*/  ST.E.128 desc[UR50][R2.64], R60 ;  /* 0x0000003c02007985 */ /* 0x0007e2000c101d32 */
[----:B------:R-:W-:Y:S05]  /*e680*/  BRA `(.L_x_2024) ;  /* 0x0000000800947947 */ /* 0x000fea0003800000 */
.L_x_2017:
        /* <DEDUP_REMOVED lines=33> */
[----:B---3--:R-:W-:-:S05]  /*e8a0*/  @P0 SHF.R.U32.HI R2, RZ, R7, R0 ;  /* 0x00000007ff020219 */ /* 0x008fca0000011600 */
[----:B------:R-:W-:-:S04]  /*e8b0*/  IMAD.MOV R5, RZ, RZ, -R2 ;  /* 0x000000ffff057224 */ /* 0x000fc800078e0a02 */
[----:B------:R-:W-:Y:S01]  /*e8c0*/  IMAD R5, R3, R5, R4 ;  /* 0x0000000503057224 */ /* 0x000fe200078e0204 */
[----:B------:R-:W-:Y:S01]  /*e8d0*/  SHF.R.S32.HI R3, RZ, 0x1f, R2 ;  /* 0x0000001fff037819 */ /* 0x000fe20000011402 */
[----:B------:R-:W-:Y:S01]  /*e8e0*/  IMAD.U32 R4, RZ, RZ, UR5 ;  /* 0x00000005ff047e24 */ /* 0x000fe2000f8e00ff */
        /* <DEDUP_REMOVED lines=12> */
.L_x_2026:
[----:B------:R-:W-:Y:S05]  /*e9b0*/  BSYNC B1 ;  /* 0x0000000000017941 */ /* 0x000fea0003800000 */
.L_x_2025:
[----:B------:R-:W-:Y:S01]  /*e9c0*/  ULDC.64 UR10, c[0x0][0xae8] ;  /* 0x0002ba00000a7ab9 */ /* 0x000fe20000000a00 */
[----:B------:R-:W-:Y:S01]  /*e9d0*/  VIADD R6, R6, UR39 ;  /* 0x0000002706067c36 */ /* 0x000fe20008000000 */
[----:B------:R-:W-:Y:S01]  /*e9e0*/  UIMAD UR5, UR8, UR10, URZ ;  /* 0x0000000a080572a4 */ /* 0x000fe2000f8e023f */
[----:B------:R-:W-:Y:S01]  /*e9f0*/  BSSY B1, `(.L_x_2027) ;  /* 0x0000038000017945 */ /* 0x000fe20003800000 */
[----:B------:R-:W-:Y:S01]  /*ea00*/  UIMAD.WIDE.U32 UR6, UR36, UR10, URZ ;  /* 0x0000000a240672a5 */ /* 0x000fe2000f8e003f */
[----:B0-----:R-:W-:Y:S01]  /*ea10*/  @P1 IMAD.HI.U32 R0, R6, R9, RZ ;  /* 0x0000000906001227 */ /* 0x001fe200078e00ff */
[----:B------:R-:W-:-:S03]  /*ea20*/  UIMAD UR5, UR36, UR11, UR5 ;  /* 0x0000000b240572a4 */ /* 0x000fc6000f8e0205 */
[----:B------:R-:W-:Y:S01]  /*ea30*/  ULDC.64 UR10, c[0x0][0xaf0] ;  /* 0x0002bc00000a7ab9 */ /* 0x000fe20000000a00 */
[----:B------:R-:W-:Y:S01]  /*ea40*/  UIADD3 UR7, UR7, UR5, URZ ;  /* 0x0000000507077290 */ /* 0x000fe2000fffe03f */
[----:B--2---:R-:W-:Y:S01]  /*ea50*/  IMAD.MOV.U32 R5, RZ, RZ, R6 ;  /* 0x000000ffff057224 */ /* 0x004fe200078e0006 */
        /* <DEDUP_REMOVED lines=20> */
[----:B------:R-:W-:Y:S02]  /*eba0*/  VIADD R6, R220, UR39 ;  /* 0x00000027dc067c36 */ /* 0x000fe40008000000 */
[----:B------:R-:W-:Y:S02]  /*ebb0*/  IMAD R9, R8, UR5, RZ ;  /* 0x0000000508097c24 */ /* 0x000fe4000f8e02ff */
        /* <DEDUP_REMOVED lines=27> */
.L_x_2028:
[----:B------:R-:W-:Y:S05]  /*ed70*/  BSYNC B1 ;  /* 0x0000000000017941 */ /* 0x000fea0003800000 */
.L_x_2027:
        /* <DEDUP_REMOVED lines=17> */
.L_x_2030:
[----:B------:R-:W-:Y:S05]  /*ee90*/  BSYNC B1 ;  /* 0x0000000000017941 */ /* 0x000fea0003800000 */
.L_x_2029:
        /* <DEDUP_REMOVED lines=17> */
.L_x_2032:
[----:B------:R-:W-:Y:S05]  /*efb0*/  BSYNC B1 ;  /* 0x0000000000017941 */ /* 0x000fea0003800000 */
.L_x_2031:
[----:B---3--:R-:W-:Y:S01]  /*efc0*/  VIADD R2, R6, 0x60 ;  /* 0x0000006006027836 */ /* 0x008fe20000000000 */
[----:B0-----:R0:W3:Y:S04]  /*efd0*/  SHFL.IDX PT, R0, R5, 0x3, 0x181f ;  /* 0x00781f0005007f89 */ /* 0x0010e800000e0000 */
[----:B------:R-:W-:Y:S01]  /*efe0*/  ISETP.GE.AND P0, PT, R2, R9, PT ;  /* 0x000000090200720c */ /* 0x000fe20003f06270 */
[----:B-1----:R0:W1:-:S12]  /*eff0*/  SHFL.IDX PT, R3, R4, 0x3, 0x181f ;  /* 0x00781f0004037f89 */ /* 0x00205800000e0000 */
[----:B0-----:R-:W-:Y:S05]  /*f000*/  @P0 BRA `(.L_x_2024) ;  /* 0x0000000000340947 */ /* 0x001fea0003800000 */
[----:B------:R-:W-:Y:S02]  /*f010*/  ULDC UR5, c[0x0][0xac8] ;  /* 0x0002b20000057ab9 */ /* 0x000fe40000000800 */
[----:B------:R-:W-:Y:S02]  /*f020*/  ISETP.GE.AND P3, PT, R16, UR5, PT ;  /* 0x0000000510007c0c */ /* 0x000fe4000bf66270 */
[----:B------:R-:W-:Y:S02]  /*f030*/  ISETP.GE.AND P4, PT, R19, UR5, PT ;  /* 0x0000000513007c0c */ /* 0x000fe4000bf86270 */
[----:B------:R-:W-:-:S09]  /*f040*/  ISETP.GE.AND P5, PT, R22, UR5, PT ;  /* 0x0000000516007c0c */ /* 0x000fd2000bfa6270 */
[-C--:B-12-4-:R-:W-:Y:S02]  /*f050*/  @!P3 LEA R4, P0, R16, R3.reuse, 0x1 ;  /* 0x000000031004b211 */ /* 0x096fe400078008ff */
        /* <DEDUP_REMOVED lines=8> */
.L_x_2024:
[----:B------:R-:W-:Y:S05]  /*f0e0*/  BSYNC B0 ;  /* 0x0000000000007941 */ /* 0x000fea0003800000 */
.L_x_2016:
[----:B------:R-:W-:Y:S02]  /*f0f0*/  ULDC UR5, c[0x0][0xc38] ;  /* 0x00030e0000057ab9 */ /* 0x000fe40000000800 */
[----:B------:R-:W-:-:S06]  /*f100*/  UISETP.GE.AND UP0, UPT, UR4, UR5, UPT ;  /* 0x000000050400728c */ /* 0x000fcc000bf06270 */
[----:B------:R-:W-:-:S13]  /*f110*/  PLOP3.LUT P0, PT, PT, PT, UP0, 0x80, 0x0 ;  /* 0x000000000000781c */ /* 0x000fda0003f0f008 */
[----:B------:R-:W-:Y:S05]  /*f120*/  @!P0 BRA `(.L_x_2033) ;  /* 0xffffff1c00248947 */ /* 0x000fea000383ffff */
[----:B------:R-:W-:Y:S05]  /*f130*/  EXIT ;  /* 0x000000000000794d */ /* 0x000fea0003800000 */
.L_x_1978:
[----:B------:R-:W-:-:S08]  /*f140*/  NOP ;  /* 0x0000000000007918 */ /* 0x000fd00000000000 */
[----:B------:R-:W0:-:S00]  /*f150*/  USETMAXREG.DEALLOC.CTAPOOL 0x18 ;  /* 0x00000018000079c8 */ /* 0x000e0000080e0500 */
[----:B0-----:R-:W2:Y:S01]  /*f160*/  LDL.LU R2, [R1] ;  /* 0x0000000001027983 */ /* 0x001ea20000300800 */
[----:B------:R-:W-:-:S05]  /*f170*/  LOP3.LUT R0, R0, 0x3, RZ, 0xc0, !PT ;  /* 0x0000000300007812 */ /* 0x000fca00078ec0ff */
[----:B------:R-:W0:Y:S01]  /*f180*/  S2UR UR6, SR_CTAID.X ;  /* 0x00000000000679c3 */ /* 0x000e220000002500 */
[----:B------:R-:W-:Y:S02]  /*f190*/  IMAD.MOV.U32 R19, RZ, RZ, 0x1 ;  /* 0x00000001ff137424 */ /* 0x000fe400078e00ff */
[----:B------:R-:W-:Y:S01]  /*f1a0*/  IMAD.MOV.U32 R18, RZ, RZ, RZ ;  /* 0x000000ffff127224 */ /* 0x000fe200078e00ff */
[----:B------:R-:W1:Y:S02]  /*f1b0*/  SHFL.IDX PT, R0, R0, RZ, 0x1f ;  /* 0x00001fff00007589 */ /* 0x000e6400000e0000 */
[----:B-1----:R-:W-:Y:S02]  /*f1c0*/  ISETP.NE.AND P0, PT, R0, RZ, PT ;  /* 0x000000ff0000720c */ /* 0x002fe40003f05270 */
[----:B------:R-:W0:Y:S11]  /*f1d0*/  LDC R0, c[0x0][0xc38] ;  /* 0x00030e00ff007b82 */ /* 0x000e360000000800 */
[----:B------:R-:W-:Y:S06]  /*f1e0*/  @P0 BAR.ARV 0x4, 0x180 ;  /* 0x0106000000000b1d */ /* 0x000fec0000002000 */
[----:B--2---:R-:W-:-:S04]  /*f1f0*/  LOP3.LUT R2, R2, 0xfffffffb, RZ, 0xc0, !PT ;  /* 0xfffffffb02027812 */ /* 0x004fc800078ec0ff */
[----:B------:R-:W-:Y:S02]  /*f200*/  @P0 LOP3.LUT R2, R2, 0x4, RZ, 0xfc, !PT ;  /* 0x0000000402020812 */ /* 0x000fe400078efcff */
[----:B0-----:R-:W-:-:S03]  /*f210*/  ISETP.LE.AND P0, PT, R0, UR6, PT ;  /* 0x0000000600007c0c */ /* 0x001fc6000bf03270 */
[----:B------:R0:W-:Y:S04]  /*f220*/  STL [R1], R2 ;  /* 0x0000000201007387 */ /* 0x0001e80000100800 */
[----:B------:R0:W-:Y:S06]  /*f230*/  STL [R1+0x1c], RZ ;  /* 0x00001cff01007387 */ /* 0x0001ec0000100800 */
[----:B------:R-:W-:Y:S05]  /*f240*/  @P0 BRA `(.L_x_2034) ;  /* 0x00000040000c0947 */ /* 0x000fea0003800000 */
[----:B------:R-:W1:Y:S01]  /*f250*/  S2R R10, SR_TID.X ;  /* 0x00000000000a7919 */ /* 0x000e620000002100 */
[----:B------:R-:W2:Y:S01]  /*f260*/  S2UR UR5, SR_CgaCtaId ;  /* 0x00000000000579c3 */ /* 0x000ea20000008800 */
[----:B------:R-:W-:Y:S01]  /*f270*/  UMOV UR4, 0x400 ;  /* 0x0000040000047882 */ /* 0x000fe20000000000 */
[----:B------:R-:W-:Y:S01]  /*f280*/  IMAD.MOV.U32 R19, RZ, RZ, 0x1 ;  /* 0x00000001ff137424 */ /* 0x000fe200078e00ff */
[----:B------:R-:W-:Y:S01]  /*f290*/  ULDC UR42, c[0x0][0xc] ;  /* 0x00000300002a7ab9 */ /* 0x000fe20000000800 */
[----:B------:R-:W-:Y:S01]  /*f2a0*/  IMAD.MOV.U32 R18, RZ, RZ, RZ ;  /* 0x000000ffff127224 */ /* 0x000fe200078e00ff */
[----:B------:R-:W-:Y:S02]  /*f2b0*/  ULOP3.LUT UR39, UR38, 0x1, URZ, 0xfc, !UPT ;  /* 0x0000000126277892 */ /* 0x000fe4000f8efc3f */
[----:B------:R-:W-:Y:S01]  /*f2c0*/  ULOP3.LUT UR44, UR38, 0x2, URZ, 0xfc, !UPT ;  /* 0x00000002262c7892 */ /* 0x000fe2000f8efc3f */
[----:B------:R-:W-:Y:S01]  /*f2d0*/  ULDC.64 UR46, c[0x0][0x198] ;  /* 0x00006600002e7ab9 */ /* 0x000fe20000000a00 */
[----:B--2---:R-:W-:-:S06]  /*f2e0*/  ULEA UR4, UR5, UR4, 0x18 ;  /* 0x0000000405047291 */ /* 0x004fcc000f8ec03f */
[----:B------:R-:W-:Y:S01]  /*f2f0*/  IMAD.U32 R17, RZ, RZ, UR4 ;  /* 0x00000004ff117e24 */ /* 0x000fe2000f8e00ff */
[----:B-1----:R-:W-:Y:S01]  /*f300*/  SHF.R.U32.HI R5, RZ, 0x1, R10 ;  /* 0x00000001ff057819 */ /* 0x002fe2000001160a */
[C---:B------:R-:W-:Y:S01]  /*f310*/  IMAD.SHL.U32 R0, R10.reuse, 0x10, RZ ;  /* 0x000000100a007824 */ /* 0x040fe200078e00ff */
[C---:B------:R-:W-:Y:S01]  /*f320*/  LOP3.LUT R9, R10.reuse, 0x7f, RZ, 0xc0, !PT ;  /* 0x0000007f0a097812 */ /* 0x040fe200078ec0ff */
[C---:B------:R-:W-:Y:S02]  /*f330*/  IMAD.SHL.U32 R3, R10.reuse, 0x2, RZ ;  /* 0x000000020a037824 */ /* 0x040fe400078e00ff */
[----:B------:R-:W-:Y:S01]  /*f340*/  IMAD.SHL.U32 R7, R10, 0x4, RZ ;  /* 0x000000040a077824 */ /* 0x000fe200078e00ff */
[----:B------:R-:W-:-:S04]  /*f350*/  LOP3.LUT R4, R0, 0x1b0, RZ, 0xc0, !PT ;  /* 0x000001b000047812 */ /* 0x000fc800078ec0ff */
[----:B------:R-:W-:Y:S01]  /*f360*/  LOP3.LUT R4, R4, 0x30, R3, 0x78, !PT ;  /* 0x0000003004047812 */ /* 0x000fe200078e7803 */
[----:B------:R-:W-:-:S05]  /*f370*/  IMAD.SHL.U32 R3, R10, 0x40, RZ ;  /* 0x000000400a037824 */ /* 0x000fca00078e00ff */
[----:B0-----:R-:W-:-:S04]  /*f380*/  LOP3.LUT R2, R3, 0x180, RZ, 0xc0, !PT ;  /* 0x0000018003027812 */ /* 0x001fc800078ec0ff */
        /* <DEDUP_REMOVED lines=9> */
[--C-:B------:R-:W-:Y:S02]  /*f420*/  LOP3.LUT R5, R7, 0x60, R2.reuse, 0xf8, !PT ;  /* 0x0000006007057812 */ /* 0x100fe400078ef802 */
[----:B------:R-:W-:Y:S02]  /*f430*/  LOP3.LUT R3, R6, 0x640, R3, 0xf8, !PT ;  /* 0x0000064006037812 */ /* 0x000fe400078ef803 */
[----:B------:R-:W-:Y:S02]  /*f440*/  LOP3.LUT R5, R5, 0x100, R2, 0xf8, !PT ;  /* 0x0000010005057812 */ /* 0x000fe400078ef802 */
[----:B------:R-:W-:Y:S02]  /*f450*/  LOP3.LUT R7, R7, 0x40, R0, 0xf8, !PT ;  /* 0x0000004007077812 */ /* 0x000fe400078ef800 */
[----:B------:R-:W-:-:S02]  /*f460*/  LOP3.LUT R5, R5, R8, RZ, 0xfc, !PT ;  /* 0x0000000805057212 */ /* 0x000fc400078efcff */
[----:B------:R-:W-:Y:S02]  /*f470*/  LOP3.LUT R4, R7, R4, RZ, 0xfc, !PT ;  /* 0x0000000407047212 */ /* 0x000fe400078efcff */
[----:B------:R-:W-:Y:S01]  /*f480*/  LOP3.LUT R0, R0, 0x30, RZ, 0xc0, !PT ;  /* 0x0000003000007812 */ /* 0x000fe200078ec0ff */
[----:B------:R-:W-:Y:S04]  /*f490*/  STL [R1+0xc], R5 ;  /* 0x00000c0501007387 */ /* 0x000fe80000100800 */
[----:B------:R0:W-:Y:S02]  /*f4a0*/  STL [R1+0x10], R3 ;  /* 0x0000100301007387 */ /* 0x0001e40000100800 */
[----:B0-----:R-:W-:-:S04]  /*f4b0*/  SHF.R.U32.HI R3, RZ, 0x2, R9 ;  /* 0x00000002ff037819 */ /* 0x001fc80000011609 */
[----:B------:R-:W-:Y:S01]  /*f4c0*/  LOP3.LUT R5, R3, 0x60, R2, 0xf8, !PT ;  /* 0x0000006003057812 */ /* 0x000fe200078ef802 */
[----:B------:R-:W-:Y:S02]  /*f4d0*/  IMAD.IADD R3, R17, 0x1, R4 ;  /* 0x0000000111037824 */ /* 0x000fe400078e0204 */
[----:B------:R-:W-:-:S03]  /*f4e0*/  IMAD.U32 R2, RZ, RZ, UR6 ;  /* 0x00000006ff027e24 */ /* 0x000fc6000f8e00ff */
[----:B------:R-:W-:Y:S04]  /*f4f0*/  STL [R1+0x14], R3 ;  /* 0x0000140301007387 */ /* 0x000fe80000100800 */
[----:B------:R0:W-:Y:S04]  /*f500*/  STL [R1+0x18], R2 ;  /* 0x0000180201007387 */ /* 0x0001e80000100800 */
[----:B------:R1:W-:Y:S01]  /*f510*/  STL [R1+0x1c], RZ ;  /* 0x00001cff01007387 */ /* 0x0003e20000100800 */
[C---:B0-----:R-:W-:Y:S02]  /*f520*/  LOP3.LUT R2, R0.reuse, 0x40, RZ, 0xfc, !PT ;  /* 0x0000004000027812 */ /* 0x041fe400078efcff */
[----:B-1----:R-:W-:-:S07]  /*f530*/  LOP3.LUT R0, R0, 0x80, RZ, 0xfc, !PT ;  /* 0x0000008000007812 */ /* 0x002fce00078efcff */
.L_x_2099:
[----:B------:R-:W2:Y:S01]  /*f540*/  LDL R0, [R1+0x18] ;  /* 0x0000180001007983 */ /* 0x000ea20000100800 */
        /* <DEDUP_REMOVED lines=13> */
[----:B0-----:R-:W-:Y:S05]  /*f620*/  @!P0 BRA `(.L_x_2035) ;  /* 0x0000000000208947 */ /* 0x001fea0003800000 */
        /* <DEDUP_REMOVED lines=8> */
.L_x_2035:
[----:B------:R-:W-:Y:S01]  /*f6b0*/  ULDC UR9, c[0x0][0xc54] ;  /* 0x0003150000097ab9 */ /* 0x000fe20000000800 */
[----:B------:R-:W-:Y:S01]  /*f6c0*/  UMOV UR5, UR8 ;  /* 0x0000000800057c82 */ /* 0x000fe20008000000 */
[----:B------:R-:W-:-:S11]  /*f6d0*/  UISETP.NE.AND UP0, UPT, UR9, 0x1, UPT ;  /* 0x000000010900788c */ /* 0x000fd6000bf05270 */
[----:B------:R-:W-:Y:S02]  /*f6e0*/  @UP0 ULDC.64 UR10, c[0x0][0xc58] ;  /* 0x00031600000a0ab9 */ /* 0x000fe40000000a00 */
[----:B------:R-:W-:-:S04]  /*f6f0*/  UIMAD.WIDE.U32 UR6, UR8, UR10, URZ ;  /* 0x0000000a080672a5 */ /* 0x000fc8000f8e003f */
[----:B------:R-:W-:-:S04]  /*f700*/  @UP0 USHF.R.U32.HI UR5, URZ, UR11, UR7 ;  /* 0x0000000b3f050299 */ /* 0x000fc80008011607 */
[----:B------:R-:W-:-:S12]  /*f710*/  UIMAD UR6, UR5, UR9, URZ ;  /* 0x00000009050672a4 */ /* 0x000fd8000f8e023f */
.L_x_2036:
[----:B------:R-:W-:Y:S01]  /*f720*/  ULOP3.LUT UR41, URZ, UR5, URZ, 0x33, !UPT ;  /* 0x000000053f297292 */ /* 0x000fe2000f8e333f */
[----:B------:R-:W-:Y:S01]  /*f730*/  BSSY B7, `(.L_x_2037) ;  /* 0x000039b000077945 */ /* 0x000fe20003800000 */
[----:B------:R-:W-:Y:S01]  /*f740*/  ULDC UR7, c[0x0][0x448] ;  /* 0x0001120000077ab9 */ /* 0x000fe20000000800 */
[----:B------:R-:W-:Y:S01]  /*f750*/  ULDC UR5, c[0x0][0xc3c] ;  /* 0x00030f0000057ab9 */ /* 0x000fe20000000800 */
[----:B------:R-:W-:Y:S02]  /*f760*/  UISETP.NE.AND UP1, UPT, UR7, 0x1, UPT ;  /* 0x000000010700788c */ /* 0x000fe4000bf25270 */
[----:B------:R-:W-:Y:S01]  /*f770*/  UIADD3 UR41, UR41, UR5, URZ ;  /* 0x0000000529297290 */ /* 0x000fe2000fffe03f */
[----:B------:R-:W-:Y:S01]  /*f780*/  ULDC.64 UR10, c[0x0][0x418] ;  /* 0x00010600000a7ab9 */ /* 0x000fe20000000a00 */
[----:B------:R-:W-:Y:S02]  /*f790*/  UIADD3 UR5, UR8, -UR6, URZ ;  /* 0x8000000608057290 */ /* 0x000fe4000fffe03f */
[----:B------:R-:W-:-:S02]  /*f7a0*/  UISETP.NE.U32.AND UP0, UPT, UR10, URZ, UPT ;  /* 0x0000003f0a00728c */ /* 0x000fc4000bf05070 */
[----:B------:R-:W-:Y:S02]  /*f7b0*/  USHF.L.U32 UR8, UR41, 0x7, URZ ;  /* 0x0000000729087899 */ /* 0x000fe4000800063f */
[----:B------:R-:W-:Y:S01]  /*f7c0*/  UISETP.NE.AND.EX UP0, UPT, UR11, URZ, UPT, UP0 ;  /* 0x0000003f0b00728c */ /* 0x000fe2000bf05300 */
[----:B------:R-:W-:Y:S01]  /*f7d0*/  ULDC UR7, c[0x0][0x288] ;  /* 0x0000a20000077ab9 */ /* 0x000fe20000000800 */
[----:B------:R-:W-:Y:S01]  /*f7e0*/  UIADD3 UR8, UR8, 0x7f, URZ ;  /* 0x0000007f08087890 */ /* 0x000fe2000fffe03f */
[----:B------:R-:W-:Y:S01]  /*f7f0*/  ULDC UR6, c[0x0][0x424] ;  /* 0x0001090000067ab9 */ /* 0x000fe20000000800 */
[----:B------:R-:W-:Y:S02]  /*f800*/  UIADD3 UR13, -UR7, 0xa0, URZ ;  /* 0x000000a0070d7890 */ /* 0x000fe4000fffe13f */
[----:B------:R-:W-:Y:S01]  /*f810*/  USEL UR9, UR6, 0x1, UP0 ;  /* 0x0000000106097887 */ /* 0x000fe20008000000 */
[----:B------:R-:W-:Y:S01]  /*f820*/  @UP1 ULDC UR7, c[0x0][0x44c] ;  /* 0x0001130000071ab9 */ /* 0x000fe20000000800 */
[----:B------:R-:W-:Y:S01]  /*f830*/  ULDC UR12, c[0x0][0x2f0] ;  /* 0x0000bc00000c7ab9 */ /* 0x000fe20000000800 */
[----:B------:R-:W-:Y:S01]  /*f840*/  UIMAD.WIDE.U32 UR6, UR8, UR7, URZ ;  /* 0x00000007080672a5 */ /* 0x000fe2000f8e003f */
[----:B------:R-:W-:Y:S01]  /*f850*/  @UP1 ULDC UR14, c[0x0][0x450] ;  /* 0x00011400000e1ab9 */ /* 0x000fe20000000800 */
[----:B------:R-:W-:-:S02]  /*f860*/  UIMAD UR13, UR9, UR12, UR13 ;  /* 0x0000000c090d72a4 */ /* 0x000fc4000f8e020d */
[----:B------:R-:W-:Y:S02]  /*f870*/  @UP1 USHF.R.U32.HI UR8, URZ, UR14, UR7 ;  /* 0x0000000e3f081299 */ /* 0x000fe40008011607 */
[----:B------:R-:W-:Y:S02]  /*f880*/  UIMAD UR6, UR9, UR12, 0x9f ;  /* 0x0000009f090674a4 */ /* 0x000fe4000f8e020c */
[----:B------:R-:W-:Y:S02]  /*f890*/  UIADD3 UR8, UR13, UR8, URZ ;  /* 0x000000080d087290 */ /* 0x000fe4000fffe03f */
[----:B------:R-:W-:Y:S02]  /*f8a0*/  UIMAD.WIDE UR6, UR6, 0x66666667, URZ ;  /* 0x66666667060678a5 */ /* 0x000fe4000f8e023f */
[----:B------:R-:W-:Y:S02]  /*f8b0*/  UIMAD.WIDE UR8, UR8, 0x66666667, URZ ;  /* 0x66666667080878a5 */ /* 0x000fe4000f8e023f */
[----:B------:R-:W-:-:S02]  /*f8c0*/  USHF.R.U32.HI UR12, URZ, 0x1f, UR7 ;  /* 0x0000001f3f0c7899 */ /* 0x000fc40008011607 */
[----:B------:R-:W-:Y:S01]  /*f8d0*/  USHF.R.U32.HI UR6, URZ, 0x1f, UR9 ;  /* 0x0000001f3f067899 */ /* 0x000fe20008011609 */
[----:B------:R-:W-:Y:S01]  /*f8e0*/  ULDC UR11, c[0x0][0xc48] ;  /* 0x00031200000b7ab9 */ /* 0x000fe20000000800 */
[----:B------:R-:W-:Y:S02]  /*f8f0*/  ULEA.HI.SX32 UR12, UR7, UR12, 0x1a ;  /* 0x0000000c070c7291 */ /* 0x000fe4000f8fd23f */
[----:B------:R-:W-:Y:S02]  /*f900*/  ULEA.HI.SX32 UR6, UR9, UR6, 0x1a ;  /* 0x0000000609067291 */ /* 0x000fe4000f8fd23f */
[----:B------:R-:W-:Y:S02]  /*f910*/  UISETP.NE.AND UP0, UPT, UR11, 0x1, UPT ;  /* 0x000000010b00788c */ /* 0x000fe4000bf05270 */
[----:B------:R-:W-:Y:S01]  /*f920*/  UISETP.LT.AND UP1, UPT, UR12, UR6, UPT ;  /* 0x000000060c00728c */ /* 0x000fe2000bf21270 */
[----:B------:R-:W-:-:S03]  /*f930*/  ULDC UR10, c[0x0][0xc54] ;  /* 0x00031500000a7ab9 */ /* 0x000fc60000000800 */
[----:B------:R-:W-:Y:S02]  /*f940*/  USEL UR40, UR12, UR6, UP1 ;  /* 0x000000060c287287 */ /* 0x000fe40008800000 */
[----:B------:R-:W-:-:S03]  /*f950*/  UIMAD UR10, UR4, UR10, UR5 ;  /* 0x0000000a040a72a4 */ /* 0x000fc6000f8e0205 */
[----:B------:R-:W-:Y:S01]  /*f960*/  @UP0 ULDC UR4, c[0x0][0xc4c] ;  /* 0x0003130000040ab9 */ /* 0x000fe20000000800 */
[----:B------:R-:W-:Y:S01]  /*f970*/  ISETP.LT.AND P0, PT, RZ, UR40, PT ;  /* 0x00000028ff007c0c */ /* 0x000fe2000bf01270 */
[----:B------:R-:W-:Y:S01]  /*f980*/  UIMAD.WIDE.U32 UR4, UR10, UR4, URZ ;  /* 0x000000040a0472a5 */ /* 0x000fe2000f8e003f */
[----:B------:R-:W-:Y:S01]  /*f990*/  @UP0 ULDC UR7, c[0x0][0xc50] ;  /* 0x0003140000070ab9 */ /* 0x000fe20000000800 */
[----:B------:R-:W-:Y:S02]  /*f9a0*/  UMOV UR43, UR10 ;  /* 0x0000000a002b7c82 */ /* 0x000fe40008000000 */
[----:B------:R-:W-:-:S04]  /*f9b0*/  @UP0 USHF.R.U32.HI UR43, URZ, UR7, UR5 ;  /* 0x000000073f2b0299 */ /* 0x000fc80008011605 */
[----:B------:R-:W-:-:S04]  /*f9c0*/  UIADD3 UR36, -UR43, URZ, URZ ;  /* 0x0000003f2b247290 */ /* 0x000fc8000fffe13f */
[----:B------:R-:W-:Y:S01]  /*f9d0*/  UIMAD UR36, UR11, UR36, UR10 ;  /* 0x000000240b2472a4 */ /* 0x000fe2000f8e020a */
[----:B------:R-:W-:Y:S11]  /*f9e0*/  @P0 BRA `(.L_x_2038) ;  /* 0x0000000000480947 */ /* 0x000ff60003800000 */
        /* <DEDUP_REMOVED lines=18> */
.L_x_2038:
        /* <DEDUP_REMOVED lines=20> */
.L_x_2041:
[----:B------:R-:W-:Y:S05]  /*fc50*/  BSYNC B6 ;  /* 0x0000000000067941 */ /* 0x000fea0003800000 */
.L_x_2040:
[----:B------:R-:W2:Y:S01]  /*fc60*/  LDL.LU R16, [R1] ;  /* 0x0000000001107983 */ /* 0x000ea20000300800 */
[----:B------:R-:W-:Y:S01]  /*fc70*/  VIADD R0, R17, 0xf200 ;  /* 0x0000f20011007836 */ /* 0x000fe20000000000 */
[----:B------:R-:W-:Y:S04]  /*fc80*/  BSSY B6, `(.L_x_2042) ;  /* 0x0000016000067945 */ /* 0x000fe80003800000 */
[----:B------:R-:W-:Y:S02]  /*fc90*/  LOP3.LUT P0, RZ, R0, 0x1bf, RZ, 0xc0, !PT ;  /* 0x000001bf00ff7812 */ /* 0x000fe4000780c0ff */
[----:B--2---:R-:W-:-:S11]  /*fca0*/  LOP3.LUT R16, R16, 0xfffffffe, RZ, 0xc0, !PT ;  /* 0xfffffffe10107812 */ /* 0x004fd600078ec0ff */
[----:B------:R-:W-:-:S05]  /*fcb0*/  @P0 LOP3.LUT R16, R16, 0x1, RZ, 0xfc, !PT ;  /* 0x0000000110100812 */ /* 0x000fca00078efcff */
[----:B------:R0:W-:Y:S01]  /*fcc0*/  STL [R1], R16 ;  /* 0x0000001001007387 */ /* 0x0001e20000100800 */
        /* <DEDUP_REMOVED lines=17> */
.L_x_2043:
[----:B------:R-:W-:Y:S05]  /*fde0*/  BSYNC B6 ;  /* 0x0000000000067941 */ /* 0x000fea0003800000 */
.L_x_2042:
        /* <DEDUP_REMOVED lines=20> */
.L_x_2045:
[----:B------:R-:W-:Y:S05]  /*ff30*/  BSYNC B6 ;  /* 0x0000000000067941 */ /* 0x000fea0003800000 */
.L_x_2044:
        /* <DEDUP_REMOVED lines=19> */
.L_x_2047:
[----:B------:R-:W-:Y:S05]  /*10070*/  BSYNC B6 ;  /* 0x0000000000067941 */ /* 0x000fea0003800000 */
.L_x_2046:
[----:B------:R-:W-:Y:S01]  /*10080*/  ULDC.64 UR4, c[0x0][0x9f8] ;  /* 0x00027e0000047ab9 */ /* 0x000fe20000000a00 */
[----:B------:R-:W-:Y:S01]  /*10090*/  IMAD.U32 R8, RZ, RZ, UR43 ;  /* 0x0000002bff087e24 */ /* 0x000fe2000f8e00ff */
[----:B------:R-:W-:Y:S01]  /*100a0*/  UISETP.NE.U32.AND UP0, UPT, UR4, URZ, UPT ;  /* 0x0000003f0400728c */ /* 0x000fe2000bf05070 */
[----:B------:R-:W-:-:S03]  /*100b0*/  IMAD.MOV.U32 R0, RZ, RZ, R16 ;  /* 0x000000ffff007224 */ /* 0x000fc600078e0010 */
[----:B------:R-:W-:-:S06]  /*100c0*/  UISETP.NE.AND.EX UP0, UPT, UR5, URZ, UPT, UP0 ;  /* 0x0000003f0500728c */ /* 0x000fcc000bf05300 */
[----:B------:R-:W-:-:S05]  /*100d0*/  PLOP3.LUT P0, PT, PT, PT, UP0, 0x80, 0x0 ;  /* 0x000000000000781c */ /* 0x000fca0003f0f008 */
[----:B------:R-:W-:Y:S02]  /*100e0*/  @UP0 ULDC.64 UR4, c[0x0][0x9f8] ;  /* 0x00027e0000040ab9 */ /* 0x000fe40000000a00 */
[----:B------:R-:W-:-:S06]  /*100f0*/  @UP0 UIMAD.WIDE UR4, UR43, 0x4, UR4 ;  /* 0x000000042b0408a5 */ /* 0x000fcc000f8e0204 */
[----:B------:R-:W-:Y:S02]  /*10100*/  IMAD.U32 R2, RZ, RZ, UR4 ;  /* 0x00000004ff027e24 */ /* 0x000fe4000f8e00ff */
[----:B------:R-:W-:-:S05]  /*10110*/  IMAD.U32 R3, RZ, RZ, UR5 ;  /* 0x00000005ff037e24 */ /* 0x000fca000f8e00ff */
[----:B------:R1:W2:Y:S01]  /*10120*/  @P0 LDG.E R8, desc[UR50][R2.64] ;  /* 0x0000003202080981 */ /* 0x0002a2000c1e1900 */
[----:B------:R-:W-:Y:S01]  /*10130*/  LOP3.LUT R0, R0, 0xfffffffe, RZ, 0xc0, !PT ;  /* 0xfffffffe00007812 */ /* 0x000fe200078ec0ff */
[----:B------:R-:W-:Y:S01]  /*10140*/  UMOV UR4, 0xffffffff ;  /* 0xffffffff00047882 */ /* 0x000fe20000000000 */
[----:B------:R-:W3:Y:S01]  /*10150*/  S2R R4, SR_TID.X ;  /* 0x0000000000047919 */ /* 0x000ee20000002100 */
[----:B-1----:R-:W1:Y:S02]  /*10160*/  LDC.64 R2, c[0x0][0x418] ;  /* 0x00010600ff027b82 */ /* 0x002e640000000a00 */
[----:B-1----:R-:W-:Y:S02]  /*10170*/  ISETP.NE.U32.AND P0, PT, R2, RZ, PT ;  /* 0x000000ff0200720c */ /* 0x002fe40003f05070 */
[----:B---3--:R-:W-:Y:S02]  /*10180*/  SHF.R.U32.HI R4, RZ, 0x5, R4 ;  /* 0x00000005ff047819 */ /* 0x008fe40000011604 */
[----:B------:R-:W-:-:S02]  /*10190*/  ISETP.NE.AND.EX P1, PT, R3, RZ, PT, P0 ;  /* 0x000000ff0300720c */ /* 0x000fc40003f25300 */
[----:B------:R-:W-:-:S11]  /*101a0*/  LOP3.LUT R4, R4, 0x3, RZ, 0xc0, !PT ;  /* 0x0000000304047812 */ /* 0x000fd600078ec0ff */
[----:B------:R-:W-:Y:S02]  /*101b0*/  @P1 LOP3.LUT R0, R0, 0x1, RZ, 0xfc, !PT ;  /* 0x0000000100001812 */ /* 0x000fe400078efcff */
[----:B--2---:R-:W-:Y:S01]  /*101c0*/  SHF.R.S32.HI R9, RZ, 0x1f, R8 ;  /* 0x0000001fff097819 */ /* 0x004fe20000011408 */
[----:B------:R1:W-:Y:S01]  /*101d0*/  STL [R1+0x4], R8 ;  /* 0x0000040801007387 */ /* 0x0003e20000100800 */
[----:B0-----:R-:W-:-:S03]  /*101e0*/  SEL R16, R8, RZ, !P1 ;  /* 0x000000ff08107207 */ /* 0x001fc60004800000 */
[----:B------:R1:W-:Y:S04]  /*101f0*/  STL [R1+0x8], R9 ;  /* 0x0000080901007387 */ /* 0x0003e80000100800 */
[----:B------:R1:W-:Y:S01]  /*10200*/  STL [R1], R0 ;  /* 0x0000000001007387 */ /* 0x0003e20000100800 */
[----:B------:R-:W-:Y:S05]  /*10210*/  BRA.DIV UR4, `(.L_x_2048) ;  /* 0x0000003604c07947 */ /* 0x000fea000b800000 */
[----:B------:R0:W2:Y:S02]  /*10220*/  SHFL.IDX PT, R14, R4, RZ, 0x1f ;  /* 0x00001fff040e7589 */ /* 0x0000a400000e0000 */
.L_x_2118:
[----:B------:R-:W-:Y:S02]  /*10230*/  PLOP3.LUT P2, PT, PT, PT, PT, 0x8, 0x0 ;  /* 0x000000000000781c */ /* 0x000fe40003f4e170 */
[----:B-1----:R-:W-:Y:S02]  /*10240*/  LOP3.LUT R0, R0, 0xfffffffd, RZ, 0xc0, !PT ;  /* 0xfffffffd00007812 */ /* 0x002fe400078ec0ff */
[----:B--2---:R-:W-:-:S09]  /*10250*/  ISETP.NE.AND P0, PT, R14, RZ, PT ;  /* 0x000000ff0e00720c */ /* 0x004fd20003f05270 */
[----:B------:R-:W-:-:S05]  /*10260*/  @P2 LOP3.LUT R0, R0, 0x2, RZ, 0xfc, !PT ;  /* 0x0000000200002812 */ /* 0x000fca00078efcff */
[----:B------:R1:W-:Y:S01]  /*10270*/  STL [R1], R0 ;  /* 0x0000000001007387 */ /* 0x0003e20000100800 */
[----:B------:R-:W-:Y:S05]  /*10280*/  @P0 BRA `(.L_x_2049) ;  /* 0x0000000400bc0947 */ /* 0x000fea0003800000 */
[----:B------:R-:W-:-:S06]  /*10290*/  UIADD3 UR4, UR40, -0x1, URZ ;  /* 0xffffffff28047890 */ /* 0x000fcc000fffe03f */
[----:B-1----:R-:W-:Y:S01]  /*102a0*/  IMAD.U32 R0, RZ, RZ, UR4 ;  /* 0x00000004ff007e24 */ /* 0x002fe2000f8e00ff */
[----:B------:R-:W-:-:S03]  /*102b0*/  UMOV UR4, 0xffffffff ;  /* 0xffffffff00047882 */ /* 0x000fc60000000000 */
[----:B------:R-:W-:Y:S05]  /*102c0*/  BRA.DIV UR4, `(.L_x_2050) ;  /* 0x0000003604b47947 */ /* 0x000fea000b800000 */
[----:B------:R-:W-:-:S13]  /*102d0*/  ELECT P6, URZ, PT ;  /* 0x00000000003f782f */ /* 0x000fda00038c0000 */
.L_x_2121:
[----:B------:R-:W-:Y:S05]  /*102e0*/  @!P6 BRA `(.L_x_2049) ;  /* 0x0000000400a4e947 */ /* 0x000fea0003800000 */
[----:B------:R-:W-:Y:S01]  /*102f0*/  IMAD.MOV.U32 R16, RZ, RZ, R8 ;  /* 0x000000ffff107224 */ /* 0x000fe200078e0008 */
[----:B------:R-:W-:Y:S06]  /*10300*/  @!P1 BRA `(.L_x_2051) ;  /* 0x0000000000449947 */ /* 0x000fec0003800000 */
[----:B------:R-:W1:Y:S01]  /*10310*/  LDC R7, c[0x0][0x43c] ;  /* 0x00010f00ff077b82 */ /* 0x000e620000000800 */
[----:B------:R-:W-:Y:S01]  /*10320*/  ULDC.64 UR4, c[0x0][0x428] ;  /* 0x00010a0000047ab9 */ /* 0x000fe20000000a00 */
[----:B-1----:R-:W-:-:S13]  /*10330*/  ISETP.NE.AND P0, PT, R7, 0x1, PT ;  /* 0x000000010700780c */ /* 0x002fda0003f05270 */
[----:B0-----:R-:W0:Y:S02]  /*10340*/  @P0 LDC.64 R4, c[0x0][0x440] ;  /* 0x00011000ff040b82 */ /* 0x001e240000000a00 */
        /* <DEDUP_REMOVED lines=13> */
.L_x_2051:
[----:B0-----:R-:W-:Y:S01]  /*10420*/  IMAD R4, R18, 0x8, R17 ;  /* 0x0000000812047824 */ /* 0x001fe200078e0211 */
[----:B-1----:R-:W-:Y:S01]  /*10430*/  SHF.L.U32 R3, R19, 0x1f, RZ ;  /* 0x0000001f13037819 */ /* 0x002fe200000006ff */
[----:B------:R-:W0:Y:S03]  /*10440*/  S2R R8, SR_TID.X ;  /* 0x0000000000087919 */ /* 0x000e260000002100 */
[----:B------:R-:W1:Y:S01]  /*10450*/  SYNCS.PHASECHK.TRANS64.TRYWAIT P1, [R4+URZ+0x33480], R3 ;  /* 0x03348003040075a7 */ /* 0x000e62000802017f */
[----:B0-----:R-:W-:-:S04]  /*10460*/  LOP3.LUT R8, R8, 0x7f, RZ, 0xc0, !PT ;  /* 0x0000007f08087812 */ /* 0x001fc800078ec0ff */
[----:B------:R-:W-:Y:S01]  /*10470*/  ISETP.NE.AND P0, PT, R8, RZ, PT ;  /* 0x000000ff0800720c */ /* 0x000fe20003f05270 */
[----:B-1----:R-:W-:-:S12]  /*10480*/  @!P1 BRA `(.L_x_2052) ;  /* 0x0000003400649947 */ /* 0x002fd80003800000 */
.L_x_2122:
        /* <DEDUP_REMOVED lines=8> */
.L_x_2053:
        /* <DEDUP_REMOVED lines=30> */
.L_x_2123:
        /* <DEDUP_REMOVED lines=8> */
.L_x_2055:
[----:B01----:R-:W2:Y:S01]  /*10770*/  LDL.LU R3, [R1] ;  /* 0x0000000001037983 */ /* 0x003ea20000300800 */
        /* <DEDUP_REMOVED lines=30> */
[----:B------:R3:W-:Y:S01]  /*10960*/  STL [R1], R3 ;  /* 0x0000000301007387 */ /* 0x0007e20000100800 */
[----:B------:R-:W-:Y:S01]  /*10970*/  NOP ;  /* 0x0000000000007918 */ /* 0x000fe20000000000 */
.L_x_2049:
[----:B-1----:R-:W-:Y:S01]  /*10980*/  VIADD R0, R17, 0x1e200 ;  /* 0x0001e20011007836 */ /* 0x002fe20000000000 */
[----:B------:R-:W-:Y:S05]  /*10990*/  WARPSYNC.ALL ;  /* 0x0000000000007948 */ /* 0x000fea0003800000 */
[----:B------:R-:W-:Y:S01]  /*109a0*/  BAR.SYNC.DEFER_BLOCKING 0x8, 0x180 ;  /* 0x0206000000007b1d */ /* 0x000fe20000010000 */
[----:B------:R-:W-:-:S05]  /*109b0*/  LOP3.LUT P0, RZ, R0, 0x1bf, RZ, 0xc0, !PT ;  /* 0x000001bf00ff7812 */ /* 0x000fca000780c0ff */
[----:B------:R-:W-:Y:S08]  /*109c0*/  BSSY B6, `(.L_x_2056) ;  /* 0x0000012000067945 */ /* 0x000ff00003800000 */
[----:B------:R-:W-:Y:S05]  /*109d0*/  @!P0 BRA `(.L_x_2057) ;  /* 0x0000000000408947 */ /* 0x000fea0003800000 */
[----:B------:R-:W-:Y:S01]  /*109e0*/  MOV R2, 0x0 ;  /* 0x0000000000027802 */ /* 0x000fe20000000f00 */
[----:B---3--:R-:W-:Y:S01]  /*109f0*/  ULDC.64 UR6, c[0x4][0x98] ;  /* 0x0100260000067ab9 */ /* 0x008fe20000000a00 */
        /* <DEDUP_REMOVED lines=14> */
.L_x_2057:
[----:B---3--:R-:W-:Y:S05]  /*10ae0*/  BSYNC B6 ;  /* 0x0000000000067941 */ /* 0x008fea0003800000 */
.L_x_2056:
[----:B------:R-:W1:Y:S01]  /*10af0*/  LDC R7, c[0x0][0x448] ;  /* 0x00011200ff077b82 */ /* 0x000e620000000800 */
[----:B------:R-:W0:Y:S01]  /*10b00*/  S2R R0, SR_TID.X ;  /* 0x0000000000007919 */ /* 0x000e220000002100 */
[----:B------:R-:W-:Y:S01]  /*10b10*/  USHF.R.S32.HI UR4, URZ, 0x1f, UR36 ;  /* 0x0000001f3f047899 */ /* 0x000fe20008011424 */
[----:B------:R-:W-:Y:S01]  /*10b20*/  ULDC.64 UR8, c[0x0][0x2d8] ;  /* 0x0000b60000087ab9 */ /* 0x000fe20000000a00 */
[----:B------:R-:W2:Y:S02]  /*10b30*/  S2R R2, SR_TID.X ;  /* 0x0000000000027919 */ /* 0x000ea40000002100 */
[----:B------:R-:W-:Y:S02]  /*10b40*/  UIMAD UR6, UR4, UR8, URZ ;  /* 0x00000008040672a4 */ /* 0x000fe4000f8e023f */
[----:B------:R-:W-:Y:S01]  /*10b50*/  UIMAD.WIDE.U32 UR4, UR36, UR8, URZ ;  /* 0x00000008240472a5 */ /* 0x000fe2000f8e003f */
[----:B------:R-:W3:Y:S01]  /*10b60*/  S2R R8, SR_TID.X ;  /* 0x0000000000087919 */ /* 0x000ee20000002100 */
[----:B------:R-:W-:-:S02]  /*10b70*/  UIMAD UR6, UR36, UR9, UR6 ;  /* 0x00000009240672a4 */ /* 0x000fc4000f8e0206 */
[----:B------:R-:W-:Y:S01]  /*10b80*/  USHF.R.S32.HI UR7, URZ, 0x1f, UR43 ;  /* 0x0000001f3f077899 */ /* 0x000fe2000801142b */
[----:B------:R-:W4:Y:S01]  /*10b90*/  S2R R10, SR_TID.X ;  /* 0x00000000000a7919 */ /* 0x000f220000002100 */
[----:B------:R-:W-:Y:S01]  /*10ba0*/  UIADD3 UR5, UR5, UR6, URZ ;  /* 0x0000000605057290 */ /* 0x000fe2000fffe03f */
[----:B------:R-:W-:-:S03]  /*10bb0*/  ULDC.64 UR8, c[0x0][0x2e0] ;  /* 0x0000b80000087ab9 */ /* 0x000fc60000000a00 */
[----:B------:R-:W-:Y:S02]  /*10bc0*/  UIMAD.WIDE.U32 UR4, UR43, UR8, UR4 ;  /* 0x000000082b0472a5 */ /* 0x000fe4000f8e0004 */
[----:B------:R-:W-:Y:S01]  /*10bd0*/  UIMAD UR6, UR7, UR8, URZ ;  /* 0x00000008070672a4 */ /* 0x000fe2000f8e023f */
[----:B-1----:R-:W-:-:S03]  /*10be0*/  ISETP.NE.AND P0, PT, R7, 0x1, PT ;  /* 0x000000010700780c */ /* 0x002fc60003f05270 */
[----:B------:R-:W-:Y:S01]  /*10bf0*/  UIMAD UR6, UR43, UR9, UR6 ;  /* 0x000000092b0672a4 */ /* 0x000fe2000f8e0206 */
[----:B------:R-:W-:-:S03]  /*10c00*/  IMAD.U32 R5, RZ, RZ, UR5 ;  /* 0x00000005ff057e24 */ /* 0x000fc6000f8e00ff */
[----:B------:R-:W-:Y:S01]  /*10c10*/  UIADD3 UR6, UR5, UR6, URZ ;  /* 0x0000000605067290 */ /* 0x000fe2000fffe03f */
[----:B0-----:R-:W-:-:S05]  /*10c20*/  IMAD.SHL.U32 R4, R0, 0x20, RZ ;  /* 0x0000002000047824 */ /* 0x001fca00078e00ff */
[----:B------:R-:W0:Y:S01]  /*10c30*/  @P0 LDC R3, c[0x0][0x44c] ;  /* 0x00011300ff030b82 */ /* 0x000e220000000800 */
[----:B--2---:R-:W-:Y:S01]  /*10c40*/  LOP3.LUT R2, R2, 0x7f, RZ, 0xc0, !PT ;  /* 0x0000007f02027812 */ /* 0x004fe200078ec0ff */
[----:B---3--:R-:W-:-:S03]  /*10c50*/  IMAD.SHL.U32 R8, R8, 0x10, RZ ;  /* 0x0000001008087824 */ /* 0x008fc600078e00ff */
[----:B------:R-:W-:-:S03]  /*10c60*/  SHF.R.U32.HI R2, RZ, 0x2, R2 ;  /* 0x00000002ff027819 */ /* 0x000fc60000011602 */
[----:B------:R-:W1:Y:S01]  /*10c70*/  @P0 LDC R0, c[0x0][0x450] ;  /* 0x00011400ff000b82 */ /* 0x000e620000000800 */
[----:B------:R-:W-:Y:S01]  /*10c80*/  LOP3.LUT R4, R2, 0x60, R4, 0xf8, !PT ;  /* 0x0000006002047812 */ /* 0x000fe200078ef804 */
[----:B------:R-:W-:Y:S01]  /*10c90*/  IMAD.U32 R2, RZ, RZ, UR41 ;  /* 0x00000029ff027e24 */ /* 0x000fe2000f8e00ff */
[----:B------:R-:W-:Y:S01]  /*10ca0*/  LOP3.LUT R8, R8, 0x30, RZ, 0xc0, !PT ;  /* 0x0000003008087812 */ /* 0x000fe200078ec0ff */
[----:B----4-:R-:W-:Y:S02]  /*10cb0*/  IMAD.SHL.U32 R9, R10, 0x10, RZ ;  /* 0x000000100a097824 */ /* 0x010fe400078e00ff */
[----:B------:R-:W-:Y:S01]  /*10cc0*/  IMAD R2, R2, 0x80, R4 ;  /* 0x0000008002027824 */ /* 0x000fe200078e0204 */
[C---:B------:R-:W-:Y:S01]  /*10cd0*/  LOP3.LUT R11, R8.reuse, 0x40, RZ, 0xfc, !PT ;  /* 0x00000040080b7812 */ /* 0x040fe200078efcff */
[----:B------:R-:W-:Y:S01]  /*10ce0*/  IMAD.U32 R4, RZ, RZ, UR4 ;  /* 0x00000004ff047e24 */ /* 0x000fe2000f8e00ff */
[----:B------:R-:W-:Y:S01]  /*10cf0*/  ULDC.64 UR4, c[0x0][0x2d0] ;  /* 0x0000b40000047ab9 */ /* 0x000fe20000000a00 */
[----:B------:R-:W-:Y:S01]  /*10d00*/  IMAD.MOV.U32 R6, RZ, RZ, R2 ;  /* 0x000000ffff067224 */ /* 0x000fe200078e0002 */
[----:B------:R-:W-:-:S02]  /*10d10*/  LOP3.LUT R8, R8, 0x80, RZ, 0xfc, !PT ;  /* 0x0000008008087812 */ /* 0x000fc400078efcff */
        /* <DEDUP_REMOVED lines=30> */
[----:B------:R-:W-:Y:S01]  /*10f00*/  IMAD.U32 R0, RZ, RZ, UR41 ;  /* 0x00000029ff007e24 */ /* 0x000fe2000f8e00ff */
[----:B------:R-:W-:Y:S02]  /*10f10*/  ULDC UR4, c[0x0][0x288] ;  /* 0x0000a20000047ab9 */ /* 0x000fe40000000800 */
[----:B------:R-:W1:Y:S01]  /*10f20*/  SHFL.IDX PT, R2, R5, RZ, 0x1c1f ;  /* 0x001c1fff05027589 */ /* 0x000e6200000e0000 */
[----:B------:R-:W-:Y:S02]  /*10f30*/  IMAD R4, R7, UR4, RZ ;  /* 0x0000000407047c24 */ /* 0x000fe4000f8e02ff */
[----:B------:R-:W-:-:S05]  /*10f40*/  IMAD R0, R0, 0x80, R10 ;  /* 0x0000008000007824 */ /* 0x000fca00078e020a */
        /* <DEDUP_REMOVED lines=36> */
.L_x_2132:
        /* <DEDUP_REMOVED lines=12> */
.L_x_2060:
[----:B------:R-:W-:Y:S05]  /*11250*/  BSYNC B0 ;  /* 0x0000000000007941 */ /* 0x000fea0003800000 */
.L_x_2059:
[----:B------:R-:W-:Y:S01]  /*11260*/  NOP ;  /* 0x0000000000007918 */ /* 0x000fe20000000000 */
[----:B------:R-:W-:-:S13]  /*11270*/  PLOP3.LUT P0, PT, PT, PT, PT, 0x80, 0x0 ;  /* 0x000000000000781c */ /* 0x000fda0003f0f070 */
.L_x_2061:
        /* <DEDUP_REMOVED lines=18> */
.L_x_2133:
[----:B------:R-:W-:Y:S05]  /*113a0*/  BSYNC B0 ;  /* 0x0000000000007941 */ /* 0x000fea0003800000 */
.L_x_2062:
[----:B------:R-:W-:-:S06]  /*113b0*/  UISETP.GE.AND UP0, UPT, UR40, 0x2, UPT ;  /* 0x000000022800788c */ /* 0x000fcc000bf06270 */
[----:B------:R-:W-:-:S13]  /*113c0*/  PLOP3.LUT P0, PT, PT, PT, UP0, 0x80, 0x0 ;  /* 0x000000000000781c */ /* 0x000fda0003f0f008 */
[----:B------:R-:W-:Y:S05]  /*113d0*/  @!P0 BRA `(.L_x_2064) ;  /* 0x0000001000dc8947 */ /* 0x000fea0003800000 */
[----:B------:R-:W-:Y:S01]  /*113e0*/  UIADD3 UR4, UR40, -0x2, URZ ;  /* 0xfffffffe28047890 */ /* 0x000fe2000fffe03f */
[----:B-1----:R-:W-:Y:S02]  /*113f0*/  IMAD.MOV.U32 R0, RZ, RZ, R19 ;  /* 0x000000ffff007224 */ /* 0x002fe400078e0013 */
[----:B------:R-:W-:-:S03]  /*11400*/  IMAD.MOV.U32 R8, RZ, RZ, R18 ;  /* 0x000000ffff087224 */ /* 0x000fc600078e0012 */
[----:B------:R-:W-:-:S07]  /*11410*/  IMAD.U32 R2, RZ, RZ, UR4 ;  /* 0x00000004ff027e24 */ /* 0x000fce000f8e00ff */
.L_x_2088:
[----:B------:R-:W2:Y:S01]  /*11420*/  LDL R3, [R1] ;  /* 0x0000000001037983 */ /* 0x000ea20000100800 */
[----:B------:R-:W-:Y:S01]  /*11430*/  VIADD R18, R8, 0x1 ;  /* 0x0000000108127836 */ /* 0x000fe20000000000 */
[----:B------:R-:W-:Y:S05]  /*11440*/  YIELD ;  /* 0x0000000000007946 */ /* 0x000fea0003800000 */
[----:B------:R-:W-:Y:S01]  /*11450*/  ISETP.NE.AND P0, PT, R18, 0x2, PT ;  /* 0x000000021200780c */ /* 0x000fe20003f05270 */
[----:B------:R-:W-:Y:S03]  /*11460*/  BSSY B0, `(.L_x_2065) ;  /* 0x00000a5000007945 */ /* 0x000fe60003800000 */
[----:B------:R-:W-:-:S02]  /*11470*/  SEL R19, RZ, 0x1, P0 ;  /* 0x00000001ff137807 */ /* 0x000fc40000000000 */
[----:B------:R-:W-:Y:S02]  /*11480*/  SEL R18, R18, RZ, P0 ;  /* 0x000000ff12127207 */ /* 0x000fe40000000000 */
[----:B------:R-:W-:Y:S02]  /*11490*/  LOP3.LUT R19, R0, R19, RZ, 0x3c, !PT ;  /* 0x0000001300137212 */ /* 0x000fe400078e3cff */
[----:B--2---:R-:W-:-:S13]  /*114a0*/  LOP3.LUT P1, RZ, R3, 0x2, RZ, 0xc0, !PT ;  /* 0x0000000203ff7812 */ /* 0x004fda000782c0ff */
[----:B------:R-:W-:Y:S05]  /*114b0*/  @!P1 BRA `(.L_x_2066) ;  /* 0x00000008007c9947 */ /* 0x000fea0003800000 */
[----:B------:R-:W-:Y:S01]  /*114c0*/  LOP3.LUT P1, RZ, R3, 0x1, RZ, 0xc0, !PT ;  /* 0x0000000103ff7812 */ /* 0x000fe2000782c0ff */
[----:B------:R-:W-:-:S12]  /*114d0*/  IMAD.MOV.U32 R3, RZ, RZ, R2 ;  /* 0x000000ffff037224 */ /* 0x000fd800078e0002 */
[----:B------:R-:W-:Y:S05]  /*114e0*/  @!P1 BRA `(.L_x_2067) ;  /* 0x0000000000509947 */ /* 0x000fea0003800000 */
[----:B------:R-:W2:Y:S01]  /*114f0*/  LDL R9, [R1+0x8] ;  /* 0x0000080001097983 */ /* 0x000ea20000100800 */
[----:B------:R-:W1:Y:S01]  /*11500*/  LDC R3, c[0x0][0x43c] ;  /* 0x00010f00ff037b82 */ /* 0x000e620000000800 */
[----:B------:R-:W-:Y:S02]  /*11510*/  ULDC.64 UR4, c[0x0][0x428] ;  /* 0x00010a0000047ab9 */ /* 0x000fe40000000a00 */
[----:B------:R-:W3:Y:S01]  /*11520*/  LDL R7, [R1+0x4] ;  /* 0x0000040001077983 */ /* 0x000ee20000100800 */
[----:B-1----:R-:W-:-:S13]  /*11530*/  ISETP.NE.AND P0, PT, R3, 0x1, PT ;  /* 0x000000010300780c */ /* 0x002fda0003f05270 */
        /* <DEDUP_REMOVED lines=15> */
.L_x_2067:
[----:B------:R-:W2:Y:S01]  /*11630*/  S2R R4, SR_TID.X ;  /* 0x0000000000047919 */ /* 0x000ea20000002100 */
[----:B01----:R-:W-:Y:S01]  /*11640*/  IMAD R6, R18, 0x8, R17 ;  /* 0x0000000812067824 */ /* 0x003fe200078e0211 */
[----:B------:R-:W-:Y:S01]  /*11650*/  BSSY B1, `(.L_x_2068) ;  /* 0x0000006000017945 */ /* 0x000fe20003800000 */
[----:B--2---:R-:W-:Y:S02]  /*11660*/  LOP3.LUT R5, R4, 0x7f, RZ, 0xc0, !PT ;  /* 0x0000007f04057812 */ /* 0x004fe400078ec0ff */
[----:B------:R-:W-:Y:S02]  /*11670*/  SHF.L.U32 R4, R19, 0x1f, RZ ;  /* 0x0000001f13047819 */ /* 0x000fe400000006ff */
[----:B------:R-:W-:Y:S02]  /*11680*/  ISETP.NE.AND P1, PT, R5, RZ, PT ;  /* 0x000000ff0500720c */ /* 0x000fe40003f25270 */
[----:B------:R-:W0:Y:S02]  /*11690*/  SYNCS.PHASECHK.TRANS64.TRYWAIT P0, [R6+URZ+0x33480], R4 ;  /* 0x03348004060075a7 */ /* 0x000e24000800017f */
[----:B0-----:R-:W-:Y:S09]  /*116a0*/  @!P0 BRA `(.L_x_2069) ;  /* 0x00000028007c8947 */ /* 0x001ff20003800000 */
.L_x_2134:
[----:B------:R-:W-:Y:S05]  /*116b0*/  BSYNC B1 ;  /* 0x0000000000017941 */ /* 0x000fea0003800000 */
.L_x_2068:
        /* <DEDUP_REMOVED lines=9> */
.L_x_2071:
[----:B------:R-:W-:Y:S05]  /*11750*/  BSYNC B1 ;  /* 0x0000000000017941 */ /* 0x000fea0003800000 */
.L_x_2070:
        /* <DEDUP_REMOVED lines=8> */
[----:B------:R-:W-:Y:S01]  /*117e0*/  VIADD R9, R7, 0xf200 ;  /* 0x0000f20007097836 */ /* 0x000fe20000000000 */
[----:B------:R-:W-:Y:S01]  /*117f0*/  UMOV UR6, 0x0 ;  /* 0x0000000000067882 */ /* 0x000fe20000000000 */
[----:B------:R-:W-:-:S10]  /*11800*/  UMOV UR7, 0x14f00000 ;  /* 0x14f0000000077882 */ /* 0x000fd40000000000 */
.L_x_2072:
        /* <DEDUP_REMOVED lines=16> */
.L_x_2073:
        /* <DEDUP_REMOVED lines=16> */
.L_x_2074:
        /* <DEDUP_REMOVED lines=13> */
.L_x_2135:
[----:B------:R-:W-:Y:S05]  /*11ae0*/  BSYNC B1 ;  /* 0x0000000000017941 */ /* 0x000fea0003800000 */
.L_x_2075:
        /* <DEDUP_REMOVED lines=11> */
.L_x_2078:
[----:B------:R-:W-:Y:S05]  /*11ba0*/  BSYNC B1 ;  /* 0x0000000000017941 */ /* 0x000fea0003800000 */
.L_x_2077:
        /* <DEDUP_REMOVED lines=8> */
.L_x_2079:
        /* <DEDUP_REMOVED lines=15> */
.L_x_2080:
        /* <DEDUP_REMOVED lines=15> */
.L_x_2081:
        /* <DEDUP_REMOVED lines=10> */
.L_x_2066:
[----:B------:R-:W-:Y:S05]  /*11eb0*/  BSYNC B0 ;  /* 0x0000000000007941 */ /* 0x000fea0003800000 */
.L_x_2065:
[----:B------:R-:W-:-:S06]  /*11ec0*/  UISETP.NE.AND UP0, UPT, UR39, 0x3, UPT ;  /* 0x000000032700788c */ /* 0x000fcc000bf05270 */
[----:B------:R-:W-:-:S13]  /*11ed0*/  PLOP3.LUT P0, PT, PT, PT, UP0, 0x80, 0x0 ;  /* 0x000000000000781c */ /* 0x000fda0003f0f008 */
[----:B------:R-:W-:Y:S05]  /*11ee0*/  @!P0 BRA `(.L_x_2082) ;  /* 0x0000000000048947 */ /* 0x000fea0003800000 */
[----:B------:R-:W-:Y:S01]  /*11ef0*/  BPT.TRAP 0x1 ;  /* 0x000000040000795c */ /* 0x000fe20000300000 */
.L_x_2082:
        /* <DEDUP_REMOVED lines=8> */
.L_x_2136:
[----:B------:R-:W-:Y:S05]  /*11f80*/  BSYNC B0 ;  /* 0x0000000000007941 */ /* 0x000fea0003800000 */
.L_x_2083:
[----:B------:R-:W-:Y:S05]  /*11f90*/  @!P0 BRA `(.L_x_2085) ;  /* 0x0000000000048947 */ /* 0x000fea0003800000 */
[----:B------:R-:W-:Y:S01]  /*11fa0*/  BPT.TRAP 0x1 ;  /* 0x000000040000795c */ /* 0x000fe20000300000 */
.L_x_2085:
[----:B------:R-:W-:Y:S01]  /*11fb0*/  SHF.L.U32 R0, R0, 0x1f, RZ ;  /* 0x0000001f00007819 */ /* 0x000fe200000006ff */
[----:B------:R-:W-:-:S03]  /*11fc0*/  IMAD R10, R8, 0x7800, RZ ;  /* 0x00007800080a7824 */ /* 0x000fc600078e02ff */
[----:B------:R-:W2:Y:S02]  /*11fd0*/  SYNCS.PHASECHK.TRANS64.TRYWAIT P1, [R3+URZ+0x33460], R0 ;  /* 0x03346000030075a7 */ /* 0x000ea4000802017f */
[----:B--2---:R-:W-:Y:S05]  /*11fe0*/  @!P1 BRA `(.L_x_2086) ;  /* 0x0000002000689947 */ /* 0x004fea0003800000 */
.L_x_2137:
[----:B-1----:R-:W2:Y:S04]  /*11ff0*/  LDL R4, [R1+0x10] ;  /* 0x0000100001047983 */ /* 0x002ea80000100800 */
[----:B------:R-:W3:Y:S01]  /*12000*/  LDL R11, [R1+0xc] ;  /* 0x00000c00010b7983 */ /* 0x000ee20000100800 */
[----:B------:R-:W-:Y:S05]  /*12010*/  WARPSYNC.ALL ;  /* 0x0000000000007948 */ /* 0x000fea0003800000 */
[----:B--2---:R-:W-:-:S02]  /*12020*/  LOP3.LUT R0, R10, R4, RZ, 0xfc, !PT ;  /* 0x000000040a007212 */ /* 0x004fc400078efcff */
[----:B---3--:R-:W-:-:S03]  /*12030*/  LOP3.LUT R12, R10, R11, RZ, 0xfc, !PT ;  /* 0x0000000b0a0c7212 */ /* 0x008fc600078efcff */
[C---:B------:R-:W-:Y:S02]  /*12040*/  IMAD.IADD R0, R17.reuse, 0x1, R0 ;  /* 0x0000000111007824 */ /* 0x040fe400078e0200 */
[----:B------:R-:W-:-:S03]  /*12050*/  IMAD.IADD R12, R17, 0x1, R12 ;  /* 0x00000001110c7824 */ /* 0x000fc600078e020c */
[----:B0-----:R-:W0:Y:S02]  /*12060*/  LDSM.16.MT88.4 R4, [R0+0xf200] ;  /* 0x00f200000004783b */ /* 0x001e240000004200 */
        /* <DEDUP_REMOVED lines=97> */
.L_x_2087:
        /* <DEDUP_REMOVED lines=12> */
[----:B--2---:R-:W-:Y:S05]  /*12740*/  @P0 BRA `(.L_x_2088) ;  /* 0xffffffec00340947 */ /* 0x004fea000383ffff */
.L_x_2064:
[----:B------:R-:W2:Y:S01]  /*12750*/  S2R R3, SR_TID.X ;  /* 0x0000000000037919 */ /* 0x000ea20000002100 */
[----:B------:R-:W-:Y:S01]  /*12760*/  BSSY B0, `(.L_x_2089) ;  /* 0x0000011000007945 */ /* 0x000fe20003800000 */
[----:B--2---:R-:W-:-:S04]  /*12770*/  LOP3.LUT R3, R3, 0x7f, RZ, 0xc0, !PT ;  /* 0x0000007f03037812 */ /* 0x004fc800078ec0ff */
[----:B------:R-:W-:-:S13]  /*12780*/  ISETP.NE.AND P0, PT, R3, RZ, PT ;  /* 0x000000ff0300720c */ /* 0x000fda0003f05270 */
[----:B------:R-:W-:Y:S05]  /*12790*/  @P0 BRA `(.L_x_2090) ;  /* 0x0000000000340947 */ /* 0x000fea0003800000 */
[----:B------:R-:W2:Y:S01]  /*127a0*/  S2R R3, SR_LANEID ;  /* 0x0000000000037919 */ /* 0x000ea20000000000 */
[----:B------:R-:W-:Y:S02]  /*127b0*/  VOTEU.ANY UR4, UPT, PT ;  /* 0x0000000000047886 */ /* 0x000fe400038e0100 */
[----:B-1----:R-:W2:Y:S08]  /*127c0*/  FLO.U32 R0, UR4 ;  /* 0x0000000400007d00 */ /* 0x002eb000080e0000 */
[----:B------:R-:W1:Y:S01]  /*127d0*/  POPC R5, UR4 ;  /* 0x0000000400057d09 */ /* 0x000e620008000000 */
[----:B--2---:R-:W-:-:S02]  /*127e0*/  ISETP.EQ.U32.AND P1, PT, R0, R3, PT ;  /* 0x000000030000720c */ /* 0x004fc40003f22070 */
[----:B------:R-:W1:Y:S11]  /*127f0*/  LDC.64 R2, c[0x0][0xc80] ;  /* 0x00032000ff027b82 */ /* 0x000e760000000a00 */
[----:B-1----:R-:W2:Y:S01]  /*12800*/  @P1 ATOMG.E.ADD.STRONG.GPU PT, R3, desc[UR50][R2.64], R5 ;  /* 0x00000005020319a8 */ /* 0x002ea200081ee1f2 */
[----:B------:R-:W1:Y:S02]  /*12810*/  S2R R4, SR_LTMASK ;  /* 0x0000000000047919 */ /* 0x000e640000003900 */
[----:B-1----:R-:W-:-:S04]  /*12820*/  LOP3.LUT R4, R4, UR4, RZ, 0xc0, !PT ;  /* 0x0000000404047c12 */ /* 0x002fc8000f8ec0ff */
[----:B------:R-:W1:Y:S01]  /*12830*/  POPC R7, R4 ;  /* 0x0000000400077309 */ /* 0x000e620000000000 */
[----:B--2---:R-:W1:Y:S02]  /*12840*/  SHFL.IDX PT, R0, R3, R0, 0x1f ;  /* 0x00001f0003007589 */ /* 0x004e6400000e0000 */
[----:B-1----:R-:W-:-:S05]  /*12850*/  IADD3 R0, R0, UR42, R7 ;  /* 0x0000002a00007c10 */ /* 0x002fca000fffe007 */
[----:B------:R2:W-:Y:S02]  /*12860*/  STL [R1+0x18], R0 ;  /* 0x0000180001007387 */ /* 0x0005e40000100800 */
.L_x_2090:
[----:B------:R-:W-:Y:S05]  /*12870*/  BSYNC B0 ;  /* 0x0000000000007941 */ /* 0x000fea0003800000 */
.L_x_2089:
[----:B------:R-:W-:-:S06]  /*12880*/  UISETP.NE.AND UP0, UPT, UR39, 0x3, UPT ;  /* 0x000000032700788c */ /* 0x000fcc000bf05270 */
[----:B------:R-:W-:-:S13]  /*12890*/  PLOP3.LUT P1, PT, PT, PT, UP0, 0x80, 0x0 ;  /* 0x000000000000781c */ /* 0x000fda0003f2f008 */
[----:B------:R-:W-:Y:S05]  /*128a0*/  @!P1 BRA `(.L_x_2091) ;  /* 0x0000000000049947 */ /* 0x000fea0003800000 */
[----:B------:R-:W-:Y:S01]  /*128b0*/  BPT.TRAP 0x1 ;  /* 0x000000040000795c */ /* 0x000fe20000300000 */
.L_x_2091:
[----:B-12---:R-:W-:Y:S01]  /*128c0*/  IMAD.U32 R0, RZ, RZ, UR44 ;  /* 0x0000002cff007e24 */ /* 0x006fe2000f8e00ff */
[----:B------:R-:W-:Y:S01]  /*128d0*/  BSSY B0, `(.L_x_2092) ;  /* 0x0000007000007945 */ /* 0x000fe20003800000 */
[----:B------:R-:W-:-:S03]  /*128e0*/  IMAD R3, R18, 0x8, R17 ;  /* 0x0000000812037824 */ /* 0x000fc600078e0211 */
[----:B------:R-:W-:Y:S02]  /*128f0*/  ISETP.NE.AND P2, PT, R0, 0x3, PT ;  /* 0x000000030000780c */ /* 0x000fe40003f45270 */
[----:B------:R-:W-:-:S04]  /*12900*/  LOP3.LUT R0, R19, 0x1, RZ, 0x3c, !PT ;  /* 0x0000000113007812 */ /* 0x000fc800078e3cff */
[----:B------:R-:W-:-:S04]  /*12910*/  SHF.L.U32 R0, R0, 0x1f, RZ ;  /* 0x0000001f00007819 */ /* 0x000fc800000006ff */
[----:B------:R-:W1:Y:S02]  /*12920*/  SYNCS.PHASECHK.TRANS64.TRYWAIT P1, [R3+URZ+0x33470], R0 ;  /* 0x03347000030075a7 */ /* 0x000e64000802017f */
[----:B-1----:R-:W-:Y:S05]  /*12930*/  @!P1 BRA `(.L_x_2093) ;  /* 0x0000001800289947 */ /* 0x002fea0003800000 */
.L_x_2138:
[----:B------:R-:W-:Y:S05]  /*12940*/  BSYNC B0 ;  /* 0x0000000000007941 */ /* 0x000fea0003800000 */
.L_x_2092:
[----:B------:R-:W-:Y:S05]  /*12950*/  @!P2 BRA `(.L_x_2094) ;  /* 0x000000000004a947 */ /* 0x000fea0003800000 */
[----:B------:R-:W-:Y:S01]  /*12960*/  BPT.TRAP 0x1 ;  /* 0x000000040000795c */ /* 0x000fe20000300000 */
.L_x_2094:
[----:B-1----:R-:W-:-:S04]  /*12970*/  SHF.L.U32 R0, R19, 0x1f, RZ ;  /* 0x0000001f13007819 */ /* 0x002fc800000006ff */
[----:B------:R-:W1:Y:S02]  /*12980*/  SYNCS.PHASECHK.TRANS64.TRYWAIT P1, [R3+URZ+0x33460], R0 ;  /* 0x03346000030075a7 */ /* 0x000e64000802017f */
[----:B-1----:R-:W-:Y:S05]  /*12990*/  @!P1 BRA `(.L_x_2095) ;  /* 0x0000001800249947 */ /* 0x002fea0003800000 */
.L_x_2139:
[----:B------:R-:W1:Y:S04]  /*129a0*/  LDL R4, [R1+0x10] ;  /* 0x0000100001047983 */ /* 0x000e680000100800 */
[----:B------:R-:W2:Y:S01]  /*129b0*/  LDL R10, [R1+0xc] ;  /* 0x00000c00010a7983 */ /* 0x000ea20000100800 */
[----:B------:R-:W-:Y:S01]  /*129c0*/  IMAD R2, R18, 0x7800, RZ ;  /* 0x0000780012027824 */ /* 0x000fe200078e02ff */
[----:B------:R-:W-:Y:S05]  /*129d0*/  WARPSYNC.ALL ;  /* 0x0000000000007948 */ /* 0x000fea0003800000 */
[----:B-1----:R-:W-:-:S02]  /*129e0*/  LOP3.LUT R0, R2, R4, RZ, 0xfc, !PT ;  /* 0x0000000402007212 */ /* 0x002fc400078efcff */
[----:B--2---:R-:W-:-:S03]  /*129f0*/  LOP3.LUT R2, R2, R10, RZ, 0xfc, !PT ;  /* 0x0000000a02027212 */ /* 0x004fc600078efcff */
        /* <DEDUP_REMOVED lines=100> */
.L_x_2096:
        /* <DEDUP_REMOVED lines=8> */
[----:B-1----:R-:W-:-:S04]  /*130c0*/  SEL R0, RZ, 0x1, P1 ;  /* 0x00000001ff007807 */ /* 0x002fc80000800000 */
[----:B------:R-:W-:-:S07]  /*130d0*/  LOP3.LUT R19, R19, R0, RZ, 0x3c, !PT ;  /* 0x0000000013137212 */ /* 0x000fce00078e3cff */
.L_x_2039:
[----:B------:R-:W-:Y:S05]  /*130e0*/  BSYNC B7 ;  /* 0x0000000000077941 */ /* 0x000fea0003800000 */
.L_x_2037:
[----:B-1----:R-:W2:Y:S04]  /*130f0*/  LDL R0, [R1] ;  /* 0x0000000001007983 */ /* 0x002ea80000100800 */
[----:B0-----:R0:W5:Y:S01]  /*13100*/  LDL R2, [R1+0x18] ;  /* 0x0000180001027983 */ /* 0x0011620000100800 */
[----:B--2---:R-:W-:-:S13]  /*13110*/  LOP3.LUT P1, RZ, R0, 0x4, RZ, 0xc0, !PT ;  /* 0x0000000400ff7812 */ /* 0x004fda000782c0ff */
[----:B0-----:R-:W-:Y:S05]  /*13120*/  @!P1 BRA `(.L_x_2097) ;  /* 0x0000000000249947 */ /* 0x001fea0003800000 */
[----:B------:R-:W0:Y:S08]  /*13130*/  S2UR UR5, SR_CgaCtaId ;  /* 0x00000000000579c3 */ /* 0x000e300000008800 */
[----:B------:R-:W-:Y:S06]  /*13140*/  BAR.SYNC.DEFER_BLOCKING 0x5, 0x180 ;  /* 0x0146000000007b1d */ /* 0x000fec0000010000 */
[----:B------:R-:W-:-:S02]  /*13150*/  UMOV UR4, 0x400 ;  /* 0x0000040000047882 */ /* 0x000fc40000000000 */
[----:B0-----:R-:W-:-:S06]  /*13160*/  ULEA UR4, UR5, UR4, 0x18 ;  /* 0x0000000405047291 */ /* 0x001fcc000f8ec03f */
[----:B------:R-:W-:-:S05]  /*13170*/  IMAD.U32 R17, RZ, RZ, UR4 ;  /* 0x00000004ff117e24 */ /* 0x000fca000f8e00ff */
[----:B-----5:R-:W0:Y:S04]  /*13180*/  LDS R2, [R17+0x334d0] ;  /* 0x0334d00011027984 */ /* 0x020e280000000800 */
[----:B0-----:R0:W-:Y:S01]  /*13190*/  STL [R1+0x18], R2 ;  /* 0x0000180201007387 */ /* 0x0011e20000100800 */
[----:B------:R-:W-:Y:S06]  /*131a0*/  BAR.ARV 0x4, 0x180 ;  /* 0x0106000000007b1d */ /* 0x000fec0000002000 */
[----:B------:R-:W-:Y:S05]  /*131b0*/  BRA `(.L_x_2098) ;  /* 0x0000000000207947 */ /* 0x000fea0003800000 */
.L_x_2097:
[----:B------:R-:W0:Y:S01]  /*131c0*/  @!P0 S2R R3, SR_CgaCtaId ;  /* 0x0000000000038919 */ /* 0x000e220000008800 */
[----:B------:R-:W-:Y:S01]  /*131d0*/  @!P0 MOV R0, 0x400 ;  /* 0x0000040000008802 */ /* 0x000fe20000000f00 */
[----:B------:R-:W-:Y:S03]  /*131e0*/  BAR.SYNC.DEFER_BLOCKING 0x4, 0x180 ;  /* 0x0106000000007b1d */ /* 0x000fe60000010000 */
[----:B0-----:R-:W-:-:S03]  /*131f0*/  @!P0 LEA R17, R3, R0, 0x18 ;  /* 0x0000000003118211 */ /* 0x001fc600078ec0ff */
[----:B-----5:R-:W0:Y:S04]  /*13200*/  SHFL.IDX PT, R0, R2, RZ, 0x1f ;  /* 0x00001fff02007589 */ /* 0x020e2800000e0000 */
[----:B------:R1:W-:Y:S04]  /*13210*/  @!P0 STS [R17+0x334d0], R2 ;  /* 0x0334d00211008388 */ /* 0x0003e80000000800 */
[----:B0-----:R1:W-:Y:S01]  /*13220*/  STL [R1+0x18], R0 ;  /* 0x0000180001007387 */ /* 0x0013e20000100800 */
[----:B------:R-:W-:Y:S06]  /*13230*/  BAR.ARV 0x5, 0x180 ;  /* 0x0146000000007b1d */ /* 0x000fec0000002000 */
.L_x_2098:
[----:B-1----:R-:W2:Y:S01]  /*13240*/  LDL R0, [R1+0x18] ;  /* 0x0000180001007983 */ /* 0x002ea20000100800 */
[----:B------:R-:W-:Y:S02]  /*13250*/  ULDC UR4, c[0x0][0xc38] ;  /* 0x00030e0000047ab9 */ /* 0x000fe40000000800 */
[----:B--2---:R-:W-:-:S13]  /*13260*/  ISETP.GE.AND P0, PT, R0, UR4, PT ;  /* 0x0000000400007c0c */ /* 0x004fda000bf06270 */
[----:B------:R-:W-:Y:S05]  /*13270*/  @!P0 BRA `(.L_x_2099) ;  /* 0xffffffc000b08947 */ /* 0x000fea000383ffff */
.L_x_2034:
[----:B------:R-:W2:Y:S01]  /*13280*/  LDL.LU R0, [R1+0x1c] ;  /* 0x00001c0001007983 */ /* 0x000ea20000300800 */
[----:B------:R-:W-:Y:S01]  /*13290*/  BSSY B0, `(.L_x_2100) ;  /* 0x000000b000007945 */ /* 0x000fe20003800000 */
[----:B------:R-:W1:Y:S01]  /*132a0*/  S2R R4, SR_CgaCtaId ;  /* 0x0000000000047919 */ /* 0x000e620000008800 */
[----:B--2---:R-:W-:-:S05]  /*132b0*/  VIADD R0, R0, 0x1 ;  /* 0x0000000100007836 */ /* 0x004fca0000000000 */
[----:B0-----:R-:W-:-:S04]  /*132c0*/  LEA.HI R2, R0, R0, RZ, 0x1 ;  /* 0x0000000000027211 */ /* 0x001fc800078f08ff */
[----:B------:R-:W-:-:S05]  /*132d0*/  LOP3.LUT R3, R2, 0xfffffffe, RZ, 0xc0, !PT ;  /* 0xfffffffe02037812 */ /* 0x000fca00078ec0ff */
[----:B------:R-:W-:Y:S01]  /*132e0*/  IMAD.IADD R0, R0, 0x1, -R3 ;  /* 0x0000000100007824 */ /* 0x000fe200078e0a03 */
[----:B------:R-:W-:-:S04]  /*132f0*/  MOV R3, 0x400 ;  /* 0x0000040000037802 */ /* 0x000fc80000000f00 */
[----:B-1----:R-:W-:Y:S02]  /*13300*/  LEA R3, R4, R3, 0x18 ;  /* 0x0000000304037211 */ /* 0x002fe400078ec0ff */
[----:B------:R-:W-:-:S04]  /*13310*/  SHF.L.U32 R0, R0, 0x1f, RZ ;  /* 0x0000001f00007819 */ /* 0x000fc800000006ff */
[----:B------:R-:W0:Y:S02]  /*13320*/  SYNCS.PHASECHK.TRANS64.TRYWAIT P0, [R3+URZ+0x33420], R0 ;  /* 0x03342000030075a7 */ /* 0x000e24000800017f */
[----:B0-----:R-:W-:Y:S05]  /*13330*/  @!P0 BRA `(.L_x_2101) ;  /* 0x0000000c00d08947 */ /* 0x001fea0003800000 */
.L_x_2140:
[----:B------:R-:W-:Y:S05]  /*13340*/  BSYNC B0 ;  /* 0x0000000000007941 */ /* 0x000fea0003800000 */
.L_x_2100:
[----:B------:R-:W-:-:S03]  /*13350*/  UMOV UR4, 0xffffffff ;  /* 0xffffffff00047882 */ /* 0x000fc60000000000 */
[----:B------:R-:W-:Y:S05]  /*13360*/  BRA.DIV UR4, `(.L_x_2102) ;  /* 0x0000000e04d87947 */ /* 0x000fea000b800000 */
[----:B0-----:R-:W0:Y:S02]  /*13370*/  S2R R0, SR_TID.X ;  /* 0x0000000000007919 */ /* 0x001e240000002100 */
[----:B0-----:R-:W-:-:S04]  /*13380*/  SHF.R.U32.HI R0, RZ, 0x5, R0 ;  /* 0x00000005ff007819 */ /* 0x001fc80000011600 */
[----:B------:R-:W-:-:S05]  /*13390*/  LOP3.LUT R0, R0, 0x3, RZ, 0xc0, !PT ;  /* 0x0000000300007812 */ /* 0x000fca00078ec0ff */
[----:B------:R0:W1:Y:S02]  /*133a0*/  SHFL.IDX PT, R14, R0, RZ, 0x1f ;  /* 0x00001fff000e7589 */ /* 0x00006400000e0000 */
.L_x_2143:
[----:B-1----:R-:W-:Y:S01]  /*133b0*/  ISETP.NE.AND P0, PT, R14, RZ, PT ;  /* 0x000000ff0e00720c */ /* 0x002fe20003f05270 */
[----:B------:R-:W-:-:S12]  /*133c0*/  BSSY B0, `(.L_x_2103) ;  /* 0x000002b000007945 */ /* 0x000fd80003800000 */
[----:B------:R-:W-:Y:S05]  /*133d0*/  @P0 BRA `(.L_x_2104) ;  /* 0x0000000000a40947 */ /* 0x000fea0003800000 */
[----:B------:R-:W-:-:S03]  /*133e0*/  UMOV UR4, 0xffffffff ;  /* 0xffffffff00047882 */ /* 0x000fc60000000000 */
[----:B------:R-:W-:Y:S05]  /*133f0*/  BRA.DIV UR4, `(.L_x_2105) ;  /* 0x0000000e04e87947 */ /* 0x000fea000b800000 */
[----:B------:R-:W-:-:S13]  /*13400*/  ELECT P6, URZ, PT ;  /* 0x00000000003f782f */ /* 0x000fda00038c0000 */
.L_x_2146:
[----:B------:R-:W-:Y:S05]  /*13410*/  @!P6 BRA `(.L_x_2104) ;  /* 0x000000000094e947 */ /* 0x000fea0003800000 */
[----:B------:R-:W-:-:S06]  /*13420*/  ULOP3.LUT UR4, UR38, 0x2, URZ, 0xfc, !UPT ;  /* 0x0000000226047892 */ /* 0x000fcc000f8efc3f */
[----:B0-----:R-:W-:-:S05]  /*13430*/  IMAD.U32 R0, RZ, RZ, UR4 ;  /* 0x00000004ff007e24 */ /* 0x001fca000f8e00ff */
[----:B------:R-:W-:-:S13]  /*13440*/  ISETP.NE.AND P0, PT, R0, 0x3, PT ;  /* 0x000000030000780c */ /* 0x000fda0003f05270 */
[----:B------:R-:W-:Y:S05]  /*13450*/  @!P0 BRA `(.L_x_2106) ;  /* 0x0000000000048947 */ /* 0x000fea0003800000 */
[----:B------:R-:W-:Y:S01]  /*13460*/  BPT.TRAP 0x1 ;  /* 0x000000040000795c */ /* 0x000fe20000300000 */
.L_x_2106:
        /* <DEDUP_REMOVED lines=12> */
.L_x_2147:
[----:B------:R-:W1:Y:S02]  /*13530*/  SYNCS.PHASECHK.TRANS64.TRYWAIT P1, [R5+URZ], R0 ;  /* 0x00000000050075a7 */ /* 0x000e64000802017f */
[----:B-1----:R-:W-:Y:S05]  /*13540*/  @!P1 BRA `(.L_x_2108) ;  /* 0x0000000c00c89947 */ /* 0x002fea0003800000 */
.L_x_2148:
[----:B------:R-:W-:Y:S05]  /*13550*/  @!P0 BRA `(.L_x_2109) ;  /* 0x0000000000048947 */ /* 0x000fea0003800000 */
[----:B------:R-:W-:Y:S01]  /*13560*/  BPT.TRAP 0x1 ;  /* 0x000000040000795c */ /* 0x000fe20000300000 */
.L_x_2109:
[----:B-1----:R-:W-:-:S04]  /*13570*/  IMAD R5, R18, 0x8, R3 ;  /* 0x0000000812057824 */ /* 0x002fc800078e0203 */
[----:B------:R-:W1:Y:S02]  /*13580*/  SYNCS.PHASECHK.TRANS64.TRYWAIT P1, [R5+URZ+0x33460], R4 ;  /* 0x03346004050075a7 */ /* 0x000e64000802017f */
[----:B-1----:R-:W-:Y:S05]  /*13590*/  @!P1 BRA `(.L_x_2110) ;  /* 0x0000000c00c89947 */ /* 0x002fea0003800000 */
.L_x_2149:
[----:B------:R-:W-:Y:S05]  /*135a0*/  @!P0 BRA `(.L_x_2111) ;  /* 0x0000000000048947 */ /* 0x000fea0003800000 */
[----:B------:R-:W-:Y:S01]  /*135b0*/  BPT.TRAP 0x1 ;  /* 0x000000040000795c */ /* 0x000fe20000300000 */
.L_x_2111:
[----:B------:R-:W-:-:S04]  /*135c0*/  IMAD R3, R2, 0x8, R3 ;  /* 0x0000000802037824 */ /* 0x000fc800078e0203 */
[----:B------:R-:W2:Y:S02]  /*135d0*/  SYNCS.PHASECHK.TRANS64.TRYWAIT P1, [R3+URZ+0x33460], R0 ;  /* 0x03346000030075a7 */ /* 0x000ea4000802017f */
[----:B--2---:R-:W-:Y:S05]  /*135e0*/  @!P1 BRA `(.L_x_2112) ;  /* 0x0000000c00c89947 */ /* 0x004fea0003800000 */
.L_x_2150:
[----:B------:R-:W-:Y:S05]  /*135f0*/  @!P0 BRA `(.L_x_2113) ;  /* 0x0000000000048947 */ /* 0x000fea0003800000 */
[----:B------:R-:W-:Y:S01]  /*13600*/  BPT.TRAP 0x1 ;  /* 0x000000040000795c */ /* 0x000fe20000300000 */
.L_x_2113:
[----:B------:R-:W3:Y:S02]  /*13610*/  SYNCS.PHASECHK.TRANS64.TRYWAIT P0, [R5+URZ+0x33480], R4 ;  /* 0x03348004050075a7 */ /* 0x000ee4000800017f */
[----:B---3--:R-:W-:Y:S05]  /*13620*/  @!P0 BRA `(.L_x_2114) ;  /* 0x0000000c00cc8947 */ /* 0x008fea0003800000 */
.L_x_2115:
[----:B----4-:R4:W0:Y:S02]  /*13630*/  SYNCS.PHASECHK.TRANS64.TRYWAIT P0, [R3+URZ+0x33480], R0 ;  /* 0x03348000030075a7 */ /* 0x010824000800017f */
[----:B0-----:R-:W-:Y:S05]  /*13640*/  @!P0 NANOSLEEP.SYNCS 0x989680 ;  /* 0x009896800000895d */ /* 0x001fea0003900000 */
[----:B------:R-:W0:Y:S02]  /*13650*/  @!P0 SYNCS.PHASECHK.TRANS64 P0, [R3+URZ+0x33480], R0 ;  /* 0x03348000030085a7 */ /* 0x000e24000800007f */
[----:B0-----:R-:W-:Y:S05]  /*13660*/  @!P0 BRA `(.L_x_2115) ;  /* 0xfffffffc00f08947 */ /* 0x001fea000383ffff */
.L_x_2104:
[----:B------:R-:W-:Y:S05]  /*13670*/  BSYNC B0 ;  /* 0x0000000000007941 */ /* 0x000fea0003800000 */
.L_x_2103:
[----:B------:R-:W-:Y:S05]  /*13680*/  EXIT ;  /* 0x000000000000794d */ /* 0x000fea0003800000 */
.L_x_1984:
[----:B0-----:R-:W-:-:S04]  /*13690*/  IMAD.U32 R3, RZ, RZ, UR41 ;  /* 0x00000029ff037e24 */ /* 0x001fc8000f8e00ff */
[----:B------:R0:W1:Y:S03]  /*136a0*/  SYNCS.PHASECHK.TRANS64.TRYWAIT P1, [R3+URZ+0x33400], R0 ;  /* 0x03340000030075a7 */ /* 0x000066000802017f */
[----:B-1----:R-:W-:Y:S05]  /*136b0*/  @!P1 NANOSLEEP.SYNCS 0x989680 ;  /* 0x009896800000995d */ /* 0x002fea0003900000 */
[----:B------:R-:W1:Y:S02]  /*136c0*/  @!P1 SYNCS.PHASECHK.TRANS64 P1, [R3+URZ+0x33400], R0 ;  /* 0x03340000030095a7 */ /* 0x000e64000802007f */
[----:B-1----:R-:W-:Y:S05]  /*136d0*/  @!P1 BRA `(.L_x_1984) ;  /* 0xfffffffc00ec9947 */ /* 0x002fea000383ffff */
[----:B------:R-:W-:Y:S05]  /*136e0*/  BRA `(.L_x_2116) ;  /* 0xfffffee400047947 */ /* 0x000fea000383ffff */
.L_x_1988:
[----:B-1----:R1:W2:Y:S02]  /*136f0*/  SYNCS.PHASECHK.TRANS64.TRYWAIT P2, [R2+URZ+0x33430], R3 ;  /* 0x03343003020075a7 */ /* 0x0022a4000804017f */
[----:B--2---:R-:W-:Y:S05]  /*13700*/  @!P2 NANOSLEEP.SYNCS 0x989680 ;  /* 0x009896800000a95d */ /* 0x004fea0003900000 */
[----:B------:R-:W2:Y:S02]  /*13710*/  @!P2 SYNCS.PHASECHK.TRANS64 P2, [R2+URZ+0x33430], R3 ;  /* 0x033430030200a5a7 */ /* 0x000ea4000804007f */
[----:B--2---:R-:W-:Y:S05]  /*13720*/  @!P2 BRA `(.L_x_1988) ;  /* 0xfffffffc00f0a947 */ /* 0x004fea000383ffff */
[----:B------:R-:W-:Y:S05]  /*13730*/  BRA `(.L_x_1987) ;  /* 0xfffffee400287947 */ /* 0x000fea000383ffff */
.L_x_1993:
[----:B-1----:R-:W-:-:S04]  /*13740*/  IMAD.U32 R5, RZ, RZ, UR6 ;  /* 0x00000006ff057e24 */ /* 0x002fc8000f8e00ff */
[----:B------:R1:W2:Y:S03]  /*13750*/  SYNCS.PHASECHK.TRANS64.TRYWAIT P3, [R5+URZ+0x33430], R0 ;  /* 0x03343000050075a7 */ /* 0x0002a6000806017f */
[----:B--2---:R-:W-:Y:S05]  /*13760*/  @!P3 NANOSLEEP.SYNCS 0x989680 ;  /* 0x009896800000b95d */ /* 0x004fea0003900000 */
[----:B------:R-:W2:Y:S02]  /*13770*/  @!P3 SYNCS.PHASECHK.TRANS64 P3, [R5+URZ+0x33430], R0 ;  /* 0x033430000500b5a7 */ /* 0x000ea4000806007f */
[----:B--2---:R-:W-:Y:S05]  /*13780*/  @!P3 BRA `(.L_x_1993) ;  /* 0xfffffffc00ecb947 */ /* 0x004fea000383ffff */
[----:B------:R-:W-:Y:S05]  /*13790*/  BRA `(.L_x_1990) ;  /* 0xffffff1800187947 */ /* 0x000fea000383ffff */
.L_x_1997:
[----:B-1----:R-:W-:-:S04]  /*137a0*/  IMAD.U32 R5, RZ, RZ, UR6 ;  /* 0x00000006ff057e24 */ /* 0x002fc8000f8e00ff */
[----:B------:R1:W2:Y:S03]  /*137b0*/  SYNCS.PHASECHK.TRANS64.TRYWAIT P3, [R5+URZ+0x33450], R0 ;  /* 0x03345000050075a7 */ /* 0x0002a6000806017f */
[----:B--2---:R-:W-:Y:S05]  /*137c0*/  @!P3 NANOSLEEP.SYNCS 0x989680 ;  /* 0x009896800000b95d */ /* 0x004fea0003900000 */
[----:B------:R-:W2:Y:S02]  /*137d0*/  @!P3 SYNCS.PHASECHK.TRANS64 P3, [R5+URZ+0x33450], R0 ;  /* 0x033450000500b5a7 */ /* 0x000ea4000806007f */
[----:B--2---:R-:W-:Y:S05]  /*137e0*/  @!P3 BRA `(.L_x_1997) ;  /* 0xfffffffc00ecb947 */ /* 0x004fea000383ffff */
[----:B------:R-:W-:Y:S05]  /*137f0*/  BRA `(.L_x_1994) ;  /* 0xffffff2400207947 */ /* 0x000fea000383ffff */
.L_x_2004:
[----:B-1----:R-:W-:-:S04]  /*13800*/  IMAD.U32 R9, RZ, RZ, UR6 ;  /* 0x00000006ff097e24 */ /* 0x002fc8000f8e00ff */
[----:B------:R1:W2:Y:S03]  /*13810*/  SYNCS.PHASECHK.TRANS64.TRYWAIT P2, [R9+URZ+0x33430], R0 ;  /* 0x03343000090075a7 */ /* 0x0002a6000804017f */
[----:B--2---:R-:W-:Y:S05]  /*13820*/  @!P2 NANOSLEEP.SYNCS 0x989680 ;  /* 0x009896800000a95d */ /* 0x004fea0003900000 */
[----:B------:R-:W2:Y:S02]  /*13830*/  @!P2 SYNCS.PHASECHK.TRANS64 P2, [R9+URZ+0x33430], R0 ;  /* 0x033430000900a5a7 */ /* 0x000ea4000804007f */
[----:B--2---:R-:W-:Y:S05]  /*13840*/  @!P2 BRA `(.L_x_2004) ;  /* 0xfffffffc00eca947 */ /* 0x004fea000383ffff */
[----:B------:R-:W-:Y:S05]  /*13850*/  BRA `(.L_x_2001) ;  /* 0xffffff50007c7947 */ /* 0x000fea000383ffff */
.L_x_2008:
[----:B-1----:R-:W-:-:S04]  /*13860*/  IMAD.U32 R9, RZ, RZ, UR6 ;  /* 0x00000006ff097e24 */ /* 0x002fc8000f8e00ff */
[----:B------:R1:W2:Y:S03]  /*13870*/  SYNCS.PHASECHK.TRANS64.TRYWAIT P2, [R9+URZ+0x33450], R0 ;  /* 0x03345000090075a7 */ /* 0x0002a6000804017f */
[----:B--2---:R-:W-:Y:S05]  /*13880*/  @!P2 NANOSLEEP.SYNCS 0x989680 ;  /* 0x009896800000a95d */ /* 0x004fea0003900000 */
[----:B------:R-:W2:Y:S02]  /*13890*/  @!P2 SYNCS.PHASECHK.TRANS64 P2, [R9+URZ+0x33450], R0 ;  /* 0x033450000900a5a7 */ /* 0x000ea4000804007f */
[----:B--2---:R-:W-:Y:S05]  /*138a0*/  @!P2 BRA `(.L_x_2008) ;  /* 0xfffffffc00eca947 */ /* 0x004fea000383ffff */
[----:B------:R-:W-:Y:S05]  /*138b0*/  BRA `(.L_x_2005) ;  /* 0xffffff5c00787947 */ /* 0x000fea000383ffff */
.L_x_2014:
[----:B-1----:R-:W-:-:S04]  /*138c0*/  IMAD.U32 R6, RZ, RZ, UR9 ;  /* 0x00000009ff067e24 */ /* 0x002fc8000f8e00ff */
[----:B------:R1:W2:Y:S03]  /*138d0*/  SYNCS.PHASECHK.TRANS64.TRYWAIT P1, [R6+URZ+0x33450], R5 ;  /* 0x03345005060075a7 */ /* 0x0002a6000802017f */
[----:B--2---:R-:W-:Y:S05]  /*138e0*/  @!P1 NANOSLEEP.SYNCS 0x989680 ;  /* 0x009896800000995d */ /* 0x004fea0003900000 */
[----:B------:R-:W2:Y:S02]  /*138f0*/  @!P1 SYNCS.PHASECHK.TRANS64 P1, [R6+URZ+0x33450], R5 ;  /* 0x03345005060095a7 */ /* 0x000ea4000802007f */
[----:B--2---:R-:W-:Y:S05]  /*13900*/  @!P1 BRA `(.L_x_2014) ;  /* 0xfffffffc00ec9947 */ /* 0x004fea000383ffff */
[----:B------:R-:W-:Y:S05]  /*13910*/  BRA `(.L_x_2013) ;  /* 0xffffff7c00cc7947 */ /* 0x000fea000383ffff */
.L_x_2048:
[----:B------:R-:W-:Y:S02]  /*13920*/  IMAD.MOV.U32 R13, RZ, RZ, R4 ;  /* 0x000000ffff0d7224 */ /* 0x000fe400078e0004 */
[----:B------:R-:W-:Y:S02]  /*13930*/  IMAD.MOV.U32 R12, RZ, RZ, RZ ;  /* 0x000000ffff0c7224 */ /* 0x000fe400078e00ff */
[----:B------:R-:W-:Y:S02]  /*13940*/  IMAD.MOV.U32 R11, RZ, RZ, 0x1f ;  /* 0x0000001fff0b7424 */ /* 0x000fe400078e00ff */
[----:B------:R-:W-:-:S07]  /*13950*/  IMAD.MOV.U32 R15, RZ, RZ, -0x1 ;  /* 0xffffffffff0f7424 */ /* 0x000fce00078e00ff */
[----:B-1----:R-:W-:Y:S05]  /*13960*/  WARPSYNC.COLLECTIVE R15, `(.L_x_2117) ;  /* 0x000000000f087348 */ /* 0x002fea0003c00000 */
[----:B------:R0:W2:Y:S02]  /*13970*/  SHFL.IDX P6, R14, R13, R12, R11 ;  /* 0x0000000c0d0e7389 */ /* 0x0000a400000c000b */
[----:B012---:R-:W-:Y:S01]  /*13980*/  ENDCOLLECTIVE ;  /* 0x000000000000791b */ /* 0x007fe20003800000 */
.L_x_2117:
[----:B------:R-:W-:Y:S05]  /*13990*/  BRA `(.L_x_2118) ;  /* 0xffffffc800247947 */ /* 0x000fea000383ffff */
.L_x_2050:
[----:B------:R-:W-:Y:S01]  /*139a0*/  BSSY B0, `(.L_x_2119) ;  /* 0x0000006000007945 */ /* 0x000fe20003800000 */
[----:B------:R-:W-:-:S07]  /*139b0*/  IMAD.MOV.U32 R15, RZ, RZ, -0x1 ;  /* 0xffffffffff0f7424 */ /* 0x000fce00078e00ff */
[----:B0-----:R-:W-:Y:S05]  /*139c0*/  WARPSYNC.COLLECTIVE R15, `(.L_x_2120) ;  /* 0x000000000f0c7348 */ /* 0x001fea0003c00000 */
[----:B------:R-:W-:Y:S02]  /*139d0*/  ELECT P6, UR62, PT ;  /* 0x00000000003e782f */ /* 0x000fe400038c0000 */
[----:B------:R-:W-:Y:S01]  /*139e0*/  MOV R14, UR62 ;  /* 0x0000003e000e7c02 */ /* 0x000fe20008000f00 */
[----:B0-----:R-:W-:Y:S10]  /*139f0*/  ENDCOLLECTIVE ;  /* 0x000000000000791b */ /* 0x001ff40003800000 */
.L_x_2120:
[----:B------:R-:W-:Y:S05]  /*13a00*/  BSYNC B0 ;  /* 0x0000000000007941 */ /* 0x000fea0003800000 */
.L_x_2119:
[----:B------:R-:W-:Y:S05]  /*13a10*/  BRA `(.L_x_2121) ;  /* 0xffffffc800307947 */ /* 0x000fea000383ffff */
.L_x_2052:
[----:B0-----:R0:W1:Y:S02]  /*13a20*/  SYNCS.PHASECHK.TRANS64.TRYWAIT P1, [R4+URZ+0x33480], R3 ;  /* 0x03348003040075a7 */ /* 0x001064000802017f */
[----:B-1----:R-:W-:Y:S05]  /*13a30*/  @!P1 NANOSLEEP.SYNCS 0x989680 ;  /* 0x009896800000995d */ /* 0x002fea0003900000 */
[----:B------:R-:W1:Y:S02]  /*13a40*/  @!P1 SYNCS.PHASECHK.TRANS64 P1, [R4+URZ+0x33480], R3 ;  /* 0x03348003040095a7 */ /* 0x000e64000802007f */
[----:B-1----:R-:W-:Y:S05]  /*13a50*/  @!P1 BRA `(.L_x_2052) ;  /* 0xfffffffc00f09947 */ /* 0x002fea000383ffff */
[----:B------:R-:W-:Y:S05]  /*13a60*/  BRA `(.L_x_2122) ;  /* 0xffffffc800887947 */ /* 0x000fea000383ffff */
.L_x_2054:
[----:B-1----:R1:W2:Y:S02]  /*13a70*/  SYNCS.PHASECHK.TRANS64.TRYWAIT P1, [R4+URZ+0x33440], R3 ;  /* 0x03344003040075a7 */ /* 0x0022a4000802017f */
[----:B--2---:R-:W-:Y:S05]  /*13a80*/  @!P1 NANOSLEEP.SYNCS 0x989680 ;  /* 0x009896800000995d */ /* 0x004fea0003900000 */
[----:B------:R-:W2:Y:S02]  /*13a90*/  @!P1 SYNCS.PHASECHK.TRANS64 P1, [R4+URZ+0x33440], R3 ;  /* 0x03344003040095a7 */ /* 0x000ea4000802007f */
[----:B--2---:R-:W-:Y:S05]  /*13aa0*/  @!P1 BRA `(.L_x_2054) ;  /* 0xfffffffc00f09947 */ /* 0x004fea000383ffff */
[----:B------:R-:W-:Y:S05]  /*13ab0*/  BRA `(.L_x_2123) ;  /* 0xffffffcc000c7947 */ /* 0x000fea000383ffff */
.L_x_2058:
[----:B------:R-:W-:Y:S02]  /*13ac0*/  IMAD.MOV.U32 R13, RZ, RZ, R5 ;  /* 0x000000ffff0d7224 */ /* 0x000fe400078e0005 */
[----:B------:R-:W-:Y:S02]  /*13ad0*/  IMAD.MOV.U32 R12, RZ, RZ, RZ ;  /* 0x000000ffff0c7224 */ /* 0x000fe400078e00ff */
[----:B------:R-:W-:Y:S02]  /*13ae0*/  IMAD.MOV.U32 R11, RZ, RZ, 0x1c1f ;  /* 0x00001c1fff0b7424 */ /* 0x000fe400078e00ff */
[----:B------:R-:W-:Y:S02]  /*13af0*/  IMAD.MOV.U32 R15, RZ, RZ, -0x1 ;  /* 0xffffffffff0f7424 */ /* 0x000fe400078e00ff */
[----:B------:R-:W-:-:S07]  /*13b00*/  IMAD.U32 R0, RZ, RZ, UR41 ;  /* 0x00000029ff007e24 */ /* 0x000fce000f8e00ff */
[----:B-----5:R-:W-:Y:S05]  /*13b10*/  WARPSYNC.COLLECTIVE R15, `(.L_x_2124) ;  /* 0x000000000f087348 */ /* 0x020fea0003c00000 */
[----:B------:R0:W1:Y:S02]  /*13b20*/  SHFL.IDX P6, R14, R13, R12, R11 ;  /* 0x0000000c0d0e7389 */ /* 0x00006400000c000b */
[----:B01---5:R-:W-:Y:S01]  /*13b30*/  ENDCOLLECTIVE ;  /* 0x000000000000791b */ /* 0x023fe20003800000 */
.L_x_2124:
[----:B------:R-:W-:Y:S02]  /*13b40*/  IMAD R0, R0, 0x80, R10 ;  /* 0x0000008000007824 */ /* 0x000fe400078e020a */
[----:B------:R-:W-:Y:S02]  /*13b50*/  IMAD.MOV.U32 R13, RZ, RZ, R6 ;  /* 0x000000ffff0d7224 */ /* 0x000fe400078e0006 */
[----:B------:R-:W-:-:S07]  /*13b60*/  IMAD.MOV.U32 R2, RZ, RZ, R14 ;  /* 0x000000ffff027224 */ /* 0x000fce00078e000e */
[----:B------:R-:W-:Y:S05]  /*13b70*/  WARPSYNC.COLLECTIVE R15, `(.L_x_2125) ;  /* 0x000000000f087348 */ /* 0x000fea0003c00000 */
[----:B------:R0:W1:Y:S02]  /*13b80*/  SHFL.IDX P6, R14, R13, R12, R11 ;  /* 0x0000000c0d0e7389 */ /* 0x00006400000c000b */
[----:B01----:R-:W-:Y:S01]  /*13b90*/  ENDCOLLECTIVE ;  /* 0x000000000000791b */ /* 0x003fe20003800000 */
.L_x_2125:
        /* <DEDUP_REMOVED lines=9> */
.L_x_2126:
        /* <DEDUP_REMOVED lines=18> */
.L_x_2127:
[----:B------:R-:W-:Y:S02]  /*13d50*/  IMAD.MOV.U32 R13, RZ, RZ, R5 ;  /* 0x000000ffff0d7224 */ /* 0x000fe400078e0005 */
[----:B------:R-:W-:Y:S02]  /*13d60*/  IMAD.MOV.U32 R12, RZ, RZ, 0x2 ;  /* 0x00000002ff0c7424 */ /* 0x000fe400078e00ff */
[----:B------:R-:W-:-:S07]  /*13d70*/  IMAD.MOV.U32 R3, RZ, RZ, R14 ;  /* 0x000000ffff037224 */ /* 0x000fce00078e000e */
[----:B------:R-:W-:Y:S05]  /*13d80*/  WARPSYNC.COLLECTIVE R15, `(.L_x_2128) ;  /* 0x000000000f087348 */ /* 0x000fea0003c00000 */
[----:B------:R0:W1:Y:S02]  /*13d90*/  SHFL.IDX P6, R14, R13, R12, R11 ;  /* 0x0000000c0d0e7389 */ /* 0x00006400000c000b */
[----:B01----:R-:W-:Y:S01]  /*13da0*/  ENDCOLLECTIVE ;  /* 0x000000000000791b */ /* 0x003fe20003800000 */
.L_x_2128:
        /* <DEDUP_REMOVED lines=18> */
.L_x_2129:
[----:B------:R-:W-:Y:S02]  /*13ed0*/  IMAD.MOV.U32 R13, RZ, RZ, R5 ;  /* 0x000000ffff0d7224 */ /* 0x000fe400078e0005 */
[----:B------:R-:W-:Y:S02]  /*13ee0*/  IMAD.MOV.U32 R12, RZ, RZ, 0x3 ;  /* 0x00000003ff0c7424 */ /* 0x000fe400078e00ff */
[----:B------:R-:W-:-:S07]  /*13ef0*/  IMAD.MOV.U32 R3, RZ, RZ, R14 ;  /* 0x000000ffff037224 */ /* 0x000fce00078e000e */
[----:B------:R-:W-:Y:S05]  /*13f00*/  WARPSYNC.COLLECTIVE R15, `(.L_x_2130) ;  /* 0x000000000f087348 */ /* 0x000fea0003c00000 */
[----:B------:R0:W1:Y:S02]  /*13f10*/  SHFL.IDX P6, R14, R13, R12, R11 ;  /* 0x0000000c0d0e7389 */ /* 0x00006400000c000b */
[----:B01----:R-:W-:Y:S01]  /*13f20*/  ENDCOLLECTIVE ;  /* 0x000000000000791b */ /* 0x003fe20003800000 */
.L_x_2130:
        /* <DEDUP_REMOVED lines=10> */
.L_x_2131:
        /* <DEDUP_REMOVED lines=8> */
.L_x_2063:
[----:B-1----:R1:W2:Y:S02]  /*14050*/  SYNCS.PHASECHK.TRANS64.TRYWAIT P0, [R17+URZ+0x33420], R0 ;  /* 0x03342000110075a7 */ /* 0x0022a4000800017f */
[----:B--2---:R-:W-:Y:S05]  /*14060*/  @!P0 NANOSLEEP.SYNCS 0x989680 ;  /* 0x009896800000895d */ /* 0x004fea0003900000 */
[----:B------:R-:W2:Y:S02]  /*14070*/  @!P0 SYNCS.PHASECHK.TRANS64 P0, [R17+URZ+0x33420], R0 ;  /* 0x03342000110085a7 */ /* 0x000ea4000800007f */
[----:B--2---:R-:W-:Y:S05]  /*14080*/  @!P0 BRA `(.L_x_2063) ;  /* 0xfffffffc00f08947 */ /* 0x004fea000383ffff */
[----:B------:R-:W-:Y:S05]  /*14090*/  BRA `(.L_x_2133) ;  /* 0xffffffd000c07947 */ /* 0x000fea000383ffff */
.L_x_2069:
[----:B0-----:R0:W1:Y:S02]  /*140a0*/  SYNCS.PHASECHK.TRANS64.TRYWAIT P0, [R6+URZ+0x33480], R4 ;  /* 0x03348004060075a7 */ /* 0x001064000800017f */
[----:B-1----:R-:W-:Y:S05]  /*140b0*/  @!P0 NANOSLEEP.SYNCS 0x989680 ;  /* 0x009896800000895d */ /* 0x002fea0003900000 */
[----:B------:R-:W1:Y:S02]  /*140c0*/  @!P0 SYNCS.PHASECHK.TRANS64 P0, [R6+URZ+0x33480], R4 ;  /* 0x03348004060085a7 */ /* 0x000e64000800007f */
[----:B-1----:R-:W-:Y:S05]  /*140d0*/  @!P0 BRA `(.L_x_2069) ;  /* 0xfffffffc00f08947 */ /* 0x002fea000383ffff */
[----:B------:R-:W-:Y:S05]  /*140e0*/  BRA `(.L_x_2134) ;  /* 0xffffffd400707947 */ /* 0x000fea000383ffff */
.L_x_2076:
[----:B-1----:R1:W2:Y:S02]  /*140f0*/  SYNCS.PHASECHK.TRANS64.TRYWAIT P0, [R6+URZ+0x33440], R4 ;  /* 0x03344004060075a7 */ /* 0x0022a4000800017f */
[----:B--2---:R-:W-:Y:S05]  /*14100*/  @!P0 NANOSLEEP.SYNCS 0x989680 ;  /* 0x009896800000895d */ /* 0x004fea0003900000 */
[----:B------:R-:W2:Y:S02]  /*14110*/  @!P0 SYNCS.PHASECHK.TRANS64 P0, [R6+URZ+0x33440], R4 ;  /* 0x03344004060085a7 */ /* 0x000ea4000800007f */
[----:B--2---:R-:W-:Y:S05]  /*14120*/  @!P0 BRA `(.L_x_2076) ;  /* 0xfffffffc00f08947 */ /* 0x004fea000383ffff */
[----:B------:R-:W-:Y:S05]  /*14130*/  BRA `(.L_x_2135) ;  /* 0xffffffd800687947 */ /* 0x000fea000383ffff */
.L_x_2084:
[----:B-1----:R1:W2:Y:S02]  /*14140*/  SYNCS.PHASECHK.TRANS64.TRYWAIT P1, [R3+URZ+0x33470], R4 ;  /* 0x03347004030075a7 */ /* 0x0022a4000802017f */
[----:B--2---:R-:W-:Y:S05]  /*14150*/  @!P1 NANOSLEEP.SYNCS 0x989680 ;  /* 0x009896800000995d */ /* 0x004fea0003900000 */
[----:B------:R-:W2:Y:S02]  /*14160*/  @!P1 SYNCS.PHASECHK.TRANS64 P1, [R3+URZ+0x33470], R4 ;  /* 0x03347004030095a7 */ /* 0x000ea4000802007f */
[----:B--2---:R-:W-:Y:S05]  /*14170*/  @!P1 BRA `(.L_x_2084) ;  /* 0xfffffffc00f09947 */ /* 0x004fea000383ffff */
[----:B------:R-:W-:Y:S05]  /*14180*/  BRA `(.L_x_2136) ;  /* 0xffffffdc007c7947 */ /* 0x000fea000383ffff */
.L_x_2086:
[----:B--2---:R2:W3:Y:S02]  /*14190*/  SYNCS.PHASECHK.TRANS64.TRYWAIT P1, [R3+URZ+0x33460], R0 ;  /* 0x03346000030075a7 */ /* 0x0044e4000802017f */
[----:B---3--:R-:W-:Y:S05]  /*141a0*/  @!P1 NANOSLEEP.SYNCS 0x989680 ;  /* 0x009896800000995d */ /* 0x008fea0003900000 */
[----:B------:R-:W3:Y:S02]  /*141b0*/  @!P1 SYNCS.PHASECHK.TRANS64 P1, [R3+URZ+0x33460], R0 ;  /* 0x03346000030095a7 */ /* 0x000ee4000802007f */
[----:B---3--:R-:W-:Y:S05]  /*141c0*/  @!P1 BRA `(.L_x_2086) ;  /* 0xfffffffc00f09947 */ /* 0x008fea000383ffff */
[----:B------:R-:W-:Y:S05]  /*141d0*/  BRA `(.L_x_2137) ;  /* 0xffffffdc00847947 */ /* 0x000fea000383ffff */
.L_x_2093:
[----:B-1----:R1:W2:Y:S02]  /*141e0*/  SYNCS.PHASECHK.TRANS64.TRYWAIT P1, [R3+URZ+0x33470], R0 ;  /* 0x03347000030075a7 */ /* 0x0022a4000802017f */
[----:B--2---:R-:W-:Y:S05]  /*141f0*/  @!P1 NANOSLEEP.SYNCS 0x989680 ;  /* 0x009896800000995d */ /* 0x004fea0003900000 */
[----:B------:R-:W2:Y:S02]  /*14200*/  @!P1 SYNCS.PHASECHK.TRANS64 P1, [R3+URZ+0x33470], R0 ;  /* 0x03347000030095a7 */ /* 0x000ea4000802007f */
[----:B--2---:R-:W-:Y:S05]  /*14210*/  @!P1 BRA `(.L_x_2093) ;  /* 0xfffffffc00f09947 */ /* 0x004fea000383ffff */
[----:B------:R-:W-:Y:S05]  /*14220*/  BRA `(.L_x_2138) ;  /* 0xffffffe400c47947 */ /* 0x000fea000383ffff */
.L_x_2095:
[----:B-1----:R1:W2:Y:S02]  /*14230*/  SYNCS.PHASECHK.TRANS64.TRYWAIT P1, [R3+URZ+0x33460], R0 ;  /* 0x03346000030075a7 */ /* 0x0022a4000802017f */
[----:B--2---:R-:W-:Y:S05]  /*14240*/  @!P1 NANOSLEEP.SYNCS 0x989680 ;  /* 0x009896800000995d */ /* 0x004fea0003900000 */
[----:B------:R-:W2:Y:S02]  /*14250*/  @!P1 SYNCS.PHASECHK.TRANS64 P1, [R3+URZ+0x33460], R0 ;  /* 0x03346000030095a7 */ /* 0x000ea4000802007f */
[----:B--2---:R-:W-:Y:S05]  /*14260*/  @!P1 BRA `(.L_x_2095) ;  /* 0xfffffffc00f09947 */ /* 0x004fea000383ffff */
[----:B------:R-:W-:Y:S05]  /*14270*/  BRA `(.L_x_2139) ;  /* 0xffffffe400c87947 */ /* 0x000fea000383ffff */
.L_x_2101:
[----:B0-----:R0:W1:Y:S02]  /*14280*/  SYNCS.PHASECHK.TRANS64.TRYWAIT P0, [R3+URZ+0x33420], R0 ;  /* 0x03342000030075a7 */ /* 0x001064000800017f */
[----:B-1----:R-:W-:Y:S05]  /*14290*/  @!P0 NANOSLEEP.SYNCS 0x989680 ;  /* 0x009896800000895d */ /* 0x002fea0003900000 */
[----:B------:R-:W1:Y:S02]  /*142a0*/  @!P0 SYNCS.PHASECHK.TRANS64 P0, [R3+URZ+0x33420], R0 ;  /* 0x03342000030085a7 */ /* 0x000e64000800007f */
[----:B-1----:R-:W-:Y:S05]  /*142b0*/  @!P0 BRA `(.L_x_2101) ;  /* 0xfffffffc00f08947 */ /* 0x002fea000383ffff */
[----:B------:R-:W-:Y:S05]  /*142c0*/  BRA `(.L_x_2140) ;  /* 0xfffffff0001c7947 */ /* 0x000fea000383ffff */
.L_x_2102:
        /* <DEDUP_REMOVED lines=11> */
.L_x_2142:
[----:B------:R-:W-:Y:S05]  /*14380*/  BSYNC B0 ;  /* 0x0000000000007941 */ /* 0x000fea0003800000 */
.L_x_2141:
[----:B------:R-:W-:Y:S05]  /*14390*/  BRA `(.L_x_2143) ;  /* 0xfffffff000047947 */ /* 0x000fea000383ffff */
.L_x_2105:
[----:B------:R-:W-:Y:S01]  /*143a0*/  BSSY B1, `(.L_x_2144) ;  /* 0x0000006000017945 */ /* 0x000fe20003800000 */
[----:B------:R-:W-:-:S07]  /*143b0*/  IMAD.MOV.U32 R15, RZ, RZ, -0x1 ;  /* 0xffffffffff0f7424 */ /* 0x000fce00078e00ff */
[----:B0-----:R-:W-:Y:S05]  /*143c0*/  WARPSYNC.COLLECTIVE R15, `(.L_x_2145) ;  /* 0x000000000f0c7348 */ /* 0x001fea0003c00000 */
[----:B------:R-:W-:Y:S02]  /*143d0*/  ELECT P6, UR62, PT ;  /* 0x00000000003e782f */ /* 0x000fe400038c0000 */
[----:B------:R-:W-:Y:S01]  /*143e0*/  MOV R14, UR62 ;  /* 0x0000003e000e7c02 */ /* 0x000fe20008000f00 */
[----:B0-----:R-:W-:Y:S10]  /*143f0*/  ENDCOLLECTIVE ;  /* 0x000000000000791b */ /* 0x001ff40003800000 */
.L_x_2145:
[----:B------:R-:W-:Y:S05]  /*14400*/  BSYNC B1 ;  /* 0x0000000000017941 */ /* 0x000fea0003800000 */
.L_x_2144:
[----:B------:R-:W-:Y:S05]  /*14410*/  BRA `(.L_x_2146) ;  /* 0xffffffec00fc7947 */ /* 0x000fea000383ffff */
.L_x_2107:
[----:B0-----:R0:W1:Y:S02]  /*14420*/  SYNCS.PHASECHK.TRANS64.TRYWAIT P1, [R7+URZ], R4 ;  /* 0x00000004070075a7 */ /* 0x001064000802017f */
[----:B-1----:R-:W-:Y:S05]  /*14430*/  @!P1 NANOSLEEP.SYNCS 0x989680 ;  /* 0x009896800000995d */ /* 0x002fea0003900000 */
[----:B------:R-:W1:Y:S02]  /*14440*/  @!P1 SYNCS.PHASECHK.TRANS64 P1, [R7+URZ], R4 ;  /* 0x00000004070095a7 */ /* 0x000e64000802007f */
[----:B-1----:R-:W-:Y:S05]  /*14450*/  @!P1 BRA `(.L_x_2107) ;  /* 0xfffffffc00f09947 */ /* 0x002fea000383ffff */
[----:B------:R-:W-:Y:S05]  /*14460*/  BRA `(.L_x_2147) ;  /* 0xfffffff000307947 */ /* 0x000fea000383ffff */
.L_x_2108:
[----:B-1----:R1:W2:Y:S02]  /*14470*/  SYNCS.PHASECHK.TRANS64.TRYWAIT P1, [R5+URZ], R0 ;  /* 0x00000000050075a7 */ /* 0x0022a4000802017f */
[----:B--2---:R-:W-:Y:S05]  /*14480*/  @!P1 NANOSLEEP.SYNCS 0x989680 ;  /* 0x009896800000995d */ /* 0x004fea0003900000 */
[----:B------:R-:W2:Y:S02]  /*14490*/  @!P1 SYNCS.PHASECHK.TRANS64 P1, [R5+URZ], R0 ;  /* 0x00000000050095a7 */ /* 0x000ea4000802007f */
[----:B--2---:R-:W-:Y:S05]  /*144a0*/  @!P1 BRA `(.L_x_2108) ;  /* 0xfffffffc00f09947 */ /* 0x004fea000383ffff */
[----:B------:R-:W-:Y:S05]  /*144b0*/  BRA `(.L_x_2148) ;  /* 0xfffffff000247947 */ /* 0x000fea000383ffff */
.L_x_2110:
[----:B-1----:R1:W2:Y:S02]  /*144c0*/  SYNCS.PHASECHK.TRANS64.TRYWAIT P1, [R5+URZ+0x33460], R4 ;  /* 0x03346004050075a7 */ /* 0x0022a4000802017f */
[----:B--2---:R-:W-:Y:S05]  /*144d0*/  @!P1 NANOSLEEP.SYNCS 0x989680 ;  /* 0x009896800000995d */ /* 0x004fea0003900000 */
[----:B------:R-:W2:Y:S02]  /*144e0*/  @!P1 SYNCS.PHASECHK.TRANS64 P1, [R5+URZ+0x33460], R4 ;  /* 0x03346004050095a7 */ /* 0x000ea4000802007f */
[----:B--2---:R-:W-:Y:S05]  /*144f0*/  @!P1 BRA `(.L_x_2110) ;  /* 0xfffffffc00f09947 */ /* 0x004fea000383ffff */
[----:B------:R-:W-:Y:S05]  /*14500*/  BRA `(.L_x_2149) ;  /* 0xfffffff000247947 */ /* 0x000fea000383ffff */
.L_x_2112:
[----:B--2---:R2:W3:Y:S02]  /*14510*/  SYNCS.PHASECHK.TRANS64.TRYWAIT P1, [R3+URZ+0x33460], R0 ;  /* 0x03346000030075a7 */ /* 0x0044e4000802017f */
[----:B---3--:R-:W-:Y:S05]  /*14520*/  @!P1 NANOSLEEP.SYNCS 0x989680 ;  /* 0x009896800000995d */ /* 0x008fea0003900000 */
[----:B------:R-:W3:Y:S02]  /*14530*/  @!P1 SYNCS.PHASECHK.TRANS64 P1, [R3+URZ+0x33460], R0 ;  /* 0x03346000030095a7 */ /* 0x000ee4000802007f */
[----:B---3--:R-:W-:Y:S05]  /*14540*/  @!P1 BRA `(.L_x_2112) ;  /* 0xfffffffc00f09947 */ /* 0x008fea000383ffff */
[----:B------:R-:W-:Y:S05]  /*14550*/  BRA `(.L_x_2150) ;  /* 0xfffffff000247947 */ /* 0x000fea000383ffff */
.L_x_2114:
[----:B---3--:R3:W4:Y:S02]  /*14560*/  SYNCS.PHASECHK.TRANS64.TRYWAIT P0, [R5+URZ+0x33480], R4 ;  /* 0x03348004050075a7 */ /* 0x008724000800017f */
[----:B----4-:R-:W-:Y:S05]  /*14570*/  @!P0 NANOSLEEP.SYNCS 0x989680 ;  /* 0x009896800000895d */ /* 0x010fea0003900000 */
[----:B------:R-:W4:Y:S02]  /*14580*/  @!P0 SYNCS.PHASECHK.TRANS64 P0, [R5+URZ+0x33480], R4 ;  /* 0x03348004050085a7 */ /* 0x000f24000800007f */
[----:B----4-:R-:W-:Y:S05]  /*14590*/  @!P0 BRA `(.L_x_2114) ;  /* 0xfffffffc00f08947 */ /* 0x010fea000383ffff */
[----:B------:R-:W-:Y:S05]  /*145a0*/  BRA `(.L_x_2115) ;  /* 0xfffffff000207947 */ /* 0x000fea000383ffff */
.L_x_2151:
        /* <DEDUP_REMOVED lines=13> */
.L_x_2870:


//--------------------- .text._ZN7cutlass13device_kernelIN5flash11enable_sm90INS1_16FlashAttnFwdSm90INS1_25CollectiveMainloopFwdSm90ILi2EN4cute5tupleIJNS5_1CILi1EEES8_S8_EEENS6_IJNS7_ILi128EEENS7_ILi160EEENS7_ILi192EEEEEELi192ENS_12float_e4m3_tEfNS_4arch4Sm90ELb1ELb0ELb0ELb1ELb0ELb0ELb0ELb1ELb1ELb1ELb0ELb0EEENS1_21CollectiveEpilogueFwdINS6_IJSA_SC_SB_EEES9_NS_10bfloat16_tESG_Li256ELb1ELb1ELb0ELb1EEENS1_36VarlenDynamicPersistentTileSchedulerILi128ELi160ELi256ELi128ELb0ELb1ELb1ELb1ELb1ELb1EEEEEEEEEvNT_6ParamsE --------------------------
	.section	.text._ZN7cutlass13device_kernelIN5flash11enable_sm90INS1_16FlashAttnFwdSm90INS1_25CollectiveMainloopFwdSm90ILi2EN4cute5tupleIJNS5_1CILi1EEES8_S8_EEENS6_IJNS7_ILi128EEENS7_ILi160EEENS7_ILi192EEEEEELi192ENS_12float_e4m3_tEfNS_4arch4Sm90ELb1ELb0ELb0ELb1ELb0ELb0ELb0ELb1ELb1ELb1ELb0ELb0EEENS1_21CollectiveEpilogueFwdINS6_IJSA_SC_SB_EEES9_NS_10bfloat16_tESG_Li256ELb1ELb1ELb0ELb1EEENS1_36VarlenDynamicPersistentTileSchedulerILi128ELi160ELi256ELi128ELb0ELb1ELb1ELb1ELb1ELb1EEEEEEEEEvNT_6ParamsE,"ax",@progbits
	.align	128
.text._ZN7cutlass13device_kernelIN5flash11enable_sm90INS1_16FlashAttnFwdSm90INS1_25CollectiveMainloopFwdSm90ILi2EN4cute5tupleIJNS5_1CILi1EEES8_S8_EEENS6_IJNS7_ILi128EEENS7_ILi160EEENS7_ILi192EEEEEELi192ENS_12float_e4m3_tEfNS_4arch4Sm90ELb1ELb0ELb0ELb1ELb0ELb0ELb0ELb1ELb1ELb1ELb0ELb0EEENS1_21CollectiveEpilogueFwdINS6_IJSA_SC_SB_EEES9_NS_10bfloat16_tESG_Li256ELb1ELb1ELb0ELb1EEENS1_36VarlenDynamicPersistentTileSchedulerILi128ELi160ELi256ELi128ELb0ELb1ELb1ELb1ELb1ELb1EEEEEEEEEvNT_6ParamsE:
        .type           _ZN7cutlass13device_kernelIN5flash11enable_sm90INS1_16FlashAttnFwdSm90INS1_25CollectiveMainloopFwdSm90ILi2EN4cute5tupleIJNS5_1CILi1EEES8_S8_EEENS6_IJNS7_ILi128EEENS7_ILi160EEENS7_ILi192EEEEEELi192ENS_12float_e4m3_tEfNS_4arch4Sm90ELb1ELb0ELb0ELb1ELb0ELb0ELb0ELb1ELb1ELb1ELb0ELb0EEENS1_21CollectiveEpilogueFwdINS6_IJSA_SC_SB_EEES9_NS_10bfloat16_tESG_Li256ELb1ELb1ELb0ELb1EEENS1_36VarlenDynamicPersistentTileSchedulerILi128ELi160ELi256ELi128ELb0ELb1ELb1ELb1ELb1ELb1EEEEEEEEEvNT_6ParamsE,@function
        .size           _ZN7cutlass13device_kernelIN5flash11enable_sm90INS1_16FlashAttnFwdSm90INS1_25CollectiveMainloopFwdSm90ILi2EN4cute5tupleIJNS5_1CILi1EEES8_S8_EEENS6_IJNS7_ILi128EEENS7_ILi160EEENS7_ILi192EEEEEELi192ENS_12float_e4m3_tEfNS_4arch4Sm90ELb1ELb0ELb0ELb1ELb0ELb0ELb0ELb1ELb1ELb1ELb0ELb0EEENS1_21CollectiveEpilogueFwdINS6_IJSA_SC_SB_EEES9_NS_10bfloat16_tESG_Li256ELb1ELb1ELb0ELb1EEENS1_36VarlenDynamicPersistentTileSchedulerILi128ELi160ELi256ELi128ELb0ELb1ELb1ELb1ELb1ELb1EEEEEEEEEvNT_6ParamsE,(.L_x_2871 - _ZN7cutlass13device_kernelIN5flash11enable_sm90INS1_16FlashAttnFwdSm90INS1_25CollectiveMainloopFwdSm90ILi2EN4cute5tupleIJNS5_1CILi1EEES8_S8_EEENS6_IJNS7_ILi128EEENS7_ILi160EEENS7_ILi192EEEEEELi192ENS_12float_e4m3_tEfNS_4arch4Sm90ELb1ELb0ELb0ELb1ELb0ELb0ELb0ELb1ELb1ELb1ELb0ELb0EEENS1_21CollectiveEpilogueFwdINS6_IJSA_SC_SB_EEES9_NS_10bfloat16_tESG_Li256ELb1ELb1ELb0ELb1EEENS1_36VarlenDynamicPersistentTileSchedulerILi128ELi160ELi256ELi128ELb0ELb1ELb1ELb1ELb1ELb1EEEEEEEEEvNT_6ParamsE)
        .other          _ZN7cutlass13device_kernelIN5flash11enable_sm90INS1_16FlashAttnFwdSm90INS1_25CollectiveMainloopFwdSm90ILi2EN4cute5tupleIJNS5_1CILi1EEES8_S8_EEENS6_IJNS7_ILi128EEENS7_ILi160EEENS7_ILi192EEEEEELi192ENS_12float_e4m3_tEfNS_4arch4Sm90ELb1ELb0ELb0ELb1ELb0ELb0ELb0ELb1ELb1ELb1ELb0ELb0EEENS1_21CollectiveEpilogueFwdINS6_IJSA_SC_SB_EEES9_NS_10bfloat16_tESG_Li256ELb1ELb1ELb0ELb1EEENS1_36VarlenDynamicPersistentTileSchedulerILi128ELi160ELi256ELi128ELb0ELb1ELb1ELb1ELb1ELb1EEEEEEEEEvNT_6ParamsE,@"STO_CUDA_ENTRY STV_DEFAULT"
_ZN7cutlass13device_kernelIN5flash11enable_sm90INS1_16FlashAttnFwdSm90INS1_25CollectiveMainloopFwdSm90ILi2EN4cute5tupleIJNS5_1CILi1EEES8_S8_EEENS6_IJNS7_ILi128EEENS7_ILi160EEENS7_ILi192EEEEEELi192ENS_12float_e4m3_tEfNS_4arch4Sm90ELb1ELb0ELb0ELb1ELb0ELb0ELb0ELb1ELb1ELb1ELb0ELb0EEENS1_21CollectiveEpilogueFwdINS6_IJSA_SC_SB_EEES9_NS_10bfloat16_tESG_Li256ELb1ELb1ELb0ELb1EEENS1_36VarlenDynamicPersistentTileSchedulerILi128ELi160ELi256ELi128ELb0ELb1ELb1ELb1ELb1ELb1EEEEEEEEEvNT_6ParamsE:
        /* <DEDUP_REMOVED lines=18> */
.L_x_2153:
[----:B------:R-:W-:Y:S05]  /*0120*/  BSYNC B0 ;  /* 0x0000000000007941 */ /* 0x000fea0003800000 */
.L_x_2152:
        /* <DEDUP_REMOVED lines=41> */
.L_x_2154:
        /* <DEDUP_REMOVED lines=22> */
.L_x_2155:
        /* <DEDUP_REMOVED lines=18> */
.L_x_2156:
        /* <DEDUP_REMOVED lines=22> */
.L_x_2157:
        /* <DEDUP_REMOVED lines=22> */
.L_x_2158:
[----:B------:R-:W-:Y:S01]  /*0900*/  PLOP3.LUT P0, PT, PT, PT, UP0, 0x80, 0x0 ;  /* 0x000000000000781c */ /* 0x000fe20003f0f008 */
[----:B------:R-:W-:Y:S01]  /*0910*/  UMOV UR38, 0x1 ;  /* 0x0000000100267882 */ /* 0x000fe20000000000 */
[----:B------:R-:W-:Y:S01]  /*0920*/  NOP ;  /* 0x0000000000007918 */ /* 0x000fe20000000000 */
[----:B------:R-:W-:Y:S01]  /*0930*/  USEL UR38, UR38, 0x2, !UP0 ;  /* 0x0000000226267887 */ /* 0x000fe2000c000000 */
[----:B------:R-:W-:Y:S01]  /*0940*/  ULDC.64 UR54, c[0x0][0x208] ;  /* 0x0000820000367ab9 */ /* 0x000fe20000000a00 */
[----:B012-4-:R-:W-:Y:S08]  /*0950*/  BAR.SYNC.DEFER_BLOCKING 0x0 ;  /* 0x0000000000007b1d */ /* 0x017ff00000010000 */
[----:B------:R-:W-:Y:S05]  /*0960*/  @!P0 BRA `(.L_x_2159) ;  /* 0x000000ec004c8947 */ /* 0x000fea0003800000 */
.L_x_2160:
        /* <DEDUP_REMOVED lines=29> */
[----:B------:R-:W-:Y:S02]  /*0b40*/  SHF.R.S32.HI R9, RZ, 0x4, R0 ;  /* 0x00000004ff097819 */ /* 0x000fe40000011400 */
[----:B------:R-:W-:Y:S01]  /*0b50*/  LOP3.LUT R7, R0, 0x3fffff0, RZ, 0xc0, !PT ;  /* 0x03fffff000077812 */ /* 0x000fe200078ec0ff */
[----:B------:R-:W-:Y:S01]  /*0b60*/  IMAD.IADD R221, R228, 0x1, -R221 ;  /* 0x00000001e4dd7824 */ /* 0x000fe200078e0add */
[----:B------:R-:W-:Y:S02]  /*0b70*/  LEA.HI R0, R0, R9, RZ, 0x1 ;  /* 0x0000000900007211 */ /* 0x000fe400078f08ff */
[----:B------:R-:W-:Y:S01]  /*0b80*/  LEA.HI R2, R3, R228, RZ, 0x5 ;  /* 0x000000e403027211 */ /* 0x000fe200078f28ff */
[----:B------:R-:W-:Y:S01]  /*0b90*/  IMAD.IADD R7, R228, 0x1, -R7 ;  /* 0x00000001e4077824 */ /* 0x000fe200078e0a07 */
[----:B------:R-:W-:-:S02]  /*0ba0*/  SHF.R.S32.HI R4, RZ, 0x1f, R221 ;  /* 0x0000001fff047819 */ /* 0x000fc400000114dd */
[----:B------:R-:W-:Y:S01]  /*0bb0*/  LOP3.LUT R0, R0, 0x1ffffffe, RZ, 0xc0, !PT ;  /* 0x1ffffffe00007812 */ /* 0x000fe200078ec0ff */
[----:B------:R-:W-:Y:S01]  /*0bc0*/  IMAD.SHL.U32 R2, R2, 0x20, RZ ;  /* 0x0000002002027824 */ /* 0x000fe200078e00ff */
[----:B------:R-:W-:Y:S02]  /*0bd0*/  LEA.HI R6, R4, R221, RZ, 0x2 ;  /* 0x000000dd04067211 */ /* 0x000fe400078f10ff */
[----:B------:R-:W-:Y:S01]  /*0be0*/  LEA.HI R10, R3, R228, RZ, 0x2 ;  /* 0x000000e4030a7211 */ /* 0x000fe200078f10ff */
[----:B------:R-:W-:Y:S01]  /*0bf0*/  IMAD.IADD R0, R9, 0x1, -R0 ;  /* 0x0000000109007824 */ /* 0x000fe200078e0a00 */
[--C-:B------:R-:W-:Y:S02]  /*0c00*/  SHF.R.S32.HI R8, RZ, 0x2, R6.reuse ;  /* 0x00000002ff087819 */ /* 0x100fe40000011406 */
[----:B------:R-:W-:Y:S02]  /*0c10*/  SHF.R.S32.HI R11, RZ, 0x1f, R6 ;  /* 0x0000001fff0b7819 */ /* 0x000fe40000011406 */
        /* <DEDUP_REMOVED lines=32> */
.L_x_2217:
[----:B012---:R-:W0:Y:S01]  /*0e20*/  LDC.64 R2, c[0x0][0xc88] ;  /* 0x00032200ff027b82 */ /* 0x007e220000000a00 */
[----:B------:R-:W-:Y:S01]  /*0e30*/  ULDC.64 UR6, c[0x0][0xa28] ;  /* 0x00028a0000067ab9 */ /* 0x000fe20000000a00 */
[----:B------:R-:W-:Y:S01]  /*0e40*/  ULDC.64 UR8, c[0x0][0xa18] ;  /* 0x0002860000087ab9 */ /* 0x000fe20000000a00 */
[----:B------:R-:W-:Y:S01]  /*0e50*/  ULDC UR4, c[0x0][0x424] ;  /* 0x0001090000047ab9 */ /* 0x000fe20000000800 */
[----:B0-----:R-:W-:-:S06]  /*0e60*/  IMAD.WIDE R2, R63, 0x4, R2 ;  /* 0x000000043f027825 */ /* 0x001fcc00078e0202 */
[----:B------:R-:W2:Y:S01]  /*0e70*/  LDG.E R2, desc[UR54][R2.64] ;  /* 0x0000003602027981 */ /* 0x000ea2000c1e1900 */
[----:B------:R-:W-:Y:S02]  /*0e80*/  UISETP.NE.U32.AND UP0, UPT, UR6, URZ, UPT ;  /* 0x0000003f0600728c */ /* 0x000fe4000bf05070 */
[----:B------:R-:W-:Y:S02]  /*0e90*/  UISETP.NE.U32.AND UP1, UPT, UR8, URZ, UPT ;  /* 0x0000003f0800728c */ /* 0x000fe4000bf25070 */
[----:B------:R-:W-:Y:S02]  /*0ea0*/  UISETP.NE.AND.EX UP0, UPT, UR7, URZ, UPT, UP0 ;  /* 0x0000003f0700728c */ /* 0x000fe4000bf05300 */
[----:B------:R-:W-:-:S04]  /*0eb0*/  UISETP.NE.AND.EX UP1, UPT, UR9, URZ, UPT, UP1 ;  /* 0x0000003f0900728c */ /* 0x000fc8000bf25310 */
[----:B------:R-:W-:Y:S02]  /*0ec0*/  PLOP3.LUT P0, PT, PT, PT, UP0, 0x80, 0x0 ;  /* 0x000000000000781c */ /* 0x000fe40003f0f008 */
[----:B------:R-:W-:Y:S02]  /*0ed0*/  PLOP3.LUT P2, PT, PT, PT, UP1, 0x80, 0x0 ;  /* 0x000000000000781c */ /* 0x000fe40003f4f018 */
[----:B--2---:R-:W-:-:S13]  /*0ee0*/  R2UR UR42, R2 ;  /* 0x00000000022a72ca */ /* 0x004fda00000e0000 */
[----:B------:R-:W-:Y:S02]  /*0ef0*/  USHF.R.S32.HI UR36, URZ, 0x1f, UR42 ;  /* 0x0000001f3f247899 */ /* 0x000fe4000801142a */
[----:B------:R-:W-:-:S04]  /*0f00*/  @UP0 ULEA UR6, UP2, UR42, UR6, 0x2 ;  /* 0x000000062a060291 */ /* 0x000fc8000f84103f */
[----:B------:R-:W-:Y:S02]  /*0f10*/  @UP0 ULEA.HI.X UR7, UR42, UR7, UR36, 0x2, UP2 ;  /* 0x000000072a070291 */ /* 0x000fe400090f1424 */
[----:B------:R-:W-:Y:S01]  /*0f20*/  @UP1 ULEA UR8, UP0, UR42, UR8, 0x2 ;  /* 0x000000082a081291 */ /* 0x000fe2000f80103f */
[----:B------:R-:W-:-:S03]  /*0f30*/  IMAD.U32 R2, RZ, RZ, UR6 ;  /* 0x00000006ff027e24 */ /* 0x000fc6000f8e00ff */
[----:B------:R-:W-:Y:S01]  /*0f40*/  @UP1 ULEA.HI.X UR9, UR42, UR9, UR36, 0x2, UP0 ;  /* 0x000000092a091291 */ /* 0x000fe200080f1424 */
[----:B------:R-:W-:Y:S01]  /*0f50*/  IMAD.U32 R3, RZ, RZ, UR7 ;  /* 0x00000007ff037e24 */ /* 0x000fe2000f8e00ff */
[----:B------:R-:W-:Y:S01]  /*0f60*/  ULDC.64 UR6, c[0x0][0x418] ;  /* 0x0001060000067ab9 */ /* 0x000fe20000000a00 */
[----:B------:R-:W-:-:S03]  /*0f70*/  IMAD.U32 R4, RZ, RZ, UR8 ;  /* 0x00000008ff047e24 */ /* 0x000fc6000f8e00ff */
[----:B------:R-:W-:Y:S01]  /*0f80*/  IMAD.U32 R5, RZ, RZ, UR9 ;  /* 0x00000009ff057e24 */ /* 0x000fe2000f8e00ff */
[----:B------:R-:W2:Y:S01]  /*0f90*/  @P0 LDG.E R2, desc[UR54][R2.64] ;  /* 0x0000003602020981 */ /* 0x000ea2000c1e1900 */
[----:B------:R-:W-:Y:S01]  /*0fa0*/  UISETP.NE.U32.AND UP0, UPT, UR6, URZ, UPT ;  /* 0x0000003f0600728c */ /* 0x000fe2000bf05070 */
[----:B------:R-:W-:Y:S02]  /*0fb0*/  ULDC.64 UR8, c[0x0][0xa20] ;  /* 0x0002880000087ab9 */ /* 0x000fe40000000a00 */
[----:B---3--:R-:W3:Y:S01]  /*0fc0*/  @P2 LDG.E R4, desc[UR54][R4.64] ;  /* 0x0000003604042981 */ /* 0x008ee2000c1e1900 */
[----:B------:R-:W-:Y:S01]  /*0fd0*/  UISETP.NE.AND.EX UP0, UPT, UR7, URZ, UPT, UP0 ;  /* 0x0000003f0700728c */ /* 0x000fe2000bf05300 */
[----:B------:R-:W-:Y:S01]  /*0fe0*/  ISETP.NE.U32.AND P1, PT, RZ, UR8, PT ;  /* 0x00000008ff007c0c */ /* 0x000fe2000bf25070 */
[----:B------:R-:W-:Y:S01]  /*0ff0*/  ULDC UR6, c[0x0][0x2f0] ;  /* 0x0000bc0000067ab9 */ /* 0x000fe20000000800 */
[----:B------:R-:W-:Y:S01]  /*1000*/  UMOV UR50, URZ ;  /* 0x0000003f00327c82 */ /* 0x000fe20008000000 */
[----:B------:R-:W-:Y:S01]  /*1010*/  USEL UR4, UR4, 0x1, UP0 ;  /* 0x0000000104047887 */ /* 0x000fe20008000000 */
[----:B------:R-:W-:Y:S01]  /*1020*/  ISETP.NE.AND.EX P1, PT, RZ, UR9, PT, P1 ;  /* 0x00000009ff007c0c */ /* 0x000fe2000bf25310 */
[----:B------:R-:W-:-:S02]  /*1030*/  ULDC UR51, c[0x0][0x288] ;  /* 0x0000a20000337ab9 */ /* 0x000fc40000000800 */
[----:B------:R-:W-:Y:S01]  /*1040*/  UIMAD UR4, UR4, UR6, URZ ;  /* 0x00000006040472a4 */ /* 0x000fe2000f8e023f */
[----:B--2---:R-:W-:Y:S02]  /*1050*/  @P0 R2UR UR50, R2 ;  /* 0x00000000023202ca */ /* 0x004fe400000e0000 */
[----:B---3--:R-:W-:Y:S01]  /*1060*/  @P2 R2UR UR51, R4 ;  /* 0x00000000043322ca */ /* 0x008fe200000e0000 */
[----:B----4-:R-:W-:-:S14]  /*1070*/  @P2 BRA `(.L_x_2161) ;  /* 0x0000000000342947 */ /* 0x010fdc0003800000 */
        /* <DEDUP_REMOVED lines=13> */
.L_x_2161:
[----:B------:R-:W-:Y:S01]  /*1150*/  UMOV UR43, UR48 ;  /* 0x00000030002b7c82 */ /* 0x000fe20008000000 */
[----:B------:R-:W-:Y:S05]  /*1160*/  @!P1 BRA `(.L_x_2162) ;  /* 0x00000000001c9947 */ /* 0x000fea0003800000 */
[----:B------:R-:W-:-:S04]  /*1170*/  ULEA UR4, UP0, UR42, UR8, 0x2 ;  /* 0x000000082a047291 */ /* 0x000fc8000f80103f */
[----:B------:R-:W-:Y:S02]  /*1180*/  ULEA.HI.X UR6, UR42, UR9, UR36, 0x2, UP0 ;  /* 0x000000092a067291 */ /* 0x000fe400080f1424 */
[----:B------:R-:W-:-:S04]  /*1190*/  IMAD.U32 R2, RZ, RZ, UR4 ;  /* 0x00000004ff027e24 */ /* 0x000fc8000f8e00ff */
[----:B------:R-:W-:-:S05]  /*11a0*/  IMAD.U32 R3, RZ, RZ, UR6 ;  /* 0x00000006ff037e24 */ /* 0x000fca000f8e00ff */
[----:B------:R-:W2:Y:S02]  /*11b0*/  LDG.E R2, desc[UR54][R2.64] ;  /* 0x0000003602027981 */ /* 0x000ea4000c1e1900 */
[----:B--2---:R-:W-:Y:S01]  /*11c0*/  R2UR UR4, R2 ;  /* 0x00000000020472ca */ /* 0x004fe200000e0000 */
[----:B------:R-:W-:-:S14]  /*11d0*/  BRA `(.L_x_2163) ;  /* 0x0000000000347947 */ /* 0x000fdc0003800000 */
.L_x_2162:
        /* <DEDUP_REMOVED lines=13> */
.L_x_2163:
[----:B------:R-:W-:Y:S01]  /*12b0*/  ULDC.64 UR8, c[0x0][0x990] ;  /* 0x0002640000087ab9 */ /* 0x000fe20000000a00 */
[----:B------:R-:W-:Y:S01]  /*12c0*/  ULDC.64 UR6, c[0x0][0x998] ;  /* 0x0002660000067ab9 */ /* 0x000fe20000000a00 */
        /* <DEDUP_REMOVED lines=11> */
[----:B------:R-:W-:Y:S02]  /*1380*/  @UP0 UIMAD UR10, UR36, UR16, URZ ;  /* 0x00000010240a02a4 */ /* 0x000fe4000f8e023f */
[----:B------:R-:W-:Y:S02]  /*1390*/  @UP1 UIMAD UR12, UR36, UR18, URZ ;  /* 0x00000012240c12a4 */ /* 0x000fe4000f8e023f */
[----:B------:R-:W-:Y:S02]  /*13a0*/  @UP0 UIMAD UR17, UR42, UR17, UR10 ;  /* 0x000000112a1102a4 */ /* 0x000fe4000f8e020a */
[----:B------:R-:W-:Y:S02]  /*13b0*/  @UP1 UIMAD.WIDE.U32 UR10, UR42, UR18, URZ ;  /* 0x000000122a0a12a5 */ /* 0x000fe4000f8e003f */
[----:B------:R-:W-:-:S02]  /*13c0*/  @UP0 UIMAD.WIDE.U32 UR14, UR42, UR16, URZ ;  /* 0x000000102a0e02a5 */ /* 0x000fc4000f8e003f */
[----:B------:R-:W-:Y:S02]  /*13d0*/  @UP1 UIMAD UR18, UR42, UR19, UR12 ;  /* 0x000000132a1212a4 */ /* 0x000fe4000f8e020c */
[----:B------:R-:W-:Y:S02]  /*13e0*/  @UP1 USHF.R.S32.HI UR19, URZ, 0x1f, UR48 ;  /* 0x0000001f3f131899 */ /* 0x000fe40008011430 */
[----:B------:R-:W-:Y:S01]  /*13f0*/  @UP0 USHF.R.S32.HI UR16, URZ, 0x1f, UR48 ;  /* 0x0000001f3f100899 */ /* 0x000fe20008011430 */
[----:B------:R-:W-:Y:S01]  /*1400*/  @UP1 ULDC.64 UR12, c[0x0][0x9c0] ;  /* 0x00027000000c1ab9 */ /* 0x000fe20000000a00 */
[----:B------:R-:W-:Y:S02]  /*1410*/  @UP0 UIADD3 UR15, UR15, UR17, URZ ;  /* 0x000000110f0f0290 */ /* 0x000fe4000fffe03f */
[----:B------:R-:W-:Y:S02]  /*1420*/  @UP1 UIMAD UR17, UR19, UR12, URZ ;  /* 0x0000000c131112a4 */ /* 0x000fe4000f8e023f */
[----:B------:R-:W-:-:S02]  /*1430*/  @UP0 UIMAD UR16, UR16, UR20, URZ ;  /* 0x00000014101002a4 */ /* 0x000fc4000f8e023f */
[----:B------:R-:W-:Y:S02]  /*1440*/  @UP1 UIADD3 UR11, UR11, UR18, URZ ;  /* 0x000000120b0b1290 */ /* 0x000fe4000fffe03f */
[----:B------:R-:W-:Y:S02]  /*1450*/  @UP1 UIMAD UR17, UR48, UR13, UR17 ;  /* 0x0000000d301112a4 */ /* 0x000fe4000f8e0211 */
[----:B------:R-:W-:Y:S02]  /*1460*/  @UP0 UIMAD UR16, UR48, UR21, UR16 ;  /* 0x00000015301002a4 */ /* 0x000fe4000f8e0210 */
[----:B------:R-:W-:Y:S02]  /*1470*/  @UP0 UIMAD.WIDE.U32 UR14, UR48, UR20, UR14 ;  /* 0x00000014300e02a5 */ /* 0x000fe4000f8e000e */
[----:B------:R-:W-:Y:S02]  /*1480*/  @UP1 UIMAD.WIDE.U32 UR12, UR48, UR12, UR10 ;  /* 0x0000000c300c12a5 */ /* 0x000fe4000f8e000a */
[----:B------:R-:W-:-:S02]  /*1490*/  @UP0 UIADD3 UR11, UR15, UR16, URZ ;  /* 0x000000100f0b0290 */ /* 0x000fc4000fffe03f */
[----:B------:R-:W-:Y:S02]  /*14a0*/  @UP0 ULEA UR8, UP2, UR14, UR8, 0x2 ;  /* 0x000000080e080291 */ /* 0x000fe4000f84103f */
[----:B------:R-:W-:Y:S02]  /*14b0*/  @UP1 UIADD3 UR10, UR13, UR17, URZ ;  /* 0x000000110d0a1290 */ /* 0x000fe4000fffe03f */
[----:B------:R-:W-:Y:S02]  /*14c0*/  @UP1 ULEA UR6, UP3, UR12, UR6, 0x2 ;  /* 0x000000060c061291 */ /* 0x000fe4000f86103f */
[----:B------:R-:W-:Y:S01]  /*14d0*/  @UP0 ULEA.HI.X UR9, UR14, UR9, UR11, 0x2, UP2 ;  /* 0x000000090e090291 */ /* 0x000fe200090f140b */
[----:B------:R-:W-:Y:S01]  /*14e0*/  IMAD.U32 R4, RZ, RZ, UR8 ;  /* 0x00000008ff047e24 */ /* 0x000fe2000f8e00ff */
[----:B------:R-:W-:Y:S02]  /*14f0*/  @UP1 ULEA.HI.X UR7, UR12, UR7, UR10, 0x2, UP3 ;  /* 0x000000070c071291 */ /* 0x000fe400098f140a */
[----:B------:R-:W-:Y:S01]  /*1500*/  IMAD.U32 R6, RZ, RZ, UR6 ;  /* 0x00000006ff067e24 */ /* 0x000fe2000f8e00ff */
[----:B------:R-:W-:Y:S01]  /*1510*/  USHF.L.U32 UR37, UR5, 0x7, URZ ;  /* 0x0000000705257899 */ /* 0x000fe2000800063f */
[----:B------:R-:W-:Y:S01]  /*1520*/  IMAD.U32 R5, RZ, RZ, UR9 ;  /* 0x00000009ff057e24 */ /* 0x000fe2000f8e00ff */
[----:B------:R-:W-:Y:S01]  /*1530*/  ULDC UR6, c[0x0][0x988] ;  /* 0x0002620000067ab9 */ /* 0x000fe20000000800 */
[----:B------:R-:W-:Y:S01]  /*1540*/  IMAD.U32 R7, RZ, RZ, UR7 ;  /* 0x00000007ff077e24 */ /* 0x000fe2000f8e00ff */
[----:B------:R-:W-:-:S02]  /*1550*/  ULDC UR5, c[0x0][0x448] ;  /* 0x0001120000057ab9 */ /* 0x000fc40000000800 */
[----:B------:R0:W2:Y:S04]  /*1560*/  @P0 LDG.E R3, desc[UR54][R4.64] ;  /* 0x0000003604030981 */ /* 0x0000a8000c1e1900 */
[----:B------:R-:W2:Y:S01]  /*1570*/  @P1 LDG.E R0, desc[UR54][R6.64] ;  /* 0x0000003606001981 */ /* 0x000ea2000c1e1900 */
[----:B------:R-:W-:Y:S01]  /*1580*/  UISETP.NE.AND UP0, UPT, UR5, 0x1, UPT ;  /* 0x000000010500788c */ /* 0x000fe2000bf05270 */
[----:B------:R-:W-:Y:S01]  /*1590*/  PLOP3.LUT P0, PT, PT, PT, PT, 0x80, 0x0 ;  /* 0x000000000000781c */ /* 0x000fe20003f0f070 */
[----:B------:R-:W-:Y:S01]  /*15a0*/  UIADD3 UR50, -UR50, UR4, URZ ;  /* 0x0000000432327290 */ /* 0x000fe2000fffe13f */
[----:B------:R-:W-:Y:S02]  /*15b0*/  CS2R R118, SRZ ;  /* 0x0000000000767805 */ /* 0x000fe4000001ff00 */
[----:B------:R-:W-:-:S02]  /*15c0*/  CS2R R116, SRZ ;  /* 0x0000000000747805 */ /* 0x000fc4000001ff00 */
[----:B0-----:R-:W-:Y:S01]  /*15d0*/  CS2R R4, SRZ ;  /* 0x0000000000047805 */ /* 0x001fe2000001ff00 */
[----:B------:R-:W-:Y:S01]  /*15e0*/  UIADD3 UR7, UR50, 0xa0, -UR51 ;  /* 0x000000a032077890 */ /* 0x000fe2000fffe833 */
[----:B------:R-:W-:Y:S02]  /*15f0*/  CS2R R8, SRZ ;  /* 0x0000000000087805 */ /* 0x000fe4000001ff00 */
[----:B------:R-:W-:Y:S02]  /*1600*/  CS2R R110, SRZ ;  /* 0x00000000006e7805 */ /* 0x000fe4000001ff00 */
[----:B------:R-:W-:Y:S02]  /*1610*/  CS2R R10, SRZ ;  /* 0x00000000000a7805 */ /* 0x000fe4000001ff00 */
[----:B------:R-:W-:Y:S01]  /*1620*/  CS2R R108, SRZ ;  /* 0x00000000006c7805 */ /* 0x000fe2000001ff00 */
[----:B------:R-:W-:Y:S01]  /*1630*/  @UP0 ULDC UR4, c[0x0][0x44c] ;  /* 0x0001130000040ab9 */ /* 0x000fe20000000800 */
[----:B------:R-:W-:Y:S01]  /*1640*/  @UP0 ULDC UR8, c[0x0][0x450] ;  /* 0x0001140000080ab9 */ /* 0x000fe20000000800 */
        /* <DEDUP_REMOVED lines=39> */
[----:B------:R-:W-:Y:S01]  /*18c0*/  CS2R R130, SRZ ;  /* 0x0000000000827805 */ /* 0x000fe2000001ff00 */
[----:B------:R-:W-:Y:S02]  /*18d0*/  IMAD.MOV.U32 R96, RZ, RZ, RZ ;  /* 0x000000ffff607224 */ /* 0x000fe400078e00ff */
[----:B------:R-:W-:Y:S02]  /*18e0*/  IMAD.MOV.U32 R133, RZ, RZ, RZ ;  /* 0x000000ffff857224 */ /* 0x000fe400078e00ff */
[----:B--2---:R-:W-:Y:S01]  /*18f0*/  FMUL.FTZ R0, R3, R0 ;  /* 0x0000000003007220 */ /* 0x004fe20000410000 */
[----:B------:R-:W-:-:S03]  /*1900*/  CS2R R2, SRZ ;  /* 0x0000000000027805 */ /* 0x000fc6000001ff00 */
[----:B------:R-:W-:Y:S01]  /*1910*/  FMUL.FTZ R0, R0, UR6 ;  /* 0x0000000600007c20 */ /* 0x000fe20008410000 */
[----:B------:R-:W-:-:S04]  /*1920*/  UIADD3 UR6, UR37, 0x7f, URZ ;  /* 0x0000007f25067890 */ /* 0x000fc8000fffe03f */
[----:B------:R-:W-:Y:S01]  /*1930*/  UIMAD.WIDE.U32 UR4, UR6, UR4, URZ ;  /* 0x00000004060472a5 */ /* 0x000fe2000f8e003f */
[----:B------:R-:W-:Y:S01]  /*1940*/  R2UR UR39, R0 ;  /* 0x00000000002772ca */ /* 0x000fe200000e0000 */
[----:B------:R-:W-:Y:S02]  /*1950*/  UIADD3 UR4, UR50, 0x9f, URZ ;  /* 0x0000009f32047890 */ /* 0x000fe4000fffe03f */
        /* <DEDUP_REMOVED lines=44> */
.L_x_2165:
        /* <DEDUP_REMOVED lines=9> */
.L_x_2317:
[----:B------:R-:W-:Y:S05]  /*1cb0*/  @!P0 BRA `(.L_x_2167) ;  /* 0x0000000000048947 */ /* 0x000fea0003800000 */
[----:B------:R-:W-:Y:S01]  /*1cc0*/  BPT.TRAP 0x1 ;  /* 0x000000040000795c */ /* 0x000fe20000300000 */
.L_x_2167:
[----:B------:R-:W-:Y:S02]  /*1cd0*/  IMAD.U32 R2, RZ, RZ, UR52 ;  /* 0x00000034ff027e24 */ /* 0x000fe4000f8e00ff */
[----:B0-----:R-:W-:-:S03]  /*1ce0*/  IMAD.U32 R3, RZ, RZ, UR45 ;  /* 0x0000002dff037e24 */ /* 0x001fc6000f8e00ff */
[----:B------:R-:W-:Y:S02]  /*1cf0*/  LEA R2, R2, UR41, 0x3 ;  /* 0x0000002902027c11 */ /* 0x000fe4000f8e18ff */
[----:B------:R-:W-:-:S04]  /*1d00*/  SHF.L.U32 R3, R3, 0x1f, RZ ;  /* 0x0000001f03037819 */ /* 0x000fc800000006ff */
[----:B------:R0:W1:Y:S01]  /*1d10*/  SYNCS.PHASECHK.TRANS64.TRYWAIT P2, [R2+URZ+0x33430], R3 ;  /* 0x03343003020075a7 */ /* 0x000062000804017f */
[----:B------:R-:W-:Y:S05]  /*1d20*/  @!P0 BRA `(.L_x_2168) ;  /* 0x0000000000048947 */ /* 0x000fea0003800000 */
[----:B------:R-:W-:Y:S01]  /*1d30*/  BPT.TRAP 0x1 ;  /* 0x000000040000795c */ /* 0x000fe20000300000 */
.L_x_2168:
[----:B------:R-:W2:Y:S02]  /*1d40*/  S2R R0, SR_TID.X ;  /* 0x0000000000007919 */ /* 0x000ea40000002100 */
[----:B--2---:R-:W-:Y:S01]  /*1d50*/  LOP3.LUT P1, RZ, R0, 0x7f, RZ, 0xc0, !PT ;  /* 0x0000007f00ff7812 */ /* 0x004fe2000782c0ff */
[----:B-1----:R-:W-:-:S12]  /*1d60*/  @P2 BRA `(.L_x_2169) ;  /* 0x0000000000082947 */ /* 0x002fd80003800000 */
[----:B------:R-:W1:Y:S02]  /*1d70*/  SYNCS.PHASECHK.TRANS64.TRYWAIT P2, [R2+URZ+0x33430], R3 ;  /* 0x03343003020075a7 */ /* 0x000e64000804017f */
[----:B-1----:R-:W-:Y:S05]  /*1d80*/  @!P2 BRA `(.L_x_2170) ;  /* 0x0000013400c0a947 */ /* 0x002fea0003800000 */
.L_x_2169:
[----:B------:R-:W-:Y:S05]  /*1d90*/  WARPSYNC.ALL ;  /* 0x0000000000007948 */ /* 0x000fea0003800000 */
[----:B------:R-:W-:Y:S01]  /*1da0*/  UIADD3 UR4, UR41, 0x24200, URZ ;  /* 0x0002420029047890 */ /* 0x000fe2000fffe03f */
[----:B------:R-:W-:Y:S01]  /*1db0*/  WARPGROUP.ARRIVE ;  /* 0x00000000000079c5 */ /* 0x000fe20000000000 */
[----:B------:R-:W-:Y:S01]  /*1dc0*/  ULOP3.LUT UR20, UR56, 0x10000, URZ, 0xfc, !UPT ;  /* 0x0001000038147892 */ /* 0x000fe2000f8efc3f */
[----:B------:R-:W-:Y:S01]  /*1dd0*/  VIADD R0, R18, UR37 ;  /* 0x0000002512007c36 */ /* 0x000fe20008000000 */
[----:B------:R-:W-:Y:S01]  /*1de0*/  USHF.R.U32.HI UR4, URZ, 0x4, UR4 ;  /* 0x000000043f047899 */ /* 0x000fe20008011604 */
[----:B------:R-:W-:Y:S01]  /*1df0*/  IMAD.U32 R5, RZ, RZ, UR51 ;  /* 0x00000033ff057e24 */ /* 0x000fe2000f8e00ff */
[----:B------:R-:W-:Y:S01]  /*1e00*/  UMOV UR25, 0x80000020 ;  /* 0x8000002000197882 */ /* 0x000fe20000000000 */
[----:B------:R-:W-:Y:S01]  /*1e10*/  UMOV UR27, 0x80000020 ;  /* 0x80000020001b7882 */ /* 0x000fe20000000000 */
[----:B------:R-:W-:Y:S01]  /*1e20*/  ULOP3.LUT UR4, UR4, 0x3fff, URZ, 0xc0, !UPT ;  /* 0x00003fff04047892 */ /* 0x000fe2000f8ec03f */
[----:B------:R-:W-:Y:S01]  /*1e30*/  IMAD.MOV.U32 R9, RZ, RZ, R0 ;  /* 0x000000ffff097224 */ /* 0x000fe200078e0000 */
[----:B------:R-:W-:Y:S01]  /*1e40*/  UMOV UR24, UR20 ;  /* 0x0000001400187c82 */ /* 0x000fe20008000000 */
[----:B------:R-:W-:Y:S01]  /*1e50*/  UIADD3 UR6, UR20, 0x2, URZ ;  /* 0x0000000214067890 */ /* 0x000fe2000fffe03f */
[----:B01----:R-:W-:Y:S01]  /*1e60*/  @!P1 VIADD R2, R2, 0x33440 ;  /* 0x0003344002029836 */ /* 0x003fe20000000000 */
[----:B------:R-:W-:Y:S01]  /*1e70*/  ULOP3.LUT UR49, UR4, 0x10000, URZ, 0xfc, !UPT ;  /* 0x0001000004317892 */ /* 0x000fe2000f8efc3f */
[----:B------:R-:W-:Y:S01]  /*1e80*/  CS2R R118, SRZ ;  /* 0x0000000000767805 */ /* 0x000fe2000001ff00 */
[----:B------:R-:W-:Y:S01]  /*1e90*/  UMOV UR7, 0x80000020 ;  /* 0x8000002000077882 */ /* 0x000fe20000000000 */
[----:B------:R-:W-:Y:S01]  /*1ea0*/  UIADD3 UR10, UR20, 0x200, URZ ;  /* 0x00000200140a7890 */ /* 0x000fe2000fffe03f */
[----:B------:R-:W-:Y:S01]  /*1eb0*/  @!P1 PRMT R2, RZ, 0x654, R2 ;  /* 0x00000654ff029816 */ /* 0x000fe20000000002 */
        /* <DEDUP_REMOVED lines=101> */
[----:B------:R-:W-:-:S03]  /*2510*/  UISETP.NE.AND UP0, UPT, UR10, 0x1, UPT ;  /* 0x000000010a00788c */ /* 0x000fc6000bf05270 */
[----:B------:R-:W-:-:S03]  /*2520*/  UMOV UR10, UR37 ;  /* 0x00000025000a7c82 */ /* 0x000fc60008000000 */
[----:B------:R-:W-:-:S05]  /*2530*/  PLOP3.LUT P2, PT, PT, PT, UP0, 0x80, 0x0 ;  /* 0x000000000000781c */ /* 0x000fca0003f4f008 */
[----:B------:R-:W-:Y:S01]  /*2540*/  @UP0 ULDC UR11, c[0x0][0x450] ;  /* 0x00011400000b0ab9 */ /* 0x000fe20000000800 */
        /* <DEDUP_REMOVED lines=42> */
[----:B------:R-:W-:-:S04]  /*27f0*/  @UP0 ULDC UR6, c[0x0][0x450] ;  /* 0x0001140000060ab9 */ /* 0x000fc80000000800 */
[----:B------:R-:W-:Y:S01]  /*2800*/  @P2 SHF.R.U32.HI R9, RZ, UR6, R3 ;  /* 0x00000006ff092c19 */ /* 0x000fe20008011603 */
[----:B------:R-:W-:-:S04]  /*2810*/  UIMAD UR6, UR53, -0xa0, UR50 ;  /* 0xffffff60350678a4 */ /* 0x000fc8000f8e0232 */
[----:B------:R-:W0:Y:S01]  /*2820*/  SHFL.IDX PT, R3, R9, RZ, 0x1c1f ;  /* 0x001c1fff09037589 */ /* 0x000e2200000e0000 */
[----:B------:R-:W-:-:S03]  /*2830*/  UIADD3 UR6, UR6, 0xa0, URZ ;  /* 0x000000a006067890 */ /* 0x000fc6000fffe03f */
[----:B------:R-:W1:Y:S03]  /*2840*/  SHFL.IDX PT, R9, R9, 0x1, 0x1c1f ;  /* 0x003c1f0009097f89 */ /* 0x000e6600000e0000 */
[----:B------:R-:W-:Y:S01]  /*2850*/  IMAD.U32 R4, RZ, RZ, UR6 ;  /* 0x00000006ff047e24 */ /* 0x000fe2000f8e00ff */
[----:B------:R-:W-:-:S03]  /*2860*/  @UP0 ULDC UR6, c[0x0][0x44c] ;  /* 0x0001130000060ab9 */ /* 0x000fc60000000800 */
[----:B------:R-:W-:Y:S01]  /*2870*/  IMAD R11, R17, -0x2, R4 ;  /* 0xfffffffe110b7824 */ /* 0x000fe200078e0204 */
[----:B------:R-:W-:Y:S02]  /*2880*/  WARPGROUP.DEPBAR.LE gsb0, 0x0 ;  /* 0x00008000000079c5 */ /* 0x000fe40000010000 */
[----:B------:R-:W-:-:S06]  /*2890*/  WARPGROUP.ARRIVE ;  /* 0x00000000000079c5 */ /* 0x000fcc0000000000 */
[----:B------:R-:W-:Y:S01]  /*28a0*/  QGMMA.64x32x32.F32.E4M3.E4M3 R40, gdesc[UR16], R40, gsb0 ;  /* 0x00600000102879f3 */ /* 0x000fe20008000828 */
[----:B------:R-:W-:Y:S01]  /*28b0*/  UMOV UR18, UR7 ;  /* 0x0000000700127c82 */ /* 0x000fe20008000000 */
[----:B------:R-:W-:Y:S01]  /*28c0*/  UMOV UR19, 0x80000020 ;  /* 0x8000002000137882 */ /* 0x000fe20000000000 */
[----:B------:R-:W-:Y:S02]  /*28d0*/  UMOV UR7, 0xffffff60 ;  /* 0xffffff6000077882 */ /* 0x000fe40000000000 */
[----:B------:R-:W-:-:S06]  /*28e0*/  UIMAD UR7, UR53, UR7, 0xa1 ;  /* 0x000000a1350774a4 */ /* 0x000fcc000f8e0207 */
[----:B------:R-:W-:Y:S01]  /*28f0*/  IMAD.U32 R0, RZ, RZ, UR7 ;  /* 0x00000007ff007e24 */ /* 0x000fe2000f8e00ff */
[----:B------:R-:W-:-:S03]  /*2900*/  UIMAD.WIDE.U32 UR6, UR37, UR6, URZ ;  /* 0x00000006250672a5 */ /* 0x000fc6000f8e003f */
[----:B------:R-:W-:Y:S01]  /*2910*/  IMAD R0, R17, -0x2, R0 ;  /* 0xfffffffe11007824 */ /* 0x000fe200078e0200 */
[----:B------:R-:W-:-:S04]  /*2920*/  @UP0 USHF.R.U32.HI UR10, URZ, UR11, UR7 ;  /* 0x0000000b3f0a0299 */ /* 0x000fc80008011607 */
[----:B------:R-:W-:Y:S01]  /*2930*/  IADD3 R12, -R5, UR50, R0 ;  /* 0x00000032050c7c10 */ /* 0x000fe2000fffe100 */
[----:B------:R-:W-:-:S03]  /*2940*/  UIADD3 UR6, UR10, UR50, -UR51 ;  /* 0x000000320a067290 */ /* 0x000fc6000fffe833 */
[----:B0-----:R-:W-:Y:S01]  /*2950*/  VIADDMNMX R3, R3, R12, R11, PT ;  /* 0x0000000c03037246 */ /* 0x001fe2000380010b */
[----:B------:R-:W-:-:S03]  /*2960*/  UIMAD.WIDE UR6, UR6, 0x66666667, URZ ;  /* 0x66666667060678a5 */ /* 0x000fc6000f8e023f */
[C---:B------:R-:W-:Y:S01]  /*2970*/  ISETP.GT.AND P3, PT, R3.reuse, RZ, PT ;  /* 0x000000ff0300720c */ /* 0x040fe20003f64270 */
[----:B------:R-:W-:Y:S01]  /*2980*/  USHF.R.U32.HI UR6, URZ, 0x1f, UR7 ;  /* 0x0000001f3f067899 */ /* 0x000fe20008011607 */
[C---:B------:R-:W-:Y:S02]  /*2990*/  ISETP.GT.AND P4, PT, R3.reuse, 0x1, PT ;  /* 0x000000010300780c */ /* 0x040fe40003f84270 */
[----:B------:R-:W-:Y:S01]  /*29a0*/  ISETP.GT.AND P5, PT, R3, 0x8, PT ;  /* 0x000000080300780c */ /* 0x000fe20003fa4270 */
[----:B------:R-:W-:-:S04]  /*29b0*/  ULEA.HI.SX32 UR6, UR7, UR6, 0x1a ;  /* 0x0000000607067291 */ /* 0x000fc8000f8fd23f */
[----:B------:R-:W-:-:S04]  /*29c0*/  UISETP.LT.AND UP1, UPT, URZ, UR6, UPT ;  /* 0x000000063f00728c */ /* 0x000fc8000bf21270 */
[----:B------:R-:W-:-:S04]  /*29d0*/  USEL UR53, URZ, UR6, !UP1 ;  /* 0x000000063f357287 */ /* 0x000fc8000c800000 */
[----:B------:R-:W-:Y:S01]  /*29e0*/  UISETP.GE.AND UP1, UPT, UR56, UR53, UPT ;  /* 0x000000353800728c */ /* 0x000fe2000bf26270 */
        /* <DEDUP_REMOVED lines=64> */
[----:B-1----:R-:W-:-:S04]  /*2df0*/  VIADDMNMX R81, R9, R12, R11, PT ;  /* 0x0000000c09517246 */ /* 0x002fc8000380010b */
[----:B------:R-:W-:-:S04]  /*2e00*/  ISETP.GT.AND P5, PT, R81, 0x8, PT ;  /* 0x000000085100780c */ /* 0x000fc80003fa4270 */
[----:B------:R-:W-:Y:S01]  /*2e10*/  FSEL R94, R94, -INF , P5 ;  /* 0xff8000005e5e7808 */ /* 0x000fe20002800000 */
[----:B------:R-:W-:Y:S02]  /*2e20*/  WARPGROUP.DEPBAR.LE gsb0, 0x0 ;  /* 0x00008000000079c5 */ /* 0x000fe40000010000 */
[----:B------:R-:W-:Y:S01]  /*2e30*/  WARPGROUP.ARRIVE ;  /* 0x00000000000079c5 */ /* 0x000fe20000000000 */
[----:B------:R-:W-:Y:S02]  /*2e40*/  FSEL R112, R56, -INF , P4 ;  /* 0xff80000038707808 */ /* 0x000fe40002000000 */
[----:B------:R-:W-:Y:S02]  /*2e50*/  ISETP.GT.AND P4, PT, R3, 0x48, PT ;  /* 0x000000480300780c */ /* 0x000fe40003f84270 */
[----:B------:R-:W-:Y:S01]  /*2e60*/  FSEL R114, R57, -INF , P3 ;  /* 0xff80000039727808 */ /* 0x000fe20001800000 */
[----:B------:R-:W-:Y:S01]  /*2e70*/  QGMMA.64x32x32.F32.E4M3.E4M3 R40, gdesc[UR20], R40, gsb0 ;  /* 0x00600000142879f3 */ /* 0x000fe20008000828 */
[----:B------:R-:W-:Y:S01]  /*2e80*/  UIADD3 UR22, UR28, 0x702, URZ ;  /* 0x000007021c167890 */ /* 0x000fe2000fffe03f */
[----:B------:R-:W-:Y:S01]  /*2e90*/  FMNMX.FTZ R5, R112, R5, !PT ;  /* 0x0000000570057209 */ /* 0x000fe20007810000 */
[----:B------:R-:W-:Y:S01]  /*2ea0*/  UMOV UR23, 0x80000020 ;  /* 0x8000002000177882 */ /* 0x000fe20000000000 */
        /* <DEDUP_REMOVED lines=21> */
[----:B------:R-:W-:Y:S01]  /*3000*/  WARPGROUP.ARRIVE ;  /* 0x00000000000079c5 */ /* 0x000fe20000000000 */
[----:B------:R-:W-:Y:S02]  /*3010*/  FSEL R40, R40, -INF , P4 ;  /* 0xff80000028287808 */ /* 0x000fe40002000000 */
[----:B------:R-:W-:Y:S02]  /*3020*/  ISETP.GT.AND P4, PT, R3, 0x68, PT ;  /* 0x000000680300780c */ /* 0x000fe40003f84270 */
[----:B------:R-:W-:Y:S01]  /*3030*/  FSEL R41, R41, -INF , P3 ;  /* 0xff80000029297808 */ /* 0x000fe20001800000 */
[----:B------:R-:W-:Y:S01]  /*3040*/  QGMMA.64x32x32.F32.E4M3.E4M3 R24, gdesc[UR20], R24, gsb0 ;  /* 0x00600000141879f3 */ /* 0x000fe20008000818 */
        /* <DEDUP_REMOVED lines=20> */
[----:B------:R-:W-:Y:S01]  /*3190*/  FMNMX.FTZ R5, R53, R0, !PT ;  /* 0x0000000035057209 */ /* 0x000fe20007810000 */
[----:B------:R-:W-:Y:S02]  /*31a0*/  WARPGROUP.DEPBAR.LE gsb0, 0x0 ;  /* 0x00008000000079c5 */ /* 0x000fe40000010000 */
[----:B------:R-:W-:Y:S01]  /*31b0*/  FSEL R24, R24, -INF , P4 ;  /* 0xff80000018187808 */ /* 0x000fe20002000000 */
[----:B------:R0:W-:Y:S01]  /*31c0*/  @!P1 SYNCS.ARRIVE.TRANS64.RED.A1T0 RZ, [R2+URZ], RZ ;  /* 0x000000ff02ff99a7 */ /* 0x0001e2000810043f */
        /* <DEDUP_REMOVED lines=14> */
[----:B------:R-:W-:Y:S01]  /*32b0*/  FMNMX.FTZ R0, R32, R5, !PT ;  /* 0x0000000520007209 */ /* 0x000fe20007810000 */
[----:B------:R-:W-:Y:S01]  /*32c0*/  IMAD.U32 R5, RZ, RZ, UR39 ;  /* 0x00000027ff057e24 */ /* 0x000fe2000f8e00ff */
[----:B------:R-:W-:-:S02]  /*32d0*/  ISETP.GT.AND P3, PT, R3, 0x99, PT ;  /* 0x000000990300780c */ /* 0x000fc40003f64270 */
[----:B------:R-:W-:Y:S02]  /*32e0*/  FSEL R36, R36, -INF , P4 ;  /* 0xff80000024247808 */ /* 0x000fe40002000000 */
[----:B------:R-:W-:Y:S02]  /*32f0*/  FMNMX.FTZ R3, R33, R0, !PT ;  /* 0x0000000021037209 */ /* 0x000fe40007810000 */
[----:B------:R-:W-:Y:S02]  /*3300*/  FSEL R37, R37, -INF , P3 ;  /* 0xff80000025257808 */ /* 0x000fe40001800000 */
[----:B------:R-:W-:Y:S02]  /*3310*/  FMNMX.FTZ R0, R36, R3, !PT ;  /* 0x0000000324007209 */ /* 0x000fe40007810000 */
        /* <DEDUP_REMOVED lines=54> */
[----:B------:R-:W-:Y:S01]  /*3680*/  MUFU.EX2 R13, R72 ;  /* 0x00000048000d7308 */ /* 0x000fe20000000800 */
[----:B------:R-:W-:Y:S01]  /*3690*/  FMNMX.FTZ R20, R102, R15, !PT ;  /* 0x0000000f66147209 */ /* 0x000fe20007810000 */
[--C-:B------:R-:W-:Y:S01]  /*36a0*/  FFMA.FTZ R14, R104, UR39, -R3.reuse ;  /* 0x00000027680e7c23 */ /* 0x100fe20008010803 */
[----:B------:R-:W-:Y:S01]  /*36b0*/  FSEL R74, R74, -INF , P3 ;  /* 0xff8000004a4a7808 */ /* 0x000fe20001800000 */
[--C-:B------:R-:W-:Y:S01]  /*36c0*/  FFMA.FTZ R110, R110, UR39, -R3.reuse ;  /* 0x000000276e6e7c23 */ /* 0x100fe20008010803 */
[----:B------:R-:W-:Y:S01]  /*36d0*/  FMNMX.FTZ R15, R103, R20, !PT ;  /* 0x00000014670f7209 */ /* 0x000fe20007810000 */
[--C-:B------:R-:W-:Y:S01]  /*36e0*/  FFMA.FTZ R114, R114, UR39, -R3.reuse ;  /* 0x0000002772727c23 */ /* 0x100fe20008010803 */
[----:B------:R-:W-:Y:S01]  /*36f0*/  ISETP.GT.AND P3, PT, R81, 0x28, PT ;  /* 0x000000285100780c */ /* 0x000fe20003f64270 */
[----:B------:R-:W1:Y:S01]  /*3700*/  MUFU.EX2 R6, R6 ;  /* 0x0000000600067308 */ /* 0x000e620000000800 */
[----:B------:R-:W-:Y:S01]  /*3710*/  FMNMX.FTZ R20, R74, R15, !PT ;  /* 0x0000000f4a147209 */ /* 0x000fe20007810000 */
[--C-:B------:R-:W-:Y:S01]  /*3720*/  FFMA.FTZ R24, R24, UR39, -R3.reuse ;  /* 0x0000002718187c23 */ /* 0x100fe20008010803 */
[----:B------:R-:W-:Y:S01]  /*3730*/  FSEL R78, R78, -INF , P3 ;  /* 0xff8000004e4e7808 */ /* 0x000fe20001800000 */
[--C-:B------:R-:W-:Y:S01]  /*3740*/  FFMA.FTZ R25, R25, UR39, -R3.reuse ;  /* 0x0000002719197c23 */ /* 0x100fe20008010803 */
[----:B------:R-:W-:Y:S01]  /*3750*/  FMNMX.FTZ R21, R75, R20, !PT ;  /* 0x000000144b157209 */ /* 0x000fe20007810000 */
        /* <DEDUP_REMOVED lines=12> */
[--C-:B--2---:R-:W-:Y:S01]  /*3820*/  FFMA.FTZ R76, R65, UR39, -R3.reuse ;  /* 0x00000027414c7c23 */ /* 0x104fe20008010803 */
[----:B------:R-:W-:Y:S01]  /*3830*/  FSEL R86, R86, -INF , P3 ;  /* 0xff80000056567808 */ /* 0x000fe20001800000 */
[--C-:B------:R-:W-:Y:S01]  /*3840*/  FFMA.FTZ R33, R33, UR39, -R3.reuse ;  /* 0x0000002721217c23 */ /* 0x100fe20008010803 */
[----:B------:R-:W-:Y:S01]  /*3850*/  FMNMX.FTZ R57, R83, R56, !PT ;  /* 0x0000003853397209 */ /* 0x000fe20007810000 */
[--C-:B------:R-:W-:Y:S01]  /*3860*/  FFMA.FTZ R56, R108, UR39, -R3.reuse ;  /* 0x000000276c387c23 */ /* 0x100fe20008010803 */
[----:B------:R-:W-:Y:S01]  /*3870*/  ISETP.GT.AND P3, PT, R81, 0x40, PT ;  /* 0x000000405100780c */ /* 0x000fe20003f64270 */
[----:B------:R2:W-:Y:S01]  /*3880*/  MUFU.EX2 R21, R80 ;  /* 0x0000005000157308 */ /* 0x0005e20000000800 */
[----:B------:R-:W-:Y:S01]  /*3890*/  FMNMX.FTZ R72, R86, R57, !PT ;  /* 0x0000003956487209 */ /* 0x000fe20007810000 */
[----:B------:R-:W-:Y:S01]  /*38a0*/  FFMA.FTZ R36, R36, UR39, -R3 ;  /* 0x0000002724247c23 */ /* 0x000fe20008010803 */
[----:B------:R-:W-:-:S02]  /*38b0*/  FSEL R58, R58, -INF , P3 ;  /* 0xff8000003a3a7808 */ /* 0x000fc40001800000 */
[----:B------:R-:W-:Y:S02]  /*38c0*/  CS2R R108, SRZ ;  /* 0x00000000006c7805 */ /* 0x000fe4000001ff00 */
[----:B------:R-:W-:Y:S02]  /*38d0*/  FMNMX.FTZ R57, R87, R72, !PT ;  /* 0x0000004857397209 */ /* 0x000fe40007810000 */
[----:B------:R-:W-:Y:S02]  /*38e0*/  CS2R R106, SRZ ;  /* 0x00000000006a7805 */ /* 0x000fe4000001ff00 */
[----:B------:R-:W-:Y:S01]  /*38f0*/  ISETP.GT.AND P3, PT, R81, 0x48, PT ;  /* 0x000000485100780c */ /* 0x000fe20003f64270 */
[----:B------:R-:W4:Y:S01]  /*3900*/  MUFU.EX2 R10, R10 ;  /* 0x0000000a000a7308 */ /* 0x000f220000000800 */
[----:B------:R-:W-:Y:S02]  /*3910*/  FMNMX.FTZ R72, R58, R57, !PT ;  /* 0x000000393a487209 */ /* 0x000fe40007810000 */
[----:B------:R-:W-:-:S02]  /*3920*/  CS2R R104, SRZ ;  /* 0x0000000000687805 */ /* 0x000fc4000001ff00 */
[----:B------:R-:W-:Y:S02]  /*3930*/  FSEL R62, R62, -INF , P3 ;  /* 0xff8000003e3e7808 */ /* 0x000fe40001800000 */
[----:B------:R-:W-:Y:S02]  /*3940*/  CS2R R100, SRZ ;  /* 0x0000000000647805 */ /* 0x000fe4000001ff00 */
[----:B------:R-:W-:Y:S02]  /*3950*/  FMNMX.FTZ R61, R59, R72, !PT ;  /* 0x000000483b3d7209 */ /* 0x000fe40007810000 */
[----:B------:R-:W-:Y:S02]  /*3960*/  CS2R R96, SRZ ;  /* 0x0000000000607805 */ /* 0x000fe4000001ff00 */
        /* <DEDUP_REMOVED lines=8> */
[----:B--2---:R-:W-:Y:S01]  /*39f0*/  FSEL R80, R67, -INF , P4 ;  /* 0xff80000043507808 */ /* 0x004fe20002000000 */
[----:B------:R-:W-:Y:S01]  /*3a00*/  MUFU.EX2 R8, R8 ;  /* 0x0000000800087308 */ /* 0x000fe20000000800 */
[----:B------:R-:W-:Y:S02]  /*3a10*/  ISETP.GT.AND P3, PT, R81, 0x58, PT ;  /* 0x000000585100780c */ /* 0x000fe40003f64270 */
[----:B------:R-:W-:-:S02]  /*3a20*/  FMNMX.FTZ R67, R77, R72, !PT ;  /* 0x000000484d437209 */ /* 0x000fc40007810000 */
[----:B------:R-:W-:Y:S02]  /*3a30*/  ISETP.GT.AND P4, PT, R81, 0x59, PT ;  /* 0x000000595100780c */ /* 0x000fe40003f84270 */
[----:B-----5:R-:W-:Y:S01]  /*3a40*/  FSEL R84, R70, -INF , P3 ;  /* 0xff80000046547808 */ /* 0x020fe20001800000 */
[----:B------:R-:W-:Y:S01]  /*3a50*/  MUFU.EX2 R9, R9 ;  /* 0x0000000900097308 */ /* 0x000fe20000000800 */
[----:B------:R-:W-:Y:S02]  /*3a60*/  FMNMX.FTZ R67, R80, R67, !PT ;  /* 0x0000004350437209 */ /* 0x000fe40007810000 */
[----:B------:R-:W-:Y:S02]  /*3a70*/  FSEL R85, R71, -INF , P4 ;  /* 0xff80000047557808 */ /* 0x000fe40002000000 */
[C---:B------:R-:W-:Y:S02]  /*3a80*/  ISETP.GT.AND P3, PT, R81.reuse, 0x60, PT ;  /* 0x000000605100780c */ /* 0x040fe40003f64270 */
[----:B------:R-:W-:Y:S01]  /*3a90*/  FMNMX.FTZ R72, R84, R67, !PT ;  /* 0x0000004354487209 */ /* 0x000fe20007810000 */
[----:B------:R-:W-:Y:S01]  /*3aa0*/  MUFU.EX2 R11, R11 ;  /* 0x0000000b000b7308 */ /* 0x000fe20000000800 */
[----:B------:R-:W-:-:S02]  /*3ab0*/  ISETP.GT.AND P4, PT, R81, 0x61, PT ;  /* 0x000000615100780c */ /* 0x000fc40003f84270 */
[----:B------:R-:W-:Y:S02]  /*3ac0*/  FSEL R70, R42, -INF , P3 ;  /* 0xff8000002a467808 */ /* 0x000fe40001800000 */
[----:B------:R-:W-:Y:S02]  /*3ad0*/  FMNMX.FTZ R71, R85, R72, !PT ;  /* 0x0000004855477209 */ /* 0x000fe40007810000 */
[----:B------:R-:W-:Y:S01]  /*3ae0*/  ISETP.GT.AND P3, PT, R81, 0x68, PT ;  /* 0x000000685100780c */ /* 0x000fe20003f64270 */
[----:B------:R-:W2:Y:S01]  /*3af0*/  MUFU.EX2 R12, R12 ;  /* 0x0000000c000c7308 */ /* 0x000ea20000000800 */
[----:B------:R-:W-:Y:S01]  /*3b00*/  FSEL R67, R43, -INF , P4 ;  /* 0xff8000002b437808 */ /* 0x000fe20002000000 */
[----:B------:R-:W-:Y:S01]  /*3b10*/  FFMA.FTZ R43, R60, UR39, -R3 ;  /* 0x000000273c2b7c23 */ /* 0x000fe20008010803 */
[----:B------:R-:W-:Y:S02]  /*3b20*/  FMNMX.FTZ R72, R70, R71, !PT ;  /* 0x0000004746487209 */ /* 0x000fe40007810000 */
[----:B------:R-:W-:-:S02]  /*3b30*/  ISETP.GT.AND P4, PT, R81, 0x69, PT ;  /* 0x000000695100780c */ /* 0x000fc40003f84270 */
[----:B------:R-:W-:Y:S01]  /*3b40*/  FSEL R60, R46, -INF , P3 ;  /* 0xff8000002e3c7808 */ /* 0x000fe20001800000 */
[--C-:B------:R-:W-:Y:S01]  /*3b50*/  FFMA.FTZ R46, R4, UR39, -R3.reuse ;  /* 0x00000027042e7c23 */ /* 0x100fe20008010803 */
[----:B------:R-:W-:Y:S01]  /*3b60*/  FMNMX.FTZ R73, R67, R72, !PT ;  /* 0x0000004843497209 */ /* 0x000fe20007810000 */
[----:B------:R-:W-:Y:S01]  /*3b70*/  FFMA.FTZ R72, R64, UR39, -R3 ;  /* 0x0000002740487c23 */ /* 0x000fe20008010803 */
[----:B------:R-:W-:Y:S01]  /*3b80*/  ISETP.GT.AND P3, PT, R81, 0x70, PT ;  /* 0x000000705100780c */ /* 0x000fe20003f64270 */
[----:B------:R-:W-:Y:S01]  /*3b90*/  MUFU.EX2 R14, R14 ;  /* 0x0000000e000e7308 */ /* 0x000fe20000000800 */
[----:B------:R-:W-:Y:S02]  /*3ba0*/  FSEL R71, R47, -INF , P4 ;  /* 0xff8000002f477808 */ /* 0x000fe40002000000 */
[----:B------:R-:W-:Y:S02]  /*3bb0*/  FMNMX.FTZ R4, R60, R73, !PT ;  /* 0x000000493c047209 */ /* 0x000fe40007810000 */
[----:B------:R-:W-:-:S02]  /*3bc0*/  ISETP.GT.AND P4, PT, R81, 0x71, PT ;  /* 0x000000715100780c */ /* 0x000fc40003f84270 */
[----:B------:R-:W-:Y:S01]  /*3bd0*/  FSEL R50, R50, -INF , P3 ;  /* 0xff80000032327808 */ /* 0x000fe20001800000 */
[----:B------:R-:W-:Y:S01]  /*3be0*/  MUFU.EX2 R20, R20 ;  /* 0x0000001400147308 */ /* 0x000fe20000000800 */
[----:B------:R-:W-:Y:S02]  /*3bf0*/  FMNMX.FTZ R47, R71, R4, !PT ;  /* 0x00000004472f7209 */ /* 0x000fe40007810000 */
[----:B------:R-:W-:Y:S02]  /*3c00*/  ISETP.GT.AND P3, PT, R81, 0x78, PT ;  /* 0x000000785100780c */ /* 0x000fe40003f64270 */
[----:B------:R-:W-:Y:S02]  /*3c10*/  FSEL R51, R51, -INF , P4 ;  /* 0xff80000033337808 */ /* 0x000fe40002000000 */
[----:B------:R-:W-:Y:S01]  /*3c20*/  FMNMX.FTZ R4, R50, R47, !PT ;  /* 0x0000002f32047209 */ /* 0x000fe20007810000 */
[----:B------:R-:W-:Y:S01]  /*3c30*/  MUFU.EX2 R56, R56 ;  /* 0x0000003800387308 */ /* 0x000fe20000000800 */
[----:B------:R-:W-:-:S02]  /*3c40*/  ISETP.GT.AND P4, PT, R81, 0x79, PT ;  /* 0x000000795100780c */ /* 0x000fc40003f84270 */
[----:B------:R-:W-:Y:S02]  /*3c50*/  FSEL R54, R54, -INF , P3 ;  /* 0xff80000036367808 */ /* 0x000fe40001800000 */
[----:B------:R-:W-:Y:S02]  /*3c60*/  FMNMX.FTZ R73, R51, R4, !PT ;  /* 0x0000000433497209 */ /* 0x000fe40007810000 */
[----:B------:R-:W-:Y:S01]  /*3c70*/  FSEL R55, R55, -INF , P4 ;  /* 0xff80000037377808 */ /* 0x000fe20002000000 */
[----:B------:R-:W-:Y:S01]  /*3c80*/  MUFU.EX2 R47, R72 ;  /* 0x00000048002f7308 */ /* 0x000fe20000000800 */
[C---:B------:R-:W-:Y:S02]  /*3c90*/  ISETP.GT.AND P3, PT, R81.reuse, 0x80, PT ;  /* 0x000000805100780c */ /* 0x040fe40003f64270 */
[----:B------:R-:W-:Y:S02]  /*3ca0*/  FMNMX.FTZ R4, R54, R73, !PT ;  /* 0x0000004936047209 */ /* 0x000fe40007810000 */
[----:B------:R-:W-:-:S02]  /*3cb0*/  ISETP.GT.AND P4, PT, R81, 0x81, PT ;  /* 0x000000815100780c */ /* 0x000fc40003f84270 */
[----:B------:R-:W-:Y:S01]  /*3cc0*/  FSEL R64, R26, -INF , P3 ;  /* 0xff8000001a407808 */ /* 0x000fe20001800000 */
[----:B------:R5:W-:Y:S01]  /*3cd0*/  MUFU.EX2 R66, R110 ;  /* 0x0000006e00427308 */ /* 0x000be20000000800 */
[----:B------:R-:W-:Y:S02]  /*3ce0*/  FMNMX.FTZ R73, R55, R4, !PT ;  /* 0x0000000437497209 */ /* 0x000fe40007810000 */
[----:B------:R-:W-:Y:S02]  /*3cf0*/  ISETP.GT.AND P3, PT, R81, 0x88, PT ;  /* 0x000000885100780c */ /* 0x000fe40003f64270 */
[----:B------:R-:W-:Y:S01]  /*3d00*/  FSEL R65, R27, -INF , P4 ;  /* 0xff8000001b417808 */ /* 0x000fe20002000000 */
[----:B------:R-:W-:Y:S01]  /*3d10*/  FFMA.FTZ R27, R68, UR39, -R3 ;  /* 0x00000027441b7c23 */ /* 0x000fe20008010803 */
[----:B------:R-:W-:Y:S01]  /*3d20*/  FMNMX.FTZ R4, R64, R73, !PT ;  /* 0x0000004940047209 */ /* 0x000fe20007810000 */
[----:B------:R-:W-:Y:S01]  /*3d30*/  MUFU.EX2 R26, R76 ;  /* 0x0000004c001a7308 */ /* 0x000fe20000000800 */
[----:B------:R-:W-:-:S02]  /*3d40*/  ISETP.GT.AND P4, PT, R81, 0x89, PT ;  /* 0x000000895100780c */ /* 0x000fc40003f84270 */
[----:B-----5:R-:W-:Y:S02]  /*3d50*/  CS2R R110, SRZ ;  /* 0x00000000006e7805 */ /* 0x020fe4000001ff00 */
[----:B------:R-:W-:Y:S01]  /*3d60*/  FSEL R68, R30, -INF , P3 ;  /* 0xff8000001e447808 */ /* 0x000fe20001800000 */
[--C-:B------:R-:W-:Y:S01]  /*3d70*/  FFMA.FTZ R30, R40, UR39, -R3.reuse ;  /* 0x00000027281e7c23 */ /* 0x100fe20008010803 */
[----:B------:R-:W-:Y:S01]  /*3d80*/  FMNMX.FTZ R73, R65, R4, !PT ;  /* 0x0000000441497209 */ /* 0x000fe20007810000 */
[--C-:B------:R-:W-:Y:S01]  /*3d90*/  FFMA.FTZ R40, R45, UR39, -R3.reuse ;  /* 0x000000272d287c23 */ /* 0x100fe20008010803 */
[----:B------:R-:W-:Y:S01]  /*3da0*/  ISETP.GT.AND P3, PT, R81, 0x90, PT ;  /* 0x000000905100780c */ /* 0x000fe20003f64270 */
[----:B------:R-:W-:Y:S01]  /*3db0*/  IMAD.U32 R45, RZ, RZ, UR39 ;  /* 0x00000027ff2d7e24 */ /* 0x000fe2000f8e00ff */
[----:B------:R-:W-:Y:S01]  /*3dc0*/  FSEL R72, R31, -INF , P4 ;  /* 0xff8000001f487808 */ /* 0x000fe20002000000 */
[----:B------:R-:W-:Y:S01]  /*3dd0*/  FFMA.FTZ R31, R69, UR39, -R3 ;  /* 0x00000027451f7c23 */ /* 0x000fe20008010803 */
[----:B------:R-:W-:Y:S01]  /*3de0*/  FMNMX.FTZ R73, R68, R73, !PT ;  /* 0x0000004944497209 */ /* 0x000fe20007810000 */
[----:B------:R-:W-:Y:S01]  /*3df0*/  MUFU.EX2 R61, R61 ;  /* 0x0000003d003d7308 */ /* 0x000fe20000000800 */
[----:B------:R-:W-:-:S02]  /*3e00*/  ISETP.GT.AND P4, PT, R81, 0x91, PT ;  /* 0x000000915100780c */ /* 0x000fc40003f84270 */
[----:B------:R-:W-:Y:S02]  /*3e10*/  FSEL R69, R34, -INF , P3 ;  /* 0xff80000022457808 */ /* 0x000fe40001800000 */
[----:B------:R-:W-:Y:S02]  /*3e20*/  FMNMX.FTZ R4, R72, R73, !PT ;  /* 0x0000004948047209 */ /* 0x000fe40007810000 */
[----:B------:R-:W-:Y:S01]  /*3e30*/  ISETP.GT.AND P3, PT, R81, 0x98, PT ;  /* 0x000000985100780c */ /* 0x000fe20003f64270 */
[----:B------:R5:W-:Y:S01]  /*3e40*/  MUFU.EX2 R34, R31 ;  /* 0x0000001f00227308 */ /* 0x000be20000000800 */
[----:B------:R-:W-:Y:S02]  /*3e50*/  FSEL R73, R35, -INF , P4 ;  /* 0xff80000023497808 */ /* 0x000fe40002000000 */
[----:B------:R-:W-:Y:S02]  /*3e60*/  FMNMX.FTZ R4, R69, R4, !PT ;  /* 0x0000000445047209 */ /* 0x000fe40007810000 */
[----:B------:R-:W-:-:S02]  /*3e70*/  ISETP.GT.AND P4, PT, R81, 0x99, PT ;  /* 0x000000995100780c */ /* 0x000fc40003f84270 */
[----:B------:R-:W-:Y:S01]  /*3e80*/  FSEL R81, R38, -INF , P3 ;  /* 0xff80000026517808 */ /* 0x000fe20001800000 */
[----:B------:R-:W-:-:S01]  /*3e90*/  FFMA.FTZ R38, R48, UR39, -R3 ;  /* 0x0000002730267c23 */ /* 0x000fc20008010803 */
[----:B------:R-:W-:Y:S01]  /*3ea0*/  FMNMX.FTZ R4, R73, R4, !PT ;  /* 0x0000000449047209 */ /* 0x000fe20007810000 */
[----:B-----5:R-:W-:-:S01]  /*3eb0*/  FFMA.FTZ R31, R41, UR39, -R3 ;  /* 0x00000027291f7c23 */ /* 0x020fc20008010803 */
[----:B------:R-:W-:Y:S01]  /*3ec0*/  FSEL R76, R39, -INF , P4 ;  /* 0xff800000274c7808 */ /* 0x000fe20002000000 */
[----:B------:R-:W-:-:S01]  /*3ed0*/  FFMA.FTZ R39, R49, UR39, -R3 ;  /* 0x0000002731277c23 */ /* 0x000fc20008010803 */
[----:B------:R-:W-:Y:S01]  /*3ee0*/  FMNMX.FTZ R35, R81, R4, !PT ;  /* 0x0000000451237209 */ /* 0x000fe20007810000 */
[----:B------:R-:W-:-:S01]  /*3ef0*/  FFMA.FTZ R41, R52, UR39, -R3 ;  /* 0x0000002734297c23 */ /* 0x000fc20008010803 */
[----:B-1----:R-:W-:Y:S01]  /*3f00*/  FADD.FTZ R48, R5, R6 ;  /* 0x0000000605307221 */ /* 0x002fe20000010000 */
[----:B------:R1:W-:Y:S01]  /*3f10*/  MUFU.EX2 R42, R114 ;  /* 0x00000072002a7308 */ /* 0x0003e20000000800 */
[----:B------:R-:W-:Y:S01]  /*3f20*/  FMNMX.FTZ R4, R76, R35, !PT ;  /* 0x000000234c047209 */ /* 0x000fe20007810000 */
[--C-:B------:R-:W-:Y:S01]  /*3f30*/  FFMA.FTZ R35, R44, UR39, -R3.reuse ;  /* 0x000000272c237c23 */ /* 0x100fe20008010803 */
[----:B------:R-:W-:-:S01]  /*3f40*/  FFMA.FTZ R44, R53, UR39, -R3 ;  /* 0x00000027352c7c23 */ /* 0x000fc20008010803 */
[----:B------:R-:W-:Y:S01]  /*3f50*/  FFMA.FTZ R3, R37, UR39, -R3 ;  /* 0x0000002725037c23 */ /* 0x000fe20008010803 */
[----:B---3--:R-:W-:-:S01]  /*3f60*/  FADD.FTZ R49, R7, R48 ;  /* 0x0000003007317221 */ /* 0x008fc20000010000 */
[----:B------:R-:W3:Y:S01]  /*3f70*/  SHFL.BFLY PT, R89, R4, 0x2, 0x1f ;  /* 0x0c401f0004597f89 */ /* 0x000ee200000e0000 */
[C---:B----4-:R-:W-:Y:S01]  /*3f80*/  F2FP.SATFINITE.E4M3.F32.PACK_AB_MERGE_C R216, R10.reuse, R7, RZ ;  /* 0x000000070ad8723e */ /* 0x050fe200048070ff */
[----:B------:R-:W-:Y:S01]  /*3f90*/  MUFU.EX2 R43, R43 ;  /* 0x0000002b002b7308 */ /* 0x000fe20000000800 */
[----:B------:R-:W-:-:S01]  /*3fa0*/  FADD.FTZ R49, R10, R49 ;  /* 0x000000310a317221 */ /* 0x000fc20000010000 */
[----:B--2---:R-:W-:-:S02]  /*3fb0*/  F2FP.SATFINITE.E4M3.F32.PACK_AB_MERGE_C R218, R12, R11, RZ ;  /* 0x0000000b0cda723e */ /* 0x004fc400048070ff */
[----:B-1----:R-:W-:Y:S02]  /*3fc0*/  CS2R R114, SRZ ;  /* 0x0000000000727805 */ /* 0x002fe4000001ff00 */
[----:B------:R-:W-:Y:S02]  /*3fd0*/  F2FP.SATFINITE.E4M3.F32.PACK_AB_MERGE_C R216, R6, R5, R216 ;  /* 0x0000000506d8723e */ /* 0x000fe400048070d8 */
[----:B------:R-:W-:Y:S02]  /*3fe0*/  CS2R R52, SRZ ;  /* 0x0000000000347805 */ /* 0x000fe4000001ff00 */
[----:B------:R-:W-:Y:S01]  /*3ff0*/  F2FP.SATFINITE.E4M3.F32.PACK_AB_MERGE_C R218, R9, R8, R218 ;  /* 0x0000000809da723e */ /* 0x000fe200048070da */
[----:B------:R-:W-:Y:S08]  /*4000*/  MUFU.EX2 R46, R46 ;  /* 0x0000002e002e7308 */ /* 0x000ff00000000800 */
[----:B------:R-:W-:Y:S01]  /*4010*/  MUFU.EX2 R27, R27 ;  /* 0x0000001b001b7308 */ /* 0x000fe20000000800 */
[----:B---3--:R-:W-:-:S07]  /*4020*/  FMNMX.FTZ R89, R4, R89, !PT ;  /* 0x0000005904597209 */ /* 0x008fce0007810000 */
[----:B------:R-:W-:Y:S01]  /*4030*/  MUFU.EX2 R30, R30 ;  /* 0x0000001e001e7308 */ /* 0x000fe20000000800 */
[----:B------:R-:W1:Y:S07]  /*4040*/  SHFL.BFLY PT, R4, R89, 0x1, 0x1f ;  /* 0x0c201f0059047f89 */ /* 0x000e6e00000e0000 */
[----:B------:R-:W-:Y:S08]  /*4050*/  MUFU.EX2 R31, R31 ;  /* 0x0000001f001f7308 */ /* 0x000ff00000000800 */
[----:B------:R-:W-:Y:S08]  /*4060*/  MUFU.EX2 R35, R35 ;  /* 0x0000002300237308 */ /* 0x000ff00000000800 */
[----:B------:R-:W-:Y:S01]  /*4070*/  MUFU.EX2 R40, R40 ;  /* 0x0000002800287308 */ /* 0x000fe20000000800 */
[----:B-1----:R-:W-:-:S02]  /*4080*/  FMNMX.FTZ R4, R89, R4, !PT ;  /* 0x0000000459047209 */ /* 0x002fc40007810000 */
        /* <DEDUP_REMOVED lines=31> */
[----:B------:R-:W-:-:S01]  /*4280*/  FFMA.FTZ R80, R80, UR39, -R45 ;  /* 0x0000002750507c23 */ /* 0x000fc2000801082d */
[--C-:B------:R-:W-:Y:S01]  /*4290*/  FFMA.FTZ R84, R84, UR39, -R45.reuse ;  /* 0x0000002754547c23 */ /* 0x100fe2000801082d */
[----:B------:R-:W-:-:S01]  /*42a0*/  FFMA.FTZ R85, R85, UR39, -R45 ;  /* 0x0000002755557c23 */ /* 0x000fc2000801082d */
[--C-:B------:R-:W-:Y:S01]  /*42b0*/  FFMA.FTZ R70, R70, UR39, -R45.reuse ;  /* 0x0000002746467c23 */ /* 0x100fe2000801082d */
[----:B------:R-:W-:-:S01]  /*42c0*/  FFMA.FTZ R67, R67, UR39, -R45 ;  /* 0x0000002743437c23 */ /* 0x000fc2000801082d */
        /* <DEDUP_REMOVED lines=10> */
[----:B------:R-:W0:Y:S01]  /*4370*/  MUFU.EX2 R98, R98 ;  /* 0x0000006200627308 */ /* 0x000e220000000800 */
[----:B--2---:R-:W-:-:S01]  /*4380*/  FADD.FTZ R48, R94, R37 ;  /* 0x000000255e307221 */ /* 0x004fc20000010000 */
[--C-:B------:R-:W-:Y:S01]  /*4390*/  FFMA.FTZ R68, R68, UR39, -R45.reuse ;  /* 0x0000002744447c23 */ /* 0x100fe2000801082d */
[----:B------:R-:W-:-:S01]  /*43a0*/  FFMA.FTZ R72, R72, UR39, -R45 ;  /* 0x0000002748487c23 */ /* 0x000fc2000801082d */
[--C-:B------:R-:W-:Y:S01]  /*43b0*/  FFMA.FTZ R69, R69, UR39, -R45.reuse ;  /* 0x0000002745457c23 */ /* 0x100fe2000801082d */
[----:B------:R-:W-:-:S01]  /*43c0*/  FFMA.FTZ R73, R73, UR39, -R45 ;  /* 0x0000002749497c23 */ /* 0x000fc2000801082d */
[--C-:B------:R-:W-:Y:S01]  /*43d0*/  FFMA.FTZ R81, R81, UR39, -R45.reuse ;  /* 0x0000002751517c23 */ /* 0x100fe2000801082d */
[----:B------:R-:W-:-:S01]  /*43e0*/  FFMA.FTZ R45, R76, UR39, -R45 ;  /* 0x000000274c2d7c23 */ /* 0x000fc2000801082d */
[----:B------:R-:W1:Y:S01]  /*43f0*/  MUFU.EX2 R99, R99 ;  /* 0x0000006300637308 */ /* 0x000e620000000800 */
[----:B---3--:R-:W-:-:S01]  /*4400*/  FADD.FTZ R37, R95, R48 ;  /* 0x000000305f257221 */ /* 0x008fc20000010000 */
        /* <DEDUP_REMOVED lines=13> */
[----:B------:R-:W-:Y:S02]  /*44e0*/  FADD.FTZ R48, R14, R49 ;  /* 0x000000310e307221 */ /* 0x000fe40000010000 */
[----:B------:R-:W1:Y:S01]  /*44f0*/  MUFU.EX2 R74, R74 ;  /* 0x0000004a004a7308 */ /* 0x000e620000000800 */
[----:B--2---:R-:W-:-:S01]  /*4500*/  FADD.FTZ R2, R102, R37 ;  /* 0x0000002566027221 */ /* 0x004fc20000010000 */
[----:B------:R-:W-:Y:S01]  /*4510*/  FADD.FTZ R49, R15, R48 ;  /* 0x000000300f317221 */ /* 0x000fe20000010000 */
[----:B------:R-:W-:-:S03]  /*4520*/  F2FP.SATFINITE.E4M3.F32.PACK_AB_MERGE_C R15, R20, R15, RZ ;  /* 0x0000000f140f723e */ /* 0x000fc600048070ff */
[----:B------:R-:W-:Y:S01]  /*4530*/  FADD.FTZ R48, R20, R49 ;  /* 0x0000003114307221 */ /* 0x000fe20000010000 */
[----:B------:R-:W-:Y:S01]  /*4540*/  F2FP.SATFINITE.E4M3.F32.PACK_AB_MERGE_C R212, R14, R13, R15 ;  /* 0x0000000d0ed4723e */ /* 0x000fe2000480700f */
[----:B------:R-:W2:Y:S01]  /*4550*/  MUFU.EX2 R75, R75 ;  /* 0x0000004b004b7308 */ /* 0x000ea20000000800 */
[----:B0-----:R-:W-:-:S01]  /*4560*/  FADD.FTZ R37, R103, R2 ;  /* 0x0000000267257221 */ /* 0x001fc20000010000 */
[----:B------:R-:W-:Y:S01]  /*4570*/  FADD.FTZ R49, R21, R48 ;  /* 0x0000003015317221 */ /* 0x000fe20000010000 */
[----:B------:R-:W-:Y:S02]  /*4580*/  F2FP.SATFINITE.E4M3.F32.PACK_AB_MERGE_C R219, R103, R102, RZ ;  /* 0x0000006667db723e */ /* 0x000fe400048070ff */
[----:B------:R-:W-:Y:S01]  /*4590*/  CS2R R102, SRZ ;  /* 0x0000000000667805 */ /* 0x000fe2000001ff00 */
[----:B------:R-:W-:-:S01]  /*45a0*/  FADD.FTZ R48, R56, R49 ;  /* 0x0000003138307221 */ /* 0x000fc20000010000 */
[----:B------:R-:W-:Y:S01]  /*45b0*/  F2FP.SATFINITE.E4M3.F32.PACK_AB_MERGE_C R219, R99, R98, R219 ;  /* 0x0000006263db723e */ /* 0x000fe200048070db */
[----:B------:R-:W0:Y:S01]  /*45c0*/  MUFU.EX2 R78, R78 ;  /* 0x0000004e004e7308 */ /* 0x000e220000000800 */
[----:B-1----:R-:W-:-:S01]  /*45d0*/  FADD.FTZ R2, R74, R37 ;  /* 0x000000254a027221 */ /* 0x002fc20000010000 */
[----:B------:R-:W-:Y:S01]  /*45e0*/  FADD.FTZ R49, R57, R48 ;  /* 0x0000003039317221 */ /* 0x000fe20000010000 */
[----:B------:R-:W-:-:S02]  /*45f0*/  F2FP.SATFINITE.E4M3.F32.PACK_AB_MERGE_C R57, R66, R57, RZ ;  /* 0x000000394239723e */ /* 0x000fc400048070ff */
[----:B------:R-:W-:Y:S01]  /*4600*/  CS2R R98, SRZ ;  /* 0x0000000000627805 */ /* 0x000fe2000001ff00 */
[----:B------:R-:W-:-:S01]  /*4610*/  FADD.FTZ R10, R66, R49 ;  /* 0x00000031420a7221 */ /* 0x000fc20000010000 */
[----:B------:R-:W-:Y:S01]  /*4620*/  F2FP.SATFINITE.E4M3.F32.PACK_AB_MERGE_C R214, R56, R21, R57 ;  /* 0x0000001538d6723e */ /* 0x000fe20004807039 */
[----:B------:R-:W1:Y:S01]  /*4630*/  MUFU.EX2 R79, R79 ;  /* 0x0000004f004f7308 */ /* 0x000e620000000800 */
[----:B--2---:R-:W-:-:S01]  /*4640*/  FADD.FTZ R37, R75, R2 ;  /* 0x000000024b257221 */ /* 0x004fc20000010000 */
[----:B------:R-:W-:Y:S02]  /*4650*/  CS2R R56, SRZ ;  /* 0x0000000000387805 */ /* 0x000fe4000001ff00 */
[----:B------:R-:W-:-:S04]  /*4660*/  CS2R R48, SRZ ;  /* 0x0000000000307805 */ /* 0x000fc8000001ff00 */
        /* <DEDUP_REMOVED lines=154> */
[----:B------:R-:W-:-:S07]  /*5010*/  IMAD.MOV.U32 R119, RZ, RZ, RZ ;  /* 0x000000ffff777224 */ /* 0x000fce00078e00ff */
.L_x_2181:
[----:B------:R-:W-:Y:S01]  /*5020*/  ISETP.NE.AND P4, PT, RZ, UR44, PT ;  /* 0x0000002cff007c0c */ /* 0x000fe2000bf85270 */
[----:B------:R-:W-:-:S04]  /*5030*/  UISETP.NE.AND UP1, UPT, UR57, 0x1, UPT ;  /* 0x000000013900788c */ /* 0x000fc8000bf25270 */
[----:B------:R-:W-:-:S04]  /*5040*/  USEL UR45, URZ, 0x1, UP1 ;  /* 0x000000013f2d7887 */ /* 0x000fc80008800000 */
[----:B------:R-:W-:-:S04]  /*5050*/  ULOP3.LUT UR45, UR58, UR45, URZ, 0x3c, !UPT ;  /* 0x0000002d3a2d7292 */ /* 0x000fc8000f8e3c3f */
[----:B------:R-:W-:Y:S08]  /*5060*/  @P4 BRA `(.L_x_2172) ;  /* 0x0000000000384947 */ /* 0x000ff00003800000 */
[----:B------:R-:W-:Y:S05]  /*5070*/  @!P0 BRA `(.L_x_2173) ;  /* 0x0000000000048947 */ /* 0x000fea0003800000 */
[----:B------:R-:W-:Y:S01]  /*5080*/  BPT.TRAP 0x1 ;  /* 0x000000040000795c */ /* 0x000fe20000300000 */
.L_x_2173:
        /* <DEDUP_REMOVED lines=9> */
.L_x_2174:
[----:B-1----:R-:W-:Y:S05]  /*5120*/  @P3 BRA `(.L_x_2172) ;  /* 0x0000000000083947 */ /* 0x002fea0003800000 */
[----:B------:R-:W1:Y:S02]  /*5130*/  SYNCS.PHASECHK.TRANS64.TRYWAIT P3, [UR6+0x33430], R0 ;  /* 0x03343000ff0075a7 */ /* 0x000e640008060146 */
[----:B-1----:R-:W-:Y:S05]  /*5140*/  @!P3 BRA `(.L_x_2175) ;  /* 0x0000010000e4b947 */ /* 0x002fea0003800000 */
.L_x_2172:
        /* <DEDUP_REMOVED lines=191> */
.L_x_2177:
[----:B------:R-:W-:Y:S01]  /*5d40*/  ULEA UR6, UR57, UR41, 0x3 ;  /* 0x0000002939067291 */ /* 0x000fe2000f8e183f */
[----:B------:R-:W-:-:S05]  /*5d50*/  IMAD.U32 R0, RZ, RZ, UR58 ;  /* 0x0000003aff007e24 */ /* 0x000fca000f8e00ff */
[----:B------:R-:W-:-:S04]  /*5d60*/  SHF.L.U32 R0, R0, 0x1f, RZ ;  /* 0x0000001f00007819 */ /* 0x000fc800000006ff */
[----:B------:R0:W1:Y:S01]  /*5d70*/  SYNCS.PHASECHK.TRANS64.TRYWAIT P3, [UR6+0x33450], R0 ;  /* 0x03345000ff0075a7 */ /* 0x0000620008060146 */
[----:B------:R-:W-:Y:S05]  /*5d80*/  @!P0 BRA `(.L_x_2178) ;  /* 0x0000000000048947 */ /* 0x000fea0003800000 */
[----:B------:R-:W-:Y:S01]  /*5d90*/  BPT.TRAP 0x1 ;  /* 0x000000040000795c */ /* 0x000fe20000300000 */
.L_x_2178:
[----:B-1----:R-:W-:Y:S05]  /*5da0*/  @P3 BRA `(.L_x_2176) ;  /* 0x0000000000083947 */ /* 0x002fea0003800000 */
[----:B------:R-:W1:Y:S02]  /*5db0*/  SYNCS.PHASECHK.TRANS64.TRYWAIT P3, [UR6+0x33450], R0 ;  /* 0x03345000ff0075a7 */ /* 0x000e640008060146 */
[----:B-1----:R-:W-:Y:S05]  /*5dc0*/  @!P3 BRA `(.L_x_2179) ;  /* 0x000000f400dcb947 */ /* 0x002fea0003800000 */
.L_x_2176:
[----:B-1----:R-:W-:Y:S01]  /*5dd0*/  VIADD R5, R18, UR37 ;  /* 0x0000002512057c36 */ /* 0x002fe20008000000 */
[----:B------:R-:W-:Y:S01]  /*5de0*/  @UP0 ULDC UR6, c[0x0][0x44c] ;  /* 0x0001130000060ab9 */ /* 0x000fe20000000800 */
[----:B------:R-:W-:Y:S01]  /*5df0*/  UMOV UR7, 0x1 ;  /* 0x0000000100077882 */ /* 0x000fe20000000000 */
[----:B------:R-:W-:Y:S01]  /*5e00*/  IMAD.MOV.U32 R4, RZ, RZ, -0x2 ;  /* 0xfffffffeff047424 */ /* 0x000fe200078e00ff */
[----:B------:R-:W-:Y:S01]  /*5e10*/  UIMAD UR7, UR56, -0xa0, UR7 ;  /* 0xffffff60380778a4 */ /* 0x000fe2000f8e0207 */
[----:B0-----:R-:W-:Y:S01]  /*5e20*/  @P2 IMAD.HI.U32 R0, R5, UR6, RZ ;  /* 0x0000000605002c27 */ /* 0x001fe2000f8e00ff */
[----:B------:R-:W-:Y:S01]  /*5e30*/  @UP0 ULDC UR6, c[0x0][0x450] ;  /* 0x0001140000060ab9 */ /* 0x000fe20000000800 */
[----:B------:R-:W-:-:S06]  /*5e40*/  WARPGROUP.ARRIVE ;  /* 0x00000000000079c5 */ /* 0x000fcc0000000000 */
[----:B------:R-:W0:Y:S01]  /*5e50*/  S2R R229, SR_TID.X ;  /* 0x0000000000e57919 */ /* 0x000e220000002100 */
[----:B------:R-:W-:Y:S01]  /*5e60*/  IMAD.U32 R11, RZ, RZ, UR51 ;  /* 0x00000033ff0b7e24 */ /* 0x000fe2000f8e00ff */
[----:B------:R-:W-:Y:S01]  /*5e70*/  @P2 SHF.R.U32.HI R5, RZ, UR6, R0 ;  /* 0x00000006ff052c19 */ /* 0x000fe20008011600 */
[----:B------:R-:W-:Y:S01]  /*5e80*/  UIADD3 UR6, UR41, 0x200, URZ ;  /* 0x0000020029067890 */ /* 0x000fe2000fffe03f */
[----:B------:R-:W-:Y:S01]  /*5e90*/  IMAD R4, R17, R4, UR7 ;  /* 0x0000000711047e24 */ /* 0x000fe2000f8e0204 */
[----:B------:R-:W-:Y:S01]  /*5ea0*/  UMOV UR7, 0xc0000010 ;  /* 0xc000001000077882 */ /* 0x000fe20000000000 */
[----:B------:R-:W-:Y:S01]  /*5eb0*/  IMAD.U32 R15, RZ, RZ, UR39 ;  /* 0x00000027ff0f7e24 */ /* 0x000fe2000f8e00ff */
[----:B------:R-:W-:Y:S01]  /*5ec0*/  USHF.R.U32.HI UR6, URZ, 0x4, UR6 ;  /* 0x000000043f067899 */ /* 0x000fe20008011606 */
[----:B------:R-:W1:Y:S01]  /*5ed0*/  SHFL.IDX PT, R9, R5, RZ, 0x1c1f ;  /* 0x001c1fff05097589 */ /* 0x000e6200000e0000 */
[----:B------:R-:W-:Y:S02]  /*5ee0*/  IADD3 R4, -R11, UR50, R4 ;  /* 0x000000320b047c10 */ /* 0x000fe4000fffe104 */
[----:B------:R-:W-:Y:S01]  /*5ef0*/  ULOP3.LUT UR6, UR6, 0x3fff, URZ, 0xc0, !UPT ;  /* 0x00003fff06067892 */ /* 0x000fe2000f8ec03f */
[----:B------:R-:W2:Y:S03]  /*5f00*/  SHFL.IDX PT, R5, R5, 0x1, 0x1c1f ;  /* 0x003c1f0005057f89 */ /* 0x000ea600000e0000 */
[----:B------:R-:W-:-:S04]  /*5f10*/  ULOP3.LUT UR6, UR6, 0x10000, URZ, 0xfc, !UPT ;  /* 0x0001000006067892 */ /* 0x000fc8000f8efc3f */
[----:B------:R-:W-:-:S07]  /*5f20*/  UIMAD UR10, UR57, 0x780, UR6 ;  /* 0x00000780390a78a4 */ /* 0x000fce000f8e0206 */
[----:B------:R-:W-:Y:S02]  /*5f30*/  UMOV UR6, UR10 ;  /* 0x0000000a00067c82 */ /* 0x000fe40008000000 */
[----:B------:R-:W-:Y:S01]  /*5f40*/  QGMMA.64x192x32.F32.E4M3.E4M3 R24, R216, gdesc[UR4], R24, gsb0 ;  /* 0x02e00004d8187df3 */ /* 0x000fe20008000818 */
[----:B------:R-:W-:Y:S01]  /*5f50*/  UIADD3 UR6, UR10, 0x180, URZ ;  /* 0x000001800a067890 */ /* 0x000fe2000fffe03f */
[----:B------:R-:W-:Y:S01]  /*5f60*/  UMOV UR7, 0xc0000010 ;  /* 0xc000001000077882 */ /* 0x000fe20000000000 */
[C---:B-1----:R-:W-:Y:S01]  /*5f70*/  IMAD.IADD R0, R4.reuse, 0x1, R9 ;  /* 0x0000000104007824 */ /* 0x042fe200078e0209 */
[----:B0-----:R-:W-:Y:S01]  /*5f80*/  SHF.R.U32.HI R229, RZ, 0x7, R229 ;  /* 0x00000007ffe57819 */ /* 0x001fe200000116e5 */
[----:B--2---:R-:W-:-:S03]  /*5f90*/  IMAD.IADD R4, R4, 0x1, R5 ;  /* 0x0000000104047824 */ /* 0x004fc600078e0205 */
        /* <DEDUP_REMOVED lines=98> */
[----:B------:R-:W-:Y:S01]  /*65c0*/  FMNMX.FTZ R11, R149, R8, !PT ;  /* 0x00000008950b7209 */ /* 0x000fe20007810000 */
[----:B------:R-:W-:Y:S02]  /*65d0*/  WARPGROUP.DEPBAR.LE gsb0, 0x0 ;  /* 0x00008000000079c5 */ /* 0x000fe40000010000 */
[----:B------:R-:W-:Y:S01]  /*65e0*/  WARPGROUP.ARRIVE ;  /* 0x00000000000079c5 */ /* 0x000fe20000000000 */
[----:B------:R-:W-:Y:S02]  /*65f0*/  ISETP.GT.AND P3, PT, R0, 0x88, PT ;  /* 0x000000880000780c */ /* 0x000fe40003f64270 */
[----:B------:R-:W-:-:S02]  /*6600*/  FSEL R121, R121, -INF , P4 ;  /* 0xff80000079797808 */ /* 0x000fc40002000000 */
[----:B------:R-:W-:Y:S01]  /*6610*/  FMNMX.FTZ R8, R120, R11, !PT ;  /* 0x0000000b78087209 */ /* 0x000fe20007810000 */
[----:B------:R-:W-:Y:S01]  /*6620*/  QGMMA.64x192x32.F32.E4M3.E4M3 R24, R212, gdesc[UR4], R24, gsb0 ;  /* 0x02e00004d4187df3 */ /* 0x000fe20008000818 */
[----:B------:R-:W-:Y:S01]  /*6630*/  ISETP.GT.AND P4, PT, R0, 0x89, PT ;  /* 0x000000890000780c */ /* 0x000fe20003f84270 */
[----:B------:R-:W-:Y:S01]  /*6640*/  UIADD3 UR6, UR10, 0x300, URZ ;  /* 0x000003000a067890 */ /* 0x000fe2000fffe03f */
[----:B------:R-:W-:Y:S01]  /*6650*/  FSEL R124, R124, -INF , P3 ;  /* 0xff8000007c7c7808 */ /* 0x000fe20001800000 */
[----:B------:R-:W-:Y:S01]  /*6660*/  UMOV UR7, 0xc0000010 ;  /* 0xc000001000077882 */ /* 0x000fe20000000000 */
        /* <DEDUP_REMOVED lines=13> */
[----:B------:R-:W-:Y:S02]  /*6740*/  FSEL R133, R133, -INF , P4 ;  /* 0xff80000085857808 */ /* 0x000fe40002000000 */
[----:B------:R-:W-:-:S02]  /*6750*/  FMNMX.FTZ R0, R132, R11, !PT ;  /* 0x0000000b84007209 */ /* 0x000fc40007810000 */
[C---:B------:R-:W-:Y:S02]  /*6760*/  ISETP.GT.AND P4, PT, R4.reuse, RZ, PT ;  /* 0x000000ff0400720c */ /* 0x040fe40003f84270 */
[----:B------:R-:W-:Y:S02]  /*6770*/  FMNMX.FTZ R11, R133, R0, !PT ;  /* 0x00000000850b7209 */ /* 0x000fe40007810000 */
[----:B------:R-:W-:Y:S02]  /*6780*/  ISETP.GT.AND P5, PT, R4, 0x1, PT ;  /* 0x000000010400780c */ /* 0x000fe40003fa4270 */
[----:B------:R-:W-:Y:S01]  /*6790*/  FSEL R186, R186, -INF , P4 ;  /* 0xff800000baba7808 */ /* 0x000fe20002000000 */
[----:B------:R-:W0:Y:S01]  /*67a0*/  SHFL.BFLY PT, R0, R11, 0x2, 0x1f ;  /* 0x0c401f000b007f89 */ /* 0x000e2200000e0000 */
[----:B------:R-:W-:Y:S02]  /*67b0*/  ISETP.GT.AND P4, PT, R4, 0x8, PT ;  /* 0x000000080400780c */ /* 0x000fe40003f84270 */
[----:B------:R-:W-:-:S02]  /*67c0*/  FSEL R187, R187, -INF , P5 ;  /* 0xff800000bbbb7808 */ /* 0x000fc40002800000 */
[----:B------:R-:W-:Y:S02]  /*67d0*/  FMNMX.FTZ R20, R186, R7, !PT ;  /* 0x00000007ba147209 */ /* 0x000fe40007810000 */
[----:B------:R-:W-:Y:S02]  /*67e0*/  ISETP.GT.AND P5, PT, R4, 0x9, PT ;  /* 0x000000090400780c */ /* 0x000fe40003fa4270 */
[----:B------:R-:W-:Y:S02]  /*67f0*/  FSEL R190, R190, -INF , P4 ;  /* 0xff800000bebe7808 */ /* 0x000fe40002000000 */
[C---:B------:R-:W-:Y:S02]  /*6800*/  ISETP.GT.AND P4, PT, R4.reuse, 0x10, PT ;  /* 0x000000100400780c */ /* 0x040fe40003f84270 */
[----:B------:R-:W-:Y:S02]  /*6810*/  FSEL R191, R191, -INF , P5 ;  /* 0xff800000bfbf7808 */ /* 0x000fe40002800000 */
[----:B------:R-:W-:-:S02]  /*6820*/  ISETP.GT.AND P5, PT, R4, 0x11, PT ;  /* 0x000000110400780c */ /* 0x000fc40003fa4270 */
[----:B------:R-:W-:Y:S02]  /*6830*/  FSEL R194, R194, -INF , P4 ;  /* 0xff800000c2c27808 */ /* 0x000fe40002000000 */
[C---:B------:R-:W-:Y:S02]  /*6840*/  ISETP.GT.AND P4, PT, R4.reuse, 0x18, PT ;  /* 0x000000180400780c */ /* 0x040fe40003f84270 */
[----:B------:R-:W-:Y:S02]  /*6850*/  FSEL R195, R195, -INF , P5 ;  /* 0xff800000c3c37808 */ /* 0x000fe40002800000 */
[----:B------:R-:W-:Y:S02]  /*6860*/  ISETP.GT.AND P5, PT, R4, 0x19, PT ;  /* 0x000000190400780c */ /* 0x000fe40003fa4270 */
[----:B0-----:R-:W-:Y:S02]  /*6870*/  FMNMX.FTZ R12, R11, R0, !PT ;  /* 0x000000000b0c7209 */ /* 0x001fe40007810000 */
[----:B------:R-:W-:-:S02]  /*6880*/  FSEL R198, R198, -INF , P4 ;  /* 0xff800000c6c67808 */ /* 0x000fc40002000000 */
[----:B------:R-:W-:Y:S01]  /*6890*/  FSEL R199, R199, -INF , P5 ;  /* 0xff800000c7c77808 */ /* 0x000fe20002800000 */
[----:B------:R-:W0:Y:S01]  /*68a0*/  SHFL.BFLY PT, R13, R12, 0x1, 0x1f ;  /* 0x0c201f000c0d7f89 */ /* 0x000e2200000e0000 */
[C---:B------:R-:W-:Y:S02]  /*68b0*/  ISETP.GT.AND P4, PT, R4.reuse, 0x20, PT ;  /* 0x000000200400780c */ /* 0x040fe40003f84270 */
[----:B------:R-:W-:Y:S02]  /*68c0*/  ISETP.GT.AND P5, PT, R4, 0x21, PT ;  /* 0x000000210400780c */ /* 0x000fe40003fa4270 */
        /* <DEDUP_REMOVED lines=10> */
[----:B0-----:R-:W-:Y:S02]  /*6970*/  FMNMX.FTZ R0, R12, R13, !PT ;  /* 0x0000000d0c007209 */ /* 0x001fe40007810000 */
[----:B------:R-:W-:Y:S02]  /*6980*/  FSEL R179, R179, -INF , P5 ;  /* 0xff800000b3b37808 */ /* 0x000fe40002800000 */
[C---:B------:R-:W-:Y:S01]  /*6990*/  FSETP.NEU.FTZ.AND P3, PT, R0.reuse, -INF , PT ;  /* 0xff8000000000780b */ /* 0x040fe20003f7d000 */
[----:B------:R-:W-:-:S01]  /*69a0*/  FFMA.FTZ R8, R0, R15, -8 ;  /* 0xc100000000087423 */ /* 0x000fc2000001000f */
[----:B------:R-:W-:Y:S02]  /*69b0*/  FMNMX.FTZ R15, R187, R20, !PT ;  /* 0x00000014bb0f7209 */ /* 0x000fe40007810000 */
[----:B------:R-:W-:-:S02]  /*69c0*/  ISETP.GT.AND P5, PT, R4, 0x39, PT ;  /* 0x000000390400780c */ /* 0x000fc40003fa4270 */
[----:B------:R-:W-:Y:S02]  /*69d0*/  FSEL R8, R8, RZ, P3 ;  /* 0x000000ff08087208 */ /* 0x000fe40001800000 */
[----:B------:R-:W-:Y:S02]  /*69e0*/  FMNMX.FTZ R184, R190, R15, !PT ;  /* 0x0000000fbeb87209 */ /* 0x000fe40007810000 */
[----:B------:R-:W-:Y:S01]  /*69f0*/  FSEL R182, R182, -INF , P4 ;  /* 0xff800000b6b67808 */ /* 0x000fe20002000000 */
        /* <DEDUP_REMOVED lines=9> */
[----:B------:R-:W-:Y:S01]  /*6a90*/  ISETP.GT.AND P4, PT, R4, 0x40, PT ;  /* 0x000000400400780c */ /* 0x000fe20003f84270 */
        /* <DEDUP_REMOVED lines=8> */
[----:B------:R-:W-:Y:S01]  /*6b20*/  FSEL R155, R155, -INF , P5 ;  /* 0xff8000009b9b7808 */ /* 0x000fe20002800000 */
[----:B------:R-:W-:-:S01]  /*6b30*/  FFMA.FTZ R20, R197, UR39, -R8 ;  /* 0x00000027c5147c23 */ /* 0x000fc20008010808 */
[----:B------:R-:W-:Y:S01]  /*6b40*/  FMNMX.FTZ R21, R199, R184, !PT ;  /* 0x000000b8c7157209 */ /* 0x000fe20007810000 */
[----:B------:R-:W-:-:S01]  /*6b50*/  FFMA.FTZ R152, R152, UR39, -R8 ;  /* 0x0000002798987c23 */ /* 0x000fc20008010808 */
[----:B------:R-:W-:Y:S01]  /*6b60*/  ISETP.GT.AND P5, PT, R4, 0x49, PT ;  /* 0x000000490400780c */ /* 0x000fe20003fa4270 */
[----:B------:R-:W-:-:S01]  /*6b70*/  FFMA.FTZ R153, R153, UR39, -R8 ;  /* 0x0000002799997c23 */ /* 0x000fc20008010808 */
[----:B------:R-:W-:Y:S01]  /*6b80*/  FMNMX.FTZ R172, R170, R21, !PT ;  /* 0x00000015aaac7209 */ /* 0x000fe20007810000 */
[----:B------:R-:W-:-:S01]  /*6b90*/  FFMA.FTZ R157, R157, UR39, -R8 ;  /* 0x000000279d9d7c23 */ /* 0x000fc20008010808 */
        /* <DEDUP_REMOVED lines=48> */
[--C-:B-1----:R-:W-:Y:S01]  /*6ea0*/  FFMA.FTZ R184, R156, UR39, -R8.reuse ;  /* 0x000000279cb87c23 */ /* 0x102fe20008010808 */
        /* <DEDUP_REMOVED lines=8> */
[----:B------:R-:W-:Y:S02]  /*6f30*/  FSEL R138, R138, -INF , P4 ;  /* 0xff8000008a8a7808 */ /* 0x000fe40002000000 */
[----:B------:R-:W-:Y:S01]  /*6f40*/  FMNMX.FTZ R181, R167, R180, !PT ;  /* 0x000000b4a7b57209 */ /* 0x000fe20007810000 */
[----:B------:R-:W-:Y:S01]  /*6f50*/  MUFU.EX2 R10, R10 ;  /* 0x0000000a000a7308 */ /* 0x000fe20000000800 */
[----:B------:R-:W-:Y:S02]  /*6f60*/  ISETP.GT.AND P4, PT, R4, 0x68, PT ;  /* 0x000000680400780c */ /* 0x000fe40003f84270 */
[----:B------:R-:W-:Y:S02]  /*6f70*/  FSEL R139, R139, -INF , P5 ;  /* 0xff8000008b8b7808 */ /* 0x000fe40002800000 */
[----:B------:R-:W-:Y:S01]  /*6f80*/  FMNMX.FTZ R180, R138, R181, !PT ;  /* 0x000000b58ab47209 */ /* 0x000fe20007810000 */
[----:B------:R-:W-:-:S02]  /*6f90*/  WARPGROUP.DEPBAR.LE gsb0, 0x0 ;  /* 0x00008000000079c5 */ /* 0x000fc40000010000 */
[----:B------:R-:W-:Y:S01]  /*6fa0*/  WARPGROUP.ARRIVE ;  /* 0x00000000000079c5 */ /* 0x000fe20000000000 */
[----:B------:R-:W-:Y:S01]  /*6fb0*/  ISETP.GT.AND P5, PT, R4, 0x69, PT ;  /* 0x000000690400780c */ /* 0x000fe20003fa4270 */
[----:B------:R-:W-:Y:S01]  /*6fc0*/  MUFU.EX2 R9, R9 ;  /* 0x0000000900097308 */ /* 0x000fe20000000800 */
[----:B------:R-:W-:Y:S02]  /*6fd0*/  FSEL R156, R142, -INF , P4 ;  /* 0xff8000008e9c7808 */ /* 0x000fe40002000000 */
[----:B------:R-:W-:Y:S01]  /*6fe0*/  FMNMX.FTZ R181, R139, R180, !PT ;  /* 0x000000b48bb57209 */ /* 0x000fe20007810000 */
[----:B------:R-:W-:Y:S01]  /*6ff0*/  QGMMA.64x192x32.F32.E4M3.E4M3 R24, R208, gdesc[UR4], R24, gsb0 ;  /* 0x02e00004d0187df3 */ /* 0x000fe20008000818 */
[----:B------:R-:W-:Y:S01]  /*7000*/  ISETP.GT.AND P4, PT, R4, 0x70, PT ;  /* 0x000000700400780c */ /* 0x000fe20003f84270 */
[----:B------:R-:W-:Y:S01]  /*7010*/  UIADD3 UR6, UR10, 0x480, URZ ;  /* 0x000004800a067890 */ /* 0x000fe2000fffe03f */
[----:B------:R-:W-:Y:S01]  /*7020*/  FSEL R143, R143, -INF , P5 ;  /* 0xff8000008f8f7808 */ /* 0x000fe20002800000 */
[----:B------:R0:W-:Y:S01]  /*7030*/  MUFU.EX2 R142, R184 ;  /* 0x000000b8008e7308 */ /* 0x0001e20000000800 */
[----:B------:R-:W-:Y:S01]  /*7040*/  FMNMX.FTZ R180, R156, R181, !PT ;  /* 0x000000b59cb47209 */ /* 0x000fe20007810000 */
[----:B------:R-:W-:Y:S01]  /*7050*/  UMOV UR7, 0xc0000010 ;  /* 0xc000001000077882 */ /* 0x000fe20000000000 */
[----:B------:R-:W-:-:S02]  /*7060*/  ISETP.GT.AND P5, PT, R4, 0x71, PT ;  /* 0x000000710400780c */ /* 0x000fc40003fa4270 */
[----:B------:R-:W-:Y:S02]  /*7070*/  FSEL R146, R146, -INF , P4 ;  /* 0xff80000092927808 */ /* 0x000fe40002000000 */
[----:B------:R-:W-:Y:S01]  /*7080*/  FMNMX.FTZ R181, R143, R180, !PT ;  /* 0x000000b48fb57209 */ /* 0x000fe20007810000 */
[----:B------:R-:W-:Y:S01]  /*7090*/  MUFU.EX2 R11, R11 ;  /* 0x0000000b000b7308 */ /* 0x000fe20000000800 */
[----:B------:R-:W-:Y:S01]  /*70a0*/  ISETP.GT.AND P4, PT, R4, 0x78, PT ;  /* 0x000000780400780c */ /* 0x000fe20003f84270 */
[----:B0-----:R-:W-:Y:S01]  /*70b0*/  FFMA.FTZ R184, R164, UR39, -R8 ;  /* 0x00000027a4b87c23 */ /* 0x001fe20008010808 */
[----:B------:R-:W-:Y:S02]  /*70c0*/  FSEL R147, R147, -INF , P5 ;  /* 0xff80000093937808 */ /* 0x000fe40002800000 */
[----:B------:R-:W-:Y:S02]  /*70d0*/  FMNMX.FTZ R180, R146, R181, !PT ;  /* 0x000000b592b47209 */ /* 0x000fe40007810000 */
[----:B------:R-:W-:Y:S01]  /*70e0*/  ISETP.GT.AND P5, PT, R4, 0x79, PT ;  /* 0x000000790400780c */ /* 0x000fe20003fa4270 */
[----:B------:R-:W-:Y:S01]  /*70f0*/  MUFU.EX2 R12, R12 ;  /* 0x0000000c000c7308 */ /* 0x000fe20000000800 */
[----:B------:R-:W-:-:S02]  /*7100*/  FSEL R150, R150, -INF , P4 ;  /* 0xff80000096967808 */ /* 0x000fc40002000000 */
[----:B------:R-:W-:Y:S02]  /*7110*/  FMNMX.FTZ R181, R147, R180, !PT ;  /* 0x000000b493b57209 */ /* 0x000fe40007810000 */
[----:B------:R-:W-:Y:S02]  /*7120*/  FSEL R151, R151, -INF , P5 ;  /* 0xff80000097977808 */ /* 0x000fe40002800000 */
[----:B------:R-:W-:Y:S01]  /*7130*/  ISETP.GT.AND P4, PT, R4, 0x80, PT ;  /* 0x000000800400780c */ /* 0x000fe20003f84270 */
[----:B------:R-:W-:Y:S01]  /*7140*/  MUFU.EX2 R5, R192 ;  /* 0x000000c000057308 */ /* 0x000fe20000000800 */
[----:B------:R-:W-:Y:S02]  /*7150*/  FMNMX.FTZ R180, R150, R181, !PT ;  /* 0x000000b596b47209 */ /* 0x000fe40007810000 */
[----:B------:R-:W-:Y:S02]  /*7160*/  ISETP.GT.AND P5, PT, R4, 0x81, PT ;  /* 0x000000810400780c */ /* 0x000fe40003fa4270 */
[----:B------:R-:W-:-:S02]  /*7170*/  FSEL R122, R122, -INF , P4 ;  /* 0xff8000007a7a7808 */ /* 0x000fc40002000000 */
[----:B------:R-:W-:Y:S01]  /*7180*/  FMNMX.FTZ R181, R151, R180, !PT ;  /* 0x000000b497b57209 */ /* 0x000fe20007810000 */
[----:B------:R-:W-:Y:S01]  /*7190*/  MUFU.EX2 R14, R14 ;  /* 0x0000000e000e7308 */ /* 0x000fe20000000800 */
[----:B------:R-:W-:Y:S02]  /*71a0*/  ISETP.GT.AND P4, PT, R4, 0x88, PT ;  /* 0x000000880400780c */ /* 0x000fe40003f84270 */
[----:B------:R-:W-:Y:S02]  /*71b0*/  FSEL R123, R123, -INF , P5 ;  /* 0xff8000007b7b7808 */ /* 0x000fe40002800000 */
[----:B------:R-:W-:Y:S02]  /*71c0*/  FMNMX.FTZ R180, R122, R181, !PT ;  /* 0x000000b57ab47209 */ /* 0x000fe40007810000 */
[----:B------:R-:W-:Y:S01]  /*71d0*/  ISETP.GT.AND P5, PT, R4, 0x89, PT ;  /* 0x000000890400780c */ /* 0x000fe20003fa4270 */
[----:B------:R-:W-:Y:S01]  /*71e0*/  MUFU.EX2 R13, R13 ;  /* 0x0000000d000d7308 */ /* 0x000fe20000000800 */
[----:B------:R-:W-:-:S02]  /*71f0*/  FSEL R164, R126, -INF , P4 ;  /* 0xff8000007ea47808 */ /* 0x000fc40002000000 */
[----:B------:R-:W-:Y:S02]  /*7200*/  FMNMX.FTZ R181, R123, R180, !PT ;  /* 0x000000b47bb57209 */ /* 0x000fe40007810000 */
[----:B------:R-:W-:Y:S02]  /*7210*/  ISETP.GT.AND P4, PT, R4, 0x90, PT ;  /* 0x000000900400780c */ /* 0x000fe40003f84270 */
[----:B------:R-:W-:Y:S01]  /*7220*/  FSEL R127, R127, -INF , P5 ;  /* 0xff8000007f7f7808 */ /* 0x000fe20002800000 */
[----:B------:R0:W-:Y:S01]  /*7230*/  MUFU.EX2 R126, R184 ;  /* 0x000000b8007e7308 */ /* 0x0001e20000000800 */
[----:B------:R-:W-:Y:S02]  /*7240*/  FMNMX.FTZ R180, R164, R181, !PT ;  /* 0x000000b5a4b47209 */ /* 0x000fe40007810000 */
[----:B------:R-:W-:Y:S02]  /*7250*/  ISETP.GT.AND P5, PT, R4, 0x91, PT ;  /* 0x000000910400780c */ /* 0x000fe40003fa4270 */
[----:B------:R-:W-:-:S02]  /*7260*/  FSEL R130, R130, -INF , P4 ;  /* 0xff80000082827808 */ /* 0x000fc40002000000 */
        /* <DEDUP_REMOVED lines=32> */
[----:B------:R-:W-:Y:S01]  /*7470*/  FSEL R191, R0, RZ, P3 ;  /* 0x000000ff00bf7208 */ /* 0x000fe20001800000 */
[----:B------:R-:W-:-:S01]  /*7480*/  FFMA.FTZ R181, R186, UR39, -R8 ;  /* 0x00000027bab57c23 */ /* 0x000fc20008010808 */
[--C-:B------:R-:W-:Y:S01]  /*7490*/  FFMA.FTZ R180, R187, UR39, -R8.reuse ;  /* 0x00000027bbb47c23 */ /* 0x100fe20008010808 */
[----:B0-----:R-:W-:-:S01]  /*74a0*/  FFMA.FTZ R184, R190, UR39, -R8 ;  /* 0x00000027beb87c23 */ /* 0x001fc20008010808 */
[----:B------:R-:W-:Y:S01]  /*74b0*/  FFMA.FTZ R186, R194, UR39, -R8 ;  /* 0x00000027c2ba7c23 */ /* 0x000fe20008010808 */
[----:B------:R-:W-:-:S01]  /*74c0*/  FADD.FTZ R191, -R191, R6 ;  /* 0x00000006bfbf7221 */ /* 0x000fc20000010100 */
[--C-:B------:R-:W-:Y:S01]  /*74d0*/  FFMA.FTZ R6, R176, UR39, -R8.reuse ;  /* 0x00000027b0067c23 */ /* 0x100fe20008010808 */
        /* <DEDUP_REMOVED lines=46> */
[----:B------:R-:W-:-:S02]  /*77c0*/  WARPGROUP.DEPBAR.LE gsb0, 0x0 ;  /* 0x00008000000079c5 */ /* 0x000fc40000010000 */
[----:B------:R-:W-:Y:S01]  /*77d0*/  WARPGROUP.ARRIVE ;  /* 0x00000000000079c5 */ /* 0x000fe20000000000 */
[----:B------:R-:W-:Y:S01]  /*77e0*/  FADD.FTZ R167, R5, R192 ;  /* 0x000000c005a77221 */ /* 0x000fe20000010000 */
[----:B------:R-:W2:Y:S01]  /*77f0*/  MUFU.EX2 R186, R186 ;  /* 0x000000ba00ba7308 */ /* 0x000ea20000000800 */
[----:B0-----:R-:W-:-:S01]  /*7800*/  FADD.FTZ R2, R184, R3 ;  /* 0x00000003b8027221 */ /* 0x001fc20000010000 */
[----:B------:R-:W-:Y:S01]  /*7810*/  FFMA.FTZ R130, R130, UR39, -R8 ;  /* 0x0000002782827c23 */ /* 0x000fe20008010808 */
[----:B------:R-:W-:-:S01]  /*7820*/  FADD.FTZ R192, R14, R167 ;  /* 0x000000a70ec07221 */ /* 0x000fc20000010000 */
[----:B------:R-:W-:Y:S01]  /*7830*/  QGMMA.64x192x32.F32.E4M3.E4M3 R24, R204, gdesc[UR4], R24, gsb0 ;  /* 0x02e00004cc187df3 */ /* 0x000fe20008000818 */
[----:B------:R-:W-:Y:S01]  /*7840*/  UIADD3 UR6, UR10, 0x600, URZ ;  /* 0x000006000a067890 */ /* 0x000fe2000fffe03f */
[----:B------:R-:W-:Y:S01]  /*7850*/  IMAD.U32 R191, RZ, RZ, UR52 ;  /* 0x00000034ffbf7e24 */ /* 0x000fe2000f8e00ff */
[----:B------:R-:W-:Y:S01]  /*7860*/  UMOV UR7, 0xc0000010 ;  /* 0xc000001000077882 */ /* 0x000fe20000000000 */
[----:B------:R-:W0:Y:S01]  /*7870*/  MUFU.EX2 R187, R187 ;  /* 0x000000bb00bb7308 */ /* 0x000e220000000800 */
[----:B-1----:R-:W-:-:S01]  /*7880*/  FADD.FTZ R3, R185, R2 ;  /* 0x00000002b9037221 */ /* 0x002fc20000010000 */
[----:B------:R-:W-:Y:S01]  /*7890*/  FADD.FTZ R167, R13, R192 ;  /* 0x000000c00da77221 */ /* 0x000fe20000010000 */
[----:B------:R-:W-:-:S01]  /*78a0*/  FFMA.FTZ R131, R131, UR39, -R8 ;  /* 0x0000002783837c23 */ /* 0x000fc20008010808 */
[----:B------:R-:W-:Y:S01]  /*78b0*/  @!P1 LEA R191, R191, UR41, 0x3 ;  /* 0x00000029bfbf9c11 */ /* 0x000fe2000f8e18ff */
[----:B------:R-:W-:-:S01]  /*78c0*/  FFMA.FTZ R136, R136, UR39, -R8 ;  /* 0x0000002788887c23 */ /* 0x000fc20008010808 */
[----:B------:R-:W-:Y:S01]  /*78d0*/  FADD.FTZ R192, R20, R167 ;  /* 0x000000a714c07221 */ /* 0x000fe20000010000 */
[----:B------:R-:W-:-:S01]  /*78e0*/  FFMA.FTZ R8, R135, UR39, -R8 ;  /* 0x0000002787087c23 */ /* 0x000fc20008010808 */
        /* <DEDUP_REMOVED lines=26> */
[----:B------:R-:W-:-:S06]  /*7a90*/  FADD.FTZ R2, R158, R167 ;  /* 0x000000a79e027221 */ /* 0x000fcc0000010000 */
        /* <DEDUP_REMOVED lines=27> */
[----:B------:R-:W-:-:S06]  /*7c50*/  FADD.FTZ R2, R134, R167 ;  /* 0x000000a786027221 */ /* 0x000fcc0000010000 */
[----:B------:R-:W2:Y:S01]  /*7c60*/  MUFU.EX2 R139, R139 ;  /* 0x0000008b008b7308 */ /* 0x000ea20000000800 */
[----:B0-----:R-:W-:-:S07]  /*7c70*/  FADD.FTZ R3, R166, R3 ;  /* 0x00000003a6037221 */ /* 0x001fce0000010000 */
        /* <DEDUP_REMOVED lines=10> */
[----:B------:R-:W-:-:S06]  /*7d20*/  IADD3 R2, -R229, 0xb, RZ ;  /* 0x0000000be5027810 */ /* 0x000fcc0007ffe1ff */
[----:B------:R-:W1:Y:S01]  /*7d30*/  MUFU.EX2 R146, R146 ;  /* 0x0000009200927308 */ /* 0x000e620000000800 */
[----:B--2---:R-:W-:-:S01]  /*7d40*/  FADD.FTZ R167, R143, R192 ;  /* 0x000000c08fa77221 */ /* 0x004fc20000010000 */
[----:B------:R-:W-:Y:S02]  /*7d50*/  WARPGROUP.DEPBAR.LE gsb0, 0x0 ;  /* 0x00008000000079c5 */ /* 0x000fe40000010000 */
[----:B------:R-:W-:-:S04]  /*7d60*/  WARPGROUP.ARRIVE ;  /* 0x00000000000079c5 */ /* 0x000fc80000000000 */
[----:B------:R-:W2:Y:S01]  /*7d70*/  MUFU.EX2 R145, R145 ;  /* 0x0000009100917308 */ /* 0x000ea20000000800 */
[----:B0-----:R-:W-:-:S01]  /*7d80*/  FADD.FTZ R192, R144, R3 ;  /* 0x0000000390c07221 */ /* 0x001fc20000010000 */
[----:B------:R-:W-:Y:S06]  /*7d90*/  QGMMA.64x192x32.F32.E4M3.E4M3 R24, R200, gdesc[UR4], R24, gsb0 ;  /* 0x02e00004c8187df3 */ /* 0x000fec0008000818 */
        /* <DEDUP_REMOVED lines=29> */
[----:B0-----:R-:W-:-:S07]  /*7f70*/  FADD.FTZ R135, R127, R194 ;  /* 0x000000c27f877221 */ /* 0x001fce0000010000 */
[----:B------:R-:W-:Y:S08]  /*7f80*/  MUFU.EX2 R129, R129 ;  /* 0x0000008100817308 */ /* 0x000ff00000000800 */
[----:B------:R-:W0:Y:S08]  /*7f90*/  MUFU.EX2 R131, R131 ;  /* 0x0000008300837308 */ /* 0x000e300000000800 */
        /* <DEDUP_REMOVED lines=9> */
[----:B-1----:R-:W-:-:S04]  /*8030*/  FADD.FTZ R136, R130, R135 ;  /* 0x0000008782887221 */ /* 0x002fc80000010000 */
[----:B0-----:R-:W-:Y:S01]  /*8040*/  FADD.FTZ R136, R131, R136 ;  /* 0x0000008883887221 */ /* 0x001fe20000010000 */
        /* <DEDUP_REMOVED lines=8> */
.L_x_2180:
        /* <DEDUP_REMOVED lines=148> */
.L_x_2171:
[----:B------:R-:W-:-:S13]  /*8a10*/  ISETP.LE.AND P2, PT, RZ, UR56, PT ;  /* 0x00000038ff007c0c */ /* 0x000fda000bf43270 */
[----:B------:R-:W-:Y:S05]  /*8a20*/  @!P2 BRA `(.L_x_2182) ;  /* 0x0000002c00a8a947 */ /* 0x000fea0003800000 */
[----:B------:R-:W-:Y:S01]  /*8a30*/  IMAD.MOV.U32 R7, RZ, RZ, R4 ;  /* 0x000000ffff077224 */ /* 0x000fe200078e0004 */
[----:B------:R-:W-:Y:S01]  /*8a40*/  UMOV UR51, UR45 ;  /* 0x0000002d00337c82 */ /* 0x000fe20008000000 */
[----:B------:R-:W-:Y:S01]  /*8a50*/  IMAD.MOV.U32 R5, RZ, RZ, R0 ;  /* 0x000000ffff057224 */ /* 0x000fe200078e0000 */
[----:B------:R-:W-:-:S06]  /*8a60*/  UMOV UR50, UR52 ;  /* 0x0000003400327c82 */ /* 0x000fcc0008000000 */
.L_x_2192:
        /* <DEDUP_REMOVED lines=9> */
.L_x_2184:
[----:B------:R-:W-:Y:S01]  /*8b00*/  ULEA UR6, UR52, UR41, 0x3 ;  /* 0x0000002934067291 */ /* 0x000fe2000f8e183f */
[----:B------:R-:W-:-:S05]  /*8b10*/  IMAD.U32 R0, RZ, RZ, UR45 ;  /* 0x0000002dff007e24 */ /* 0x000fca000f8e00ff */
[----:B------:R-:W-:-:S04]  /*8b20*/  SHF.L.U32 R0, R0, 0x1f, RZ ;  /* 0x0000001f00007819 */ /* 0x000fc800000006ff */
[----:B------:R0:W1:Y:S01]  /*8b30*/  SYNCS.PHASECHK.TRANS64.TRYWAIT P2, [UR6+0x33430], R0 ;  /* 0x03343000ff0075a7 */ /* 0x0000620008040146 */
[----:B------:R-:W-:Y:S05]  /*8b40*/  @!P0 BRA `(.L_x_2185) ;  /* 0x0000000000048947 */ /* 0x000fea0003800000 */
[----:B------:R-:W-:Y:S01]  /*8b50*/  BPT.TRAP 0x1 ;  /* 0x000000040000795c */ /* 0x000fe20000300000 */
.L_x_2185:
[----:B-1----:R-:W-:Y:S05]  /*8b60*/  @P2 BRA `(.L_x_2183) ;  /* 0x0000000000082947 */ /* 0x002fea0003800000 */
[----:B------:R-:W1:Y:S02]  /*8b70*/  SYNCS.PHASECHK.TRANS64.TRYWAIT P2, [UR6+0x33430], R0 ;  /* 0x03343000ff0075a7 */ /* 0x000e640008040146 */
[----:B-1----:R-:W-:Y:S05]  /*8b80*/  @!P2 BRA `(.L_x_2186) ;  /* 0x000000c80084a947 */ /* 0x002fea0003800000 */
.L_x_2183:
        /* <DEDUP_REMOVED lines=188> */
.L_x_2188:
[----:B------:R-:W-:Y:S01]  /*9750*/  ULEA UR6, UR50, UR41, 0x3 ;  /* 0x0000002932067291 */ /* 0x000fe2000f8e183f */
[----:B------:R-:W-:-:S05]  /*9760*/  IMAD.U32 R0, RZ, RZ, UR51 ;  /* 0x00000033ff007e24 */ /* 0x000fca000f8e00ff */
[----:B------:R-:W-:-:S04]  /*9770*/  SHF.L.U32 R0, R0, 0x1f, RZ ;  /* 0x0000001f00007819 */ /* 0x000fc800000006ff */
[----:B------:R0:W1:Y:S01]  /*9780*/  SYNCS.PHASECHK.TRANS64.TRYWAIT P2, [UR6+0x33450], R0 ;  /* 0x03345000ff0075a7 */ /* 0x0000620008040146 */
[----:B------:R-:W-:Y:S05]  /*9790*/  @!P0 BRA `(.L_x_2189) ;  /* 0x0000000000048947 */ /* 0x000fea0003800000 */
[----:B------:R-:W-:Y:S01]  /*97a0*/  BPT.TRAP 0x1 ;  /* 0x000000040000795c */ /* 0x000fe20000300000 */
.L_x_2189:
[----:B-1----:R-:W-:Y:S05]  /*97b0*/  @P2 BRA `(.L_x_2187) ;  /* 0x0000000000082947 */ /* 0x002fea0003800000 */
[----:B------:R-:W1:Y:S02]  /*97c0*/  SYNCS.PHASECHK.TRANS64.TRYWAIT P2, [UR6+0x33450], R0 ;  /* 0x03345000ff0075a7 */ /* 0x000e640008040146 */
[----:B-1----:R-:W-:Y:S05]  /*97d0*/  @!P2 BRA `(.L_x_2190) ;  /* 0x000000bc0088a947 */ /* 0x002fea0003800000 */
.L_x_2187:
        /* <DEDUP_REMOVED lines=379> */
.L_x_2191:
        /* <DEDUP_REMOVED lines=148> */
.L_x_2182:
[----:B------:R-:W-:Y:S06]  /*b8d0*/  BAR.ARV 0x8, 0x180 ;  /* 0x0206000000007b1d */ /* 0x000fec0000002000 */
[----:B------:R-:W-:Y:S05]  /*b8e0*/  @!P0 BRA `(.L_x_2193) ;  /* 0x0000000000048947 */ /* 0x000fea0003800000 */
[----:B------:R-:W-:Y:S01]  /*b8f0*/  BPT.TRAP 0x1 ;  /* 0x000000040000795c */ /* 0x000fe20000300000 */
.L_x_2193:
[----:B------:R-:W-:Y:S01]  /*b900*/  ULEA UR9, UR52, UR41, 0x3 ;  /* 0x0000002934097291 */ /* 0x000fe2000f8e183f */
[----:B------:R-:W-:-:S05]  /*b910*/  IMAD.U32 R5, RZ, RZ, UR45 ;  /* 0x0000002dff057e24 */ /* 0x000fca000f8e00ff */
[----:B------:R-:W-:-:S04]  /*b920*/  SHF.L.U32 R5, R5, 0x1f, RZ ;  /* 0x0000001f05057819 */ /* 0x000fc800000006ff */
[----:B------:R0:W1:Y:S01]  /*b930*/  SYNCS.PHASECHK.TRANS64.TRYWAIT P1, [UR9+0x33450], R5 ;  /* 0x03345005ff0075a7 */ /* 0x0000620008020149 */
[----:B------:R-:W-:Y:S05]  /*b940*/  @!P0 BRA `(.L_x_2194) ;  /* 0x0000000000048947 */ /* 0x000fea0003800000 */
[----:B------:R-:W-:Y:S01]  /*b950*/  BPT.TRAP 0x1 ;  /* 0x000000040000795c */ /* 0x000fe20000300000 */
.L_x_2194:
[----:B-1----:R-:W-:Y:S05]  /*b960*/  @P1 BRA `(.L_x_2195) ;  /* 0x0000000000081947 */ /* 0x002fea0003800000 */
[----:B------:R-:W1:Y:S02]  /*b970*/  SYNCS.PHASECHK.TRANS64.TRYWAIT P1, [UR9+0x33450], R5 ;  /* 0x03345005ff0075a7 */ /* 0x000e640008020149 */
[----:B-1----:R-:W-:Y:S05]  /*b980*/  @!P1 BRA `(.L_x_2196) ;  /* 0x0000009c00349947 */ /* 0x002fea0003800000 */
.L_x_2195:
        /* <DEDUP_REMOVED lines=87> */
.L_x_2197:
        /* <DEDUP_REMOVED lines=106> */
.L_x_2164:
        /* <DEDUP_REMOVED lines=24> */
[----:B------:R-:W-:Y:S01]  /*c720*/  UISETP.NE.AND.EX UP0, UPT, UR7, URZ, UPT, UP0 ;  /* 0x0000003f0700728c */ /* 0x000fe2000bf05300 */
[----:B------:R-:W-:Y:S02]  /*c730*/  F2FP.BF16.F32.PACK_AB R44, R44, R57 ;  /* 0x000000392c2c723e */ /* 0x000fe400000010ff */
[----:B------:R-:W-:Y:S01]  /*c740*/  F2FP.BF16.F32.PACK_AB R42, R55, R42 ;  /* 0x0000002a372a723e */ /* 0x000fe200000010ff */
[----:B------:R-:W-:Y:S01]  /*c750*/  ULDC.64 UR6, c[0x0][0xc00] ;  /* 0x0003000000067ab9 */ /* 0x000fe20000000a00 */
[----:B0-----:R-:W-:Y:S01]  /*c760*/  LOP3.LUT P0, R7, R50, 0x3, RZ, 0xc0, !PT ;  /* 0x0000000332077812 */ /* 0x001fe2000780c0ff */
[----:B------:R-:W-:Y:S01]  /*c770*/  UIMAD.WIDE UR6, UR42, 0x4, UR6 ;  /* 0x000000042a0678a5 */ /* 0x000fe2000f8e0206 */
[----:B------:R-:W-:-:S02]  /*c780*/  F2FP.BF16.F32.PACK_AB R41, R68, R41 ;  /* 0x000000294429723e */ /* 0x000fc400000010ff */
[----:B------:R-:W-:Y:S02]  /*c790*/  ISETP.EQ.OR P0, PT, R7, 0x3, !P0 ;  /* 0x000000030700780c */ /* 0x000fe40004702670 */
[----:B------:R-:W-:Y:S02]  /*c7a0*/  F2FP.BF16.F32.PACK_AB R40, R69, R40 ;  /* 0x000000284528723e */ /* 0x000fe400000010ff */
[----:B------:R-:W-:Y:S02]  /*c7b0*/  SEL R55, R52, R53, P0 ;  /* 0x0000003534377207 */ /* 0x000fe40000000000 */
[----:B------:R-:W-:Y:S02]  /*c7c0*/  F2FP.BF16.F32.PACK_AB R118, R118, R5 ;  /* 0x000000057676723e */ /* 0x000fe400000010ff */
[----:B------:R-:W-:Y:S02]  /*c7d0*/  F2FP.BF16.F32.PACK_AB R119, R119, R4 ;  /* 0x000000047777723e */ /* 0x000fe400000010ff */
[----:B------:R-:W-:-:S02]  /*c7e0*/  SEL R52, R53, R52, P0 ;  /* 0x0000003435347207 */ /* 0x000fc40000000000 */
[----:B------:R-:W-:Y:S02]  /*c7f0*/  F2FP.BF16.F32.PACK_AB R37, R76, R37 ;  /* 0x000000254c25723e */ /* 0x000fe400000010ff */
[----:B------:R-:W-:Y:S02]  /*c800*/  F2FP.BF16.F32.PACK_AB R36, R77, R36 ;  /* 0x000000244d24723e */ /* 0x000fe400000010ff */
[----:B------:R-:W-:Y:S02]  /*c810*/  SEL R53, R45, R44, P0 ;  /* 0x0000002c2d357207 */ /* 0x000fe40000000000 */
[----:B------:R-:W-:Y:S02]  /*c820*/  SEL R44, R44, R45, P0 ;  /* 0x0000002d2c2c7207 */ /* 0x000fe40000000000 */
[----:B------:R-:W-:Y:S02]  /*c830*/  SEL R45, R41, R40, P0 ;  /* 0x00000028292d7207 */ /* 0x000fe40000000000 */
[----:B------:R-:W-:-:S02]  /*c840*/  MOV R4, R0 ;  /* 0x0000000000047202 */ /* 0x000fc40000000f00 */
[----:B-1----:R-:W-:Y:S02]  /*c850*/  MOV R5, R79 ;  /* 0x0000004f00057202 */ /* 0x002fe40000000f00 */
[----:B------:R-:W-:Y:S02]  /*c860*/  SEL R40, R40, R41, P0 ;  /* 0x0000002928287207 */ /* 0x000fe40000000000 */
[----:B------:R-:W-:Y:S02]  /*c870*/  F2FP.BF16.F32.PACK_AB R89, R89, R96 ;  /* 0x000000605959723e */ /* 0x000fe400000010ff */
[----:B------:R-:W-:Y:S02]  /*c880*/  F2FP.BF16.F32.PACK_AB R88, R81, R88 ;  /* 0x000000585158723e */ /* 0x000fe400000010ff */
[----:B------:R-:W-:Y:S02]  /*c890*/  SEL R41, R37, R36, P0 ;  /* 0x0000002425297207 */ /* 0x000fe40000000000 */
[----:B------:R-:W-:Y:S01]  /*c8a0*/  SEL R48, R36, R37, P0 ;  /* 0x0000002524307207 */ /* 0x000fe20000000000 */
[----:B------:R-:W-:Y:S01]  /*c8b0*/  IMAD.WIDE R36, R224, 0x2, R4 ;  /* 0x00000002e0247825 */ /* 0x000fe200078e0204 */
[----:B------:R-:W-:-:S02]  /*c8c0*/  SEL R69, R89, R88, P0 ;  /* 0x0000005859457207 */ /* 0x000fc40000000000 */
[----:B------:R-:W-:Y:S02]  /*c8d0*/  F2FP.BF16.F32.PACK_AB R11, R110, R11 ;  /* 0x0000000b6e0b723e */ /* 0x000fe400000010ff */
[----:B------:R-:W-:Y:S02]  /*c8e0*/  F2FP.BF16.F32.PACK_AB R10, R111, R10 ;  /* 0x0000000a6f0a723e */ /* 0x000fe400000010ff */
[----:B------:R-:W-:Y:S02]  /*c8f0*/  SEL R88, R88, R89, P0 ;  /* 0x0000005958587207 */ /* 0x000fe40000000000 */
[----:B------:R-:W-:Y:S02]  /*c900*/  IADD3 R89, P5, R36, 0x40, RZ ;  /* 0x0000004024597810 */ /* 0x000fe40007fbe0ff */
[----:B------:R-:W-:Y:S02]  /*c910*/  SEL R83, R11, R10, P0 ;  /* 0x0000000a0b537207 */ /* 0x000fe40000000000 */
[----:B------:R-:W-:-:S02]  /*c920*/  SEL R74, R10, R11, P0 ;  /* 0x0000000b0a4a7207 */ /* 0x000fc40000000000 */
[----:B------:R-:W-:Y:S02]  /*c930*/  LOP3.LUT R10, R89, 0x380, RZ, 0xc0, !PT ;  /* 0x00000380590a7812 */ /* 0x000fe400078ec0ff */
        /* <DEDUP_REMOVED lines=11> */
[C---:B------:R-:W-:Y:S02]  /*c9f0*/  IADD3 R87, P4, R36.reuse, 0x20, RZ ;  /* 0x0000002024577810 */ /* 0x040fe40007f9e0ff */
[----:B------:R-:W-:Y:S02]  /*ca00*/  F2FP.BF16.F32.PACK_AB R34, R71, R34 ;  /* 0x000000224722723e */ /* 0x000fe400000010ff */
[----:B------:R-:W-:Y:S02]  /*ca10*/  F2FP.BF16.F32.PACK_AB R24, R95, R24 ;  /* 0x000000185f18723e */ /* 0x000fe400000010ff */
[----:B------:R-:W-:Y:S02]  /*ca20*/  IADD3 R91, P6, R36, 0x60, RZ ;  /* 0x00000060245b7810 */ /* 0x000fe40007fde0ff */
[----:B------:R-:W-:Y:S02]  /*ca30*/  SHF.R.U64 R10, R10, 0x3, RZ ;  /* 0x000000030a0a7819 */ /* 0x000fe400000012ff */
[----:B------:R-:W-:-:S02]  /*ca40*/  F2FP.BF16.F32.PACK_AB R43, R54, R43 ;  /* 0x0000002b362b723e */ /* 0x000fc400000010ff */
[----:B------:R-:W-:Y:S02]  /*ca50*/  SEL R71, R73, R72, P0 ;  /* 0x0000004849477207 */ /* 0x000fe40000000000 */
[----:B------:R-:W-:Y:S02]  /*ca60*/  IADD3 R95, P2, R36, 0x4020, RZ ;  /* 0x00004020245f7810 */ /* 0x000fe40007f5e0ff */
[----:B------:R-:W-:Y:S02]  /*ca70*/  F2FP.BF16.F32.PACK_AB R39, R39, R58 ;  /* 0x0000003a2727723e */ /* 0x000fe400000010ff */
[----:B------:R-:W-:Y:S02]  /*ca80*/  SEL R67, R9, R8, P0 ;  /* 0x0000000809437207 */ /* 0x000fe40000000000 */
[----:B------:R-:W-:Y:S02]  /*ca90*/  SEL R60, R8, R9, P0 ;  /* 0x00000009083c7207 */ /* 0x000fe40000000000 */
[----:B------:R-:W-:-:S02]  /*caa0*/  SEL R72, R72, R73, P0 ;  /* 0x0000004948487207 */ /* 0x000fc40000000000 */
[----:B------:R-:W-:Y:S02]  /*cab0*/  F2FP.BF16.F32.PACK_AB R38, R38, R59 ;  /* 0x0000003b2626723e */ /* 0x000fe400000010ff */
[----:B------:R-:W-:Y:S02]  /*cac0*/  SEL R57, R33, R32, P0 ;  /* 0x0000002021397207 */ /* 0x000fe40000000000 */
[----:B------:R-:W-:Y:S01]  /*cad0*/  SEL R50, R32, R33, P0 ;  /* 0x0000002120327207 */ /* 0x000fe20000000000 */
[----:B------:R-:W-:Y:S01]  /*cae0*/  IMAD.X R33, RZ, RZ, R37, P5 ;  /* 0x000000ffff217224 */ /* 0x000fe200028e0625 */
[----:B------:R-:W-:Y:S02]  /*caf0*/  SEL R65, R13, R12, P0 ;  /* 0x0000000c0d417207 */ /* 0x000fe40000000000 */
[----:B------:R-:W-:Y:S02]  /*cb00*/  SEL R58, R12, R13, P0 ;  /* 0x0000000d0c3a7207 */ /* 0x000fe40000000000 */
[----:B------:R-:W-:-:S02]  /*cb10*/  SEL R73, R46, R47, P0 ;  /* 0x0000002f2e497207 */ /* 0x000fc40000000000 */
[----:B------:R-:W-:Y:S02]  /*cb20*/  LOP3.LUT R8, R87, 0x380, RZ, 0xc0, !PT ;  /* 0x0000038057087812 */ /* 0x000fe400078ec0ff */
[----:B------:R-:W-:Y:S02]  /*cb30*/  F2FP.BF16.F32.PACK_AB R31, R78, R31 ;  /* 0x0000001f4e1f723e */ /* 0x000fe400000010ff */
[----:B------:R-:W-:Y:S02]  /*cb40*/  SEL R46, R47, R46, P0 ;  /* 0x0000002e2f2e7207 */ /* 0x000fe40000000000 */
[----:B------:R-:W-:Y:S02]  /*cb50*/  LOP3.LUT R12, R91, 0x380, RZ, 0xc0, !PT ;  /* 0x000003805b0c7812 */ /* 0x000fe400078ec0ff */
[----:B------:R-:W-:Y:S02]  /*cb60*/  LOP3.LUT R32, R10, R89, RZ, 0x3c, !PT ;  /* 0x000000590a207212 */ /* 0x000fe400078e3cff */
[----:B------:R-:W-:-:S02]  /*cb70*/  F2FP.BF16.F32.PACK_AB R35, R70, R35 ;  /* 0x000000234623723e */ /* 0x000fc400000010ff */
[----:B------:R-:W-:Y:S02]  /*cb80*/  F2FP.BF16.F32.PACK_AB R25, R94, R25 ;  /* 0x000000195e19723e */ /* 0x000fe400000010ff */
[----:B------:R-:W-:Y:S02]  /*cb90*/  SEL R47, R43, R42, P0 ;  /* 0x0000002a2b2f7207 */ /* 0x000fe40000000000 */
[----:B------:R-:W-:Y:S02]  /*cba0*/  LOP3.LUT R10, R95, 0x380, RZ, 0xc0, !PT ;  /* 0x000003805f0a7812 */ /* 0x000fe400078ec0ff */
[----:B------:R-:W-:Y:S02]  /*cbb0*/  SEL R42, R42, R43, P0 ;  /* 0x0000002b2a2a7207 */ /* 0x000fe40000000000 */
[----:B------:R-:W-:Y:S02]  /*cbc0*/  F2FP.BF16.F32.PACK_AB R28, R93, R28 ;  /* 0x0000001c5d1c723e */ /* 0x000fe400000010ff */
[----:B------:R-:W-:-:S02]  /*cbd0*/  SEL R43, R39, R38, P0 ;  /* 0x00000026272b7207 */ /* 0x000fc40000000000 */
[----:B------:R-:W-:Y:S02]  /*cbe0*/  SHF.R.U64 R8, R8, 0x3, RZ ;  /* 0x0000000308087819 */ /* 0x000fe400000012ff */
[----:B------:R-:W-:Y:S02]  /*cbf0*/  SEL R38, R38, R39, P0 ;  /* 0x0000002726267207 */ /* 0x000fe40000000000 */
[----:B------:R-:W-:Y:S02]  /*cc00*/  SEL R75, R31, R30, P0 ;  /* 0x0000001e1f4b7207 */ /* 0x000fe40000000000 */
[----:B------:R-:W-:Y:S01]  /*cc10*/  SEL R64, R30, R31, P0 ;  /* 0x0000001f1e407207 */ /* 0x000fe20000000000 */
[----:B------:R-:W-:Y:S01]  /*cc20*/  IMAD.X R31, RZ, RZ, R37, P6 ;  /* 0x000000ffff1f7224 */ /* 0x000fe200030e0625 */
[----:B------:R-:W-:Y:S02]  /*cc30*/  IADD3 R93, P1, R36, 0x4000, RZ ;  /* 0x00004000245d7810 */ /* 0x000fe40007f3e0ff */
[----:B------:R-:W-:-:S02]  /*cc40*/  SHF.R.U64 R12, R12, 0x3, RZ ;  /* 0x000000030c0c7819 */ /* 0x000fc400000012ff */
[----:B------:R-:W-:Y:S02]  /*cc50*/  F2FP.BF16.F32.PACK_AB R14, R103, R14 ;  /* 0x0000000e670e723e */ /* 0x000fe400000010ff */
[----:B------:R-:W-:Y:S02]  /*cc60*/  SEL R39, R35, R34, P0 ;  /* 0x0000002223277207 */ /* 0x000fe40000000000 */
[----:B------:R-:W-:Y:S01]  /*cc70*/  SEL R62, R34, R35, P0 ;  /* 0x00000023223e7207 */ /* 0x000fe20000000000 */
[--C-:B------:R-:W-:Y:S01]  /*cc80*/  IMAD.X R35, RZ, RZ, R37.reuse, P4 ;  /* 0x000000ffff237224 */ /* 0x100fe200020e0625 */
[----:B------:R-:W-:Y:S02]  /*cc90*/  SEL R79, R25, R24, P0 ;  /* 0x00000018194f7207 */ /* 0x000fe40000000000 */
[----:B------:R-:W-:Y:S01]  /*cca0*/  SEL R68, R24, R25, P0 ;  /* 0x0000001918447207 */ /* 0x000fe20000000000 */
[----:B------:R-:W-:Y:S01]  /*ccb0*/  IMAD.X R25, RZ, RZ, R37, P2 ;  /* 0x000000ffff197224 */ /* 0x000fe200010e0625 */
[----:B------:R-:W-:-:S02]  /*ccc0*/  IADD3 R97, P3, R36, 0x4040, RZ ;  /* 0x0000404024617810 */ /* 0x000fc40007f7e0ff */
[----:B------:R-:W-:Y:S02]  /*ccd0*/  SHF.R.U64 R10, R10, 0x3, RZ ;  /* 0x000000030a0a7819 */ /* 0x000fe400000012ff */
[----:B------:R-:W-:Y:S02]  /*cce0*/  F2FP.BF16.F32.PACK_AB R15, R102, R15 ;  /* 0x0000000f660f723e */ /* 0x000fe400000010ff */
[C---:B------:R-:W-:Y:S02]  /*ccf0*/  IADD3 R103, P6, R36.reuse, 0x8020, RZ ;  /* 0x0000802024677810 */ /* 0x040fe40007fde0ff */
[C---:B------:R-:W-:Y:S02]  /*cd00*/  IADD3 R99, P4, R36.reuse, 0x4060, RZ ;  /* 0x0000406024637810 */ /* 0x040fe40007f9e0ff */
[----:B------:R-:W-:Y:S01]  /*cd10*/  IADD3 R107, P2, R36, 0x8060, RZ ;  /* 0x00008060246b7810 */ /* 0x000fe20007f5e0ff */
[----:B------:R-:W-:Y:S01]  /*cd20*/  IMAD.X R13, RZ, RZ, R37, P6 ;  /* 0x000000ffff0d7224 */ /* 0x000fe200030e0625 */
[----:B------:R-:W-:-:S02]  /*cd30*/  LOP3.LUT R34, R8, R87, RZ, 0x3c, !PT ;  /* 0x0000005708227212 */ /* 0x000fc400078e3cff */
[----:B------:R-:W-:Y:S02]  /*cd40*/  F2FP.BF16.F32.PACK_AB R29, R92, R29 ;  /* 0x0000001d5c1d723e */ /* 0x000fe400000010ff */
[----:B------:R-:W-:Y:S02]  /*cd50*/  LOP3.LUT R30, R12, R91, RZ, 0x3c, !PT ;  /* 0x0000005b0c1e7212 */ /* 0x000fe400078e3cff */
[----:B------:R-:W-:Y:S02]  /*cd60*/  LOP3.LUT R8, R93, 0x380, RZ, 0xc0, !PT ;  /* 0x000003805d087812 */ /* 0x000fe400078ec0ff */
        /* <DEDUP_REMOVED lines=10> */
[----:B------:R-:W-:Y:S02]  /*ce10*/  SEL R59, R29, R28, P0 ;  /* 0x0000001c1d3b7207 */ /* 0x000fe40000000000 */
[----:B------:R-:W-:Y:S01]  /*ce20*/  SEL R54, R28, R29, P0 ;  /* 0x0000001d1c367207 */ /* 0x000fe20000000000 */
[----:B------:R-:W-:Y:S01]  /*ce30*/  IMAD.X R29, RZ, RZ, R37, P1 ;  /* 0x000000ffff1d7224 */ /* 0x000fe200008e0625 */
[----:B------:R-:W-:Y:S02]  /*ce40*/  SHF.R.U64 R8, R8, 0x3, RZ ;  /* 0x0000000308087819 */ /* 0x000fe400000012ff */
[----:B------:R-:W-:Y:S02]  /*ce50*/  F2FP.BF16.F32.PACK_AB R21, R100, R21 ;  /* 0x000000156415723e */ /* 0x000fe400000010ff */
[----:B------:R-:W-:-:S02]  /*ce60*/  IADD3 R101, P5, R36, 0x8000, RZ ;  /* 0x0000800024657810 */ /* 0x000fc40007fbe0ff */
[----:B------:R-:W-:Y:S02]  /*ce70*/  SHF.R.U64 R12, R12, 0x3, RZ ;  /* 0x000000030c0c7819 */ /* 0x000fe400000012ff */
[----:B------:R-:W-:Y:S01]  /*ce80*/  IADD3 R105, P1, R36, 0x8040, RZ ;  /* 0x0000804024697810 */ /* 0x000fe20007f3e0ff */
[--C-:B------:R-:W-:Y:S01]  /*ce90*/  IMAD.X R15, RZ, RZ, R37.reuse, P5 ;  /* 0x000000ffff0f7224 */ /* 0x100fe200028e0625 */
[----:B------:R-:W-:Y:S02]  /*cea0*/  SHF.R.U64 R11, R11, 0x3, RZ ;  /* 0x000000030b0b7819 */ /* 0x000fe400000012ff */
[----:B------:R-:W-:Y:S01]  /*ceb0*/  SHF.R.U64 R10, R10, 0x3, RZ ;  /* 0x000000030a0a7819 */ /* 0x000fe200000012ff */
[----:B------:R-:W-:Y:S01]  /*cec0*/  IMAD.X R9, RZ, RZ, R37, P1 ;  /* 0x000000ffff097224 */ /* 0x000fe200008e0625 */
[----:B------:R-:W-:Y:S02]  /*ced0*/  SHF.R.U64 R14, R14, 0x3, RZ ;  /* 0x000000030e0e7819 */ /* 0x000fe400000012ff */
[----:B------:R-:W-:-:S02]  /*cee0*/  SHF.R.U64 R78, R78, 0x3, RZ ;  /* 0x000000034e4e7819 */ /* 0x000fc400000012ff */
[----:B------:R-:W-:Y:S02]  /*cef0*/  F2FP.BF16.F32.PACK_AB R130, R130, R133 ;  /* 0x000000858282723e */ /* 0x000fe400000010ff */
[----:B------:R-:W-:Y:S02]  /*cf00*/  F2FP.BF16.F32.PACK_AB R131, R128, R131 ;  /* 0x000000838083723e */ /* 0x000fe400000010ff */
[----:B------:R-:W-:Y:S02]  /*cf10*/  SEL R77, R27, R26, P0 ;  /* 0x0000001a1b4d7207 */ /* 0x000fe40000000000 */
[----:B------:R-:W-:Y:S01]  /*cf20*/  SEL R66, R26, R27, P0 ;  /* 0x0000001b1a427207 */ /* 0x000fe20000000000 */
[----:B------:R-:W-:Y:S01]  /*cf30*/  IMAD.X R27, RZ, RZ, R37, P3 ;  /* 0x000000ffff1b7224 */ /* 0x000fe200018e0625 */
[----:B------:R-:W-:Y:S02]  /*cf40*/  LOP3.LUT R28, R8, R93, RZ, 0x3c, !PT ;  /* 0x0000005d081c7212 */ /* 0x000fe400078e3cff */
[----:B------:R-:W-:-:S02]  /*cf50*/  SEL R61, R21, R20, P0 ;  /* 0x00000014153d7207 */ /* 0x000fc40000000000 */
[----:B------:R-:W-:Y:S01]  /*cf60*/  SEL R56, R20, R21, P0 ;  /* 0x0000001514387207 */ /* 0x000fe20000000000 */
[--C-:B------:R-:W-:Y:S01]  /*cf70*/  IMAD.X R21, RZ, RZ, R37.reuse, P4 ;  /* 0x000000ffff157224 */ /* 0x100fe200020e0625 */
[----:B------:R-:W-:Y:S02]  /*cf80*/  LOP3.LUT R26, R12, R97, RZ, 0x3c, !PT ;  /* 0x000000610c1a7212 */ /* 0x000fe400078e3cff */
[----:B------:R-:W-:Y:S02]  /*cf90*/  LOP3.LUT R8, R101, 0x380, RZ, 0xc0, !PT ;  /* 0x0000038065087812 */ /* 0x000fe400078ec0ff */
[----:B------:R-:W-:Y:S01]  /*cfa0*/  LOP3.LUT R36, R11, R36, RZ, 0x3c, !PT ;  /* 0x000000240b247212 */ /* 0x000fe200078e3cff */
[----:B------:R-:W-:Y:S01]  /*cfb0*/  IMAD.X R11, RZ, RZ, R37, P2 ;  /* 0x000000ffff0b7224 */ /* 0x000fe200010e0625 */
[----:B------:R-:W-:Y:S02]  /*cfc0*/  LOP3.LUT R76, R105, 0x380, RZ, 0xc0, !PT ;  /* 0x00000380694c7812 */ /* 0x000fe400078ec0ff */
[----:B------:R-:W-:-:S02]  /*cfd0*/  LOP3.LUT R12, R10, R103, RZ, 0x3c, !PT ;  /* 0x000000670a0c7212 */ /* 0x000fc400078e3cff */
[----:B------:R-:W-:Y:S02]  /*cfe0*/  LOP3.LUT R20, R14, R99, RZ, 0x3c, !PT ;  /* 0x000000630e147212 */ /* 0x000fe400078e3cff */
[----:B------:R-:W-:Y:S02]  /*cff0*/  LOP3.LUT R10, R78, R107, RZ, 0x3c, !PT ;  /* 0x0000006b4e0a7212 */ /* 0x000fe400078e3cff */
[----:B------:R-:W-:Y:S02]  /*d000*/  SEL R7, R130, R131, P0 ;  /* 0x0000008382077207 */ /* 0x000fe40000000000 */
[----:B------:R-:W-:Y:S02]  /*d010*/  SHF.R.U64 R8, R8, 0x3, RZ ;  /* 0x0000000308087819 */ /* 0x000fe400000012ff */
[----:B------:R-:W-:Y:S02]  /*d020*/  SHF.R.U64 R76, R76, 0x3, RZ ;  /* 0x000000034c4c7819 */ /* 0x000fe400000012ff */
[----:B------:R-:W-:-:S02]  /*d030*/  MOV R80, R20 ;  /* 0x0000001400507202 */ /* 0x000fc40000000f00 */
[----:B------:R-:W-:Y:S02]  /*d040*/  F2FP.BF16.F32.PACK_AB R126, R126, R129 ;  /* 0x000000817e7e723e */ /* 0x000fe400000010ff */
[----:B------:R-:W-:Y:S02]  /*d050*/  F2FP.BF16.F32.PACK_AB R127, R124, R127 ;  /* 0x0000007f7c7f723e */ /* 0x000fe400000010ff */
[----:B------:R-:W-:Y:S02]  /*d060*/  MOV R20, R10 ;  /* 0x0000000a00147202 */ /* 0x000fe40000000f00 */
[----:B------:R-:W-:Y:S02]  /*d070*/  F2FP.BF16.F32.PACK_AB R122, R122, R125 ;  /* 0x0000007d7a7a723e */ /* 0x000fe400000010ff */
[----:B------:R-:W-:Y:S02]  /*d080*/  F2FP.BF16.F32.PACK_AB R123, R120, R123 ;  /* 0x0000007b787b723e */ /* 0x000fe400000010ff */
[----:B------:R-:W-:-:S02]  /*d090*/  LOP3.LUT R14, R8, R101, RZ, 0x3c, !PT ;  /* 0x00000065080e7212 */ /* 0x000fc400078e3cff */
[----:B------:R-:W-:Y:S02]  /*d0a0*/  SEL R130, R131, R130, P0 ;  /* 0x0000008283827207 */ /* 0x000fe40000000000 */
[----:B------:R-:W-:Y:S02]  /*d0b0*/  LOP3.LUT R8, R76, R105, RZ, 0x3c, !PT ;  /* 0x000000694c087212 */ /* 0x000fe400078e3cff */
[----:B------:R-:W-:Y:S02]  /*d0c0*/  SEL R49, R126, R127, P0 ;  /* 0x0000007f7e317207 */ /* 0x000fe40000000000 */
[----:B------:R-:W-:Y:S02]  /*d0d0*/  SEL R126, R127, R126, P0 ;  /* 0x0000007e7f7e7207 */ /* 0x000fe40000000000 */
[----:B------:R-:W-:Y:S02]  /*d0e0*/  SEL R51, R122, R123, P0 ;  /* 0x0000007b7a337207 */ /* 0x000fe40000000000 */
[----:B------:R-:W-:-:S02]  /*d0f0*/  SEL R122, R123, R122, P0 ;  /* 0x0000007a7b7a7207 */ /* 0x000fc40000000000 */
[----:B------:R-:W-:Y:S02]  /*d100*/  MOV R21, R8 ;  /* 0x0000000800157202 */ /* 0x000fe40000000f00 */
[----:B------:R-:W-:Y:S02]  /*d110*/  SEL R85, R118, R119, P0 ;  /* 0x0000007776557207 */ /* 0x000fe40000000000 */
[----:B------:R-:W-:Y:S02]  /*d120*/  SEL R118, R119, R118, P0 ;  /* 0x0000007677767207 */ /* 0x000fe40000000000 */
[----:B------:R-:W-:Y:S02]  /*d130*/  MOV R91, R36 ;  /* 0x00000024005b7202 */ /* 0x000fe40000000f00 */
[----:B------:R-:W-:Y:S01]  /*d140*/  MOV R78, R14 ;  /* 0x0000000e004e7202 */ /* 0x000fe20000000f00 */
[----:B--2---:R0:W-:Y:S01]  /*d150*/  SHFL.IDX PT, R10, R7, R6, 0x1c1f ;  /* 0x001c1f06070a7589 */ /* 0x0041e200000e0000 */
[----:B------:R-:W-:-:S02]  /*d160*/  MOV R76, R12 ;  /* 0x0000000c004c7202 */ /* 0x000fc40000000f00 */
[----:B------:R-:W-:Y:S01]  /*d170*/  MOV R90, R34 ;  /* 0x00000022005a7202 */ /* 0x000fe20000000f00 */
[----:B------:R-:W-:Y:S01]  /*d180*/  SHFL.IDX PT, R69, R69, R6, 0x1c1f ;  /* 0x001c1f0645457589 */ /* 0x000fe200000e0000 */
[----:B------:R-:W-:Y:S02]  /*d190*/  MOV R84, R24 ;  /* 0x0000001800547202 */ /* 0x000fe40000000f00 */
[----:B------:R-:W-:Y:S01]  /*d1a0*/  MOV R82, R26 ;  /* 0x0000001a00527202 */ /* 0x000fe20000000f00 */
[----:B------:R-:W-:Y:S01]  /*d1b0*/  SHFL.IDX PT, R49, R49, R6, 0x1c1f ;  /* 0x001c1f0631317589 */ /* 0x000fe200000e0000 */
[----:B------:R-:W-:Y:S02]  /*d1c0*/  MOV R89, R32 ;  /* 0x0000002000597202 */ /* 0x000fe40000000f00 */
[----:B0-----:R-:W-:Y:S01]  /*d1d0*/  LOP3.LUT R7, R6, 0x2, RZ, 0x3c, !PT ;  /* 0x0000000206077812 */ /* 0x001fe200078e3cff */
[----:B------:R-:W-:Y:S01]  /*d1e0*/  SHFL.IDX PT, R71, R71, R6, 0x1c1f ;  /* 0x001c1f0647477589 */ /* 0x000fe200000e0000 */
[----:B------:R-:W-:-:S02]  /*d1f0*/  MOV R87, R30 ;  /* 0x0000001e00577202 */ /* 0x000fc40000000f00 */
[----:B------:R-:W-:Y:S01]  /*d200*/  MOV R86, R28 ;  /* 0x0000001c00567202 */ /* 0x000fe20000000f00 */
[----:B------:R-:W0:Y:S01]  /*d210*/  SHFL.IDX PT, R9, R130, R7, 0x1c1f ;  /* 0x001c1f0782097589 */ /* 0x000e2200000e0000 */
[----:B------:R-:W-:-:S03]  /*d220*/  PLOP3.LUT P2, PT, PT, PT, UP0, 0x80, 0x0 ;  /* 0x000000000000781c */ /* 0x000fc60003f4f008 */
        /* <DEDUP_REMOVED lines=17> */
[----:B------:R-:W1:Y:S04]  /*d340*/  SHFL.IDX PT, R52, R52, R7, 0x1c1f ;  /* 0x001c1f0734347589 */ /* 0x000e6800000e0000 */
[----:B------:R-:W2:Y:S04]  /*d350*/  SHFL.IDX PT, R42, R42, R7, 0x1c1f ;  /* 0x001c1f072a2a7589 */ /* 0x000ea800000e0000 */
[----:B------:R-:W-:Y:S01]  /*d360*/  SHFL.IDX PT, R53, R53, R6, 0x1c1f ;  /* 0x001c1f0635357589 */ /* 0x000fe200000e0000 */
[----:B----4-:R-:W-:-:S02]  /*d370*/  SEL R24, R51, R122, P0 ;  /* 0x0000007a33187207 */ /* 0x010fc40000000000 */
[----:B------:R-:W-:Y:S01]  /*d380*/  SEL R26, R122, R51, P0 ;  /* 0x000000337a1a7207 */ /* 0x000fe20000000000 */
[----:B------:R-:W-:Y:S01]  /*d390*/  SHFL.IDX PT, R43, R43, R6, 0x1c1f ;  /* 0x001c1f062b2b7589 */ /* 0x000fe200000e0000 */
[----:B0-----:R-:W-:Y:S02]  /*d3a0*/  SEL R25, R73, R46, P0 ;  /* 0x0000002e49197207 */ /* 0x001fe40000000000 */
[----:B------:R-:W-:Y:S01]  /*d3b0*/  SEL R27, R46, R73, P0 ;  /* 0x000000492e1b7207 */ /* 0x000fe20000000000 */
[----:B------:R-:W-:Y:S04]  /*d3c0*/  SHFL.IDX PT, R39, R39, R6, 0x1c1f ;  /* 0x001c1f0627277589 */ /* 0x000fe800000e0000 */
[----:B------:R-:W0:Y:S04]  /*d3d0*/  SHFL.IDX PT, R44, R44, R7, 0x1c1f ;  /* 0x001c1f072c2c7589 */ /* 0x000e2800000e0000 */
[----:B------:R-:W3:Y:S01]  /*d3e0*/  SHFL.IDX PT, R38, R38, R7, 0x1c1f ;  /* 0x001c1f0726267589 */ /* 0x000ee200000e0000 */
[----:B-1----:R-:W-:-:S02]  /*d3f0*/  SEL R28, R55, R52, P0 ;  /* 0x00000034371c7207 */ /* 0x002fc40000000000 */
[----:B------:R-:W-:Y:S01]  /*d400*/  SEL R30, R52, R55, P0 ;  /* 0x00000037341e7207 */ /* 0x000fe20000000000 */
[----:B------:R-:W1:Y:S01]  /*d410*/  SHFL.IDX PT, R62, R62, R7, 0x1c1f ;  /* 0x001c1f073e3e7589 */ /* 0x000e6200000e0000 */
[----:B--2---:R-:W-:Y:S02]  /*d420*/  SEL R29, R47, R42, P0 ;  /* 0x0000002a2f1d7207 */ /* 0x004fe40000000000 */
[----:B------:R-:W-:Y:S01]  /*d430*/  SEL R31, R42, R47, P0 ;  /* 0x0000002f2a1f7207 */ /* 0x000fe20000000000 */
[----:B------:R-:W-:Y:S06]  /*d440*/  BAR.SYNC.DEFER_BLOCKING 0x1, 0x100 ;  /* 0x0044000000007b1d */ /* 0x000fec0000010000 */
[----:B------:R-:W-:Y:S04]  /*d450*/  SHFL.IDX PT, R45, R45, R6, 0x1c1f ;  /* 0x001c1f062d2d7589 */ /* 0x000fe800000e0000 */
[----:B------:R-:W-:Y:S01]  /*d460*/  SHFL.IDX PT, R41, R41, R6, 0x1c1f ;  /* 0x001c1f0629297589 */ /* 0x000fe200000e0000 */
[----:B0-----:R-:W-:-:S02]  /*d470*/  SEL R32, R53, R44, P0 ;  /* 0x0000002c35207207 */ /* 0x001fc40000000000 */
[----:B------:R-:W-:Y:S01]  /*d480*/  SEL R34, R44, R53, P0 ;  /* 0x000000352c227207 */ /* 0x000fe20000000000 */
[----:B------:R-:W0:Y:S01]  /*d490*/  SHFL.IDX PT, R40, R40, R7, 0x1c1f ;  /* 0x001c1f0728287589 */ /* 0x000e2200000e0000 */
[----:B---3--:R-:W-:Y:S02]  /*d4a0*/  SEL R33, R43, R38, P0 ;  /* 0x000000262b217207 */ /* 0x008fe40000000000 */
[----:B------:R-:W-:Y:S01]  /*d4b0*/  SEL R35, R38, R43, P0 ;  /* 0x0000002b26237207 */ /* 0x000fe20000000000 */
[----:B------:R-:W-:Y:S01]  /*d4c0*/  SHFL.IDX PT, R48, R48, R7, 0x1c1f ;  /* 0x001c1f0730307589 */ /* 0x000fe200000e0000 */
[----:B-1----:R-:W-:Y:S02]  /*d4d0*/  SEL R37, R39, R62, P0 ;  /* 0x0000003e27257207 */ /* 0x002fe40000000000 */
[----:B------:R-:W-:Y:S01]  /*d4e0*/  SEL R39, R62, R39, P0 ;  /* 0x000000273e277207 */ /* 0x000fe20000000000 */
[----:B------:R-:W-:Y:S04]  /*d4f0*/  SHFL.IDX PT, R57, R57, R6, 0x1c1f ;  /* 0x001c1f0639397589 */ /* 0x000fe800000e0000 */
[----:B------:R-:W-:Y:S04]  /*d500*/  SHFL.IDX PT, R75, R75, R6, 0x1c1f ;  /* 0x001c1f064b4b7589 */ /* 0x000fe800000e0000 */
[----:B------:R-:W-:Y:S04]  /*d510*/  SHFL.IDX PT, R50, R50, R7, 0x1c1f ;  /* 0x001c1f0732327589 */ /* 0x000fe800000e0000 */
[----:B------:R-:W-:Y:S04]  /*d520*/  SHFL.IDX PT, R64, R64, R7, 0x1c1f ;  /* 0x001c1f0740407589 */ /* 0x000fe800000e0000 */
[----:B------:R-:W-:Y:S01]  /*d530*/  SHFL.IDX PT, R59, R59, R6, 0x1c1f ;  /* 0x001c1f063b3b7589 */ /* 0x000fe200000e0000 */
[----:B0-----:R-:W-:-:S02]  /*d540*/  SEL R36, R45, R40, P0 ;  /* 0x000000282d247207 */ /* 0x001fc40000000000 */
[----:B------:R-:W-:Y:S01]  /*d550*/  SEL R38, R40, R45, P0 ;  /* 0x0000002d28267207 */ /* 0x000fe20000000000 */
[----:B------:R-:W-:Y:S04]  /*d560*/  SHFL.IDX PT, R77, R77, R6, 0x1c1f ;  /* 0x001c1f064d4d7589 */ /* 0x000fe800000e0000 */
[----:B------:R-:W0:Y:S04]  /*d570*/  SHFL.IDX PT, R54, R54, R7, 0x1c1f ;  /* 0x001c1f0736367589 */ /* 0x000e2800000e0000 */
[----:B------:R-:W1:Y:S04]  /*d580*/  SHFL.IDX PT, R66, R66, R7, 0x1c1f ;  /* 0x001c1f0742427589 */ /* 0x000e6800000e0000 */
[----:B------:R-:W-:Y:S04]  /*d590*/  SHFL.IDX PT, R61, R61, R6, 0x1c1f ;  /* 0x001c1f063d3d7589 */ /* 0x000fe800000e0000 */
[----:B------:R-:W-:Y:S04]  /*d5a0*/  SHFL.IDX PT, R79, R79, R6, 0x1c1f ;  /* 0x001c1f064f4f7589 */ /* 0x000fe800000e0000 */
[----:B------:R-:W-:Y:S04]  /*d5b0*/  SHFL.IDX PT, R56, R56, R7, 0x1c1f ;  /* 0x001c1f0738387589 */ /* 0x000fe800000e0000 */
[----:B------:R-:W2:Y:S04]  /*d5c0*/  SHFL.IDX PT, R68, R68, R7, 0x1c1f ;  /* 0x001c1f0744447589 */ /* 0x000ea800000e0000 */
[----:B------:R-:W-:Y:S01]  /*d5d0*/  SHFL.IDX PT, R65, R65, R6, 0x1c1f ;  /* 0x001c1f0641417589 */ /* 0x000fe200000e0000 */
[----:B0-----:R-:W-:-:S02]  /*d5e0*/  SEL R52, R59, R54, P0 ;  /* 0x000000363b347207 */ /* 0x001fc40000000000 */
[----:B------:R-:W-:Y:S01]  /*d5f0*/  SEL R54, R54, R59, P0 ;  /* 0x0000003b36367207 */ /* 0x000fe20000000000 */
[----:B------:R-:W-:Y:S01]  /*d600*/  SHFL.IDX PT, R81, R81, R6, 0x1c1f ;  /* 0x001c1f0651517589 */ /* 0x000fe200000e0000 */
[----:B-1----:R-:W-:Y:S02]  /*d610*/  SEL R49, R77, R66, P0 ;  /* 0x000000424d317207 */ /* 0x002fe40000000000 */
[----:B------:R-:W-:Y:S01]  /*d620*/  SEL R51, R66, R77, P0 ;  /* 0x0000004d42337207 */ /* 0x000fe20000000000 */
[----:B------:R-:W-:Y:S04]  /*d630*/  SHFL.IDX PT, R58, R58, R7, 0x1c1f ;  /* 0x001c1f073a3a7589 */ /* 0x000fe800000e0000 */
[----:B------:R-:W-:Y:S04]  /*d640*/  SHFL.IDX PT, R70, R70, R7, 0x1c1f ;  /* 0x001c1f0746467589 */ /* 0x000fe800000e0000 */
[----:B------:R-:W-:Y:S04]  /*d650*/  SHFL.IDX PT, R83, R83, R6, 0x1c1f ;  /* 0x001c1f0653537589 */ /* 0x000fe800000e0000 */
[----:B------:R-:W0:Y:S01]  /*d660*/  SHFL.IDX PT, R74, R74, R7, 0x1c1f ;  /* 0x001c1f074a4a7589 */ /* 0x000e2200000e0000 */
[----:B--2---:R-:W-:-:S02]  /*d670*/  SEL R53, R79, R68, P0 ;  /* 0x000000444f357207 */ /* 0x004fc40000000000 */
[----:B------:R-:W-:Y:S01]  /*d680*/  SEL R55, R68, R79, P0 ;  /* 0x0000004f44377207 */ /* 0x000fe20000000000 */
[----:B------:R-:W-:Y:S04]  /*d690*/  SHFL.IDX PT, R67, R67, R6, 0x1c1f ;  /* 0x001c1f0643437589 */ /* 0x000fe800000e0000 */
[----:B------:R1:W-:Y:S04]  /*d6a0*/  SHFL.IDX PT, R85, R85, R6, 0x1c1f ;  /* 0x001c1f0655557589 */ /* 0x0003e800000e0000 */
[----:B------:R-:W-:Y:S04]  /*d6b0*/  SHFL.IDX PT, R60, R60, R7, 0x1c1f ;  /* 0x001c1f073c3c7589 */ /* 0x000fe800000e0000 */
[----:B------:R2:W3:Y:S01]  /*d6c0*/  SHFL.IDX PT, R118, R118, R7, 0x1c1f ;  /* 0x001c1f0776767589 */ /* 0x0004e200000e0000 */
[----:B-1----:R-:W-:-:S03]  /*d6d0*/  IMAD.U32 R6, RZ, RZ, UR6 ;  /* 0x00000006ff067e24 */ /* 0x002fc6000f8e00ff */
[----:B------:R1:W-:Y:S04]  /*d6e0*/  STSM.16.M88.4 [R91], R8 ;  /* 0x000000085b007844 */ /* 0x0003e80000000200 */
[----:B------:R4:W-:Y:S01]  /*d6f0*/  STSM.16.M88.4 [R90], R12 ;  /* 0x0000000c5a007844 */ /* 0x0009e20000000200 */
[----:B0-----:R-:W-:Y:S01]  /*d700*/  SEL R59, R74, R83, P0 ;  /* 0x000000534a3b7207 */ /* 0x001fe20000000000 */
[----:B--2---:R-:W-:Y:S01]  /*d710*/  IMAD.U32 R7, RZ, RZ, UR7 ;  /* 0x00000007ff077e24 */ /* 0x004fe2000f8e00ff */
[----:B------:R-:W-:Y:S01]  /*d720*/  ULDC.64 UR6, c[0x0][0xc08] ;  /* 0x0003020000067ab9 */ /* 0x000fe20000000a00 */
[----:B------:R3:W-:Y:S04]  /*d730*/  STSM.16.M88.4 [R89], R24 ;  /* 0x0000001859007844 */ /* 0x0007e80000000200 */
[----:B------:R-:W-:Y:S01]  /*d740*/  STSM.16.M88.4 [R87], R28 ;  /* 0x0000001c57007844 */ /* 0x000fe20000000200 */
[----:B-1----:R-:W-:-:S03]  /*d750*/  SEL R8, R41, R48, P0 ;  /* 0x0000003029087207 */ /* 0x002fc60000000000 */
[----:B------:R-:W-:Y:S01]  /*d760*/  STSM.16.M88.4 [R86], R32 ;  /* 0x0000002056007844 */ /* 0x000fe20000000200 */
[----:B------:R-:W-:Y:S02]  /*d770*/  SEL R10, R48, R41, P0 ;  /* 0x00000029300a7207 */ /* 0x000fe40000000000 */
[----:B------:R-:W-:Y:S01]  /*d780*/  SEL R9, R75, R64, P0 ;  /* 0x000000404b097207 */ /* 0x000fe20000000000 */
[----:B------:R-:W-:Y:S01]  /*d790*/  STSM.16.M88.4 [R84], R36 ;  /* 0x0000002454007844 */ /* 0x000fe20000000200 */
[----:B------:R-:W-:Y:S02]  /*d7a0*/  SEL R11, R64, R75, P0 ;  /* 0x0000004b400b7207 */ /* 0x000fe40000000000 */
[----:B------:R-:W-:Y:S02]  /*d7b0*/  SEL R48, R57, R50, P0 ;  /* 0x0000003239307207 */ /* 0x000fe40000000000 */
[----:B------:R-:W-:Y:S01]  /*d7c0*/  SEL R50, R50, R57, P0 ;  /* 0x0000003932327207 */ /* 0x000fe20000000000 */
[----:B------:R0:W-:Y:S01]  /*d7d0*/  STSM.16.M88.4 [R82], R8 ;  /* 0x0000000852007844 */ /* 0x0001e20000000200 */
[----:B----4-:R-:W-:-:S02]  /*d7e0*/  SEL R12, R61, R56, P0 ;  /* 0x000000383d0c7207 */ /* 0x010fc40000000000 */
[----:B------:R-:W-:Y:S01]  /*d7f0*/  SEL R14, R56, R61, P0 ;  /* 0x0000003d380e7207 */ /* 0x000fe20000000000 */
[----:B------:R-:W-:Y:S01]  /*d800*/  STSM.16.M88.4 [R80], R48 ;  /* 0x0000003050007844 */ /* 0x000fe20000000200 */
[----:B------:R-:W-:Y:S02]  /*d810*/  SEL R13, R81, R70, P0 ;  /* 0x00000046510d7207 */ /* 0x000fe40000000000 */
[----:B------:R-:W-:Y:S01]  /*d820*/  SEL R15, R70, R81, P0 ;  /* 0x00000051460f7207 */ /* 0x000fe20000000000 */
[----:B------:R-:W-:Y:S01]  /*d830*/  STSM.16.M88.4 [R78], R52 ;  /* 0x000000344e007844 */ /* 0x000fe20000000200 */
[----:B------:R-:W-:Y:S01]  /*d840*/  SEL R56, R65, R58, P0 ;  /* 0x0000003a41387207 */ /* 0x000fe20000000000 */
[----:B------:R-:W-:Y:S01]  /*d850*/  UISETP.NE.U32.AND UP1, UPT, UR6, URZ, UPT ;  /* 0x0000003f0600728c */ /* 0x000fe2000bf25070 */
[----:B------:R-:W-:Y:S01]  /*d860*/  SEL R58, R58, R65, P0 ;  /* 0x000000413a3a7207 */ /* 0x000fe20000000000 */
[----:B------:R1:W-:Y:S01]  /*d870*/  STSM.16.M88.4 [R76], R12 ;  /* 0x0000000c4c007844 */ /* 0x0003e20000000200 */
[----:B------:R-:W-:Y:S01]  /*d880*/  SEL R57, R83, R74, P0 ;  /* 0x0000004a53397207 */ /* 0x000fe20000000000 */
[----:B------:R-:W-:Y:S01]  /*d890*/  ULDC UR8, c[0x0][0xa88] ;  /* 0x0002a20000087ab9 */ /* 0x000fe20000000800 */
[----:B---3--:R-:W-:Y:S01]  /*d8a0*/  SEL R25, R85, R118, P0 ;  /* 0x0000007655197207 */ /* 0x008fe20000000000 */
[----:B------:R-:W2:Y:S01]  /*d8b0*/  LDC R61, c[0x0][0xbe8] ;  /* 0x0002fa00ff3d7b82 */ /* 0x000ea20000000800 */
[----:B------:R-:W-:Y:S01]  /*d8c0*/  SEL R27, R118, R85, P0 ;  /* 0x00000055761b7207 */ /* 0x000fe20000000000 */
[----:B------:R3:W-:Y:S01]  /*d8d0*/  STSM.16.M88.4 [R21], R56 ;  /* 0x0000003815007844 */ /* 0x0007e20000000200 */
[----:B------:R-:W-:-:S02]  /*d8e0*/  SEL R24, R67, R60, P0 ;  /* 0x0000003c43187207 */ /* 0x000fc40000000000 */
[----:B------:R-:W-:-:S05]  /*d8f0*/  SEL R26, R60, R67, P0 ;  /* 0x000000433c1a7207 */ /* 0x000fca0000000000 */
[----:B------:R3:W-:Y:S01]  /*d900*/  STSM.16.M88.4 [R20], R24 ;  /* 0x0000001814007844 */ /* 0x0007e20000000200 */
[----:B------:R-:W-:Y:S01]  /*d910*/  BAR.SYNC.DEFER_BLOCKING 0x1, 0x100 ;  /* 0x0044000000007b1d */ /* 0x000fe20000010000 */
[----:B------:R-:W-:-:S06]  /*d920*/  UISETP.NE.AND.EX UP1, UPT, UR7, URZ, UPT, UP1 ;  /* 0x0000003f0700728c */ /* 0x000fcc000bf25310 */
[----:B------:R-:W-:-:S05]  /*d930*/  PLOP3.LUT P0, PT, PT, PT, UP1, 0x80, 0x0 ;  /* 0x000000000000781c */ /* 0x000fca0003f0f018 */
[----:B------:R-:W-:-:S04]  /*d940*/  @UP1 ULEA UR6, UP2, UR42, UR6, 0x2 ;  /* 0x000000062a061291 */ /* 0x000fc8000f84103f */
[----:B------:R-:W-:Y:S01]  /*d950*/  @UP1 ULEA.HI.X UR7, UR42, UR7, UR36, 0x2, UP2 ;  /* 0x000000072a071291 */ /* 0x000fe200090f1424 */
[----:B0-----:R-:W-:Y:S02]  /*d960*/  IMAD.U32 R10, RZ, RZ, UR8 ;  /* 0x00000008ff0a7e24 */ /* 0x001fe4000f8e00ff */
[----:B-1----:R-:W-:-:S03]  /*d970*/  IMAD.U32 R14, RZ, RZ, UR6 ;  /* 0x00000006ff0e7e24 */ /* 0x002fc6000f8e00ff */
[----:B------:R-:W-:Y:S01]  /*d980*/  IMAD.U32 R15, RZ, RZ, UR7 ;  /* 0x00000007ff0f7e24 */ /* 0x000fe2000f8e00ff */
[----:B------:R-:W4:Y:S01]  /*d990*/  @P2 LDG.E R8, desc[UR54][R6.64] ;  /* 0x0000003606082981 */ /* 0x000f22000c1e1900 */
[----:B--2---:R-:W-:Y:S01]  /*d9a0*/  ISETP.NE.AND P1, PT, R61, 0x1, PT ;  /* 0x000000013d00780c */ /* 0x004fe20003f25270 */
[----:B------:R-:W-:Y:S02]  /*d9b0*/  UMOV UR4, URZ ;  /* 0x0000003f00047c82 */ /* 0x000fe40008000000 */
[----:B------:R3:W5:Y:S10]  /*d9c0*/  @P0 LDG.E R10, desc[UR54][R14.64] ;  /* 0x000000360e0a0981 */ /* 0x000774000c1e1900 */
[----:B------:R-:W0:Y:S08]  /*d9d0*/  @P1 LDC R9, c[0x0][0xbec] ;  /* 0x0002fb00ff091b82 */ /* 0x000e300000000800 */
[----:B------:R-:W1:Y:S01]  /*d9e0*/  @P1 LDC R12, c[0x0][0xbf0] ;  /* 0x0002fc00ff0c1b82 */ /* 0x000e620000000800 */
[----:B----4-:R-:W-:Y:S01]  /*d9f0*/  @P2 R2UR UR4, R8 ;  /* 0x00000000080422ca */ /* 0x010fe200000e0000 */
[----:B01-3--:R-:W-:-:S14]  /*da00*/  @P0 BRA `(.L_x_2200) ;  /* 0x0000000000100947 */ /* 0x00bfdc0003800000 */
[----:B------:R-:W-:Y:S05]  /*da10*/  @!P2 BRA `(.L_x_2200) ;  /* 0x00000000000ca947 */ /* 0x000fea0003800000 */
[----:B------:R-:W2:Y:S04]  /*da20*/  LDG.E R11, desc[UR54][R6.64] ;  /* 0x00000036060b7981 */ /* 0x000ea8000c1e1900 */
[----:B-----5:R-:W2:Y:S02]  /*da30*/  LDG.E R10, desc[UR54][R6.64+0x4] ;  /* 0x00000436060a7981 */ /* 0x020ea4000c1e1900 */
[----:B--2---:R-:W-:-:S07]  /*da40*/  IMAD.IADD R10, R10, 0x1, -R11 ;  /* 0x000000010a0a7824 */ /* 0x004fce00078e0a0b */
.L_x_2200:
[----:B------:R-:W-:Y:S01]  /*da50*/  USHF.R.S32.HI UR14, URZ, 0x1f, UR43 ;  /* 0x0000001f3f0e7899 */ /* 0x000fe2000801142b */
[----:B------:R-:W-:Y:S01]  /*da60*/  VIADD R14, R18, UR37 ;  /* 0x00000025120e7c36 */ /* 0x000fe20008000000 */
[----:B------:R-:W-:Y:S01]  /*da70*/  ULDC.64 UR12, c[0x0][0xb90] ;  /* 0x0002e400000c7ab9 */ /* 0x000fe20000000a00 */
[----:B------:R-:W-:Y:S01]  /*da80*/  USHF.R.S32.HI UR9, URZ, 0x1f, UR4 ;  /* 0x0000001f3f097899 */ /* 0x000fe20008011404 */
[----:B------:R-:W-:Y:S01]  /*da90*/  VIADD R28, R223, UR37 ;  /* 0x00000025df1c7c36 */ /* 0x000fe20008000000 */
        /* <DEDUP_REMOVED lines=20> */
[----:B------:R-:W-:Y:S01]  /*dbe0*/  IADD3 R13, P2, R4, 0x1000, RZ ;  /* 0x00001000040d7810 */ /* 0x000fe20007f5e0ff */
[----:B-----5:R-:W-:Y:S01]  /*dbf0*/  IMAD R67, R10, R61, RZ ;  /* 0x0000003d0a437224 */ /* 0x020fe200078e02ff */
[----:B------:R-:W-:Y:S01]  /*dc00*/  IADD3 R6, P0, R6, UR6, RZ ;  /* 0x0000000606067c10 */ /* 0x000fe2000ff1e0ff */
[----:B------:R-:W-:Y:S01]  /*dc10*/  ULDC.64 UR10, c[0x0][0xaa0] ;  /* 0x0002a800000a7ab9 */ /* 0x000fe20000000a00 */
[----:B------:R-:W-:Y:S01]  /*dc20*/  IMAD.U32 R12, RZ, RZ, UR8 ;  /* 0x00000008ff0c7e24 */ /* 0x000fe2000f8e00ff */
[----:B------:R-:W-:-:S02]  /*dc30*/  SHF.R.S32.HI R8, RZ, 0x1f, R9 ;  /* 0x0000001fff087819 */ /* 0x000fc40000011409 */
[----:B------:R-:W-:Y:S02]  /*dc40*/  IADD3 R11, P6, R4, 0x2000, RZ ;  /* 0x00002000040b7810 */ /* 0x000fe40007fde0ff */
[----:B------:R-:W-:Y:S01]  /*dc50*/  IADD3.X R7, R7, UR7, R12, P0, !PT ;  /* 0x0000000707077c10 */ /* 0x000fe200087fe40c */
[----:B------:R-:W-:Y:S01]  /*dc60*/  ULDC.64 UR6, c[0x0][0xb88] ;  /* 0x0002e20000067ab9 */ /* 0x000fe20000000a00 */
[----:B------:R-:W-:Y:S01]  /*dc70*/  LOP3.LUT R12, R13, 0x380, RZ, 0xc0, !PT ;  /* 0x000003800d0c7812 */ /* 0x000fe200078ec0ff */
[----:B------:R-:W-:Y:S01]  /*dc80*/  IMAD R14, R8, UR6, RZ ;  /* 0x00000006080e7c24 */ /* 0x000fe2000f8e02ff */
[----:B------:R-:W-:Y:S01]  /*dc90*/  LOP3.LUT R8, R11, 0x380, RZ, 0xc0, !PT ;  /* 0x000003800b087812 */ /* 0x000fe200078ec0ff */
[C---:B------:R-:W-:Y:S01]  /*dca0*/  IMAD.WIDE.U32 R6, R9.reuse, UR6, R6 ;  /* 0x0000000609067c25 */ /* 0x040fe2000f8e0006 */
[----:B------:R-:W-:Y:S02]  /*dcb0*/  SHF.R.U64 R12, R12, 0x3, RZ ;  /* 0x000000030c0c7819 */ /* 0x000fe400000012ff */
[----:B------:R-:W-:Y:S01]  /*dcc0*/  SHF.R.U64 R8, R8, 0x3, RZ ;  /* 0x0000000308087819 */ /* 0x000fe200000012ff */
[----:B------:R-:W-:Y:S01]  /*dcd0*/  IMAD R15, R9, UR7, R14 ;  /* 0x00000007090f7c24 */ /* 0x000fe2000f8e020e */
[----:B------:R-:W-:Y:S01]  /*dce0*/  ULDC.64 UR6, c[0x0][0xb50] ;  /* 0x0002d40000067ab9 */ /* 0x000fe20000000a00 */
[----:B------:R-:W-:Y:S01]  /*dcf0*/  LOP3.LUT R12, R12, R13, RZ, 0x3c, !PT ;  /* 0x0000000d0c0c7212 */ /* 0x000fe200078e3cff */
[----:B------:R-:W-:Y:S01]  /*dd00*/  IMAD.X R13, RZ, RZ, R5, P2 ;  /* 0x000000ffff0d7224 */ /* 0x000fe200010e0605 */
[----:B------:R-:W-:Y:S01]  /*dd10*/  LEA R14, P0, R6, UR6, 0x2 ;  /* 0x00000006060e7c11 */ /* 0x000fe2000f8010ff */
[----:B------:R-:W-:Y:S01]  /*dd20*/  IMAD.IADD R7, R7, 0x1, R15 ;  /* 0x0000000107077824 */ /* 0x000fe200078e020f */
[----:B------:R-:W-:-:S02]  /*dd30*/  IADD3 R25, P2, R4, 0x7000, RZ ;  /* 0x0000700004197810 */ /* 0x000fc40007f5e0ff */
[----:B------:R-:W-:Y:S01]  /*dd40*/  IADD3 R45, P4, R4, 0x4000, RZ ;  /* 0x00004000042d7810 */ /* 0x000fe20007f9e0ff */
[----:B------:R-:W-:Y:S01]  /*dd50*/  SHFL.IDX PT, R20, R14, RZ, 0x1c1f ;  /* 0x001c1fff0e147589 */ /* 0x000fe200000e0000 */
[----:B------:R-:W-:Y:S01]  /*dd60*/  LEA.HI.X R26, R6, UR7, R7, 0x2, P0 ;  /* 0x00000007061a7c11 */ /* 0x000fe200080f1407 */
[----:B------:R-:W-:Y:S01]  /*dd70*/  UIMAD UR8, UR9, UR10, URZ ;  /* 0x0000000a090872a4 */ /* 0x000fe2000f8e023f */
[----:B------:R-:W-:Y:S01]  /*dd80*/  IADD3 R41, P0, R4, 0x5000, RZ ;  /* 0x0000500004297810 */ /* 0x000fe20007f1e0ff */
[----:B------:R-:W-:Y:S01]  /*dd90*/  SHFL.IDX PT, R38, R14, 0x1, 0x1c1f ;  /* 0x003c1f000e267f89 */ /* 0x000fe200000e0000 */
[----:B------:R-:W-:Y:S01]  /*dda0*/  LOP3.LUT R24, R25, 0x380, RZ, 0xc0, !PT ;  /* 0x0000038019187812 */ /* 0x000fe200078ec0ff */
[----:B------:R-:W-:Y:S01]  /*ddb0*/  IMAD.X R9, RZ, RZ, R5, P6 ;  /* 0x000000ffff097224 */ /* 0x000fe200030e0605 */
[----:B------:R-:W-:Y:S01]  /*ddc0*/  LOP3.LUT R40, R41, 0x380, RZ, 0xc0, !PT ;  /* 0x0000038029287812 */ /* 0x000fe200078ec0ff */
[----:B------:R-:W1:Y:S01]  /*ddd0*/  SHFL.IDX PT, R21, R26, RZ, 0x1c1f ;  /* 0x001c1fff1a157589 */ /* 0x000e6200000e0000 */
[----:B------:R-:W-:-:S02]  /*dde0*/  SHF.R.U64 R24, R24, 0x3, RZ ;  /* 0x0000000318187819 */ /* 0x000fc400000012ff */
[----:B------:R-:W-:Y:S01]  /*ddf0*/  SHF.R.U64 R40, R40, 0x3, RZ ;  /* 0x0000000328287819 */ /* 0x000fe200000012ff */
[----:B------:R-:W2:Y:S01]  /*de00*/  SHFL.IDX PT, R39, R26, 0x1, 0x1c1f ;  /* 0x003c1f001a277f89 */ /* 0x000ea200000e0000 */
[----:B------:R-:W-:Y:S01]  /*de10*/  LOP3.LUT R8, R8, R11, RZ, 0x3c, !PT ;  /* 0x0000000b08087212 */ /* 0x000fe200078e3cff */
[----:B------:R-:W-:Y:S01]  /*de20*/  VIADD R11, R28, 0x8 ;  /* 0x000000081c0b7836 */ /* 0x000fe20000000000 */
[----:B------:R-:W-:Y:S01]  /*de30*/  LOP3.LUT R40, R40, R41, RZ, 0x3c, !PT ;  /* 0x0000002928287212 */ /* 0x000fe200078e3cff */
[--C-:B------:R-:W-:Y:S01]  /*de40*/  IMAD.X R41, RZ, RZ, R5.reuse, P0 ;  /* 0x000000ffff297224 */ /* 0x100fe200000e0605 */
[----:B------:R-:W-:Y:S02]  /*de50*/  LOP3.LUT P0, RZ, R221, 0x3, RZ, 0xc0, !PT ;  /* 0x00000003ddff7812 */ /* 0x000fe4000780c0ff */
[----:B------:R-:W-:Y:S01]  /*de60*/  LOP3.LUT R24, R24, R25, RZ, 0x3c, !PT ;  /* 0x0000001918187212 */ /* 0x000fe200078e3cff */
[----:B------:R-:W-:Y:S01]  /*de70*/  IMAD.X R25, RZ, RZ, R5, P2 ;  /* 0x000000ffff197224 */ /* 0x000fe200010e0605 */
[----:B------:R-:W-:-:S02]  /*de80*/  ISETP.GE.OR P2, PT, R28, R67, P0 ;  /* 0x000000431c00720c */ /* 0x000fc40000746670 */
[----:B------:R-:W-:Y:S02]  /*de90*/  ISETP.GE.OR P0, PT, R11, R67, P0 ;  /* 0x000000430b00720c */ /* 0x000fe40000706670 */
[C---:B------:R-:W-:Y:S02]  /*dea0*/  IADD3 R7, P5, R4.reuse, 0x3000, RZ ;  /* 0x0000300004077810 */ /* 0x040fe40007fbe0ff */
[----:B------:R-:W-:Y:S02]  /*deb0*/  IADD3 R33, P3, R4, 0x6000, RZ ;  /* 0x0000600004217810 */ /* 0x000fe40007f7e0ff */
[----:B------:R-:W-:Y:S02]  /*dec0*/  LOP3.LUT R6, R7, 0x380, RZ, 0xc0, !PT ;  /* 0x0000038007067812 */ /* 0x000fe400078ec0ff */
[----:B------:R-:W-:Y:S01]  /*ded0*/  LOP3.LUT R44, R45, 0x380, RZ, 0xc0, !PT ;  /* 0x000003802d2c7812 */ /* 0x000fe200078ec0ff */
[----:B------:R-:W-:Y:S01]  /*dee0*/  UIMAD.WIDE.U32 UR6, UR4, UR10, URZ ;  /* 0x0000000a040672a5 */ /* 0x000fe2000f8e003f */
[----:B------:R-:W-:Y:S01]  /*def0*/  LOP3.LUT R32, R33, 0x380, RZ, 0xc0, !PT ;  /* 0x0000038021207812 */ /* 0x000fe200078ec0ff */
[----:B-1----:R-:W-:Y:S01]  /*df00*/  @!P2 ST.E desc[UR54][R20.64], R2 ;  /* 0x000000021400a985 */ /* 0x002fe2000c101936 */
[----:B------:R-:W-:Y:S01]  /*df10*/  UIMAD UR8, UR4, UR11, UR8 ;  /* 0x0000000b040872a4 */ /* 0x000fe2000f8e0208 */
[----:B------:R-:W-:-:S02]  /*df20*/  SHF.R.U64 R6, R6, 0x3, RZ ;  /* 0x0000000306067819 */ /* 0x000fc400000012ff */
[----:B--2---:R1:W-:Y:S01]  /*df30*/  @!P0 ST.E desc[UR54][R38.64], R3 ;  /* 0x0000000326008985 */ /* 0x0043e2000c101936 */
[----:B------:R-:W-:Y:S01]  /*df40*/  SHF.R.U64 R44, R44, 0x3, RZ ;  /* 0x000000032c2c7819 */ /* 0x000fe200000012ff */
[----:B------:R-:W-:Y:S01]  /*df50*/  ULDC.64 UR10, c[0x0][0xae8] ;  /* 0x0002ba00000a7ab9 */ /* 0x000fe20000000a00 */
[----:B------:R-:W-:Y:S01]  /*df60*/  SHF.R.U64 R32, R32, 0x3, RZ ;  /* 0x0000000320207819 */ /* 0x000fe200000012ff */
[----:B------:R-:W-:Y:S01]  /*df70*/  UIADD3 UR7, UR7, UR8, URZ ;  /* 0x0000000807077290 */ /* 0x000fe2000fffe03f */
[----:B------:R-:W-:Y:S02]  /*df80*/  LOP3.LUT R6, R6, R7, RZ, 0x3c, !PT ;  /* 0x0000000706067212 */ /* 0x000fe400078e3cff */
[C---:B------:R-:W-:Y:S02]  /*df90*/  IADD3 R57, P6, R4.reuse, 0x8000, RZ ;  /* 0x0000800004397810 */ /* 0x040fe40007fde0ff */
[----:B------:R-:W-:Y:S01]  /*dfa0*/  LOP3.LUT R29, R4, 0x380, RZ, 0xc0, !PT ;  /* 0x00000380041d7812 */ /* 0x000fe200078ec0ff */
[----:B-1----:R-:W1:Y:S01]  /*dfb0*/  @P1 LDC R3, c[0x0][0xbec] ;  /* 0x0002fb00ff031b82 */ /* 0x002e620000000800 */
[----:B------:R-:W-:Y:S01]  /*dfc0*/  IMAD R2, R23, 0x20, R220 ;  /* 0x0000002017027824 */ /* 0x000fe200078e02dc */
[----:B------:R-:W-:Y:S01]  /*dfd0*/  UIMAD UR4, UR14, UR10, URZ ;  /* 0x0000000a0e0472a4 */ /* 0x000fe2000f8e023f */
[----:B------:R-:W-:Y:S01]  /*dfe0*/  LOP3.LUT R44, R44, R45, RZ, 0x3c, !PT ;  /* 0x0000002d2c2c7212 */ /* 0x000fe200078e3cff */
[--C-:B------:R-:W-:Y:S01]  /*dff0*/  IMAD.X R7, RZ, RZ, R5.reuse, P5 ;  /* 0x000000ffff077224 */ /* 0x100fe200028e0605 */
[----:B------:R-:W-:Y:S01]  /*e000*/  LOP3.LUT R32, R32, R33, RZ, 0x3c, !PT ;  /* 0x0000002120207212 */ /* 0x000fe200078e3cff */
[--C-:B------:R-:W-:Y:S01]  /*e010*/  IMAD.X R45, RZ, RZ, R5.reuse, P4 ;  /* 0x000000ffff2d7224 */ /* 0x100fe200020e0605 */
[----:B------:R-:W-:Y:S01]  /*e020*/  IADD3 R53, P5, R4, 0x9000, RZ ;  /* 0x0000900004357810 */ /* 0x000fe20007fbe0ff */
[----:B------:R-:W-:Y:S01]  /*e030*/  VIADD R62, R2, UR37 ;  /* 0x00000025023e7c36 */ /* 0x000fe20008000000 */
[C---:B------:R-:W-:Y:S01]  /*e040*/  IADD3 R49, P4, R4.reuse, 0xa000, RZ ;  /* 0x0000a00004317810 */ /* 0x040fe20007f9e0ff */
[--C-:B------:R-:W-:Y:S01]  /*e050*/  IMAD.X R33, RZ, RZ, R5.reuse, P3 ;  /* 0x000000ffff217224 */ /* 0x100fe200018e0605 */
[----:B------:R-:W-:Y:S01]  /*e060*/  UIMAD UR4, UR43, UR11, UR4 ;  /* 0x0000000b2b0472a4 */ /* 0x000fe2000f8e0204 */
[----:B------:R-:W-:Y:S01]  /*e070*/  IADD3 R15, P3, R4, 0xb000, RZ ;  /* 0x0000b000040f7810 */ /* 0x000fe20007f7e0ff */
[----:B------:R-:W-:Y:S01]  /*e080*/  UIMAD.WIDE.U32 UR6, UR43, UR10, UR6 ;  /* 0x0000000a2b0672a5 */ /* 0x000fe2000f8e0006 */
[----:B------:R-:W-:Y:S01]  /*e090*/  LOP3.LUT R56, R57, 0x380, RZ, 0xc0, !PT ;  /* 0x0000038039387812 */ /* 0x000fe200078ec0ff */
[----:B------:R-:W-:Y:S01]  /*e0a0*/  ULDC.64 UR8, c[0x0][0xaf0] ;  /* 0x0002bc0000087ab9 */ /* 0x000fe20000000a00 */
[----:B------:R-:W-:Y:S01]  /*e0b0*/  LOP3.LUT R52, R53, 0x380, RZ, 0xc0, !PT ;  /* 0x0000038035347812 */ /* 0x000fe200078ec0ff */
[----:B------:R-:W-:Y:S01]  /*e0c0*/  UIADD3 UR7, UR7, UR4, URZ ;  /* 0x0000000407077290 */ /* 0x000fe2000fffe03f */
[----:B------:R-:W-:Y:S01]  /*e0d0*/  LOP3.LUT R48, R49, 0x380, RZ, 0xc0, !PT ;  /* 0x0000038031307812 */ /* 0x000fe200078ec0ff */
[----:B------:R-:W-:Y:S01]  /*e0e0*/  UIMAD UR4, UR36, UR8, URZ ;  /* 0x00000008240472a4 */ /* 0x000fe2000f8e023f */
[----:B------:R-:W-:Y:S01]  /*e0f0*/  SHF.R.U64 R29, R29, 0x3, RZ ;  /* 0x000000031d1d7819 */ /* 0x000fe200000012ff */
[----:B------:R-:W5:Y:S01]  /*e100*/  LD.E.128 R44, desc[UR54][R44.64] ;  /* 0x000000362c2c7980 */ /* 0x000f62000c101d00 */
[----:B------:R-:W-:Y:S01]  /*e110*/  LOP3.LUT R10, R15, 0x380, RZ, 0xc0, !PT ;  /* 0x000003800f0a7812 */ /* 0x000fe200078ec0ff */
[----:B-1----:R-:W-:Y:S01]  /*e120*/  @P1 IMAD.HI.U32 R2, R62, R3, RZ ;  /* 0x000000033e021227 */ /* 0x002fe200078e00ff */
[----:B------:R-:W-:Y:S01]  /*e130*/  SHF.R.U64 R56, R56, 0x3, RZ ;  /* 0x0000000338387819 */ /* 0x000fe200000012ff */
[----:B------:R-:W-:Y:S01]  /*e140*/  UIMAD UR4, UR42, UR9, UR4 ;  /* 0x000000092a0472a4 */ /* 0x000fe2000f8e0204 */
[----:B------:R-:W-:Y:S01]  /*e150*/  SHF.R.U64 R52, R52, 0x3, RZ ;  /* 0x0000000334347819 */ /* 0x000fe200000012ff */
[----:B------:R-:W-:Y:S01]  /*e160*/  IMAD.MOV.U32 R21, RZ, RZ, R62 ;  /* 0x000000ffff157224 */ /* 0x000fe200078e003e */
[----:B------:R-:W-:Y:S01]  /*e170*/  SHF.R.U64 R48, R48, 0x3, RZ ;  /* 0x0000000330307819 */ /* 0x000fe200000012ff */
[----:B------:R-:W-:Y:S01]  /*e180*/  UIMAD.WIDE.U32 UR6, UR42, UR8, UR6 ;  /* 0x000000082a0672a5 */ /* 0x000fe2000f8e0006 */
[----:B------:R-:W-:Y:S01]  /*e190*/  LOP3.LUT R28, R29, R4, RZ, 0x3c, !PT ;  /* 0x000000041d1c7212 */ /* 0x000fe200078e3cff */
[--C-:B------:R-:W-:Y:S01]  /*e1a0*/  IMAD.X R37, RZ, RZ, R5.reuse, P3 ;  /* 0x000000ffff257224 */ /* 0x100fe200018e0605 */
[----:B0-----:R-:W-:Y:S01]  /*e1b0*/  @P1 SHF.R.U32.HI R21, RZ, R65, R2 ;  /* 0x00000041ff151219 */ /* 0x001fe20000011602 */
[--C-:B------:R-:W-:Y:S01]  /*e1c0*/  IMAD.MOV.U32 R29, RZ, RZ, R5.reuse ;  /* 0x000000ffff1d7224 */ /* 0x100fe200078e0005 */
[----:B------:R-:W-:Y:S01]  /*e1d0*/  SHF.R.U64 R4, R10, 0x3, RZ ;  /* 0x000000030a047819 */ /* 0x000fe200000012ff */
[----:B------:R-:W-:Y:S01]  /*e1e0*/  UIADD3 UR4, UR7, UR4, URZ ;  /* 0x0000000407047290 */ /* 0x000fe2000fffe03f */
[----:B------:R-:W-:Y:S01]  /*e1f0*/  LOP3.LUT R56, R56, R57, RZ, 0x3c, !PT ;  /* 0x0000003938387212 */ /* 0x000fe200078e3cff */
[--C-:B------:R-:W-:Y:S01]  /*e200*/  IMAD.X R57, RZ, RZ, R5.reuse, P6 ;  /* 0x000000ffff397224 */ /* 0x100fe200030e0605 */
[----:B------:R-:W-:Y:S01]  /*e210*/  LOP3.LUT R52, R52, R53, RZ, 0x3c, !PT ;  /* 0x0000003534347212 */ /* 0x000fe200078e3cff */
[--C-:B------:R-:W-:Y:S01]  /*e220*/  IMAD.X R53, RZ, RZ, R5.reuse, P5 ;  /* 0x000000ffff357224 */ /* 0x100fe200028e0605 */
[----:B------:R-:W-:Y:S01]  /*e230*/  LOP3.LUT R48, R48, R49, RZ, 0x3c, !PT ;  /* 0x0000003130307212 */ /* 0x000fe200078e3cff */
[----:B------:R-:W-:Y:S01]  /*e240*/  IMAD.X R49, RZ, RZ, R5, P4 ;  /* 0x000000ffff317224 */ /* 0x000fe200020e0605 */
[--C-:B------:R-:W-:Y:S01]  /*e250*/  SHF.R.S32.HI R20, RZ, 0x1f, R21.reuse ;  /* 0x0000001fff147819 */ /* 0x100fe20000011415 */
[----:B------:R-:W-:Y:S01]  /*e260*/  IMAD.MOV R60, RZ, RZ, -R21 ;  /* 0x000000ffff3c7224 */ /* 0x000fe200078e0a15 */
[----:B------:R-:W-:Y:S01]  /*e270*/  LOP3.LUT R36, R4, R15, RZ, 0x3c, !PT ;  /* 0x0000000f04247212 */ /* 0x000fe200078e3cff */
[----:B------:R-:W-:Y:S01]  /*e280*/  ULDC.64 UR8, c[0x0][0xae0] ;  /* 0x0002b80000087ab9 */ /* 0x000fe20000000a00 */
[----:B------:R-:W-:Y:S01]  /*e290*/  IMAD.U32 R3, RZ, RZ, UR7 ;  /* 0x00000007ff037e24 */ /* 0x000fe2000f8e00ff */
[----:B------:R-:W5:Y:S01]  /*e2a0*/  LD.E.128 R28, desc[UR54][R28.64] ;  /* 0x000000361c1c7980 */ /* 0x000f62000c101d00 */
[----:B------:R-:W-:-:S02]  /*e2b0*/  IMAD R20, R20, UR8, RZ ;  /* 0x0000000814147c24 */ /* 0x000fc4000f8e02ff */
[----:B------:R-:W-:Y:S01]  /*e2c0*/  IMAD R61, R61, R60, R62 ;  /* 0x0000003c3d3d7224 */ /* 0x000fe200078e023e */
[----:B------:R-:W5:Y:S01]  /*e2d0*/  LD.E.128 R12, desc[UR54][R12.64] ;  /* 0x000000360c0c7980 */ /* 0x000f62000c101d00 */
[----:B------:R-:W-:Y:S01]  /*e2e0*/  IMAD.U32 R2, RZ, RZ, UR6 ;  /* 0x00000006ff027e24 */ /* 0x000fe2000f8e00ff */
[----:B------:R-:W-:Y:S01]  /*e2f0*/  ULDC.64 UR6, c[0x0][0xad8] ;  /* 0x0002b60000067ab9 */ /* 0x000fe20000000a00 */
[----:B------:R-:W-:Y:S01]  /*e300*/  IMAD.U32 R3, RZ, RZ, UR4 ;  /* 0x00000004ff037e24 */ /* 0x000fe2000f8e00ff */
[----:B------:R-:W5:Y:S01]  /*e310*/  LD.E.128 R8, desc[UR54][R8.64] ;  /* 0x0000003608087980 */ /* 0x000f62000c101d00 */
[----:B------:R-:W-:-:S03]  /*e320*/  IMAD R65, R21, UR9, R20 ;  /* 0x0000000915417c24 */ /* 0x000fc6000f8e0214 */
[----:B------:R-:W5:Y:S01]  /*e330*/  LD.E.128 R4, desc[UR54][R6.64] ;  /* 0x0000003606047980 */ /* 0x000f62000c101d00 */
[----:B------:R-:W-:-:S03]  /*e340*/  SHF.R.S32.HI R20, RZ, 0x1f, R61 ;  /* 0x0000001fff147819 */ /* 0x000fc6000001143d */
[----:B------:R-:W5:Y:S04]  /*e350*/  LD.E.128 R40, desc[UR54][R40.64] ;  /* 0x0000003628287980 */ /* 0x000f68000c101d00 */
[----:B------:R-:W5:Y:S04]  /*e360*/  LD.E.128 R32, desc[UR54][R32.64] ;  /* 0x0000003620207980 */ /* 0x000f68000c101d00 */
[----:B------:R-:W5:Y:S04]  /*e370*/  LD.E.128 R24, desc[UR54][R24.64] ;  /* 0x0000003618187980 */ /* 0x000f68000c101d00 */
[----:B------:R-:W5:Y:S04]  /*e380*/  LD.E.128 R56, desc[UR54][R56.64] ;  /* 0x0000003638387980 */ /* 0x000f68000c101d00 */
[----:B------:R-:W5:Y:S04]  /*e390*/  LD.E.128 R52, desc[UR54][R52.64] ;  /* 0x0000003634347980 */ /* 0x000f68000c101d00 */
[----:B------:R-:W5:Y:S04]  /*e3a0*/  LD.E.128 R48, desc[UR54][R48.64] ;  /* 0x0000003630307980 */ /* 0x000f68000c101d00 */
[----:B------:R-:W5:Y:S01]  /*e3b0*/  LD.E.128 R36, desc[UR54][R36.64] ;  /* 0x0000003624247980 */ /* 0x000f62000c101d00 */
[----:B------:R-:W-:Y:S01]  /*e3c0*/  IMAD.WIDE.U32 R2, R21, UR8, R2 ;  /* 0x0000000815027c25 */ /* 0x000fe2000f8e0002 */
        /* <DEDUP_REMOVED lines=40> */
.L_x_2202:
[----:B------:R-:W-:Y:S05]  /*e650*/  BSYNC B1 ;  /* 0x0000000000017941 */ /* 0x000fea0003800000 */
.L_x_2201:
        /* <DEDUP_REMOVED lines=17> */
.L_x_2204:
[----:B------:R-:W-:Y:S05]  /*e770*/  BSYNC B1 ;  /* 0x0000000000017941 */ /* 0x000fea0003800000 */
.L_x_2203:
        /* <DEDUP_REMOVED lines=17> */
.L_x_2206:
[----:B------:R-:W-:Y:S05]  /*e890*/  BSYNC B1 ;  /* 0x0000000000017941 */ /* 0x000fea0003800000 */
.L_x_2205:
[----:B0-----:R-:W-:Y:S01]  /*e8a0*/  VIADD R0, R66, 0x60 ;  /* 0x0000006042007836 */ /* 0x001fe20000000000 */
[----:B-1--4-:R-:W4:Y:S04]  /*e8b0*/  SHFL.IDX PT, R64, R64, 0x3, 0x181f ;  /* 0x00781f0040407f89 */ /* 0x012f2800000e0000 */
[----:B------:R-:W-:Y:S01]  /*e8c0*/  ISETP.GE.AND P0, PT, R0, R67, PT ;  /* 0x000000430000720c */ /* 0x000fe20003f06270 */
[----:B------:R0:W1:-:S12]  /*e8d0*/  SHFL.IDX PT, R11, R62, 0x3, 0x181f ;  /* 0x00781f003e0b7f89 */ /* 0x00005800000e0000 */
        /* <DEDUP_REMOVED lines=16> */
.L_x_2199:
        /* <DEDUP_REMOVED lines=33> */
.L_x_2208:
[----:B------:R-:W-:Y:S01]  /*ebf0*/  USEL UR42, UR42, URZ, !UP0 ;  /* 0x0000003f2a2a7287 */ /* 0x000fe2000c000000 */
[----:B------:R-:W-:Y:S01]  /*ec00*/  BSSY B1, `(.L_x_2209) ;  /* 0x000002c000017945 */ /* 0x000fe20003800000 */
[----:B------:R-:W-:-:S03]  /*ec10*/  USEL UR36, UR36, URZ, !UP0 ;  /* 0x0000003f24247287 */ /* 0x000fc6000c000000 */
[----:B------:R-:W-:Y:S09]  /*ec20*/  @P1 BRA `(.L_x_2210) ;  /* 0x0000000000a41947 */ /* 0x000ff20003800000 */
        /* <DEDUP_REMOVED lines=41> */
.L_x_2210:
[----:B------:R-:W-:Y:S05]  /*eec0*/  BSYNC B1 ;  /* 0x0000000000017941 */ /* 0x000fea0003800000 */
.L_x_2209:
[----:B0-----:R-:W0:Y:S01]  /*eed0*/  @P0 LDC R3, c[0x0][0xbf0] ;  /* 0x0002fc00ff030b82 */ /* 0x001e220000000800 */
[----:B------:R-:W-:Y:S01]  /*eee0*/  ULDC.64 UR12, c[0x0][0xaa0] ;  /* 0x0002a800000c7ab9 */ /* 0x000fe20000000a00 */
[----:B------:R-:W-:Y:S01]  /*eef0*/  IMAD R2, R23, 0x20, R220 ;  /* 0x0000002017027824 */ /* 0x000fe200078e02dc */
        /* <DEDUP_REMOVED lines=62> */
.L_x_2212:
[----:B------:R-:W-:Y:S05]  /*f2e0*/  BSYNC B1 ;  /* 0x0000000000017941 */ /* 0x000fea0003800000 */
.L_x_2211:
        /* <DEDUP_REMOVED lines=17> */
.L_x_2214:
[----:B------:R-:W-:Y:S05]  /*f400*/  BSYNC B1 ;  /* 0x0000000000017941 */ /* 0x000fea0003800000 */
.L_x_2213:
        /* <DEDUP_REMOVED lines=17> */
.L_x_2216:
[----:B------:R-:W-:Y:S05]  /*f520*/  BSYNC B1 ;  /* 0x0000000000017941 */ /* 0x000fea0003800000 */
.L_x_2215:
        /* <DEDUP_REMOVED lines=18> */
.L_x_2207:
[----:B------:R-:W-:Y:S05]  /*f650*/  BSYNC B0 ;  /* 0x0000000000007941 */ /* 0x000fea0003800000 */
.L_x_2198:
[----:B------:R-:W-:Y:S02]  /*f660*/  ULDC UR4, c[0x0][0xc3c] ;  /* 0x00030f0000047ab9 */ /* 0x000fe40000000800 */
[----:B------:R-:W-:-:S13]  /*f670*/  ISETP.GE.AND P0, PT, R63, UR4, PT ;  /* 0x000000043f007c0c */ /* 0x000fda000bf06270 */
[----:B------:R-:W-:Y:S05]  /*f680*/  @!P0 BRA `(.L_x_2217) ;  /* 0xffffff1400e48947 */ /* 0x000fea000383ffff */
[----:B------:R-:W-:Y:S05]  /*f690*/  EXIT ;  /* 0x000000000000794d */ /* 0x000fea0003800000 */
.L_x_2159:
[----:B------:R-:W-:-:S08]  /*f6a0*/  NOP ;  /* 0x0000000000007918 */ /* 0x000fd00000000000 */
[----:B------:R-:W0:-:S00]  /*f6b0*/  USETMAXREG.DEALLOC.CTAPOOL 0x18 ;  /* 0x00000018000079c8 */ /* 0x000e0000080e0500 */
[----:B0-----:R-:W-:Y:S01]  /*f6c0*/  LOP3.LUT R0, R0, 0x3, RZ, 0xc0, !PT ;  /* 0x0000000300007812 */ /* 0x001fe200078ec0ff */
[----:B------:R-:W-:-:S05]  /*f6d0*/  IMAD.MOV.U32 R6, RZ, RZ, RZ ;  /* 0x000000ffff067224 */ /* 0x000fca00078e00ff */
[----:B------:R-:W0:Y:S02]  /*f6e0*/  SHFL.IDX PT, R0, R0, RZ, 0x1f ;  /* 0x00001fff00007589 */ /* 0x000e2400000e0000 */
[----:B0-----:R-:W-:-:S04]  /*f6f0*/  ISETP.NE.AND P0, PT, R0, RZ, PT ;  /* 0x000000ff0000720c */ /* 0x001fc80003f05270 */
[----:B------:R-:W-:-:S05]  /*f700*/  P2R R0, PR, RZ, 0x1 ;  /* 0x00000001ff007803 */ /* 0x000fca0000000000 */
[----:B------:R0:W-:Y:S04]  /*f710*/  STL [R1+0x30], R0 ;  /* 0x0000300001007387 */ /* 0x0001e80000100800 */
        /* <DEDUP_REMOVED lines=12> */
.L_x_2218:
[----:B0-----:R-:W0:Y:S01]  /*f7e0*/  S2R R0, SR_TID.X ;  /* 0x0000000000007919 */ /* 0x001e220000002100 */
        /* <DEDUP_REMOVED lines=40> */
.L_x_2224:
        /* <DEDUP_REMOVED lines=14> */
.L_x_2223:
[----:B------:R-:W-:Y:S05]  /*fb50*/  BSYNC B0 ;  /* 0x0000000000007941 */ /* 0x000fea0003800000 */
.L_x_2222:
        /* <DEDUP_REMOVED lines=22> */
.L_x_2220:
        /* <DEDUP_REMOVED lines=25> */
.L_x_2225:
        /* <DEDUP_REMOVED lines=58> */
.L_x_2221:
[----:B------:R0:W-:Y:S01]  /*101f0*/  STL [R1+0x10], R0 ;  /* 0x0000100001007387 */ /* 0x0001e20000100800 */
[----:B------:R-:W-:-:S03]  /*10200*/  UMOV UR36, URZ ;  /* 0x0000003f00247c82 */ /* 0x000fc60008000000 */
[----:B------:R0:W-:Y:S02]  /*10210*/  STL [R1+0x14], RZ ;  /* 0x000014ff01007387 */ /* 0x0001e40000100800 */
.L_x_2226:
        /* <DEDUP_REMOVED lines=11> */
.L_x_2219:
[----:B------:R-:W-:Y:S01]  /*102d0*/  ULDC UR4, c[0x0][0xc3c] ;  /* 0x00030f0000047ab9 */ /* 0x000fe20000000800 */
[----:B------:R2:W-:Y:S01]  /*102e0*/  STL [R1+0x2c], RZ ;  /* 0x00002cff01007387 */ /* 0x0005e20000100800 */
[----:B------:R-:W-:Y:S01]  /*102f0*/  UISETP.GE.AND UP0, UPT, UR42, UR4, UPT ;  /* 0x000000042a00728c */ /* 0x000fe2000bf06270 */
[----:B------:R-:W-:Y:S02]  /*10300*/  IMAD.MOV.U32 R19, RZ, RZ, 0x1 ;  /* 0x00000001ff137424 */ /* 0x000fe400078e00ff */
[----:B------:R-:W-:-:S03]  /*10310*/  IMAD.MOV.U32 R18, RZ, RZ, RZ ;  /* 0x000000ffff127224 */ /* 0x000fc600078e00ff */
[----:B------:R-:W-:-:S13]  /*10320*/  PLOP3.LUT P0, PT, PT, PT, UP0, 0x80, 0x0 ;  /* 0x000000000000781c */ /* 0x000fda0003f0f008 */
[----:B--2---:R-:W-:Y:S05]  /*10330*/  @P0 BRA `(.L_x_2227) ;  /* 0x0000004c00380947 */ /* 0x004fea0003800000 */
[----:B------:R-:W2:Y:S01]  /*10340*/  S2R R10, SR_TID.X ;  /* 0x00000000000a7919 */ /* 0x000ea20000002100 */
[----:B------:R-:W3:Y:S01]  /*10350*/  S2UR UR5, SR_CgaCtaId ;  /* 0x00000000000579c3 */ /* 0x000ee20000008800 */
[----:B------:R-:W-:Y:S01]  /*10360*/  UMOV UR4, 0x400 ;  /* 0x0000040000047882 */ /* 0x000fe20000000000 */
[----:B------:R-:W-:Y:S01]  /*10370*/  IMAD.MOV.U32 R19, RZ, RZ, 0x1 ;  /* 0x00000001ff137424 */ /* 0x000fe200078e00ff */
[----:B------:R-:W-:Y:S01]  /*10380*/  ULDC UR40, c[0x0][0xc] ;  /* 0x0000030000287ab9 */ /* 0x000fe20000000800 */
[----:B------:R-:W-:Y:S01]  /*10390*/  IMAD.MOV.U32 R18, RZ, RZ, RZ ;  /* 0x000000ffff127224 */ /* 0x000fe200078e00ff */
[----:B------:R-:W-:Y:S02]  /*103a0*/  ULOP3.LUT UR39, UR38, 0x1, URZ, 0xfc, !UPT ;  /* 0x0000000126277892 */ /* 0x000fe4000f8efc3f */
[----:B------:R-:W-:Y:S01]  /*103b0*/  ULOP3.LUT UR41, UR38, 0x2, URZ, 0xfc, !UPT ;  /* 0x0000000226297892 */ /* 0x000fe2000f8efc3f */
[----:B------:R-:W-:Y:S01]  /*103c0*/  ULDC.64 UR48, c[0x0][0x198] ;  /* 0x0000660000307ab9 */ /* 0x000fe20000000a00 */
[----:B---3--:R-:W-:-:S06]  /*103d0*/  ULEA UR4, UR5, UR4, 0x18 ;  /* 0x0000000405047291 */ /* 0x008fcc000f8ec03f */
[----:B------:R-:W-:Y:S01]  /*103e0*/  IMAD.U32 R17, RZ, RZ, UR4 ;  /* 0x00000004ff117e24 */ /* 0x000fe2000f8e00ff */
[----:B--2---:R-:W-:Y:S01]  /*103f0*/  SHF.R.U32.HI R3, RZ, 0x1, R10 ;  /* 0x00000001ff037819 */ /* 0x004fe2000001160a */
[C---:B01----:R-:W-:Y:S01]  /*10400*/  IMAD.SHL.U32 R4, R10.reuse, 0x40, RZ ;  /* 0x000000400a047824 */ /* 0x043fe200078e00ff */
        /* <DEDUP_REMOVED lines=32> */
.L_x_2300:
[----:B------:R-:W-:Y:S01]  /*10610*/  ULDC.64 UR4, c[0x0][0xc88] ;  /* 0x0003220000047ab9 */ /* 0x000fe20000000a00 */
[----:B------:R-:W-:Y:S01]  /*10620*/  IMAD.MOV.U32 R0, RZ, RZ, RZ ;  /* 0x000000ffff007224 */ /* 0x000fe200078e00ff */
[----:B------:R-:W-:Y:S01]  /*10630*/  UIMAD.WIDE UR4, UR42, 0x4, UR4 ;  /* 0x000000042a0478a5 */ /* 0x000fe2000f8e0204 */
[----:B------:R-:W-:Y:S01]  /*10640*/  ULDC.64 UR8, c[0x0][0xa18] ;  /* 0x0002860000087ab9 */ /* 0x000fe20000000a00 */
[----:B------:R-:W-:-:S04]  /*10650*/  ULDC.64 UR6, c[0x0][0xa08] ;  /* 0x0002820000067ab9 */ /* 0x000fc80000000a00 */
[----:B------:R-:W-:Y:S02]  /*10660*/  IMAD.U32 R2, RZ, RZ, UR4 ;  /* 0x00000004ff027e24 */ /* 0x000fe4000f8e00ff */
[----:B------:R-:W-:Y:S01]  /*10670*/  IMAD.U32 R3, RZ, RZ, UR5 ;  /* 0x00000005ff037e24 */ /* 0x000fe2000f8e00ff */
[----:B------:R-:W-:-:S04]  /*10680*/  ULDC.64 UR4, c[0x0][0xa28] ;  /* 0x00028a0000047ab9 */ /* 0x000fc80000000a00 */
[----:B------:R-:W2:Y:S01]  /*10690*/  LDG.E R2, desc[UR54][R2.64] ;  /* 0x0000003602027981 */ /* 0x000ea2000c1e1900 */
[----:B------:R-:W-:-:S04]  /*106a0*/  UISETP.NE.U32.AND UP0, UPT, UR4, URZ, UPT ;  /* 0x0000003f0400728c */ /* 0x000fc8000bf05070 */
[----:B------:R-:W-:-:S06]  /*106b0*/  UISETP.NE.AND.EX UP0, UPT, UR5, URZ, UPT, UP0 ;  /* 0x0000003f0500728c */ /* 0x000fcc000bf05300 */
[----:B------:R-:W-:Y:S02]  /*106c0*/  PLOP3.LUT P0, PT, PT, PT, UP0, 0x80, 0x0 ;  /* 0x000000000000781c */ /* 0x000fe40003f0f008 */
[----:B------:R-:W-:-:S04]  /*106d0*/  ISETP.NE.U32.AND P1, PT, RZ, UR6, PT ;  /* 0x00000006ff007c0c */ /* 0x000fc8000bf25070 */
[----:B------:R-:W-:Y:S01]  /*106e0*/  ISETP.NE.AND.EX P1, PT, RZ, UR7, PT, P1 ;  /* 0x00000007ff007c0c */ /* 0x000fe2000bf25310 */
[----:B------:R-:W-:Y:S01]  /*106f0*/  IMAD.MOV.U32 R8, RZ, RZ, RZ ;  /* 0x000000ffff087224 */ /* 0x000fe200078e00ff */
[----:B--2---:R-:W-:-:S13]  /*10700*/  R2UR UR43, R2 ;  /* 0x00000000022b72ca */ /* 0x004fda00000e0000 */
[----:B------:R-:W-:Y:S02]  /*10710*/  USHF.R.S32.HI UR46, URZ, 0x1f, UR43 ;  /* 0x0000001f3f2e7899 */ /* 0x000fe4000801142b */
[----:B------:R-:W-:-:S04]  /*10720*/  @UP0 ULEA UR4, UP1, UR43, UR4, 0x2 ;  /* 0x000000042b040291 */ /* 0x000fc8000f82103f */
[----:B------:R-:W-:Y:S02]  /*10730*/  @UP0 ULEA.HI.X UR5, UR43, UR5, UR46, 0x2, UP1 ;  /* 0x000000052b050291 */ /* 0x000fe400088f142e */
[----:B------:R-:W-:Y:S01]  /*10740*/  IMAD.U32 R2, RZ, RZ, UR4 ;  /* 0x00000004ff027e24 */ /* 0x000fe2000f8e00ff */
[----:B------:R-:W-:-:S03]  /*10750*/  USHF.L.U32 UR44, UR43, 0x2, URZ ;  /* 0x000000022b2c7899 */ /* 0x000fc6000800063f */
[----:B------:R-:W-:Y:S01]  /*10760*/  IMAD.U32 R3, RZ, RZ, UR5 ;  /* 0x00000005ff037e24 */ /* 0x000fe2000f8e00ff */
[----:B------:R-:W-:Y:S01]  /*10770*/  ULDC.64 UR4, c[0x0][0xa00] ;  /* 0x0002800000047ab9 */ /* 0x000fe20000000a00 */
[----:B------:R-:W-:-:S03]  /*10780*/  USHF.L.U64.HI UR45, UR43, 0x2, UR46 ;  /* 0x000000022b2d7899 */ /* 0x000fc6000801022e */
[----:B0-----:R0:W5:Y:S01]  /*10790*/  @P0 LDG.E R0, desc[UR54][R2.64] ;  /* 0x0000003602000981 */ /* 0x001162000c1e1900 */
[----:B------:R-:W-:Y:S01]  /*107a0*/  ISETP.NE.U32.AND P0, PT, RZ, UR4, PT ;  /* 0x00000004ff007c0c */ /* 0x000fe2000bf05070 */
[----:B------:R-:W-:Y:S02]  /*107b0*/  UIADD3 UR4, UP0, UR44, UR4, URZ ;  /* 0x000000042c047290 */ /* 0x000fe4000ff1e03f */
[----:B------:R-:W-:Y:S01]  /*107c0*/  UIADD3 UR6, UP1, UR44, UR6, URZ ;  /* 0x000000062c067290 */ /* 0x000fe2000ff3e03f */
[----:B------:R-:W-:Y:S01]  /*107d0*/  ISETP.NE.AND.EX P0, PT, RZ, UR5, PT, P0 ;  /* 0x00000005ff007c0c */ /* 0x000fe2000bf05300 */
[----:B------:R-:W-:Y:S02]  /*107e0*/  UIADD3.X UR5, UR45, UR5, URZ, UP0, !UPT ;  /* 0x000000052d057290 */ /* 0x000fe400087fe43f */
[----:B------:R-:W-:Y:S02]  /*107f0*/  UISETP.NE.U32.AND UP0, UPT, UR8, URZ, UPT ;  /* 0x0000003f0800728c */ /* 0x000fe4000bf05070 */
[----:B------:R-:W-:Y:S01]  /*10800*/  UIADD3.X UR7, UR45, UR7, URZ, UP1, !UPT ;  /* 0x000000072d077290 */ /* 0x000fe20008ffe43f */
[----:B0-----:R-:W-:Y:S01]  /*10810*/  IMAD.U32 R2, RZ, RZ, UR4 ;  /* 0x00000004ff027e24 */ /* 0x001fe2000f8e00ff */
[----:B------:R-:W-:Y:S01]  /*10820*/  UISETP.NE.AND.EX UP0, UPT, UR9, URZ, UPT, UP0 ;  /* 0x0000003f0900728c */ /* 0x000fe2000bf05300 */
[----:B------:R-:W-:-:S02]  /*10830*/  IMAD.U32 R3, RZ, RZ, UR5 ;  /* 0x00000005ff037e24 */ /* 0x000fc4000f8e00ff */
[----:B-1----:R-:W-:Y:S02]  /*10840*/  IMAD.U32 R4, RZ, RZ, UR6 ;  /* 0x00000006ff047e24 */ /* 0x002fe4000f8e00ff */
[----:B------:R-:W-:Y:S01]  /*10850*/  IMAD.U32 R5, RZ, RZ, UR7 ;  /* 0x00000007ff057e24 */ /* 0x000fe2000f8e00ff */
[----:B------:R-:W-:-:S05]  /*10860*/  PLOP3.LUT P2, PT, PT, PT, UP0, 0x80, 0x0 ;  /* 0x000000000000781c */ /* 0x000fca0003f4f008 */
[----:B------:R-:W-:Y:S01]  /*10870*/  @UP0 UIADD3 UR4, UP1, UR44, UR8, URZ ;  /* 0x000000082c040290 */ /* 0x000fe2000ff3e03f */
[----:B------:R0:W5:Y:S03]  /*10880*/  @P1 LDG.E R8, desc[UR54][R4.64] ;  /* 0x0000003604081981 */ /* 0x000166000c1e1900 */
[----:B------:R-:W-:Y:S01]  /*10890*/  @UP0 UIADD3.X UR5, UR45, UR9, URZ, UP1, !UPT ;  /* 0x000000092d050290 */ /* 0x000fe20008ffe43f */
[----:B------:R0:W5:Y:S01]  /*108a0*/  @P0 LDG.E R9, desc[UR54][R2.64] ;  /* 0x0000003602090981 */ /* 0x000162000c1e1900 */
[----:B------:R-:W-:Y:S01]  /*108b0*/  ULDC UR6, c[0x0][0x288] ;  /* 0x0000a20000067ab9 */ /* 0x000fe20000000800 */
[----:B------:R-:W-:Y:S02]  /*108c0*/  IMAD.U32 R6, RZ, RZ, UR4 ;  /* 0x00000004ff067e24 */ /* 0x000fe4000f8e00ff */
[----:B------:R-:W-:Y:S02]  /*108d0*/  IMAD.U32 R10, RZ, RZ, UR6 ;  /* 0x00000006ff0a7e24 */ /* 0x000fe4000f8e00ff */
[----:B------:R-:W-:-:S05]  /*108e0*/  IMAD.U32 R7, RZ, RZ, UR5 ;  /* 0x00000005ff077e24 */ /* 0x000fca000f8e00ff */
[----:B------:R-:W2:Y:S04]  /*108f0*/  @P2 LDG.E R10, desc[UR54][R6.64] ;  /* 0x00000036060a2981 */ /* 0x000ea8000c1e1900 */
[----:B--2---:R0:W-:Y:S01]  /*10900*/  STL [R1+0x1c], R10 ;  /* 0x00001c0a01007387 */ /* 0x0041e20000100800 */
[----:B------:R-:W-:Y:S05]  /*10910*/  @P2 BRA `(.L_x_2228) ;  /* 0x0000000000142947 */ /* 0x000fea0003800000 */
[----:B------:R-:W-:Y:S05]  /*10920*/  @!P0 BRA `(.L_x_2228) ;  /* 0x0000000000108947 */ /* 0x000fea0003800000 */
[----:B------:R-:W2:Y:S04]  /*10930*/  LDG.E R6, desc[UR54][R2.64] ;  /* 0x0000003602067981 */ /* 0x000ea8000c1e1900 */
[----:B0-----:R-:W2:Y:S02]  /*10940*/  LDG.E R2, desc[UR54][R2.64+0x4] ;  /* 0x0000043602027981 */ /* 0x001ea4000c1e1900 */
[----:B--2---:R-:W-:-:S05]  /*10950*/  IMAD.IADD R2, R2, 0x1, -R6 ;  /* 0x0000000102027824 */ /* 0x004fca00078e0a06 */
[----:B------:R1:W-:Y:S02]  /*10960*/  STL [R1+0x1c], R2 ;  /* 0x00001c0201007387 */ /* 0x0003e40000100800 */
.L_x_2228:
[----:B-----5:R-:W-:Y:S01]  /*10970*/  IMAD.IADD R6, R8, 0x1, R0 ;  /* 0x0000000108067824 */ /* 0x020fe200078e0200 */
[----:B------:R-:W-:Y:S01]  /*10980*/  ULDC.64 UR4, c[0x0][0x418] ;  /* 0x0001060000047ab9 */ /* 0x000fe20000000a00 */
[----:B0-----:R-:W-:Y:S01]  /*10990*/  IMAD.U32 R3, RZ, RZ, UR43 ;  /* 0x0000002bff037e24 */ /* 0x001fe2000f8e00ff */
[----:B------:R-:W-:Y:S01]  /*109a0*/  UISETP.NE.U32.AND UP0, UPT, UR4, URZ, UPT ;  /* 0x0000003f0400728c */ /* 0x000fe2000bf05070 */
[----:B------:R-:W-:Y:S01]  /*109b0*/  UMOV UR47, URZ ;  /* 0x0000003f002f7c82 */ /* 0x000fe20008000000 */
[----:B------:R-:W-:Y:S01]  /*109c0*/  ULDC.64 UR6, c[0x0][0xa20] ;  /* 0x0002880000067ab9 */ /* 0x000fe20000000a00 */
[----:B------:R0:W-:Y:S01]  /*109d0*/  STL [R1+0xc], R6 ;  /* 0x00000c0601007387 */ /* 0x0001e20000100800 */
[----:B------:R-:W-:Y:S01]  /*109e0*/  @P0 R2UR UR47, R9 ;  /* 0x00000000092f02ca */ /* 0x000fe200000e0000 */
[----:B------:R-:W-:Y:S01]  /*109f0*/  UISETP.NE.AND.EX UP0, UPT, UR5, URZ, UPT, UP0 ;  /* 0x0000003f0500728c */ /* 0x000fe2000bf05300 */
[----:B------:R-:W-:Y:S01]  /*10a00*/  ISETP.NE.U32.AND P0, PT, RZ, UR6, PT ;  /* 0x00000006ff007c0c */ /* 0x000fe2000bf05070 */
[----:B------:R0:W-:Y:S01]  /*10a10*/  STL [R1], R3 ;  /* 0x0000000301007387 */ /* 0x0001e20000100800 */
[----:B------:R-:W-:Y:S01]  /*10a20*/  ULDC UR4, c[0x0][0x424] ;  /* 0x0001090000047ab9 */ /* 0x000fe20000000800 */
[----:B------:R-:W-:Y:S01]  /*10a30*/  ULDC UR5, c[0x0][0x2f0] ;  /* 0x0000bc0000057ab9 */ /* 0x000fe20000000800 */
[----:B------:R-:W-:Y:S01]  /*10a40*/  ISETP.NE.AND.EX P0, PT, RZ, UR7, PT, P0 ;  /* 0x00000007ff007c0c */ /* 0x000fe2000bf05300 */
[----:B------:R-:W-:-:S04]  /*10a50*/  USEL UR4, UR4, 0x1, UP0 ;  /* 0x0000000104047887 */ /* 0x000fc80008000000 */
[----:B------:R-:W-:-:S06]  /*10a60*/  UIMAD UR4, UR4, UR5, URZ ;  /* 0x00000005040472a4 */ /* 0x000fcc000f8e023f */
[----:B-1----:R-:W-:Y:S02]  /*10a70*/  IMAD.U32 R2, RZ, RZ, UR4 ;  /* 0x00000004ff027e24 */ /* 0x002fe4000f8e00ff */
[----:B0-----:R-:W-:Y:S05]  /*10a80*/  @!P0 BRA `(.L_x_2229) ;  /* 0x0000000000188947 */ /* 0x001fea0003800000 */
[----:B------:R-:W-:-:S04]  /*10a90*/  UIADD3 UR4, UP0, UR44, UR6, URZ ;  /* 0x000000062c047290 */ /* 0x000fc8000ff1e03f */
[----:B------:R-:W-:Y:S02]  /*10aa0*/  UIADD3.X UR5, UR45, UR7, URZ, UP0, !UPT ;  /* 0x000000072d057290 */ /* 0x000fe400087fe43f */
[----:B------:R-:W-:-:S04]  /*10ab0*/  IMAD.U32 R2, RZ, RZ, UR4 ;  /* 0x00000004ff027e24 */ /* 0x000fc8000f8e00ff */
[----:B------:R-:W-:-:S05]  /*10ac0*/  IMAD.U32 R3, RZ, RZ, UR5 ;  /* 0x00000005ff037e24 */ /* 0x000fca000f8e00ff */
[----:B------:R0:W5:Y:S01]  /*10ad0*/  LDG.E R2, desc[UR54][R2.64] ;  /* 0x0000003602027981 */ /* 0x000162000c1e1900 */
[----:B------:R-:W-:Y:S05]  /*10ae0*/  BRA `(.L_x_2230) ;  /* 0x0000000000107947 */ /* 0x000fea0003800000 */
.L_x_2229:
[----:B------:R-:W-:Y:S05]  /*10af0*/  @!P1 BRA `(.L_x_2230) ;  /* 0x00000000000c9947 */ /* 0x000fea0003800000 */
[----:B------:R-:W2:Y:S04]  /*10b00*/  LDG.E R2, desc[UR54][R4.64] ;  /* 0x0000003604027981 */ /* 0x000ea8000c1e1900 */
[----:B------:R-:W2:Y:S02]  /*10b10*/  LDG.E R4, desc[UR54][R4.64+0x4] ;  /* 0x0000043604047981 */ /* 0x000ea4000c1e1900 */
[----:B--2---:R-:W-:-:S07]  /*10b20*/  IMAD.IADD R2, R4, 0x1, -R2 ;  /* 0x0000000104027824 */ /* 0x004fce00078e0a02 */
.L_x_2230:
[----:B------:R-:W2:Y:S04]  /*10b30*/  LDL R4, [R1+0x1c] ;  /* 0x00001c0001047983 */ /* 0x000ea80000100800 */
[----:B0-----:R-:W3:Y:S01]  /*10b40*/  LDL R3, [R1+0x14] ;  /* 0x0000140001037983 */ /* 0x001ee20000100800 */
[----:B-----5:R-:W-:Y:S01]  /*10b50*/  IMAD.IADD R0, R2, 0x1, -R0 ;  /* 0x0000000102007824 */ /* 0x020fe200078e0a00 */
[----:B------:R-:W-:Y:S01]  /*10b60*/  BSSY B7, `(.L_x_2231) ;  /* 0x0000383000077945 */ /* 0x000fe20003800000 */
[----:B------:R-:W0:Y:S02]  /*10b70*/  LDC R2, c[0x0][0x448] ;  /* 0x00011200ff027b82 */ /* 0x000e240000000800 */
[----:B0-----:R-:W-:-:S13]  /*10b80*/  ISETP.NE.AND P0, PT, R2, 0x1, PT ;  /* 0x000000010200780c */ /* 0x001fda0003f05270 */
[----:B------:R-:W0:Y:S01]  /*10b90*/  @P0 LDC R2, c[0x0][0x450] ;  /* 0x00011400ff020b82 */ /* 0x000e220000000800 */
[----:B--2---:R-:W-:-:S07]  /*10ba0*/  IMAD.MOV.U32 R5, RZ, RZ, R4 ;  /* 0x000000ffff057224 */ /* 0x004fce00078e0004 */
[----:B------:R-:W1:Y:S01]  /*10bb0*/  @P0 LDC R4, c[0x0][0x44c] ;  /* 0x00011300ff040b82 */ /* 0x000e620000000800 */
[----:B---3--:R-:W-:-:S04]  /*10bc0*/  IMAD.SHL.U32 R3, R3, 0x80, RZ ;  /* 0x0000008003037824 */ /* 0x008fc800078e00ff */
[----:B------:R-:W-:-:S04]  /*10bd0*/  VIADD R3, R3, 0x7f ;  /* 0x0000007f03037836 */ /* 0x000fc80000000000 */
[----:B-1----:R-:W-:-:S05]  /*10be0*/  @P0 IMAD.HI.U32 R4, R3, R4, RZ ;  /* 0x0000000403040227 */ /* 0x002fca00078e00ff */
[----:B0-----:R-:W-:Y:S01]  /*10bf0*/  @P0 SHF.R.U32.HI R3, RZ, R2, R4 ;  /* 0x00000002ff030219 */ /* 0x001fe20000011604 */
[C---:B------:R-:W-:Y:S01]  /*10c00*/  VIADD R2, R0.reuse, 0x9f ;  /* 0x0000009f00027836 */ /* 0x040fe20000000000 */
[----:B------:R-:W-:-:S03]  /*10c10*/  IADD3 R0, R0, 0xa0, -R5 ;  /* 0x000000a000007810 */ /* 0x000fc60007ffe805 */
[----:B------:R-:W-:-:S04]  /*10c20*/  IMAD.HI R2, R2, 0x66666667, RZ ;  /* 0x6666666702027827 */ /* 0x000fc800078e02ff */
[----:B------:R-:W-:Y:S01]  /*10c30*/  IMAD.IADD R0, R0, 0x1, R3 ;  /* 0x0000000100007824 */ /* 0x000fe200078e0203 */
[----:B------:R-:W-:-:S03]  /*10c40*/  SHF.R.U32.HI R3, RZ, 0x1f, R2 ;  /* 0x0000001fff037819 */ /* 0x000fc60000011602 */
[----:B------:R-:W-:Y:S01]  /*10c50*/  IMAD.HI R0, R0, 0x66666667, RZ ;  /* 0x6666666700007827 */ /* 0x000fe200078e02ff */
[----:B------:R-:W-:-:S04]  /*10c60*/  LEA.HI.SX32 R3, R2, R3, 0x1a ;  /* 0x0000000302037211 */ /* 0x000fc800078fd2ff */
[----:B------:R-:W-:-:S04]  /*10c70*/  SHF.R.U32.HI R2, RZ, 0x1f, R0 ;  /* 0x0000001fff027819 */ /* 0x000fc80000011600 */
[----:B------:R-:W-:-:S04]  /*10c80*/  LEA.HI.SX32 R2, R0, R2, 0x1a ;  /* 0x0000000200027211 */ /* 0x000fc800078fd2ff */
[----:B------:R-:W-:-:S04]  /*10c90*/  VIMNMX R4, R3, R2, PT ;  /* 0x0000000203047248 */ /* 0x000fc80003fe0100 */
[----:B------:R-:W-:Y:S01]  /*10ca0*/  ISETP.GT.AND P0, PT, R4, RZ, PT ;  /* 0x000000ff0400720c */ /* 0x000fe20003f04270 */
        /* <DEDUP_REMOVED lines=20> */
.L_x_2232:
        /* <DEDUP_REMOVED lines=20> */
.L_x_2235:
[----:B------:R-:W-:Y:S05]  /*10f30*/  BSYNC B6 ;  /* 0x0000000000067941 */ /* 0x000fea0003800000 */
.L_x_2234:
[----:B------:R-:W-:Y:S01]  /*10f40*/  VIADD R0, R17, 0xf200 ;  /* 0x0000f20011007836 */ /* 0x000fe20000000000 */
[----:B------:R-:W-:Y:S04]  /*10f50*/  BSSY B6, `(.L_x_2236) ;  /* 0x0000014000067945 */ /* 0x000fe80003800000 */
[----:B------:R-:W-:-:S04]  /*10f60*/  LOP3.LUT P0, RZ, R0, 0x1bf, RZ, 0xc0, !PT ;  /* 0x000001bf00ff7812 */ /* 0x000fc8000780c0ff */
[----:B------:R-:W-:-:S09]  /*10f70*/  P2R R16, PR, RZ, 0x1 ;  /* 0x00000001ff107803 */ /* 0x000fd20000000000 */
        /* <DEDUP_REMOVED lines=17> */
.L_x_2237:
[----:B------:R-:W-:Y:S05]  /*11090*/  BSYNC B6 ;  /* 0x0000000000067941 */ /* 0x000fea0003800000 */
.L_x_2236:
        /* <DEDUP_REMOVED lines=20> */
.L_x_2239:
[----:B------:R-:W-:Y:S05]  /*111e0*/  BSYNC B6 ;  /* 0x0000000000067941 */ /* 0x000fea0003800000 */
.L_x_2238:
[----:B------:R-:W-:Y:S01]  /*111f0*/  ISETP.NE.AND P6, PT, R16, RZ, PT ;  /* 0x000000ff1000720c */ /* 0x000fe20003fc5270 */
        /* <DEDUP_REMOVED lines=18> */
.L_x_2241:
[----:B------:R-:W-:Y:S05]  /*11320*/  BSYNC B6 ;  /* 0x0000000000067941 */ /* 0x000fea0003800000 */
.L_x_2240:
[----:B------:R-:W2:Y:S01]  /*11330*/  LDL R8, [R1] ;  /* 0x0000000001087983 */ /* 0x000ea20000100800 */
[----:B------:R-:W-:Y:S02]  /*11340*/  ULDC.64 UR4, c[0x0][0x9f8] ;  /* 0x00027e0000047ab9 */ /* 0x000fe40000000a00 */
[----:B------:R-:W-:-:S04]  /*11350*/  UISETP.NE.U32.AND UP0, UPT, UR4, URZ, UPT ;  /* 0x0000003f0400728c */ /* 0x000fc8000bf05070 */
[----:B------:R-:W-:-:S06]  /*11360*/  UISETP.NE.AND.EX UP0, UPT, UR5, URZ, UPT, UP0 ;  /* 0x0000003f0500728c */ /* 0x000fcc000bf05300 */
[----:B------:R-:W-:-:S05]  /*11370*/  PLOP3.LUT P0, PT, PT, PT, UP0, 0x80, 0x0 ;  /* 0x000000000000781c */ /* 0x000fca0003f0f008 */
[----:B------:R-:W-:-:S04]  /*11380*/  @UP0 UIADD3 UR4, UP1, UR44, UR4, URZ ;  /* 0x000000042c040290 */ /* 0x000fc8000ff3e03f */
[----:B------:R-:W-:Y:S02]  /*11390*/  @UP0 UIADD3.X UR5, UR45, UR5, URZ, UP1, !UPT ;  /* 0x000000052d050290 */ /* 0x000fe40008ffe43f */
[----:B------:R-:W-:-:S04]  /*113a0*/  IMAD.U32 R2, RZ, RZ, UR4 ;  /* 0x00000004ff027e24 */ /* 0x000fc8000f8e00ff */
[----:B------:R-:W-:Y:S01]  /*113b0*/  IMAD.U32 R3, RZ, RZ, UR5 ;  /* 0x00000005ff037e24 */ /* 0x000fe2000f8e00ff */
[----:B------:R-:W0:Y:S01]  /*113c0*/  S2R R0, SR_TID.X ;  /* 0x0000000000007919 */ /* 0x000e220000002100 */
[----:B------:R-:W-:-:S03]  /*113d0*/  ULDC.64 UR4, c[0x0][0xa08] ;  /* 0x0002820000047ab9 */ /* 0x000fc60000000a00 */
[----:B--2---:R1:W2:Y:S01]  /*113e0*/  @P0 LDG.E R8, desc[UR54][R2.64] ;  /* 0x0000003602080981 */ /* 0x0042a2000c1e1900 */
[----:B0-----:R-:W-:-:S04]  /*113f0*/  SHF.R.U32.HI R0, RZ, 0x5, R0 ;  /* 0x00000005ff007819 */ /* 0x001fc80000011600 */
[----:B------:R-:W-:Y:S01]  /*11400*/  LOP3.LUT R0, R0, 0x3, RZ, 0xc0, !PT ;  /* 0x0000000300007812 */ /* 0x000fe200078ec0ff */
[----:B-1----:R-:W0:Y:S01]  /*11410*/  LDC.64 R2, c[0x0][0x418] ;  /* 0x00010600ff027b82 */ /* 0x002e220000000a00 */
[----:B--2---:R-:W-:Y:S01]  /*11420*/  SHF.R.S32.HI R9, RZ, 0x1f, R8 ;  /* 0x0000001fff097819 */ /* 0x004fe20000011408 */
[----:B------:R1:W-:Y:S01]  /*11430*/  @P0 STL [R1], R8 ;  /* 0x0000000801000387 */ /* 0x0003e20000100800 */
[----:B0-----:R-:W-:Y:S01]  /*11440*/  LOP3.LUT P0, RZ, R2, UR4, RZ, 0xfc, !PT ;  /* 0x0000000402ff7c12 */ /* 0x001fe2000f80fcff */
[----:B------:R-:W-:Y:S02]  /*11450*/  UMOV UR4, 0xffffffff ;  /* 0xffffffff00047882 */ /* 0x000fe40000000000 */
[----:B------:R1:W-:Y:S01]  /*11460*/  STL [R1+0x4], R9 ;  /* 0x0000040901007387 */ /* 0x0003e20000100800 */
[----:B------:R-:W-:-:S04]  /*11470*/  LOP3.LUT P0, RZ, R3, UR5, RZ, 0xfc, P0 ;  /* 0x0000000503ff7c12 */ /* 0x000fc8000800fcff */
[----:B------:R-:W-:Y:S01]  /*11480*/  SEL R16, R8, RZ, !P0 ;  /* 0x000000ff08107207 */ /* 0x000fe20004000000 */
[----:B------:R-:W-:Y:S08]  /*11490*/  BRA.DIV UR4, `(.L_x_2242) ;  /* 0x0000004204887947 */ /* 0x000ff0000b800000 */
[----:B------:R0:W2:Y:S02]  /*114a0*/  SHFL.IDX PT, R14, R0, RZ, 0x1f ;  /* 0x00001fff000e7589 */ /* 0x0000a400000e0000 */
.L_x_2319:
[----:B------:R-:W-:Y:S02]  /*114b0*/  PLOP3.LUT P1, PT, PT, PT, PT, 0x8, 0x0 ;  /* 0x000000000000781c */ /* 0x000fe40003f2e170 */
[----:B--2---:R-:W-:Y:S02]  /*114c0*/  ISETP.NE.AND P0, PT, R14, RZ, PT ;  /* 0x000000ff0e00720c */ /* 0x004fe40003f05270 */
[----:B0-----:R-:W-:-:S05]  /*114d0*/  P2R R0, PR, RZ, 0x2 ;  /* 0x00000002ff007803 */ /* 0x001fca0000000000 */
[----:B------:R0:W-:Y:S06]  /*114e0*/  STL [R1+0x8], R0 ;  /* 0x0000080001007387 */ /* 0x0001ec0000100800 */
[----:B------:R-:W-:Y:S05]  /*114f0*/  @P0 BRA `(.L_x_2243) ;  /* 0x0000000400bc0947 */ /* 0x000fea0003800000 */
[----:B0-----:R-:W2:Y:S01]  /*11500*/  LDL R0, [R1+0x18] ;  /* 0x0000180001007983 */ /* 0x001ea20000100800 */
[----:B------:R-:W-:Y:S01]  /*11510*/  UMOV UR4, 0xffffffff ;  /* 0xffffffff00047882 */ /* 0x000fe20000000000 */
[----:B--2---:R-:W-:Y:S02]  /*11520*/  VIADD R0, R0, 0xffffffff ;  /* 0xffffffff00007836 */ /* 0x004fe40000000000 */
[----:B------:R-:W-:Y:S05]  /*11530*/  BRA.DIV UR4, `(.L_x_2244) ;  /* 0x0000004204807947 */ /* 0x000fea000b800000 */
[----:B------:R-:W-:-:S13]  /*11540*/  ELECT P6, URZ, PT ;  /* 0x00000000003f782f */ /* 0x000fda00038c0000 */
.L_x_2322:
        /* <DEDUP_REMOVED lines=21> */
.L_x_2245:
[----:B------:R-:W-:Y:S01]  /*116a0*/  IMAD R4, R18, 0x8, R17 ;  /* 0x0000000812047824 */ /* 0x000fe200078e0211 */
[----:B0-----:R-:W-:Y:S01]  /*116b0*/  SHF.L.U32 R3, R19, 0x1f, RZ ;  /* 0x0000001f13037819 */ /* 0x001fe200000006ff */
[----:B-1----:R-:W0:Y:S03]  /*116c0*/  S2R R8, SR_TID.X ;  /* 0x0000000000087919 */ /* 0x002e260000002100 */
[----:B------:R-:W1:Y:S01]  /*116d0*/  SYNCS.PHASECHK.TRANS64.TRYWAIT P0, [R4+URZ+0x33480], R3 ;  /* 0x03348003040075a7 */ /* 0x000e62000800017f */
[----:B0-----:R-:W-:-:S04]  /*116e0*/  LOP3.LUT R8, R8, 0x7f, RZ, 0xc0, !PT ;  /* 0x0000007f08087812 */ /* 0x001fc800078ec0ff */
[----:B------:R-:W-:Y:S01]  /*116f0*/  ISETP.NE.AND P1, PT, R8, RZ, PT ;  /* 0x000000ff0800720c */ /* 0x000fe20003f25270 */
[----:B-1----:R-:W-:-:S12]  /*11700*/  @!P0 BRA `(.L_x_2246) ;  /* 0x00000040002c8947 */ /* 0x002fd80003800000 */
.L_x_2323:
        /* <DEDUP_REMOVED lines=8> */
.L_x_2247:
        /* <DEDUP_REMOVED lines=31> */
.L_x_2324:
        /* <DEDUP_REMOVED lines=8> */
.L_x_2249:
        /* <DEDUP_REMOVED lines=8> */
[----:B------:R-:W-:Y:S01]  /*11a80*/  PLOP3.LUT P0, PT, PT, PT, PT, 0x80, 0x0 ;  /* 0x000000000000781c */ /* 0x000fe20003f0f070 */
[----:B------:R-:W-:Y:S01]  /*11a90*/  UMOV UR26, URZ ;  /* 0x0000003f001a7c82 */ /* 0x000fe20008000000 */
[----:B------:R-:W-:Y:S01]  /*11aa0*/  UMOV UR28, UR36 ;  /* 0x00000024001c7c82 */ /* 0x000fe20008000000 */
[----:B------:R-:W-:Y:S01]  /*11ab0*/  UMOV UR18, 0x40 ;  /* 0x0000004000127882 */ /* 0x000fe20000000000 */
[----:B------:R-:W-:Y:S01]  /*11ac0*/  P2R R0, PR, RZ, 0x1 ;  /* 0x00000001ff007803 */ /* 0x000fe20000000000 */
[----:B------:R-:W-:-:S02]  /*11ad0*/  UIADD3 UR24, UR8, 0x24200, URZ ;  /* 0x0002420008187890 */ /* 0x000fc4000fffe03f */
[----:B------:R-:W-:Y:S02]  /*11ae0*/  UIADD3 UR25, UR25, 0x33430, URZ ;  /* 0x0003343019197890 */ /* 0x000fe4000fffe03f */
[----:B------:R-:W-:Y:S01]  /*11af0*/  UIADD3 UR16, UR8, 0x26a00, URZ ;  /* 0x00026a0008107890 */ /* 0x000fe2000fffe03f */
[----:B------:R2:W-:Y:S01]  /*11b00*/  STL [R1+0x8], R0 ;  /* 0x0000080001007387 */ /* 0x0005e20000100800 */
[----:B------:R-:W-:Y:S01]  /*11b10*/  UIADD3 UR8, UR8, 0x29200, URZ ;  /* 0x0002920008087890 */ /* 0x000fe2000fffe03f */
[----:B------:R-:W-:Y:S01]  /*11b20*/  UMOV UR20, UR36 ;  /* 0x0000002400147c82 */ /* 0x000fe20008000000 */
        /* <DEDUP_REMOVED lines=10> */
[----:B------:R2:W-:Y:S02]  /*11bd0*/  UTMALDG.4D [UR8], [UR4], desc[UR6] ;  /* 0x00000608040075b4 */ /* 0x0005e40008019000 */
[----:B--2---:R-:W-:Y:S01]  /*11be0*/  NOP ;  /* 0x0000000000007918 */ /* 0x004fe20000000000 */
.L_x_2243:
[----:B------:R-:W-:Y:S05]  /*11bf0*/  WARPSYNC.ALL ;  /* 0x0000000000007948 */ /* 0x000fea0003800000 */
[----:B0-----:R-:W-:Y:S01]  /*11c00*/  VIADD R0, R17, 0x1e200 ;  /* 0x0001e20011007836 */ /* 0x001fe20000000000 */
[----:B------:R-:W-:Y:S01]  /*11c10*/  USHF.R.S32.HI UR4, URZ, 0x1f, UR47 ;  /* 0x0000001f3f047899 */ /* 0x000fe2000801142f */
        /* <DEDUP_REMOVED lines=19> */
[----:B-1----:R-:W-:Y:S02]  /*11d50*/  IMAD.U32 R4, RZ, RZ, UR6 ;  /* 0x00000006ff047e24 */ /* 0x002fe4000f8e00ff */
        /* <DEDUP_REMOVED lines=11> */
.L_x_2251:
[----:B------:R-:W-:Y:S05]  /*11e10*/  BSYNC B6 ;  /* 0x0000000000067941 */ /* 0x000fea0003800000 */
.L_x_2250:
[----:B------:R-:W2:Y:S01]  /*11e20*/  LDL R7, [R1+0x14] ;  /* 0x0000140001077983 */ /* 0x000ea20000100800 */
[----:B------:R-:W0:Y:S01]  /*11e30*/  LDC R5, c[0x0][0x448] ;  /* 0x00011200ff057b82 */ /* 0x000e220000000800 */
[----:B------:R-:W-:Y:S01]  /*11e40*/  ULDC.64 UR8, c[0x0][0x2d8] ;  /* 0x0000b60000087ab9 */ /* 0x000fe20000000a00 */
[----:B------:R-:W3:Y:S01]  /*11e50*/  S2R R2, SR_TID.X ;  /* 0x0000000000027919 */ /* 0x000ee20000002100 */
[----:B0-----:R-:W-:Y:S02]  /*11e60*/  ISETP.NE.AND P0, PT, R5, 0x1, PT ;  /* 0x000000010500780c */ /* 0x001fe40003f05270 */
[C---:B---3--:R-:W-:Y:S01]  /*11e70*/  LOP3.LUT R0, R2.reuse, 0x7f, RZ, 0xc0, !PT ;  /* 0x0000007f02007812 */ /* 0x048fe200078ec0ff */
[----:B------:R-:W-:-:S10]  /*11e80*/  IMAD.SHL.U32 R2, R2, 0x20, RZ ;  /* 0x0000002002027824 */ /* 0x000fd400078e00ff */
[----:B-1----:R-:W0:Y:S01]  /*11e90*/  @P0 LDC R4, c[0x0][0x44c] ;  /* 0x00011300ff040b82 */ /* 0x002e220000000800 */
[----:B------:R-:W-:-:S04]  /*11ea0*/  SHF.R.U32.HI R0, RZ, 0x2, R0 ;  /* 0x00000002ff007819 */ /* 0x000fc80000011600 */
[----:B------:R-:W-:-:S03]  /*11eb0*/  LOP3.LUT R2, R0, 0x60, R2, 0xf8, !PT ;  /* 0x0000006000027812 */ /* 0x000fc600078ef802 */
[----:B------:R-:W1:Y:S01]  /*11ec0*/  @P0 LDC R0, c[0x0][0x450] ;  /* 0x00011400ff000b82 */ /* 0x000e620000000800 */
[----:B------:R-:W3:Y:S01]  /*11ed0*/  S2R R8, SR_TID.X ;  /* 0x0000000000087919 */ /* 0x000ee20000002100 */
[----:B------:R-:W-:Y:S01]  /*11ee0*/  UIMAD UR6, UR44, UR8, URZ ;  /* 0x000000082c0672a4 */ /* 0x000fe2000f8e023f */
[----:B------:R-:W-:Y:S01]  /*11ef0*/  UMOV UR4, UR50 ;  /* 0x0000003200047c82 */ /* 0x000fe20008000000 */
[----:B------:R-:W-:Y:S02]  /*11f00*/  UMOV UR5, UR45 ;  /* 0x0000002d00057c82 */ /* 0x000fe40008000000 */
[----:B------:R-:W-:Y:S02]  /*11f10*/  UIMAD UR6, UR36, UR9, UR6 ;  /* 0x00000009240672a4 */ /* 0x000fe4000f8e0206 */
[----:B------:R-:W-:-:S03]  /*11f20*/  UIMAD.WIDE.U32 UR4, UR36, UR8, UR4 ;  /* 0x00000008240472a5 */ /* 0x000fc6000f8e0004 */
        /* <DEDUP_REMOVED lines=9> */
[----:B------:R-:W-:Y:S01]  /*11fc0*/  LOP3.LUT R9, R8, 0x40, RZ, 0xfc, !PT ;  /* 0x0000004008097812 */ /* 0x000fe200078efcff */
[----:B--2---:R-:W-:-:S04]  /*11fd0*/  IMAD R3, R7, 0x80, R2 ;  /* 0x0000008007037824 */ /* 0x004fc800078e0202 */
[----:B0-----:R-:W-:-:S04]  /*11fe0*/  @P0 IMAD.HI.U32 R4, R3, R4, RZ ;  /* 0x0000000403040227 */ /* 0x001fc800078e00ff */
[----:B------:R-:W-:Y:S01]  /*11ff0*/  IMAD.MOV.U32 R2, RZ, RZ, R3 ;  /* 0x000000ffff027224 */ /* 0x000fe200078e0003 */
[----:B-1----:R-:W-:-:S04]  /*12000*/  @P0 SHF.R.U32.HI R2, RZ, R0, R4 ;  /* 0x00000000ff020219 */ /* 0x002fc80000011604 */
[--C-:B------:R-:W-:Y:S01]  /*12010*/  SHF.R.S32.HI R4, RZ, 0x1f, R2.reuse ;  /* 0x0000001fff047819 */ /* 0x100fe20000011402 */
[----:B------:R-:W-:-:S04]  /*12020*/  IMAD.MOV R0, RZ, RZ, -R2 ;  /* 0x000000ffff007224 */ /* 0x000fc800078e0a02 */
[----:B------:R-:W-:Y:S02]  /*12030*/  IMAD R0, R5, R0, R3 ;  /* 0x0000000005007224 */ /* 0x000fe400078e0203 */
[----:B------:R-:W-:Y:S02]  /*12040*/  IMAD R4, R4, UR8, RZ ;  /* 0x0000000804047c24 */ /* 0x000fe4000f8e02ff */
[----:B------:R-:W-:Y:S02]  /*12050*/  IMAD.U32 R3, RZ, RZ, UR8 ;  /* 0x00000008ff037e24 */ /* 0x000fe4000f8e00ff */
[C---:B------:R-:W-:Y:S02]  /*12060*/  IMAD R4, R2.reuse, UR9, R4 ;  /* 0x0000000902047c24 */ /* 0x040fe4000f8e0204 */
        /* <DEDUP_REMOVED lines=11> */
[----:B------:R0:W5:Y:S01]  /*12120*/  LDL R9, [R1+0x28] ;  /* 0x0000280001097983 */ /* 0x0001620000100800 */
[----:B------:R-:W1:Y:S01]  /*12130*/  S2R R6, SR_TID.X ;  /* 0x0000000000067919 */ /* 0x000e620000002100 */
[----:B------:R-:W-:-:S02]  /*12140*/  LOP3.LUT R8, R8, 0x80, RZ, 0xfc, !PT ;  /* 0x0000008008087812 */ /* 0x000fc400078efcff */
[----:B------:R-:W-:Y:S02]  /*12150*/  IADD3.X R0, R3, UR5, R0, P0, !PT ;  /* 0x0000000503007c10 */ /* 0x000fe400087fe400 */
        /* <DEDUP_REMOVED lines=8> */
[----:B------:R-:W2:Y:S04]  /*121e0*/  LDL.LU R6, [R1+0x1c] ;  /* 0x00001c0001067983 */ /* 0x000ea80000300800 */
[----:B------:R-:W3:Y:S01]  /*121f0*/  LDL.LU R7, [R1+0x14] ;  /* 0x0000140001077983 */ /* 0x000ee20000300800 */
[----:B------:R-:W-:Y:S01]  /*12200*/  SHF.R.U32.HI R8, RZ, 0x2, R8 ;  /* 0x00000002ff087819 */ /* 0x000fe20000011608 */
[----:B--2---:R-:W-:-:S02]  /*12210*/  IMAD R3, R6, R5, RZ ;  /* 0x0000000506037224 */ /* 0x004fc400078e02ff */
[----:B------:R-:W0:Y:S02]  /*12220*/  SHFL.IDX PT, R6, R2, RZ, 0x1c1f ;  /* 0x001c1fff02067589 */ /* 0x000e2400000e0000 */
[----:B---3--:R-:W-:Y:S02]  /*12230*/  IMAD R4, R7, 0x80, R8 ;  /* 0x0000008007047824 */ /* 0x008fe400078e0208 */
[----:B------:R-:W1:Y:S03]  /*12240*/  SHFL.IDX PT, R5, R0, RZ, 0x1c1f ;  /* 0x001c1fff00057589 */ /* 0x000e6600000e0000 */
[----:B------:R-:W-:-:S13]  /*12250*/  ISETP.GE.AND P4, PT, R4, R3, PT ;  /* 0x000000030400720c */ /* 0x000fda0003f86270 */
[----:B0-----:R-:W-:-:S05]  /*12260*/  @!P4 IADD3 R6, P3, R10, R6, RZ ;  /* 0x000000060a06c210 */ /* 0x001fca0007f7e0ff */
[----:B-1----:R-:W-:-:S04]  /*12270*/  @!P4 IMAD.X R5, RZ, RZ, R5, P3 ;  /* 0x000000ffff05c224 */ /* 0x002fc800018e0605 */
        /* <DEDUP_REMOVED lines=27> */
.L_x_2333:
        /* <DEDUP_REMOVED lines=12> */
.L_x_2254:
[----:B------:R-:W-:Y:S05]  /*124f0*/  BSYNC B0 ;  /* 0x0000000000007941 */ /* 0x000fea0003800000 */
.L_x_2253:
[----:B------:R-:W-:Y:S01]  /*12500*/  NOP ;  /* 0x0000000000007918 */ /* 0x000fe20000000000 */
[----:B------:R-:W-:-:S13]  /*12510*/  PLOP3.LUT P0, PT, PT, PT, PT, 0x80, 0x0 ;  /* 0x000000000000781c */ /* 0x000fda0003f0f070 */
.L_x_2255:
        /* <DEDUP_REMOVED lines=18> */
.L_x_2334:
[----:B------:R-:W-:Y:S05]  /*12640*/  BSYNC B0 ;  /* 0x0000000000007941 */ /* 0x000fea0003800000 */
.L_x_2256:
[----:B------:R-:W2:Y:S02]  /*12650*/  LDL R2, [R1+0x18] ;  /* 0x0000180001027983 */ /* 0x000ea40000100800 */
[----:B--2---:R-:W-:-:S13]  /*12660*/  ISETP.GE.AND P0, PT, R2, 0x2, PT ;  /* 0x000000020200780c */ /* 0x004fda0003f06270 */
[----:B------:R-:W-:Y:S05]  /*12670*/  @!P0 BRA `(.L_x_2258) ;  /* 0x0000001000e08947 */ /* 0x000fea0003800000 */
[----:B------:R-:W-:Y:S02]  /*12680*/  VIADD R2, R2, 0xfffffffe ;  /* 0xfffffffe02027836 */ /* 0x000fe40000000000 */
[----:B-1----:R-:W-:Y:S02]  /*12690*/  IMAD.MOV.U32 R0, RZ, RZ, R19 ;  /* 0x000000ffff007224 */ /* 0x002fe400078e0013 */
[----:B------:R-:W-:-:S07]  /*126a0*/  IMAD.MOV.U32 R8, RZ, RZ, R18 ;  /* 0x000000ffff087224 */ /* 0x000fce00078e0012 */
.L_x_2282:
[----:B------:R-:W2:Y:S01]  /*126b0*/  LDL R3, [R1+0x8] ;  /* 0x0000080001037983 */ /* 0x000ea20000100800 */
[----:B------:R-:W-:Y:S01]  /*126c0*/  VIADD R18, R8, 0x1 ;  /* 0x0000000108127836 */ /* 0x000fe20000000000 */
[----:B------:R-:W-:Y:S05]  /*126d0*/  YIELD ;  /* 0x0000000000007946 */ /* 0x000fea0003800000 */
[----:B------:R-:W-:Y:S01]  /*126e0*/  ISETP.NE.AND P0, PT, R18, 0x2, PT ;  /* 0x000000021200780c */ /* 0x000fe20003f05270 */
[----:B------:R-:W-:Y:S03]  /*126f0*/  BSSY B0, `(.L_x_2259) ;  /* 0x00000a7000007945 */ /* 0x000fe60003800000 */
[----:B------:R-:W-:-:S02]  /*12700*/  SEL R19, RZ, 0x1, P0 ;  /* 0x00000001ff137807 */ /* 0x000fc40000000000 */
[----:B------:R-:W-:Y:S02]  /*12710*/  SEL R18, R18, RZ, P0 ;  /* 0x000000ff12127207 */ /* 0x000fe40000000000 */
[----:B------:R-:W-:Y:S02]  /*12720*/  LOP3.LUT R19, R0, R19, RZ, 0x3c, !PT ;  /* 0x0000001300137212 */ /* 0x000fe400078e3cff */
[----:B--2---:R-:W-:-:S13]  /*12730*/  ISETP.NE.AND P1, PT, R3, RZ, PT ;  /* 0x000000ff0300720c */ /* 0x004fda0003f25270 */
[----:B------:R-:W-:Y:S05]  /*12740*/  @!P1 BRA `(.L_x_2260) ;  /* 0x0000000800849947 */ /* 0x000fea0003800000 */
[----:B------:R-:W-:Y:S01]  /*12750*/  ULDC.64 UR4, c[0x0][0x418] ;  /* 0x0001060000047ab9 */ /* 0x000fe20000000a00 */
[----:B------:R-:W-:Y:S01]  /*12760*/  IMAD.MOV.U32 R3, RZ, RZ, R2 ;  /* 0x000000ffff037224 */ /* 0x000fe200078e0002 */
[----:B------:R-:W-:-:S04]  /*12770*/  ISETP.NE.U32.AND P0, PT, RZ, UR4, PT ;  /* 0x00000004ff007c0c */ /* 0x000fc8000bf05070 */
[----:B------:R-:W-:-:S13]  /*12780*/  ISETP.NE.AND.EX P0, PT, RZ, UR5, PT, P0 ;  /* 0x00000005ff007c0c */ /* 0x000fda000bf05300 */
[----:B------:R-:W-:Y:S05]  /*12790*/  @!P0 BRA `(.L_x_2261) ;  /* 0x00000000004c8947 */ /* 0x000fea0003800000 */
[----:B0-----:R-:W2:Y:S01]  /*127a0*/  LDL R9, [R1+0x4] ;  /* 0x0000040001097983 */ /* 0x001ea20000100800 */
        /* <DEDUP_REMOVED lines=13> */
[----:B------:R-:W-:-:S04]  /*12880*/  IMAD.WIDE.U32 R4, R7, UR6, R4 ;  /* 0x0000000607047c25 */ /* 0x000fc8000f8e0004 */
[----:B------:R-:W-:Y:S01]  /*12890*/  IMAD.IADD R5, R6, 0x1, R5 ;  /* 0x0000000106057824 */ /* 0x000fe200078e0205 */
[----:B------:R-:W-:-:S04]  /*128a0*/  LEA R6, P0, R4, UR4, 0x2 ;  /* 0x0000000404067c11 */ /* 0x000fc8000f8010ff */
[----:B------:R-:W-:-:S05]  /*128b0*/  LEA.HI.X R7, R4, UR5, R5, 0x2, P0 ;  /* 0x0000000504077c11 */ /* 0x000fca00080f1405 */
[----:B------:R1:W5:Y:S04]  /*128c0*/  LDG.E R16, desc[UR54][R6.64] ;  /* 0x0000003606107981 */ /* 0x000368000c1e1900 */
.L_x_2261:
[----:B01----:R-:W-:Y:S01]  /*128d0*/  IMAD R6, R18, 0x8, R17 ;  /* 0x0000000812067824 */ /* 0x003fe200078e0211 */
[----:B------:R-:W-:Y:S01]  /*128e0*/  SHF.L.U32 R5, R19, 0x1f, RZ ;  /* 0x0000001f13057819 */ /* 0x000fe200000006ff */
[----:B------:R-:W0:Y:S01]  /*128f0*/  S2R R4, SR_TID.X ;  /* 0x0000000000047919 */ /* 0x000e220000002100 */
[----:B------:R-:W-:Y:S02]  /*12900*/  BSSY B1, `(.L_x_2262) ;  /* 0x0000005000017945 */ /* 0x000fe40003800000 */
[----:B------:R-:W1:Y:S01]  /*12910*/  SYNCS.PHASECHK.TRANS64.TRYWAIT P0, [R6+URZ+0x33480], R5 ;  /* 0x03348005060075a7 */ /* 0x000e62000800017f */
[----:B0-----:R-:W-:-:S04]  /*12920*/  LOP3.LUT R4, R4, 0x7f, RZ, 0xc0, !PT ;  /* 0x0000007f04047812 */ /* 0x001fc800078ec0ff */
[----:B------:R-:W-:Y:S01]  /*12930*/  ISETP.NE.AND P1, PT, R4, RZ, PT ;  /* 0x000000ff0400720c */ /* 0x000fe20003f25270 */
[----:B-1----:R-:W-:-:S12]  /*12940*/  @!P0 BRA `(.L_x_2263) ;  /* 0x0000003400288947 */ /* 0x002fd80003800000 */
.L_x_2335:
[----:B------:R-:W-:Y:S05]  /*12950*/  BSYNC B1 ;  /* 0x0000000000017941 */ /* 0x000fea0003800000 */
.L_x_2262:
        /* <DEDUP_REMOVED lines=9> */
.L_x_2265:
[----:B------:R-:W-:Y:S05]  /*129f0*/  BSYNC B1 ;  /* 0x0000000000017941 */ /* 0x000fea0003800000 */
.L_x_2264:
        /* <DEDUP_REMOVED lines=11> */
[----:B------:R-:W-:-:S09]  /*12ab0*/  VIADD R3, R6, 0x33470 ;  /* 0x0003347006037836 */ /* 0x000fd20000000000 */
.L_x_2266:
        /* <DEDUP_REMOVED lines=16> */
.L_x_2267:
        /* <DEDUP_REMOVED lines=16> */
.L_x_2268:
        /* <DEDUP_REMOVED lines=13> */
.L_x_2336:
[----:B------:R-:W-:Y:S05]  /*12d90*/  BSYNC B1 ;  /* 0x0000000000017941 */ /* 0x000fea0003800000 */
.L_x_2269:
        /* <DEDUP_REMOVED lines=11> */
.L_x_2272:
[----:B------:R-:W-:Y:S05]  /*12e50*/  BSYNC B1 ;  /* 0x0000000000017941 */ /* 0x000fea0003800000 */
.L_x_2271:
        /* <DEDUP_REMOVED lines=8> */
.L_x_2273:
        /* <DEDUP_REMOVED lines=15> */
.L_x_2274:
        /* <DEDUP_REMOVED lines=15> */
.L_x_2275:
        /* <DEDUP_REMOVED lines=10> */
.L_x_2260:
[----:B------:R-:W-:Y:S05]  /*13160*/  BSYNC B0 ;  /* 0x0000000000007941 */ /* 0x000fea0003800000 */
.L_x_2259:
[----:B------:R-:W-:-:S06]  /*13170*/  UISETP.NE.AND UP0, UPT, UR39, 0x3, UPT ;  /* 0x000000032700788c */ /* 0x000fcc000bf05270 */
[----:B------:R-:W-:-:S13]  /*13180*/  PLOP3.LUT P0, PT, PT, PT, UP0, 0x80, 0x0 ;  /* 0x000000000000781c */ /* 0x000fda0003f0f008 */
[----:B------:R-:W-:Y:S05]  /*13190*/  @!P0 BRA `(.L_x_2276) ;  /* 0x0000000000048947 */ /* 0x000fea0003800000 */
[----:B------:R-:W-:Y:S01]  /*131a0*/  BPT.TRAP 0x1 ;  /* 0x000000040000795c */ /* 0x000fe20000300000 */
.L_x_2276:
        /* <DEDUP_REMOVED lines=8> */
.L_x_2337:
[----:B------:R-:W-:Y:S05]  /*13230*/  BSYNC B0 ;  /* 0x0000000000007941 */ /* 0x000fea0003800000 */
.L_x_2277:
[----:B------:R-:W-:Y:S05]  /*13240*/  @!P1 BRA `(.L_x_2279) ;  /* 0x0000000000049947 */ /* 0x000fea0003800000 */
[----:B------:R-:W-:Y:S01]  /*13250*/  BPT.TRAP 0x1 ;  /* 0x000000040000795c */ /* 0x000fe20000300000 */
.L_x_2279:
[----:B------:R-:W-:Y:S01]  /*13260*/  SHF.L.U32 R0, R0, 0x1f, RZ ;  /* 0x0000001f00007819 */ /* 0x000fe200000006ff */
[----:B------:R-:W-:-:S03]  /*13270*/  IMAD R10, R8, 0x7800, RZ ;  /* 0x00007800080a7824 */ /* 0x000fc600078e02ff */
[----:B------:R-:W2:Y:S02]  /*13280*/  SYNCS.PHASECHK.TRANS64.TRYWAIT P0, [R3+URZ+0x33460], R0 ;  /* 0x03346000030075a7 */ /* 0x000ea4000800017f */
[----:B--2---:R-:W-:Y:S05]  /*13290*/  @!P0 BRA `(.L_x_2280) ;  /* 0x0000002c00108947 */ /* 0x004fea0003800000 */
.L_x_2338:
        /* <DEDUP_REMOVED lines=105> */
.L_x_2281:
        /* <DEDUP_REMOVED lines=13> */
.L_x_2258:
        /* <DEDUP_REMOVED lines=14> */
[----:B0-----:R-:W0:Y:S01]  /*13ae0*/  POPC R7, R4 ;  /* 0x0000000400077309 */ /* 0x001e220000000000 */
[----:B--2---:R-:W0:Y:S02]  /*13af0*/  SHFL.IDX PT, R0, R3, R0, 0x1f ;  /* 0x00001f0003007589 */ /* 0x004e2400000e0000 */
[----:B0-----:R-:W-:-:S05]  /*13b00*/  IADD3 R0, R0, UR40, R7 ;  /* 0x0000002800007c10 */ /* 0x001fca000fffe007 */
[----:B------:R2:W-:Y:S02]  /*13b10*/  STL [R1+0x10], R0 ;  /* 0x0000100001007387 */ /* 0x0005e40000100800 */
.L_x_2284:
[----:B------:R-:W-:Y:S05]  /*13b20*/  BSYNC B0 ;  /* 0x0000000000007941 */ /* 0x000fea0003800000 */
.L_x_2283:
[----:B------:R-:W-:-:S06]  /*13b30*/  UISETP.NE.AND UP0, UPT, UR39, 0x3, UPT ;  /* 0x000000032700788c */ /* 0x000fcc000bf05270 */
[----:B------:R-:W-:-:S13]  /*13b40*/  PLOP3.LUT P1, PT, PT, PT, UP0, 0x80, 0x0 ;  /* 0x000000000000781c */ /* 0x000fda0003f2f008 */
[----:B------:R-:W-:Y:S05]  /*13b50*/  @!P1 BRA `(.L_x_2285) ;  /* 0x0000000000049947 */ /* 0x000fea0003800000 */
[----:B------:R-:W-:Y:S01]  /*13b60*/  BPT.TRAP 0x1 ;  /* 0x000000040000795c */ /* 0x000fe20000300000 */
.L_x_2285:
        /* <DEDUP_REMOVED lines=8> */
.L_x_2339:
[----:B------:R-:W-:Y:S05]  /*13bf0*/  BSYNC B0 ;  /* 0x0000000000007941 */ /* 0x000fea0003800000 */
.L_x_2286:
[----:B------:R-:W-:Y:S05]  /*13c00*/  @!P2 BRA `(.L_x_2288) ;  /* 0x000000000004a947 */ /* 0x000fea0003800000 */
[----:B------:R-:W-:Y:S01]  /*13c10*/  BPT.TRAP 0x1 ;  /* 0x000000040000795c */ /* 0x000fe20000300000 */
.L_x_2288:
[----:B-1----:R-:W-:-:S04]  /*13c20*/  SHF.L.U32 R0, R19, 0x1f, RZ ;  /* 0x0000001f13007819 */ /* 0x002fc800000006ff */
[----:B------:R-:W1:Y:S02]  /*13c30*/  SYNCS.PHASECHK.TRANS64.TRYWAIT P1, [R3+URZ+0x33460], R0 ;  /* 0x03346000030075a7 */ /* 0x000e64000802017f */
[----:B-1----:R-:W-:Y:S05]  /*13c40*/  @!P1 BRA `(.L_x_2289) ;  /* 0x0000002000cc9947 */ /* 0x002fea0003800000 */
.L_x_2340:
        /* <DEDUP_REMOVED lines=106> */
.L_x_2290:
        /* <DEDUP_REMOVED lines=10> */
.L_x_2233:
[----:B------:R-:W-:Y:S05]  /*14390*/  BSYNC B7 ;  /* 0x0000000000077941 */ /* 0x000fea0003800000 */
.L_x_2231:
[----:B-1----:R-:W2:Y:S02]  /*143a0*/  LDL R0, [R1+0x30] ;  /* 0x0000300001007983 */ /* 0x002ea40000100800 */
[----:B--2---:R-:W-:-:S13]  /*143b0*/  ISETP.NE.AND P0, PT, R0, RZ, PT ;  /* 0x000000ff0000720c */ /* 0x004fda0003f05270 */
[----:B------:R-:W-:Y:S05]  /*143c0*/  @!P0 BRA `(.L_x_2291) ;  /* 0x0000000000348947 */ /* 0x000fea0003800000 */
[----:B------:R-:W1:Y:S08]  /*143d0*/  S2UR UR5, SR_CgaCtaId ;  /* 0x00000000000579c3 */ /* 0x000e700000008800 */
[----:B------:R-:W-:Y:S06]  /*143e0*/  BAR.SYNC.DEFER_BLOCKING 0x5, 0x180 ;  /* 0x0146000000007b1d */ /* 0x000fec0000010000 */
[----:B------:R-:W-:-:S02]  /*143f0*/  UMOV UR4, 0x400 ;  /* 0x0000040000047882 */ /* 0x000fc40000000000 */
[----:B-1----:R-:W-:-:S06]  /*14400*/  ULEA UR4, UR5, UR4, 0x18 ;  /* 0x0000000405047291 */ /* 0x002fcc000f8ec03f */
[----:B------:R-:W-:-:S05]  /*14410*/  IMAD.U32 R17, RZ, RZ, UR4 ;  /* 0x00000004ff117e24 */ /* 0x000fca000f8e00ff */
[----:B------:R-:W1:Y:S04]  /*14420*/  LDS.128 R4, [R17+0x334d0] ;  /* 0x0334d00011047984 */ /* 0x000e680000000c00 */
[----:B-1----:R1:W-:Y:S01]  /*14430*/  STL.64 [R1+0x10], R4 ;  /* 0x0000100401007387 */ /* 0x0023e20000100a00 */
[----:B0-----:R-:W-:Y:S02]  /*14440*/  IMAD.MOV.U32 R2, RZ, RZ, R7 ;  /* 0x000000ffff027224 */ /* 0x001fe400078e0007 */
[----:B------:R-:W-:-:S03]  /*14450*/  IMAD.MOV.U32 R0, RZ, RZ, R6 ;  /* 0x000000ffff007224 */ /* 0x000fc600078e0006 */
[----:B------:R-:W-:Y:S02]  /*14460*/  R2UR UR42, R2 ;  /* 0x00000000022a72ca */ /* 0x000fe400000e0000 */
[----:B------:R-:W-:Y:S01]  /*14470*/  R2UR UR36, R0 ;  /* 0x00000000002472ca */ /* 0x000fe200000e0000 */
[----:B------:R-:W-:Y:S06]  /*14480*/  BAR.ARV 0x4, 0x180 ;  /* 0x0106000000007b1d */ /* 0x000fec0000002000 */
[----:B------:R-:W-:Y:S08]  /*14490*/  BRA `(.L_x_2292) ;  /* 0x0000000800d07947 */ /* 0x000ff00003800000 */
.L_x_2291:
[----:B0-----:R-:W0:Y:S01]  /*144a0*/  S2R R2, SR_TID.X ;  /* 0x0000000000027919 */ /* 0x001e220000002100 */
        /* <DEDUP_REMOVED lines=40> */
.L_x_2297:
        /* <DEDUP_REMOVED lines=14> */
.L_x_2296:
[----:B------:R-:W-:Y:S05]  /*14810*/  BSYNC B0 ;  /* 0x0000000000007941 */ /* 0x000fea0003800000 */
.L_x_2295:
        /* <DEDUP_REMOVED lines=21> */
.L_x_2293:
        /* <DEDUP_REMOVED lines=10> */
[----:B------:R0:W2:Y:S01]  /*14a10*/  LDG.E R9, desc[UR54][R2.64] ;  /* 0x0000003602097981 */ /* 0x0000a2000c1e1900 */
[----:B------:R-:W-:Y:S01]  /*14a20*/  ISETP.NE.AND P0, PT, RZ, UR7, PT ;  /* 0x00000007ff007c0c */ /* 0x000fe2000bf05270 */
[----:B0-----:R-:W-:-:S05]  /*14a30*/  IMAD.U32 R2, RZ, RZ, UR6 ;  /* 0x00000006ff027e24 */ /* 0x001fca000f8e00ff */
[----:B------:R0:W2:Y:S02]  /*14a40*/  SHFL.IDX PT, R5, R5, R2, 0x1f ;  /* 0x00001f0205057589 */ /* 0x0000a400000e0000 */
[----:B0-----:R-:W-:Y:S02]  /*14a50*/  IMAD.MOV.U32 R2, RZ, RZ, RZ ;  /* 0x000000ffff027224 */ /* 0x001fe400078e00ff */
[----:B--2---:R-:W-:-:S05]  /*14a60*/  IMAD R6, R5, R9, RZ ;  /* 0x0000000905067224 */ /* 0x004fca00078e02ff */
[----:B------:R-:W-:Y:S01]  /*14a70*/  IABS R10, R6 ;  /* 0x00000006000a7213 */ /* 0x000fe20000000000 */
[----:B------:R-:W-:Y:S06]  /*14a80*/  @!P0 BRA `(.L_x_2298) ;  /* 0x00000000000c8947 */ /* 0x000fec0003800000 */
[----:B------:R-:W-:-:S06]  /*14a90*/  UIADD3 UR4, UR6, -0x1, URZ ;  /* 0xffffffff06047890 */ /* 0x000fcc000fffe03f */
[----:B------:R-:W-:-:S06]  /*14aa0*/  IMAD.U32 R2, RZ, RZ, UR4 ;  /* 0x00000004ff027e24 */ /* 0x000fcc000f8e00ff */
[----:B------:R0:W1:Y:S02]  /*14ab0*/  SHFL.IDX PT, R2, R8, R2, 0x1f ;  /* 0x00001f0208027589 */ /* 0x00006400000e0000 */
.L_x_2298:
[----:B------:R-:W2:Y:S01]  /*14ac0*/  I2F.RP R3, R10 ;  /* 0x0000000a00037306 */ /* 0x000ea20000209400 */
[----:B01----:R-:W-:-:S04]  /*14ad0*/  IMAD R8, R2, R4, R7 ;  /* 0x0000000402087224 */ /* 0x003fc800078e0207 */
[----:B------:R-:W-:Y:S01]  /*14ae0*/  IMAD.IADD R0, R0, 0x1, -R8 ;  /* 0x0000000100007824 */ /* 0x000fe200078e0a08 */
[----:B------:R0:W-:Y:S02]  /*14af0*/  STL [R1+0x10], R8 ;  /* 0x0000100801007387 */ /* 0x0001e40000100800 */
[----:B--2---:R-:W1:Y:S02]  /*14b00*/  MUFU.RCP R3, R3 ;  /* 0x0000000300037308 */ /* 0x004e640000001000 */
        /* <DEDUP_REMOVED lines=58> */
.L_x_2294:
[----:B------:R0:W-:Y:S01]  /*14eb0*/  STL [R1+0x10], R0 ;  /* 0x0000100001007387 */ /* 0x0001e20000100800 */
[----:B------:R-:W-:Y:S01]  /*14ec0*/  ULDC UR42, c[0x0][0xc3c] ;  /* 0x00030f00002a7ab9 */ /* 0x000fe20000000800 */
[----:B------:R-:W-:Y:S02]  /*14ed0*/  UMOV UR36, URZ ;  /* 0x0000003f00247c82 */ /* 0x000fe40008000000 */
[----:B------:R0:W-:Y:S03]  /*14ee0*/  STL [R1+0x14], RZ ;  /* 0x000014ff01007387 */ /* 0x0001e60000100800 */
.L_x_2299:
[----:B------:R-:W2:Y:S04]  /*14ef0*/  LDL R3, [R1+0x10] ;  /* 0x0000100001037983 */ /* 0x000ea80000100800 */
[----:B------:R-:W3:Y:S01]  /*14f00*/  LDL R2, [R1+0x14] ;  /* 0x0000140001027983 */ /* 0x000ee20000100800 */
[----:B------:R-:W-:Y:S02]  /*14f10*/  IMAD.U32 R6, RZ, RZ, UR36 ;  /* 0x00000024ff067e24 */ /* 0x000fe4000f8e00ff */
[----:B------:R-:W-:Y:S01]  /*14f20*/  IMAD.U32 R7, RZ, RZ, UR42 ;  /* 0x0000002aff077e24 */ /* 0x000fe2000f8e00ff */
[----:B01----:R-:W0:Y:S02]  /*14f30*/  S2R R0, SR_TID.X ;  /* 0x0000000000007919 */ /* 0x003e240000002100 */
[----:B0-----:R-:W-:Y:S01]  /*14f40*/  LOP3.LUT R0, R0, 0x1f, RZ, 0xc0, !PT ;  /* 0x0000001f00007812 */ /* 0x001fe200078ec0ff */
[----:B------:R-:W-:Y:S03]  /*14f50*/  BAR.SYNC.DEFER_BLOCKING 0x4, 0x180 ;  /* 0x0106000000007b1d */ /* 0x000fe60000010000 */
[----:B------:R-:W-:-:S13]  /*14f60*/  ISETP.NE.AND P0, PT, R0, RZ, PT ;  /* 0x000000ff0000720c */ /* 0x000fda0003f05270 */
[----:B------:R-:W-:Y:S01]  /*14f70*/  @!P0 MOV R0, 0x400 ;  /* 0x0000040000008802 */ /* 0x000fe20000000f00 */
[----:B--2---:R-:W-:Y:S02]  /*14f80*/  IMAD.MOV.U32 R4, RZ, RZ, R3 ;  /* 0x000000ffff047224 */ /* 0x004fe400078e0003 */
[----:B------:R-:W0:Y:S01]  /*14f90*/  @!P0 S2R R3, SR_CgaCtaId ;  /* 0x0000000000038919 */ /* 0x000e220000008800 */
[----:B---3--:R-:W-:Y:S01]  /*14fa0*/  IMAD.MOV.U32 R5, RZ, RZ, R2 ;  /* 0x000000ffff057224 */ /* 0x008fe200078e0002 */
[----:B0-----:R-:W-:-:S05]  /*14fb0*/  @!P0 LEA R17, R3, R0, 0x18 ;  /* 0x0000000003118211 */ /* 0x001fca00078ec0ff */
[----:B------:R0:W-:Y:S01]  /*14fc0*/  @!P0 STS.128 [R17+0x334d0], R4 ;  /* 0x0334d00411008388 */ /* 0x0001e20000000c00 */
[----:B------:R-:W-:Y:S06]  /*14fd0*/  BAR.ARV 0x5, 0x180 ;  /* 0x0146000000007b1d */ /* 0x000fec0000002000 */
.L_x_2292:
[----:B------:R-:W-:Y:S02]  /*14fe0*/  ULDC UR4, c[0x0][0xc3c] ;  /* 0x00030f0000047ab9 */ /* 0x000fe40000000800 */
[----:B------:R-:W-:-:S06]  /*14ff0*/  UISETP.GE.AND UP0, UPT, UR42, UR4, UPT ;  /* 0x000000042a00728c */ /* 0x000fcc000bf06270 */
[----:B------:R-:W-:-:S13]  /*15000*/  PLOP3.LUT P0, PT, PT, PT, UP0, 0x80, 0x0 ;  /* 0x000000000000781c */ /* 0x000fda0003f0f008 */
[----:B------:R-:W-:Y:S05]  /*15010*/  @!P0 BRA `(.L_x_2300) ;  /* 0xffffffb4007c8947 */ /* 0x000fea000383ffff */
.L_x_2227:
[----:B0-----:R-:W2:Y:S01]  /*15020*/  LDL.LU R0, [R1+0x2c] ;  /* 0x00002c0001007983 */ /* 0x001ea20000300800 */
[----:B------:R-:W-:Y:S01]  /*15030*/  BSSY B0, `(.L_x_2301) ;  /* 0x000000b000007945 */ /* 0x000fe20003800000 */
[----:B-1----:R-:W0:Y:S01]  /*15040*/  S2R R4, SR_CgaCtaId ;  /* 0x0000000000047919 */ /* 0x002e220000008800 */
        /* <DEDUP_REMOVED lines=9> */
.L_x_2341:
[----:B------:R-:W-:Y:S05]  /*150e0*/  BSYNC B0 ;  /* 0x0000000000007941 */ /* 0x000fea0003800000 */
.L_x_2301:
[----:B------:R-:W-:-:S03]  /*150f0*/  UMOV UR4, 0xffffffff ;  /* 0xffffffff00047882 */ /* 0x000fc60000000000 */
[----:B------:R-:W-:Y:S05]  /*15100*/  BRA.DIV UR4, `(.L_x_2303) ;  /* 0x0000000e04c47947 */ /* 0x000fea000b800000 */
[----:B0-----:R-:W0:Y:S02]  /*15110*/  S2R R0, SR_TID.X ;  /* 0x0000000000007919 */ /* 0x001e240000002100 */
[----:B0-----:R-:W-:-:S04]  /*15120*/  SHF.R.U32.HI R0, RZ, 0x5, R0 ;  /* 0x00000005ff007819 */ /* 0x001fc80000011600 */
[----:B------:R-:W-:-:S05]  /*15130*/  LOP3.LUT R0, R0, 0x3, RZ, 0xc0, !PT ;  /* 0x0000000300007812 */ /* 0x000fca00078ec0ff */
[----:B------:R0:W1:Y:S02]  /*15140*/  SHFL.IDX PT, R14, R0, RZ, 0x1f ;  /* 0x00001fff000e7589 */ /* 0x00006400000e0000 */
.L_x_2344:
[----:B-1----:R-:W-:Y:S01]  /*15150*/  ISETP.NE.AND P0, PT, R14, RZ, PT ;  /* 0x000000ff0e00720c */ /* 0x002fe20003f05270 */
[----:B------:R-:W-:-:S12]  /*15160*/  BSSY B0, `(.L_x_2304) ;  /* 0x000002b000007945 */ /* 0x000fd80003800000 */
[----:B------:R-:W-:Y:S05]  /*15170*/  @P0 BRA `(.L_x_2305) ;  /* 0x0000000000a40947 */ /* 0x000fea0003800000 */
[----:B------:R-:W-:-:S03]  /*15180*/  UMOV UR4, 0xffffffff ;  /* 0xffffffff00047882 */ /* 0x000fc60000000000 */
[----:B------:R-:W-:Y:S05]  /*15190*/  BRA.DIV UR4, `(.L_x_2306) ;  /* 0x0000000e04d47947 */ /* 0x000fea000b800000 */
[----:B------:R-:W-:-:S13]  /*151a0*/  ELECT P6, URZ, PT ;  /* 0x00000000003f782f */ /* 0x000fda00038c0000 */
.L_x_2347:
[----:B------:R-:W-:Y:S05]  /*151b0*/  @!P6 BRA `(.L_x_2305) ;  /* 0x000000000094e947 */ /* 0x000fea0003800000 */
[----:B------:R-:W-:-:S06]  /*151c0*/  ULOP3.LUT UR4, UR38, 0x2, URZ, 0xfc, !UPT ;  /* 0x0000000226047892 */ /* 0x000fcc000f8efc3f */
[----:B0-----:R-:W-:-:S05]  /*151d0*/  IMAD.U32 R0, RZ, RZ, UR4 ;  /* 0x00000004ff007e24 */ /* 0x001fca000f8e00ff */
[----:B------:R-:W-:-:S13]  /*151e0*/  ISETP.NE.AND P0, PT, R0, 0x3, PT ;  /* 0x000000030000780c */ /* 0x000fda0003f05270 */
[----:B------:R-:W-:Y:S05]  /*151f0*/  @!P0 BRA `(.L_x_2307) ;  /* 0x0000000000048947 */ /* 0x000fea0003800000 */
[----:B------:R-:W-:Y:S01]  /*15200*/  BPT.TRAP 0x1 ;  /* 0x000000040000795c */ /* 0x000fe20000300000 */
.L_x_2307:
        /* <DEDUP_REMOVED lines=12> */
.L_x_2348:
[----:B------:R-:W1:Y:S02]  /*152d0*/  SYNCS.PHASECHK.TRANS64.TRYWAIT P1, [R5+URZ], R0 ;  /* 0x00000000050075a7 */ /* 0x000e64000802017f */
[----:B-1----:R-:W-:Y:S05]  /*152e0*/  @!P1 BRA `(.L_x_2309) ;  /* 0x0000000c00b49947 */ /* 0x002fea0003800000 */
.L_x_2349:
[----:B------:R-:W-:Y:S05]  /*152f0*/  @!P0 BRA `(.L_x_2310) ;  /* 0x0000000000048947 */ /* 0x000fea0003800000 */
[----:B------:R-:W-:Y:S01]  /*15300*/  BPT.TRAP 0x1 ;  /* 0x000000040000795c */ /* 0x000fe20000300000 */
.L_x_2310:
[----:B-1----:R-:W-:-:S04]  /*15310*/  IMAD R5, R18, 0x8, R3 ;  /* 0x0000000812057824 */ /* 0x002fc800078e0203 */
[----:B------:R-:W1:Y:S02]  /*15320*/  SYNCS.PHASECHK.TRANS64.TRYWAIT P1, [R5+URZ+0x33460], R4 ;  /* 0x03346004050075a7 */ /* 0x000e64000802017f */
[----:B-1----:R-:W-:Y:S05]  /*15330*/  @!P1 BRA `(.L_x_2311) ;  /* 0x0000000c00b49947 */ /* 0x002fea0003800000 */
.L_x_2350:
[----:B------:R-:W-:Y:S05]  /*15340*/  @!P0 BRA `(.L_x_2312) ;  /* 0x0000000000048947 */ /* 0x000fea0003800000 */
[----:B------:R-:W-:Y:S01]  /*15350*/  BPT.TRAP 0x1 ;  /* 0x000000040000795c */ /* 0x000fe20000300000 */
.L_x_2312:
[----:B------:R-:W-:-:S04]  /*15360*/  IMAD R3, R2, 0x8, R3 ;  /* 0x0000000802037824 */ /* 0x000fc800078e0203 */
[----:B------:R-:W2:Y:S02]  /*15370*/  SYNCS.PHASECHK.TRANS64.TRYWAIT P1, [R3+URZ+0x33460], R0 ;  /* 0x03346000030075a7 */ /* 0x000ea4000802017f */
[----:B--2---:R-:W-:Y:S05]  /*15380*/  @!P1 BRA `(.L_x_2313) ;  /* 0x0000000c00b49947 */ /* 0x004fea0003800000 */
.L_x_2351:
[----:B------:R-:W-:Y:S05]  /*15390*/  @!P0 BRA `(.L_x_2314) ;  /* 0x0000000000048947 */ /* 0x000fea0003800000 */
[----:B------:R-:W-:Y:S01]  /*153a0*/  BPT.TRAP 0x1 ;  /* 0x000000040000795c */ /* 0x000fe20000300000 */
.L_x_2314:
[----:B------:R-:W3:Y:S02]  /*153b0*/  SYNCS.PHASECHK.TRANS64.TRYWAIT P0, [R5+URZ+0x33480], R4 ;  /* 0x03348004050075a7 */ /* 0x000ee4000800017f */
[----:B---3--:R-:W-:Y:S05]  /*153c0*/  @!P0 BRA `(.L_x_2315) ;  /* 0x0000000c00b88947 */ /* 0x008fea0003800000 */
.L_x_2316:
[----:B----4-:R4:W0:Y:S02]  /*153d0*/  SYNCS.PHASECHK.TRANS64.TRYWAIT P0, [R3+URZ+0x33480], R0 ;  /* 0x03348000030075a7 */ /* 0x010824000800017f */
[----:B0-----:R-:W-:Y:S05]  /*153e0*/  @!P0 NANOSLEEP.SYNCS 0x989680 ;  /* 0x009896800000895d */ /* 0x001fea0003900000 */
[----:B------:R-:W0:Y:S02]  /*153f0*/  @!P0 SYNCS.PHASECHK.TRANS64 P0, [R3+URZ+0x33480], R0 ;  /* 0x03348000030085a7 */ /* 0x000e24000800007f */
[----:B0-----:R-:W-:Y:S05]  /*15400*/  @!P0 BRA `(.L_x_2316) ;  /* 0xfffffffc00f08947 */ /* 0x001fea000383ffff */
.L_x_2305:
[----:B------:R-:W-:Y:S05]  /*15410*/  BSYNC B0 ;  /* 0x0000000000007941 */ /* 0x000fea0003800000 */
.L_x_2304:
[----:B------:R-:W-:Y:S05]  /*15420*/  EXIT ;  /* 0x000000000000794d */ /* 0x000fea0003800000 */
.L_x_2166:
[----:B0-----:R-:W-:-:S04]  /*15430*/  IMAD.U32 R3, RZ, RZ, UR41 ;  /* 0x00000029ff037e24 */ /* 0x001fc8000f8e00ff */
[----:B------:R0:W1:Y:S03]  /*15440*/  SYNCS.PHASECHK.TRANS64.TRYWAIT P1, [R3+URZ+0x33400], R0 ;  /* 0x03340000030075a7 */ /* 0x000066000802017f */
[----:B-1----:R-:W-:Y:S05]  /*15450*/  @!P1 NANOSLEEP.SYNCS 0x989680 ;  /* 0x009896800000995d */ /* 0x002fea0003900000 */
[----:B------:R-:W1:Y:S02]  /*15460*/  @!P1 SYNCS.PHASECHK.TRANS64 P1, [R3+URZ+0x33400], R0 ;  /* 0x03340000030095a7 */ /* 0x000e64000802007f */
[----:B-1----:R-:W-:Y:S05]  /*15470*/  @!P1 BRA `(.L_x_2166) ;  /* 0xfffffffc00ec9947 */ /* 0x002fea000383ffff */
[----:B------:R-:W-:Y:S05]  /*15480*/  BRA `(.L_x_2317) ;  /* 0xfffffec800087947 */ /* 0x000fea000383ffff */
.L_x_2170:
[----:B-1----:R1:W2:Y:S02]  /*15490*/  SYNCS.PHASECHK.TRANS64.TRYWAIT P2, [R2+URZ+0x33430], R3 ;  /* 0x03343003020075a7 */ /* 0x0022a4000804017f */
[----:B--2---:R-:W-:Y:S05]  /*154a0*/  @!P2 NANOSLEEP.SYNCS 0x989680 ;  /* 0x009896800000a95d */ /* 0x004fea0003900000 */
[----:B------:R-:W2:Y:S02]  /*154b0*/  @!P2 SYNCS.PHASECHK.TRANS64 P2, [R2+URZ+0x33430], R3 ;  /* 0x033430030200a5a7 */ /* 0x000ea4000804007f */
[----:B--2---:R-:W-:Y:S05]  /*154c0*/  @!P2 BRA `(.L_x_2170) ;  /* 0xfffffffc00f0a947 */ /* 0x004fea000383ffff */
[----:B------:R-:W-:Y:S05]  /*154d0*/  BRA `(.L_x_2169) ;  /* 0xfffffec8002c7947 */ /* 0x000fea000383ffff */
.L_x_2175:
[----:B-1----:R-:W-:-:S04]  /*154e0*/  IMAD.U32 R5, RZ, RZ, UR6 ;  /* 0x00000006ff057e24 */ /* 0x002fc8000f8e00ff */
[----:B------:R1:W2:Y:S03]  /*154f0*/  SYNCS.PHASECHK.TRANS64.TRYWAIT P3, [R5+URZ+0x33430], R0 ;  /* 0x03343000050075a7 */ /* 0x0002a6000806017f */
[----:B--2---:R-:W-:Y:S05]  /*15500*/  @!P3 NANOSLEEP.SYNCS 0x989680 ;  /* 0x009896800000b95d */ /* 0x004fea0003900000 */
[----:B------:R-:W2:Y:S02]  /*15510*/  @!P3 SYNCS.PHASECHK.TRANS64 P3, [R5+URZ+0x33430], R0 ;  /* 0x033430000500b5a7 */ /* 0x000ea4000806007f */
[----:B--2---:R-:W-:Y:S05]  /*15520*/  @!P3 BRA `(.L_x_2175) ;  /* 0xfffffffc00ecb947 */ /* 0x004fea000383ffff */
[----:B------:R-:W-:Y:S05]  /*15530*/  BRA `(.L_x_2172) ;  /* 0xfffffefc00047947 */ /* 0x000fea000383ffff */
.L_x_2179:
[----:B-1----:R-:W-:-:S04]  /*15540*/  IMAD.U32 R5, RZ, RZ, UR6 ;  /* 0x00000006ff057e24 */ /* 0x002fc8000f8e00ff */
[----:B------:R1:W2:Y:S03]  /*15550*/  SYNCS.PHASECHK.TRANS64.TRYWAIT P3, [R5+URZ+0x33450], R0 ;  /* 0x03345000050075a7 */ /* 0x0002a6000806017f */
[----:B--2---:R-:W-:Y:S05]  /*15560*/  @!P3 NANOSLEEP.SYNCS 0x989680 ;  /* 0x009896800000b95d */ /* 0x004fea0003900000 */
[----:B------:R-:W2:Y:S02]  /*15570*/  @!P3 SYNCS.PHASECHK.TRANS64 P3, [R5+URZ+0x33450], R0 ;  /* 0x033450000500b5a7 */ /* 0x000ea4000806007f */
[----:B--2---:R-:W-:Y:S05]  /*15580*/  @!P3 BRA `(.L_x_2179) ;  /* 0xfffffffc00ecb947 */ /* 0x004fea000383ffff */
[----:B------:R-:W-:Y:S05]  /*15590*/  BRA `(.L_x_2176) ;  /* 0xffffff08000c7947 */ /* 0x000fea000383ffff */
.L_x_2186:
[----:B-1----:R-:W-:-:S04]  /*155a0*/  IMAD.U32 R9, RZ, RZ, UR6 ;  /* 0x00000006ff097e24 */ /* 0x002fc8000f8e00ff */
[----:B------:R1:W2:Y:S03]  /*155b0*/  SYNCS.PHASECHK.TRANS64.TRYWAIT P2, [R9+URZ+0x33430], R0 ;  /* 0x03343000090075a7 */ /* 0x0002a6000804017f */
[----:B--2---:R-:W-:Y:S05]  /*155c0*/  @!P2 NANOSLEEP.SYNCS 0x989680 ;  /* 0x009896800000a95d */ /* 0x004fea0003900000 */
[----:B------:R-:W2:Y:S02]  /*155d0*/  @!P2 SYNCS.PHASECHK.TRANS64 P2, [R9+URZ+0x33430], R0 ;  /* 0x033430000900a5a7 */ /* 0x000ea4000804007f */
[----:B--2---:R-:W-:Y:S05]  /*155e0*/  @!P2 BRA `(.L_x_2186) ;  /* 0xfffffffc00eca947 */ /* 0x004fea000383ffff */
[----:B------:R-:W-:Y:S05]  /*155f0*/  BRA `(.L_x_2183) ;  /* 0xffffff3400647947 */ /* 0x000fea000383ffff */
.L_x_2190:
[----:B-1----:R-:W-:-:S04]  /*15600*/  IMAD.U32 R9, RZ, RZ, UR6 ;  /* 0x00000006ff097e24 */ /* 0x002fc8000f8e00ff */
[----:B------:R1:W2:Y:S03]  /*15610*/  SYNCS.PHASECHK.TRANS64.TRYWAIT P2, [R9+URZ+0x33450], R0 ;  /* 0x03345000090075a7 */ /* 0x0002a6000804017f */
[----:B--2---:R-:W-:Y:S05]  /*15620*/  @!P2 NANOSLEEP.SYNCS 0x989680 ;  /* 0x009896800000a95d */ /* 0x004fea0003900000 */
[----:B------:R-:W2:Y:S02]  /*15630*/  @!P2 SYNCS.PHASECHK.TRANS64 P2, [R9+URZ+0x33450], R0 ;  /* 0x033450000900a5a7 */ /* 0x000ea4000804007f */
[----:B--2---:R-:W-:Y:S05]  /*15640*/  @!P2 BRA `(.L_x_2190) ;  /* 0xfffffffc00eca947 */ /* 0x004fea000383ffff */
[----:B------:R-:W-:Y:S05]  /*15650*/  BRA `(.L_x_2187) ;  /* 0xffffff4000607947 */ /* 0x000fea000383ffff */
.L_x_2196:
[----:B-1----:R-:W-:-:S04]  /*15660*/  IMAD.U32 R6, RZ, RZ, UR9 ;  /* 0x00000009ff067e24 */ /* 0x002fc8000f8e00ff */
[----:B------:R1:W2:Y:S03]  /*15670*/  SYNCS.PHASECHK.TRANS64.TRYWAIT P1, [R6+URZ+0x33450], R5 ;  /* 0x03345005060075a7 */ /* 0x0002a6000802017f */
[----:B--2---:R-:W-:Y:S05]  /*15680*/  @!P1 NANOSLEEP.SYNCS 0x989680 ;  /* 0x009896800000995d */ /* 0x004fea0003900000 */
[----:B------:R-:W2:Y:S02]  /*15690*/  @!P1 SYNCS.PHASECHK.TRANS64 P1, [R6+URZ+0x33450], R5 ;  /* 0x03345005060095a7 */ /* 0x000ea4000802007f */
[----:B--2---:R-:W-:Y:S05]  /*156a0*/  @!P1 BRA `(.L_x_2196) ;  /* 0xfffffffc00ec9947 */ /* 0x004fea000383ffff */
[----:B------:R-:W-:Y:S05]  /*156b0*/  BRA `(.L_x_2195) ;  /* 0xffffff6000b47947 */ /* 0x000fea000383ffff */
.L_x_2242:
[----:B------:R-:W-:Y:S02]  /*156c0*/  IMAD.MOV.U32 R13, RZ, RZ, R0 ;  /* 0x000000ffff0d7224 */ /* 0x000fe400078e0000 */
[----:B------:R-:W-:Y:S02]  /*156d0*/  IMAD.MOV.U32 R12, RZ, RZ, RZ ;  /* 0x000000ffff0c7224 */ /* 0x000fe400078e00ff */
[----:B------:R-:W-:Y:S02]  /*156e0*/  IMAD.MOV.U32 R11, RZ, RZ, 0x1f ;  /* 0x0000001fff0b7424 */ /* 0x000fe400078e00ff */
[----:B------:R-:W-:-:S07]  /*156f0*/  IMAD.MOV.U32 R15, RZ, RZ, -0x1 ;  /* 0xffffffffff0f7424 */ /* 0x000fce00078e00ff */
[----:B-1----:R-:W-:Y:S05]  /*15700*/  WARPSYNC.COLLECTIVE R15, `(.L_x_2318) ;  /* 0x000000000f087348 */ /* 0x002fea0003c00000 */
[----:B------:R0:W2:Y:S02]  /*15710*/  SHFL.IDX P6, R14, R13, R12, R11 ;  /* 0x0000000c0d0e7389 */ /* 0x0000a400000c000b */
[----:B012---:R-:W-:Y:S01]  /*15720*/  ENDCOLLECTIVE ;  /* 0x000000000000791b */ /* 0x007fe20003800000 */
.L_x_2318:
[----:B------:R-:W-:Y:S05]  /*15730*/  BRA `(.L_x_2319) ;  /* 0xffffffbc005c7947 */ /* 0x000fea000383ffff */
.L_x_2244:
[----:B------:R-:W-:Y:S01]  /*15740*/  BSSY B0, `(.L_x_2320) ;  /* 0x0000006000007945 */ /* 0x000fe20003800000 */
[----:B------:R-:W-:-:S07]  /*15750*/  IMAD.MOV.U32 R15, RZ, RZ, -0x1 ;  /* 0xffffffffff0f7424 */ /* 0x000fce00078e00ff */
[----:B-1----:R-:W-:Y:S05]  /*15760*/  WARPSYNC.COLLECTIVE R15, `(.L_x_2321) ;  /* 0x000000000f0c7348 */ /* 0x002fea0003c00000 */
[----:B------:R-:W-:Y:S02]  /*15770*/  ELECT P6, UR62, PT ;  /* 0x00000000003e782f */ /* 0x000fe400038c0000 */
[----:B------:R-:W-:Y:S01]  /*15780*/  MOV R14, UR62 ;  /* 0x0000003e000e7c02 */ /* 0x000fe20008000f00 */
[----:B-1----:R-:W-:Y:S10]  /*15790*/  ENDCOLLECTIVE ;  /* 0x000000000000791b */ /* 0x002ff40003800000 */
.L_x_2321:
[----:B------:R-:W-:Y:S05]  /*157a0*/  BSYNC B0 ;  /* 0x0000000000007941 */ /* 0x000fea0003800000 */
.L_x_2320:
[----:B------:R-:W-:Y:S05]  /*157b0*/  BRA `(.L_x_2322) ;  /* 0xffffffbc00647947 */ /* 0x000fea000383ffff */
.L_x_2246:
[----:B0-----:R0:W1:Y:S02]  /*157c0*/  SYNCS.PHASECHK.TRANS64.TRYWAIT P0, [R4+URZ+0x33480], R3 ;  /* 0x03348003040075a7 */ /* 0x001064000800017f */
[----:B-1----:R-:W-:Y:S05]  /*157d0*/  @!P0 NANOSLEEP.SYNCS 0x989680 ;  /* 0x009896800000895d */ /* 0x002fea0003900000 */
[----:B------:R-:W1:Y:S02]  /*157e0*/  @!P0 SYNCS.PHASECHK.TRANS64 P0, [R4+URZ+0x33480], R3 ;  /* 0x03348003040085a7 */ /* 0x000e64000800007f */
[----:B-1----:R-:W-:Y:S05]  /*157f0*/  @!P0 BRA `(.L_x_2246) ;  /* 0xfffffffc00f08947 */ /* 0x002fea000383ffff */
[----:B------:R-:W-:Y:S05]  /*15800*/  BRA `(.L_x_2323) ;  /* 0xffffffbc00c07947 */ /* 0x000fea000383ffff */
.L_x_2248:
[----:B-1----:R1:W2:Y:S02]  /*15810*/  SYNCS.PHASECHK.TRANS64.TRYWAIT P0, [R4+URZ+0x33440], R3 ;  /* 0x03344003040075a7 */ /* 0x0022a4000800017f */
[----:B--2---:R-:W-:Y:S05]  /*15820*/  @!P0 NANOSLEEP.SYNCS 0x989680 ;  /* 0x009896800000895d */ /* 0x004fea0003900000 */
[----:B------:R-:W2:Y:S02]  /*15830*/  @!P0 SYNCS.PHASECHK.TRANS64 P0, [R4+URZ+0x33440], R3 ;  /* 0x03344003040085a7 */ /* 0x000ea4000800007f */
[----:B--2---:R-:W-:Y:S05]  /*15840*/  @!P0 BRA `(.L_x_2248) ;  /* 0xfffffffc00f08947 */ /* 0x004fea000383ffff */
[----:B------:R-:W-:Y:S05]  /*15850*/  BRA `(.L_x_2324) ;  /* 0xffffffc000487947 */ /* 0x000fea000383ffff */
.L_x_2252:
[----:B------:R0:W5:Y:S01]  /*15860*/  LDL.LU R8, [R1+0x1c] ;  /* 0x00001c0001087983 */ /* 0x0001620000300800 */
[----:B------:R-:W-:Y:S01]  /*15870*/  IMAD.MOV.U32 R13, RZ, RZ, R0 ;  /* 0x000000ffff0d7224 */ /* 0x000fe200078e0000 */
[----:B------:R-:W-:Y:S01]  /*15880*/  LOP3.LUT R6, R6, 0x7f, RZ, 0xc0, !PT ;  /* 0x0000007f06067812 */ /* 0x000fe200078ec0ff */
[----:B------:R-:W-:Y:S02]  /*15890*/  IMAD.MOV.U32 R12, RZ, RZ, RZ ;  /* 0x000000ffff0c7224 */ /* 0x000fe400078e00ff */
[----:B------:R-:W-:Y:S01]  /*158a0*/  IMAD.MOV.U32 R11, RZ, RZ, 0x1c1f ;  /* 0x00001c1fff0b7424 */ /* 0x000fe200078e00ff */
[----:B------:R-:W-:Y:S01]  /*158b0*/  SHF.R.U32.HI R4, RZ, 0x2, R6 ;  /* 0x00000002ff047819 */ /* 0x000fe20000011606 */
[----:B------:R-:W-:-:S04]  /*158c0*/  IMAD.MOV.U32 R15, RZ, RZ, -0x1 ;  /* 0xffffffffff0f7424 */ /* 0x000fc800078e00ff */
[----:B0-----:R-:W-:-:S07]  /*158d0*/  IMAD R4, R7, 0x80, R4 ;  /* 0x0000008007047824 */ /* 0x001fce00078e0204 */
[----:B-----5:R-:W-:Y:S05]  /*158e0*/  WARPSYNC.COLLECTIVE R15, `(.L_x_2325) ;  /* 0x000000000f087348 */ /* 0x020fea0003c00000 */
[----:B------:R0:W1:Y:S02]  /*158f0*/  SHFL.IDX P6, R14, R13, R12, R11 ;  /* 0x0000000c0d0e7389 */ /* 0x00006400000c000b */
[----:B01---5:R-:W-:Y:S01]  /*15900*/  ENDCOLLECTIVE ;  /* 0x000000000000791b */ /* 0x023fe20003800000 */
.L_x_2325:
[----:B------:R-:W-:Y:S02]  /*15910*/  IMAD.MOV.U32 R13, RZ, RZ, R2 ;  /* 0x000000ffff0d7224 */ /* 0x000fe400078e0002 */
[----:B------:R-:W-:Y:S02]  /*15920*/  IMAD R3, R8, R5, RZ ;  /* 0x0000000508037224 */ /* 0x000fe400078e02ff */
[----:B------:R-:W-:-:S07]  /*15930*/  IMAD.MOV.U32 R5, RZ, RZ, R14 ;  /* 0x000000ffff057224 */ /* 0x000fce00078e000e */
[----:B------:R-:W-:Y:S05]  /*15940*/  WARPSYNC.COLLECTIVE R15, `(.L_x_2326) ;  /* 0x000000000f087348 */ /* 0x000fea0003c00000 */
[----:B------:R0:W1:Y:S02]  /*15950*/  SHFL.IDX P6, R14, R13, R12, R11 ;  /* 0x0000000c0d0e7389 */ /* 0x00006400000c000b */
[----:B01----:R-:W-:Y:S01]  /*15960*/  ENDCOLLECTIVE ;  /* 0x000000000000791b */ /* 0x003fe20003800000 */
.L_x_2326:
[C---:B------:R-:W-:Y:S01]  /*15970*/  ISETP.GE.AND P4, PT, R4.reuse, R3, PT ;  /* 0x000000030400720c */ /* 0x040fe20003f86270 */
[----:B------:R-:W-:Y:S02]  /*15980*/  VIADD R8, R4, 0x20 ;  /* 0x0000002004087836 */ /* 0x000fe40000000000 */
[----:B------:R-:W-:Y:S02]  /*15990*/  IMAD.MOV.U32 R13, RZ, RZ, R0 ;  /* 0x000000ffff0d7224 */ /* 0x000fe400078e0000 */
[----:B------:R-:W-:Y:S02]  /*159a0*/  IMAD.MOV.U32 R12, RZ, RZ, 0x1 ;  /* 0x00000001ff0c7424 */ /* 0x000fe400078e00ff */
[----:B------:R-:W-:-:S07]  /*159b0*/  IMAD.MOV.U32 R6, RZ, RZ, R14 ;  /* 0x000000ffff067224 */ /* 0x000fce00078e000e */
[----:B------:R-:W-:Y:S05]  /*159c0*/  WARPSYNC.COLLECTIVE R15, `(.L_x_2327) ;  /* 0x000000000f087348 */ /* 0x000fea0003c00000 */
[----:B------:R0:W1:Y:S02]  /*159d0*/  SHFL.IDX P6, R14, R13, R12, R11 ;  /* 0x0000000c0d0e7389 */ /* 0x00006400000c000b */
[----:B01----:R-:W-:Y:S01]  /*159e0*/  ENDCOLLECTIVE ;  /* 0x000000000000791b */ /* 0x003fe20003800000 */
.L_x_2327:
[----:B------:R-:W-:-:S05]  /*159f0*/  @!P4 IADD3 R6, P3, R10, R6, RZ ;  /* 0x000000060a06c210 */ /* 0x000fca0007f7e0ff */
[----:B------:R-:W-:Y:S01]  /*15a00*/  @!P4 IMAD.X R5, RZ, RZ, R5, P3 ;  /* 0x000000ffff05c224 */ /* 0x000fe200018e0605 */
[----:B------:R-:W-:-:S03]  /*15a10*/  ISETP.GE.AND P3, PT, R8, R3, PT ;  /* 0x000000030800720c */ /* 0x000fc60003f66270 */
        /* <DEDUP_REMOVED lines=12> */
.L_x_2328:
[----:B------:R-:W-:Y:S02]  /*15ae0*/  IMAD.MOV.U32 R13, RZ, RZ, R0 ;  /* 0x000000ffff0d7224 */ /* 0x000fe400078e0000 */
[----:B------:R-:W-:Y:S02]  /*15af0*/  IMAD.MOV.U32 R12, RZ, RZ, 0x2 ;  /* 0x00000002ff0c7424 */ /* 0x000fe400078e00ff */
[----:B------:R-:W-:-:S07]  /*15b00*/  IMAD.MOV.U32 R6, RZ, RZ, R14 ;  /* 0x000000ffff067224 */ /* 0x000fce00078e000e */
[----:B------:R-:W-:Y:S05]  /*15b10*/  WARPSYNC.COLLECTIVE R15, `(.L_x_2329) ;  /* 0x000000000f087348 */ /* 0x000fea0003c00000 */
[----:B------:R0:W1:Y:S02]  /*15b20*/  SHFL.IDX P6, R14, R13, R12, R11 ;  /* 0x0000000c0d0e7389 */ /* 0x00006400000c000b */
[----:B01----:R-:W-:Y:S01]  /*15b30*/  ENDCOLLECTIVE ;  /* 0x000000000000791b */ /* 0x003fe20003800000 */
.L_x_2329:
        /* <DEDUP_REMOVED lines=16> */
.L_x_2330:
[----:B------:R-:W-:Y:S02]  /*15c40*/  IMAD.MOV.U32 R13, RZ, RZ, R0 ;  /* 0x000000ffff0d7224 */ /* 0x000fe400078e0000 */
[----:B------:R-:W-:Y:S02]  /*15c50*/  IMAD.MOV.U32 R12, RZ, RZ, 0x3 ;  /* 0x00000003ff0c7424 */ /* 0x000fe400078e00ff */
[----:B------:R-:W-:-:S07]  /*15c60*/  IMAD.MOV.U32 R6, RZ, RZ, R14 ;  /* 0x000000ffff067224 */ /* 0x000fce00078e000e */
[----:B------:R-:W-:Y:S05]  /*15c70*/  WARPSYNC.COLLECTIVE R15, `(.L_x_2331) ;  /* 0x000000000f087348 */ /* 0x000fea0003c00000 */
[----:B------:R0:W1:Y:S02]  /*15c80*/  SHFL.IDX P6, R14, R13, R12, R11 ;  /* 0x0000000c0d0e7389 */ /* 0x00006400000c000b */
[----:B01----:R-:W-:Y:S01]  /*15c90*/  ENDCOLLECTIVE ;  /* 0x000000000000791b */ /* 0x003fe20003800000 */
.L_x_2331:
        /* <DEDUP_REMOVED lines=14> */
.L_x_2332:
[----:B------:R-:W-:Y:S01]  /*15d80*/  IMAD.MOV.U32 R2, RZ, RZ, R14 ;  /* 0x000000ffff027224 */ /* 0x000fe200078e000e */
[----:B------:R-:W-:Y:S06]  /*15d90*/  BRA `(.L_x_2333) ;  /* 0xffffffc400a47947 */ /* 0x000fec000383ffff */
.L_x_2257:
[----:B-1----:R1:W2:Y:S02]  /*15da0*/  SYNCS.PHASECHK.TRANS64.TRYWAIT P0, [R17+URZ+0x33420], R0 ;  /* 0x03342000110075a7 */ /* 0x0022a4000800017f */
[----:B--2---:R-:W-:Y:S05]  /*15db0*/  @!P0 NANOSLEEP.SYNCS 0x989680 ;  /* 0x009896800000895d */ /* 0x004fea0003900000 */
[----:B------:R-:W2:Y:S02]  /*15dc0*/  @!P0 SYNCS.PHASECHK.TRANS64 P0, [R17+URZ+0x33420], R0 ;  /* 0x03342000110085a7 */ /* 0x000ea4000800007f */
[----:B--2---:R-:W-:Y:S05]  /*15dd0*/  @!P0 BRA `(.L_x_2257) ;  /* 0xfffffffc00f08947 */ /* 0x004fea000383ffff */
[----:B------:R-:W-:Y:S05]  /*15de0*/  BRA `(.L_x_2334) ;  /* 0xffffffc800147947 */ /* 0x000fea000383ffff */
.L_x_2263:
[----:B0-----:R0:W1:Y:S02]  /*15df0*/  SYNCS.PHASECHK.TRANS64.TRYWAIT P0, [R6+URZ+0x33480], R5 ;  /* 0x03348005060075a7 */ /* 0x001064000800017f */
[----:B-1----:R-:W-:Y:S05]  /*15e00*/  @!P0 NANOSLEEP.SYNCS 0x989680 ;  /* 0x009896800000895d */ /* 0x002fea0003900000 */
[----:B------:R-:W1:Y:S02]  /*15e10*/  @!P0 SYNCS.PHASECHK.TRANS64 P0, [R6+URZ+0x33480], R5 ;  /* 0x03348005060085a7 */ /* 0x000e64000800007f */
[----:B-1----:R-:W-:Y:S05]  /*15e20*/  @!P0 BRA `(.L_x_2263) ;  /* 0xfffffffc00f08947 */ /* 0x002fea000383ffff */
[----:B------:R-:W-:Y:S05]  /*15e30*/  BRA `(.L_x_2335) ;  /* 0xffffffc800c47947 */ /* 0x000fea000383ffff */
.L_x_2270:
[----:B-1----:R1:W2:Y:S02]  /*15e40*/  SYNCS.PHASECHK.TRANS64.TRYWAIT P0, [R6+URZ+0x33440], R5 ;  /* 0x03344005060075a7 */ /* 0x0022a4000800017f */
[----:B--2---:R-:W-:Y:S05]  /*15e50*/  @!P0 NANOSLEEP.SYNCS 0x989680 ;  /* 0x009896800000895d */ /* 0x004fea0003900000 */
[----:B------:R-:W2:Y:S02]  /*15e60*/  @!P0 SYNCS.PHASECHK.TRANS64 P0, [R6+URZ+0x33440], R5 ;  /* 0x03344005060085a7 */ /* 0x000ea4000800007f */
[----:B--2---:R-:W-:Y:S05]  /*15e70*/  @!P0 BRA `(.L_x_2270) ;  /* 0xfffffffc00f08947 */ /* 0x004fea000383ffff */
[----:B------:R-:W-:Y:S05]  /*15e80*/  BRA `(.L_x_2336) ;  /* 0xffffffcc00c07947 */ /* 0x000fea000383ffff */
.L_x_2278:
[----:B-1----:R1:W2:Y:S02]  /*15e90*/  SYNCS.PHASECHK.TRANS64.TRYWAIT P0, [R3+URZ+0x33470], R4 ;  /* 0x03347004030075a7 */ /* 0x0022a4000800017f */
[----:B--2---:R-:W-:Y:S05]  /*15ea0*/  @!P0 NANOSLEEP.SYNCS 0x989680 ;  /* 0x009896800000895d */ /* 0x004fea0003900000 */
[----:B------:R-:W2:Y:S02]  /*15eb0*/  @!P0 SYNCS.PHASECHK.TRANS64 P0, [R3+URZ+0x33470], R4 ;  /* 0x03347004030085a7 */ /* 0x000ea4000800007f */
[----:B--2---:R-:W-:Y:S05]  /*15ec0*/  @!P0 BRA `(.L_x_2278) ;  /* 0xfffffffc00f08947 */ /* 0x004fea000383ffff */
[----:B------:R-:W-:Y:S05]  /*15ed0*/  BRA `(.L_x_2337) ;  /* 0xffffffd000d47947 */ /* 0x000fea000383ffff */
.L_x_2280:
[----:B--2---:R2:W3:Y:S02]  /*15ee0*/  SYNCS.PHASECHK.TRANS64.TRYWAIT P0, [R3+URZ+0x33460], R0 ;  /* 0x03346000030075a7 */ /* 0x0044e4000800017f */
[----:B---3--:R-:W-:Y:S05]  /*15ef0*/  @!P0 NANOSLEEP.SYNCS 0x989680 ;  /* 0x009896800000895d */ /* 0x008fea0003900000 */
[----:B------:R-:W3:Y:S02]  /*15f00*/  @!P0 SYNCS.PHASECHK.TRANS64 P0, [R3+URZ+0x33460], R0 ;  /* 0x03346000030085a7 */ /* 0x000ee4000800007f */
[----:B---3--:R-:W-:Y:S05]  /*15f10*/  @!P0 BRA `(.L_x_2280) ;  /* 0xfffffffc00f08947 */ /* 0x008fea000383ffff */
[----:B------:R-:W-:Y:S05]  /*15f20*/  BRA `(.L_x_2338) ;  /* 0xffffffd000dc7947 */ /* 0x000fea000383ffff */
.L_x_2287:
[----:B-1----:R1:W2:Y:S02]  /*15f30*/  SYNCS.PHASECHK.TRANS64.TRYWAIT P1, [R3+URZ+0x33470], R0 ;  /* 0x03347000030075a7 */ /* 0x0022a4000802017f */
[----:B--2---:R-:W-:Y:S05]  /*15f40*/  @!P1 NANOSLEEP.SYNCS 0x989680 ;  /* 0x009896800000995d */ /* 0x004fea0003900000 */
[----:B------:R-:W2:Y:S02]  /*15f50*/  @!P1 SYNCS.PHASECHK.TRANS64 P1, [R3+URZ+0x33470], R0 ;  /* 0x03347000030095a7 */ /* 0x000ea4000802007f */
[----:B--2---:R-:W-:Y:S05]  /*15f60*/  @!P1 BRA `(.L_x_2287) ;  /* 0xfffffffc00f09947 */ /* 0x004fea000383ffff */
[----:B------:R-:W-:Y:S05]  /*15f70*/  BRA `(.L_x_2339) ;  /* 0xffffffdc001c7947 */ /* 0x000fea000383ffff */
.L_x_2289:
[----:B-1----:R1:W2:Y:S02]  /*15f80*/  SYNCS.PHASECHK.TRANS64.TRYWAIT P1, [R3+URZ+0x33460], R0 ;  /* 0x03346000030075a7 */ /* 0x0022a4000802017f */
[----:B--2---:R-:W-:Y:S05]  /*15f90*/  @!P1 NANOSLEEP.SYNCS 0x989680 ;  /* 0x009896800000995d */ /* 0x004fea0003900000 */
[----:B------:R-:W2:Y:S02]  /*15fa0*/  @!P1 SYNCS.PHASECHK.TRANS64 P1, [R3+URZ+0x33460], R0 ;  /* 0x03346000030095a7 */ /* 0x000ea4000802007f */
[----:B--2---:R-:W-:Y:S05]  /*15fb0*/  @!P1 BRA `(.L_x_2289) ;  /* 0xfffffffc00f09947 */ /* 0x004fea000383ffff */
[----:B------:R-:W-:Y:S05]  /*15fc0*/  BRA `(.L_x_2340) ;  /* 0xffffffdc00207947 */ /* 0x000fea000383ffff */
.L_x_2302:
[----:B0-----:R0:W1:Y:S02]  /*15fd0*/  SYNCS.PHASECHK.TRANS64.TRYWAIT P0, [R3+URZ+0x33420], R0 ;  /* 0x03342000030075a7 */ /* 0x001064000800017f */
[----:B-1----:R-:W-:Y:S05]  /*15fe0*/  @!P0 NANOSLEEP.SYNCS 0x989680 ;  /* 0x009896800000895d */ /* 0x002fea0003900000 */
[----:B------:R-:W1:Y:S02]  /*15ff0*/  @!P0 SYNCS.PHASECHK.TRANS64 P0, [R3+URZ+0x33420], R0 ;  /* 0x03342000030085a7 */ /* 0x000e64000800007f */
[----:B-1----:R-:W-:Y:S05]  /*16000*/  @!P0 BRA `(.L_x_2302) ;  /* 0xfffffffc00f08947 */ /* 0x002fea000383ffff */
[----:B------:R-:W-:Y:S05]  /*16010*/  BRA `(.L_x_2341) ;  /* 0xfffffff000307947 */ /* 0x000fea000383ffff */
.L_x_2303:
        /* <DEDUP_REMOVED lines=11> */
.L_x_2343:
[----:B------:R-:W-:Y:S05]  /*160d0*/  BSYNC B0 ;  /* 0x0000000000007941 */ /* 0x000fea0003800000 */
.L_x_2342:
[----:B------:R-:W-:Y:S05]  /*160e0*/  BRA `(.L_x_2344) ;  /* 0xfffffff000187947 */ /* 0x000fea000383ffff */
.L_x_2306:
[----:B------:R-:W-:Y:S01]  /*160f0*/  BSSY B1, `(.L_x_2345) ;  /* 0x0000006000017945 */ /* 0x000fe20003800000 */
[----:B------:R-:W-:-:S07]  /*16100*/  IMAD.MOV.U32 R15, RZ, RZ, -0x1 ;  /* 0xffffffffff0f7424 */ /* 0x000fce00078e00ff */
[----:B0-----:R-:W-:Y:S05]  /*16110*/  WARPSYNC.COLLECTIVE R15, `(.L_x_2346) ;  /* 0x000000000f0c7348 */ /* 0x001fea0003c00000 */
[----:B------:R-:W-:Y:S02]  /*16120*/  ELECT P6, UR62, PT ;  /* 0x00000000003e782f */ /* 0x000fe400038c0000 */
[----:B------:R-:W-:Y:S01]  /*16130*/  MOV R14, UR62 ;  /* 0x0000003e000e7c02 */ /* 0x000fe20008000f00 */
[----:B0-----:R-:W-:Y:S10]  /*16140*/  ENDCOLLECTIVE ;  /* 0x000000000000791b */ /* 0x001ff40003800000 */
.L_x_2346:
[----:B------:R-:W-:Y:S05]  /*16150*/  BSYNC B1 ;  /* 0x0000000000017941 */ /* 0x000fea0003800000 */
.L_x_2345:
[----:B------:R-:W-:Y:S05]  /*16160*/  BRA `(.L_x_2347) ;  /* 0xfffffff000107947 */ /* 0x000fea000383ffff */
.L_x_2308:
[----:B0-----:R0:W1:Y:S02]  /*16170*/  SYNCS.PHASECHK.TRANS64.TRYWAIT P1, [R7+URZ], R4 ;  /* 0x00000004070075a7 */ /* 0x001064000802017f */
[----:B-1----:R-:W-:Y:S05]  /*16180*/  @!P1 NANOSLEEP.SYNCS 0x989680 ;  /* 0x009896800000995d */ /* 0x002fea0003900000 */
[----:B------:R-:W1:Y:S02]  /*16190*/  @!P1 SYNCS.PHASECHK.TRANS64 P1, [R7+URZ], R4 ;  /* 0x00000004070095a7 */ /* 0x000e64000802007f */
[----:B-1----:R-:W-:Y:S05]  /*161a0*/  @!P1 BRA `(.L_x_2308) ;  /* 0xfffffffc00f09947 */ /* 0x002fea000383ffff */
[----:B------:R-:W-:Y:S05]  /*161b0*/  BRA `(.L_x_2348) ;  /* 0xfffffff000447947 */ /* 0x000fea000383ffff */
.L_x_2309:
[----:B-1----:R1:W2:Y:S02]  /*161c0*/  SYNCS.PHASECHK.TRANS64.TRYWAIT P1, [R5+URZ], R0 ;  /* 0x00000000050075a7 */ /* 0x0022a4000802017f */
[----:B--2---:R-:W-:Y:S05]  /*161d0*/  @!P1 NANOSLEEP.SYNCS 0x989680 ;  /* 0x009896800000995d */ /* 0x004fea0003900000 */
[----:B------:R-:W2:Y:S02]  /*161e0*/  @!P1 SYNCS.PHASECHK.TRANS64 P1, [R5+URZ], R0 ;  /* 0x00000000050095a7 */ /* 0x000ea4000802007f */
[----:B--2---:R-:W-:Y:S05]  /*161f0*/  @!P1 BRA `(.L_x_2309) ;  /* 0xfffffffc00f09947 */ /* 0x004fea000383ffff */
[----:B------:R-:W-:Y:S05]  /*16200*/  BRA `(.L_x_2349) ;  /* 0xfffffff000387947 */ /* 0x000fea000383ffff */
.L_x_2311:
[----:B-1----:R1:W2:Y:S02]  /*16210*/  SYNCS.PHASECHK.TRANS64.TRYWAIT P1, [R5+URZ+0x33460], R4 ;  /* 0x03346004050075a7 */ /* 0x0022a4000802017f */
[----:B--2---:R-:W-:Y:S05]  /*16220*/  @!P1 NANOSLEEP.SYNCS 0x989680 ;  /* 0x009896800000995d */ /* 0x004fea0003900000 */
[----:B------:R-:W2:Y:S02]  /*16230*/  @!P1 SYNCS.PHASECHK.TRANS64 P1, [R5+URZ+0x33460], R4 ;  /* 0x03346004050095a7 */ /* 0x000ea4000802007f */
[----:B--2---:R-:W-:Y:S05]  /*16240*/  @!P1 BRA `(.L_x_2311) ;  /* 0xfffffffc00f09947 */ /* 0x004fea000383ffff */
[----:B------:R-:W-:Y:S05]  /*16250*/  BRA `(.L_x_2350) ;  /* 0xfffffff000387947 */ /* 0x000fea000383ffff */
.L_x_2313:
[----:B--2---:R2:W3:Y:S02]  /*16260*/  SYNCS.PHASECHK.TRANS64.TRYWAIT P1, [R3+URZ+0x33460], R0 ;  /* 0x03346000030075a7 */ /* 0x0044e4000802017f */
[----:B---3--:R-:W-:Y:S05]  /*16270*/  @!P1 NANOSLEEP.SYNCS 0x989680 ;  /* 0x009896800000995d */ /* 0x008fea0003900000 */
[----:B------:R-:W3:Y:S02]  /*16280*/  @!P1 SYNCS.PHASECHK.TRANS64 P1, [R3+URZ+0x33460], R0 ;  /* 0x03346000030095a7 */ /* 0x000ee4000802007f */
[----:B---3--:R-:W-:Y:S05]  /*16290*/  @!P1 BRA `(.L_x_2313) ;  /* 0xfffffffc00f09947 */ /* 0x008fea000383ffff */
[----:B------:R-:W-:Y:S05]  /*162a0*/  BRA `(.L_x_2351) ;  /* 0xfffffff000387947 */ /* 0x000fea000383ffff */
.L_x_2315:
[----:B---3--:R3:W4:Y:S02]  /*162b0*/  SYNCS.PHASECHK.TRANS64.TRYWAIT P0, [R5+URZ+0x33480], R4 ;  /* 0x03348004050075a7 */ /* 0x008724000800017f */
[----:B----4-:R-:W-:Y:S05]  /*162c0*/  @!P0 NANOSLEEP.SYNCS 0x989680 ;  /* 0x009896800000895d */ /* 0x010fea0003900000 */
[----:B------:R-:W4:Y:S02]  /*162d0*/  @!P0 SYNCS.PHASECHK.TRANS64 P0, [R5+URZ+0x33480], R4 ;  /* 0x03348004050085a7 */ /* 0x000f24000800007f */
[----:B----4-:R-:W-:Y:S05]  /*162e0*/  @!P0 BRA `(.L_x_2315) ;  /* 0xfffffffc00f08947 */ /* 0x010fea000383ffff */
[----:B------:R-:W-:Y:S05]  /*162f0*/  BRA `(.L_x_2316) ;  /* 0xfffffff000347947 */ /* 0x000fea000383ffff */
.L_x_2352:
        /* <DEDUP_REMOVED lines=16> */
.L_x_2871:


//--------------------- .text._ZN7cutlass13device_kernelIN5flash11enable_sm90INS1_16FlashAttnFwdSm90INS1_25CollectiveMainloopFwdSm90ILi2EN4cute5tupleIJNS5_1CILi1EEES8_S8_EEENS6_IJNS7_ILi128EEENS7_ILi160EEENS7_ILi192EEEEEELi192ENS_12float_e4m3_tEfNS_4arch4Sm90ELb1ELb0ELb0ELb1ELb0ELb1ELb0ELb1ELb1ELb1ELb0ELb0EEENS1_21CollectiveEpilogueFwdINS6_IJSA_SC_SB_EEES9_NS_10bfloat16_tESG_Li256ELb1ELb1ELb0ELb1EEENS1_36VarlenDynamicPersistentTileSchedulerILi128ELi160ELi256ELi128ELb0ELb1ELb1ELb1ELb1ELb1EEEEEEEEEvNT_6ParamsE --------------------------
	.section	.text._ZN7cutlass13device_kernelIN5flash11enable_sm90INS1_16FlashAttnFwdSm90INS1_25CollectiveMainloopFwdSm90ILi2EN4cute5tupleIJNS5_1CILi1EEES8_S8_EEENS6_IJNS7_ILi128EEENS7_ILi160EEENS7_ILi192EEEEEELi192ENS_12float_e4m3_tEfNS_4arch4Sm90ELb1ELb0ELb0ELb1ELb0ELb1ELb0ELb1ELb1ELb1ELb0ELb0EEENS1_21CollectiveEpilogueFwdINS6_IJSA_SC_SB_EEES9_NS_10bfloat16_tESG_Li256ELb1ELb1ELb0ELb1EEENS1_36VarlenDynamicPersistentTileSchedulerILi128ELi160ELi256ELi128ELb0ELb1ELb1ELb1ELb1ELb1EEEEEEEEEvNT_6ParamsE,"ax",@progbits
	.align	128
.text._ZN7cutlass13device_kernelIN5flash11enable_sm90INS1_16FlashAttnFwdSm90INS1_25CollectiveMainloopFwdSm90ILi2EN4cute5tupleIJNS5_1CILi1EEES8_S8_EEENS6_IJNS7_ILi128EEENS7_ILi160EEENS7_ILi192EEEEEELi192ENS_12float_e4m3_tEfNS_4arch4Sm90ELb1ELb0ELb0ELb1ELb0ELb1ELb0ELb1ELb1ELb1ELb0ELb0EEENS1_21CollectiveEpilogueFwdINS6_IJSA_SC_SB_EEES9_NS_10bfloat16_tESG_Li256ELb1ELb1ELb0ELb1EEENS1_36VarlenDynamicPersistentTileSchedulerILi128ELi160ELi256ELi128ELb0ELb1ELb1ELb1ELb1ELb1EEEEEEEEEvNT_6ParamsE:
        .type           _ZN7cutlass13device_kernelIN5flash11enable_sm90INS1_16FlashAttnFwdSm90INS1_25CollectiveMainloopFwdSm90ILi2EN4cute5tupleIJNS5_1CILi1EEES8_S8_EEENS6_IJNS7_ILi128EEENS7_ILi160EEENS7_ILi192EEEEEELi192ENS_12float_e4m3_tEfNS_4arch4Sm90ELb1ELb0ELb0ELb1ELb0ELb1ELb0ELb1ELb1ELb1ELb0ELb0EEENS1_21CollectiveEpilogueFwdINS6_IJSA_SC_SB_EEES9_NS_10bfloat16_tESG_Li256ELb1ELb1ELb0ELb1EEENS1_36VarlenDynamicPersistentTileSchedulerILi128ELi160ELi256ELi128ELb0ELb1ELb1ELb1ELb1ELb1EEEEEEEEEvNT_6ParamsE,@function
        .size           _ZN7cutlass13device_kernelIN5flash11enable_sm90INS1_16FlashAttnFwdSm90INS1_25CollectiveMainloopFwdSm90ILi2EN4cute5tupleIJNS5_1CILi1EEES8_S8_EEENS6_IJNS7_ILi128EEENS7_ILi160EEENS7_ILi192EEEEEELi192ENS_12float_e4m3_tEfNS_4arch4Sm90ELb1ELb0ELb0ELb1ELb0ELb1ELb0ELb1ELb1ELb1ELb0ELb0EEENS1_21CollectiveEpilogueFwdINS6_IJSA_SC_SB_EEES9_NS_10bfloat16_tESG_Li256ELb1ELb1ELb0ELb1EEENS1_36VarlenDynamicPersistentTileSchedulerILi128ELi160ELi256ELi128ELb0ELb1ELb1ELb1ELb1ELb1EEEEEEEEEvNT_6ParamsE,(.L_x_2872 - _ZN7cutlass13device_kernelIN5flash11enable_sm90INS1_16FlashAttnFwdSm90INS1_25CollectiveMainloopFwdSm90ILi2EN4cute5tupleIJNS5_1CILi1EEES8_S8_EEENS6_IJNS7_ILi128EEENS7_ILi160EEENS7_ILi192EEEEEELi192ENS_12float_e4m3_tEfNS_4arch4Sm90ELb1ELb0ELb0ELb1ELb0ELb1ELb0ELb1ELb1ELb1ELb0ELb0EEENS1_21CollectiveEpilogueFwdINS6_IJSA_SC_SB_EEES9_NS_10bfloat16_tESG_Li256ELb1ELb1ELb0ELb1EEENS1_36VarlenDynamicPersistentTileSchedulerILi128ELi160ELi256ELi128ELb0ELb1ELb1ELb1ELb1ELb1EEEEEEEEEvNT_6ParamsE)
        .other          _ZN7cutlass13device_kernelIN5flash11enable_sm90INS1_16FlashAttnFwdSm90INS1_25CollectiveMainloopFwdSm90ILi2EN4cute5tupleIJNS5_1CILi1EEES8_S8_EEENS6_IJNS7_ILi128EEENS7_ILi160EEENS7_ILi192EEEEEELi192ENS_12float_e4m3_tEfNS_4arch4Sm90ELb1ELb0ELb0ELb1ELb0ELb1ELb0ELb1ELb1ELb1ELb0ELb0EEENS1_21CollectiveEpilogueFwdINS6_IJSA_SC_SB_EEES9_NS_10bfloat16_tESG_Li256ELb1ELb1ELb0ELb1EEENS1_36VarlenDynamicPersistentTileSchedulerILi128ELi160ELi256ELi128ELb0ELb1ELb1ELb1ELb1ELb1EEEEEEEEEvNT_6ParamsE,@"STO_CUDA_ENTRY STV_DEFAULT"
_ZN7cutlass13device_kernelIN5flash11enable_sm90INS1_16FlashAttnFwdSm90INS1_25CollectiveMainloopFwdSm90ILi2EN4cute5tupleIJNS5_1CILi1EEES8_S8_EEENS6_IJNS7_ILi128EEENS7_ILi160EEENS7_ILi192EEEEEELi192ENS_12float_e4m3_tEfNS_4arch4Sm90ELb1ELb0ELb0ELb1ELb0ELb1ELb0ELb1ELb1ELb1ELb0ELb0EEENS1_21CollectiveEpilogueFwdINS6_IJSA_SC_SB_EEES9_NS_10bfloat16_tESG_Li256ELb1ELb1ELb0ELb1EEENS1_36VarlenDynamicPersistentTileSchedulerILi128ELi160ELi256ELi128ELb0ELb1ELb1ELb1ELb1ELb1EEEEEEEEEvNT_6ParamsE:
        /* <DEDUP_REMOVED lines=24> */
.L_x_2354:
[----:B------:R-:W-:Y:S05]  /*0180*/  BSYNC B0 ;  /* 0x0000000000007941 */ /* 0x000fea0003800000 */
.L_x_2353:
        /* <DEDUP_REMOVED lines=41> */
.L_x_2355:
        /* <DEDUP_REMOVED lines=22> */
.L_x_2356:
        /* <DEDUP_REMOVED lines=18> */
.L_x_2357:
        /* <DEDUP_REMOVED lines=22> */
.L_x_2358:
        /* <DEDUP_REMOVED lines=22> */
.L_x_2359:
        /* <DEDUP_REMOVED lines=8> */
.L_x_2362:
        /* <DEDUP_REMOVED lines=24> */
[----:B------:R-:W-:Y:S02]  /*0b60*/  R2UR UR52, R16 ;  /* 0x00000000103472ca */ /* 0x000fe400000e0000 */
[----:B------:R-:W-:Y:S01]  /*0b70*/  CS2R R222, SRZ ;  /* 0x0000000000de7805 */ /* 0x000fe2000001ff00 */
        /* <DEDUP_REMOVED lines=11> */
[----:B------:R-:W-:-:S02]  /*0c30*/  SHF.R.S32.HI R220, RZ, 0x1, R3 ;  /* 0x00000001ffdc7819 */ /* 0x000fc40000011403 */
[----:B------:R-:W-:Y:S02]  /*0c40*/  SHF.R.S32.HI R8, RZ, 0x4, R7 ;  /* 0x00000004ff087819 */ /* 0x000fe40000011407 */
[--C-:B------:R-:W-:Y:S02]  /*0c50*/  SHF.R.S32.HI R5, RZ, 0x2, R4.reuse ;  /* 0x00000002ff057819 */ /* 0x100fe40000011404 */
[----:B------:R-:W-:Y:S02]  /*0c60*/  SHF.R.S32.HI R2, RZ, 0x1f, R4 ;  /* 0x0000001fff027819 */ /* 0x000fe40000011404 */
[----:B------:R-:W-:Y:S02]  /*0c70*/  LEA.HI R6, R3, R220, RZ, 0x1 ;  /* 0x000000dc03067211 */ /* 0x000fe400078f08ff */
[----:B------:R-:W-:Y:S02]  /*0c80*/  LOP3.LUT R12, R10, 0xfffffc00, RZ, 0xc0, !PT ;  /* 0xfffffc000a0c7812 */ /* 0x000fe400078ec0ff */
[----:B------:R-:W-:-:S02]  /*0c90*/  LOP3.LUT R9, R7, 0x3fffff0, RZ, 0xc0, !PT ;  /* 0x03fffff007097812 */ /* 0x000fc400078ec0ff */
[----:B------:R-:W-:Y:S02]  /*0ca0*/  LEA.HI R10, R7, R8, RZ, 0x1 ;  /* 0x00000008070a7211 */ /* 0x000fe400078f08ff */
[----:B------:R-:W-:Y:S01]  /*0cb0*/  LEA.HI R2, R2, R5, RZ, 0x2 ;  /* 0x0000000502027211 */ /* 0x000fe200078f10ff */
[----:B------:R-:W-:Y:S01]  /*0cc0*/  IMAD.IADD R9, R24, 0x1, -R9 ;  /* 0x0000000118097824 */ /* 0x000fe200078e0a09 */
[----:B------:R-:W-:Y:S02]  /*0cd0*/  LOP3.LUT R7, R6, 0x3fffffe, RZ, 0xc0, !PT ;  /* 0x03fffffe06077812 */ /* 0x000fe400078ec0ff */
[----:B------:R-:W-:Y:S01]  /*0ce0*/  LOP3.LUT R11, R10, 0x1ffffffe, RZ, 0xc0, !PT ;  /* 0x1ffffffe0a0b7812 */ /* 0x000fe200078ec0ff */
[----:B------:R-:W-:Y:S01]  /*0cf0*/  IMAD R12, R9, 0x40, R12 ;  /* 0x00000040090c7824 */ /* 0x000fe200078e020c */
[----:B------:R-:W-:Y:S01]  /*0d00*/  LOP3.LUT R6, R2, 0xfffffffc, RZ, 0xc0, !PT ;  /* 0xfffffffc02067812 */ /* 0x000fe200078ec0ff */
[----:B------:R-:W-:Y:S01]  /*0d10*/  IMAD.IADD R7, R220, 0x1, -R7 ;  /* 0x00000001dc077824 */ /* 0x000fe200078e0a07 */
[-C--:B------:R-:W-:Y:S01]  /*0d20*/  LEA.HI R2, R0, R24.reuse, RZ, 0x7 ;  /* 0x0000001800027211 */ /* 0x080fe200078f38ff */
[----:B------:R-:W-:Y:S01]  /*0d30*/  IMAD.IADD R11, R8, 0x1, -R11 ;  /* 0x00000001080b7824 */ /* 0x000fe200078e0a0b */
[----:B------:R-:W-:Y:S01]  /*0d40*/  LOP3.LUT R3, R3, 0xfffffffe, RZ, 0xc0, !PT ;  /* 0xfffffffe03037812 */ /* 0x000fe200078ec0ff */
[----:B------:R-:W-:Y:S01]  /*0d50*/  IMAD.IADD R19, R5, 0x1, -R6 ;  /* 0x0000000105137824 */ /* 0x000fe200078e0a06 */
[----:B------:R-:W-:Y:S01]  /*0d60*/  LOP3.LUT R4, R4, 0xfffffffc, RZ, 0xc0, !PT ;  /* 0xfffffffc04047812 */ /* 0x000fe200078ec0ff */
[----:B------:R-:W-:Y:S01]  /*0d70*/  VIADD R9, R220, 0x80 ;  /* 0x00000080dc097836 */ /* 0x000fe20000000000 */
[----:B------:R-:W-:Y:S01]  /*0d80*/  LOP3.LUT R5, R2, 0xffffff80, RZ, 0xc0, !PT ;  /* 0xffffff8002057812 */ /* 0x000fe200078ec0ff */
[----:B------:R-:W-:Y:S01]  /*0d90*/  IMAD R6, R11, 0x8, R12 ;  /* 0x000000080b067824 */ /* 0x000fe200078e020c */
[----:B------:R-:W-:Y:S01]  /*0da0*/  LEA R232, R8, R7, 0x3 ;  /* 0x0000000708e87211 */ /* 0x000fe200078e18ff */
[C---:B------:R-:W-:Y:S01]  /*0db0*/  IMAD.IADD R18, R24.reuse, 0x1, -R3 ;  /* 0x0000000118127824 */ /* 0x040fe200078e0a03 */
[----:B------:R-:W-:Y:S01]  /*0dc0*/  SHF.R.S32.HI R3, RZ, 0x1f, R9 ;  /* 0x0000001fff037819 */ /* 0x000fe20000011409 */
[C---:B------:R-:W-:Y:S01]  /*0dd0*/  IMAD.IADD R7, R24.reuse, 0x1, -R4 ;  /* 0x0000000118077824 */ /* 0x040fe200078e0a04 */
[----:B------:R0:W-:Y:S01]  /*0de0*/  STL [R1+0x6c], R6 ;  /* 0x00006c0601007387 */ /* 0x0001e20000100800 */
[----:B------:R-:W-:Y:S01]  /*0df0*/  IMAD.IADD R21, R24, 0x1, -R5 ;  /* 0x0000000118157824 */ /* 0x000fe200078e0a05 */
[----:B------:R-:W-:Y:S01]  /*0e00*/  LEA.HI R10, R9, R9, RZ, 0x1 ;  /* 0x00000009090a7211 */ /* 0x000fe200078f08ff */
[----:B------:R-:W-:Y:S01]  /*0e10*/  IMAD.SHL.U32 R22, R18, 0x8, RZ ;  /* 0x0000000812167824 */ /* 0x000fe200078e00ff */
[----:B------:R-:W-:Y:S01]  /*0e20*/  LEA.HI R4, R7, R7, RZ, 0x1 ;  /* 0x0000000707047211 */ /* 0x000fe200078f08ff */
[----:B------:R-:W-:Y:S01]  /*0e30*/  IMAD.SHL.U32 R230, R19, 0x80, RZ ;  /* 0x0000008013e67824 */ /* 0x000fe200078e00ff */
[----:B------:R-:W-:Y:S01]  /*0e40*/  LOP3.LUT R5, R10, 0x3fffffe, RZ, 0xc0, !PT ;  /* 0x03fffffe0a057812 */ /* 0x000fe200078ec0ff */
[----:B------:R-:W-:Y:S01]  /*0e50*/  VIADD R226, R22, 0x20 ;  /* 0x0000002016e27836 */ /* 0x000fe20000000000 */
[----:B------:R-:W-:Y:S01]  /*0e60*/  LOP3.LUT R8, R4, 0x1ffffffe, RZ, 0xc0, !PT ;  /* 0x1ffffffe04087812 */ /* 0x000fe200078ec0ff */
[C---:B------:R-:W-:Y:S01]  /*0e70*/  VIADD R225, R22.reuse, 0x40 ;  /* 0x0000004016e17836 */ /* 0x040fe20000000000 */
[----:B0-----:R-:W-:Y:S01]  /*0e80*/  LEA.HI R6, R3, R9, RZ, 0x3 ;  /* 0x0000000903067211 */ /* 0x001fe200078f18ff */
[----:B------:R-:W-:Y:S01]  /*0e90*/  IMAD.IADD R234, R9, 0x1, -R5 ;  /* 0x0000000109ea7824 */ /* 0x000fe200078e0a05 */
[----:B------:R-:W-:Y:S01]  /*0ea0*/  SHF.R.S32.HI R3, RZ, 0x1f, R21 ;  /* 0x0000001fff037819 */ /* 0x000fe20000011415 */
[----:B------:R-:W-:Y:S01]  /*0eb0*/  IMAD.IADD R9, R22, 0x1, R226 ;  /* 0x0000000116097824 */ /* 0x000fe200078e02e2 */
[----:B------:R-:W-:Y:S01]  /*0ec0*/  SHF.L.U32 R6, R6, 0x6, RZ ;  /* 0x0000000606067819 */ /* 0x000fe200000006ff */
[----:B------:R-:W-:Y:S01]  /*0ed0*/  IMAD.IADD R8, R7, 0x1, -R8 ;  /* 0x0000000107087824 */ /* 0x000fe200078e0a08 */
[C---:B------:R-:W-:Y:S01]  /*0ee0*/  LEA.HI R4, R3.reuse, R21, RZ, 0x2 ;  /* 0x0000001503047211 */ /* 0x040fe200078f10ff */
[----:B------:R-:W-:Y:S01]  /*0ef0*/  IMAD.IADD R7, R22, 0x1, R225 ;  /* 0x0000000116077824 */ /* 0x000fe200078e02e1 */
[----:B------:R-:W-:Y:S01]  /*0f00*/  LOP3.LUT R11, R6, 0xfffffe00, RZ, 0xc0, !PT ;  /* 0xfffffe00060b7812 */ /* 0x000fe200078ec0ff */
[----:B------:R-:W-:Y:S01]  /*0f10*/  IMAD.SHL.U32 R232, R232, 0x40, RZ ;  /* 0x00000040e8e87824 */ /* 0x000fe200078e00ff */
[--C-:B------:R-:W-:Y:S01]  /*0f20*/  SHF.R.S32.HI R5, RZ, 0x2, R4.reuse ;  /* 0x00000002ff057819 */ /* 0x100fe20000011404 */
[----:B------:R0:W-:Y:S01]  /*0f30*/  STL [R1+0xc], R19 ;  /* 0x00000c1301007387 */ /* 0x0001e20000100800 */
[----:B------:R-:W-:Y:S01]  /*0f40*/  SHF.R.S32.HI R6, RZ, 0x1f, R4 ;  /* 0x0000001fff067819 */ /* 0x000fe20000011404 */
[----:B------:R-:W-:Y:S01]  /*0f50*/  IMAD R234, R234, 0x40, R11 ;  /* 0x00000040eaea7824 */ /* 0x000fe200078e020b */
[----:B------:R-:W-:Y:S01]  /*0f60*/  SHF.R.S32.HI R17, RZ, 0x7, R2 ;  /* 0x00000007ff117819 */ /* 0x000fe20000011402 */
[----:B------:R-:W-:Y:S01]  /*0f70*/  STL [R1+0x14], R13 ;  /* 0x0000140d01007387 */ /* 0x000fe20000100800 */
[----:B------:R-:W-:Y:S01]  /*0f80*/  LEA.HI R6, R6, R5, RZ, 0x3 ;  /* 0x0000000506067211 */ /* 0x000fe200078f18ff */
[----:B------:R-:W-:Y:S01]  /*0f90*/  VIADD R224, R22, 0x10 ;  /* 0x0000001016e07836 */ /* 0x000fe20000000000 */
[----:B------:R-:W-:Y:S01]  /*0fa0*/  LEA.HI R3, R3, R21, RZ, 0x5 ;  /* 0x0000001503037211 */ /* 0x000fe200078f28ff */
[----:B------:R-:W-:Y:S01]  /*0fb0*/  STL [R1+0x18], R14 ;  /* 0x0000180e01007387 */ /* 0x000fe20000100800 */
[----:B------:R-:W-:Y:S01]  /*0fc0*/  LOP3.LUT R6, R6, 0xfffffff8, RZ, 0xc0, !PT ;  /* 0xfffffff806067812 */ /* 0x000fe200078ec0ff */
[----:B------:R-:W-:Y:S01]  /*0fd0*/  VIADD R227, R22, 0x30 ;  /* 0x0000003016e37836 */ /* 0x000fe20000000000 */
[----:B------:R-:W-:Y:S01]  /*0fe0*/  LEA.HI R2, R2, R17, RZ, 0x1 ;  /* 0x0000001102027211 */ /* 0x000fe200078f08ff */
[----:B------:R-:W-:Y:S01]  /*0ff0*/  STL [R1+0x1c], R15 ;  /* 0x00001c0f01007387 */ /* 0x000fe20000100800 */
[----:B------:R-:W-:Y:S01]  /*1000*/  SHF.R.S32.HI R3, RZ, 0x5, R3 ;  /* 0x00000005ff037819 */ /* 0x000fe20000011403 */
[----:B------:R-:W-:Y:S01]  /*1010*/  IMAD.IADD R6, R5, 0x1, -R6 ;  /* 0x0000000105067824 */ /* 0x000fe200078e0a06 */
[----:B------:R-:W-:Y:S01]  /*1020*/  LOP3.LUT R2, R2, 0x3fffffe, RZ, 0xc0, !PT ;  /* 0x03fffffe02027812 */ /* 0x000fe200078ec0ff */
[----:B------:R-:W-:Y:S01]  /*1030*/  VIADD R228, R22, 0x50 ;  /* 0x0000005016e47836 */ /* 0x000fe20000000000 */
[----:B------:R-:W-:-:S02]  /*1040*/  LEA.HI R0, R0, R24, RZ, 0x3 ;  /* 0x0000001800007211 */ /* 0x000fc400078f18ff */
[----:B------:R-:W-:Y:S01]  /*1050*/  LEA R3, R3, R6, 0x4 ;  /* 0x0000000603037211 */ /* 0x000fe200078e20ff */
[----:B------:R-:W-:Y:S01]  /*1060*/  IMAD.IADD R2, R17, 0x1, -R2 ;  /* 0x0000000111027824 */ /* 0x000fe200078e0a02 */
[----:B------:R-:W-:Y:S01]  /*1070*/  SHF.R.S32.HI R12, RZ, 0x1f, R9 ;  /* 0x0000001fff0c7819 */ /* 0x000fe20000011409 */
[----:B------:R-:W-:Y:S01]  /*1080*/  IMAD.MOV.U32 R17, RZ, RZ, RZ ;  /* 0x000000ffff117224 */ /* 0x000fe200078e00ff */
[----:B------:R-:W-:Y:S01]  /*1090*/  LOP3.LUT R230, R230, 0x180, RZ, 0xc0, !PT ;  /* 0x00000180e6e67812 */ /* 0x000fe200078ec0ff */
[----:B------:R-:W-:Y:S01]  /*10a0*/  IMAD R20, R2, 0x40, R3 ;  /* 0x0000004002147824 */ /* 0x000fe200078e0203 */
[----:B------:R-:W-:Y:S02]  /*10b0*/  LOP3.LUT R2, R0, 0xfffffff8, RZ, 0xc0, !PT ;  /* 0xfffffff800027812 */ /* 0x000fe400078ec0ff */
[CC--:B------:R-:W-:Y:S02]  /*10c0*/  LEA.HI R11, R12.reuse, R9.reuse, RZ, 0x4 ;  /* 0x000000090c0b7211 */ /* 0x0c0fe400078f20ff */
[----:B------:R-:W-:Y:S01]  /*10d0*/  LEA.HI R9, R12, R9, RZ, 0x6 ;  /* 0x000000090c097211 */ /* 0x000fe200078f30ff */
[----:B------:R-:W-:Y:S01]  /*10e0*/  IMAD.IADD R2, R24, 0x1, -R2 ;  /* 0x0000000118027824 */ /* 0x000fe200078e0a02 */
[----:B------:R-:W-:Y:S01]  /*10f0*/  SHF.R.S32.HI R12, RZ, 0x1f, R7 ;  /* 0x0000001fff0c7819 */ /* 0x000fe20000011407 */
[----:B------:R-:W-:Y:S01]  /*1100*/  STL [R1+0x68], R20 ;  /* 0x0000681401007387 */ /* 0x000fe20000100800 */
[----:B------:R-:W-:Y:S01]  /*1110*/  SHF.R.S32.HI R3, RZ, 0x3, R0 ;  /* 0x00000003ff037819 */ /* 0x000fe20000011400 */
[----:B------:R-:W-:Y:S01]  /*1120*/  IMAD.SHL.U32 R236, R2, 0x8, RZ ;  /* 0x0000000802ec7824 */ /* 0x000fe200078e00ff */
[CC--:B------:R-:W-:Y:S01]  /*1130*/  LEA.HI R5, R12.reuse, R7.reuse, RZ, 0x4 ;  /* 0x000000070c057211 */ /* 0x0c0fe200078f20ff */
[----:B------:R-:W-:Y:S01]  /*1140*/  IMAD.SHL.U32 R9, R9, 0x80, RZ ;  /* 0x0000008009097824 */ /* 0x000fe200078e00ff */
[----:B------:R-:W-:Y:S01]  /*1150*/  LEA.HI R7, R12, R7, RZ, 0x6 ;  /* 0x000000070c077211 */ /* 0x000fe200078f30ff */
[C---:B------:R-:W-:Y:S01]  /*1160*/  VIADD R3, R236.reuse, 0x80 ;  /* 0x00000080ec037836 */ /* 0x040fe20000000000 */
[----:B------:R-:W-:Y:S01]  /*1170*/  SHF.R.S32.HI R0, RZ, 0x1f, R220 ;  /* 0x0000001fff007819 */ /* 0x000fe200000114dc */
[----:B------:R-:W-:Y:S01]  /*1180*/  VIADD R0, R236, 0x40 ;  /* 0x00000040ec007836 */ /* 0x000fe20000000000 */
[----:B------:R-:W-:Y:S01]  /*1190*/  LOP3.LUT R6, R230, 0x30, R11, 0xf8, !PT ;  /* 0x00000030e6067812 */ /* 0x000fe200078ef80b */
[----:B------:R-:W-:Y:S01]  /*11a0*/  IMAD.SHL.U32 R7, R7, 0x80, RZ ;  /* 0x0000008007077824 */ /* 0x000fe200078e00ff */
[----:B------:R-:W-:-:S02]  /*11b0*/  SHF.R.U32.HI R231, RZ, 0x3, R230 ;  /* 0x00000003ffe77819 */ /* 0x000fc400000116e6 */
[----:B------:R-:W-:Y:S02]  /*11c0*/  SHF.L.U32 R18, R18, 0x4, RZ ;  /* 0x0000000412127819 */ /* 0x000fe400000006ff */
[----:B------:R-:W-:Y:S02]  /*11d0*/  LOP3.LUT R12, R230, 0x30, R5, 0xf8, !PT ;  /* 0x00000030e60c7812 */ /* 0x000fe400078ef805 */
[----:B------:R-:W-:Y:S02]  /*11e0*/  LOP3.LUT R9, R9, 0xffffe000, RZ, 0xc0, !PT ;  /* 0xffffe00009097812 */ /* 0x000fe400078ec0ff */
[----:B------:R-:W-:Y:S02]  /*11f0*/  LOP3.LUT R6, R6, R231, RZ, 0x3c, !PT ;  /* 0x000000e706067212 */ /* 0x000fe400078e3cff */
[----:B------:R-:W-:Y:S02]  /*1200*/  LOP3.LUT R4, R4, 0x7ffffffc, RZ, 0xc0, !PT ;  /* 0x7ffffffc04047812 */ /* 0x000fe400078ec0ff */
[----:B------:R-:W-:-:S02]  /*1210*/  SHF.R.S32.HI R2, RZ, 0x1f, R0 ;  /* 0x0000001fff027819 */ /* 0x000fc40000011400 */
[----:B------:R-:W-:Y:S01]  /*1220*/  LOP3.LUT R0, R230, 0x10, R18, 0xf8, !PT ;  /* 0x00000010e6007812 */ /* 0x000fe200078ef812 */
[----:B------:R-:W-:Y:S01]  /*1230*/  IMAD.IADD R4, R21, 0x1, -R4 ;  /* 0x0000000115047824 */ /* 0x000fe200078e0a04 */
[----:B------:R-:W-:Y:S02]  /*1240*/  LOP3.LUT R7, R7, 0xffffe000, RZ, 0xc0, !PT ;  /* 0xffffe00007077812 */ /* 0x000fe400078ec0ff */
[----:B------:R-:W-:Y:S02]  /*1250*/  LOP3.LUT R12, R12, R231, RZ, 0x3c, !PT ;  /* 0x000000e70c0c7212 */ /* 0x000fe400078e3cff */
[----:B------:R-:W-:Y:S01]  /*1260*/  IADD3 R9, R6, R232, R9 ;  /* 0x000000e806097210 */ /* 0x000fe20007ffe009 */
[----:B------:R1:W-:Y:S01]  /*1270*/  STL [R1+0x20], R4 ;  /* 0x0000200401007387 */ /* 0x0003e20000100800 */
[----:B------:R-:W-:Y:S02]  /*1280*/  LOP3.LUT R2, R230, 0x30, R18, 0xf8, !PT ;  /* 0x00000030e6027812 */ /* 0x000fe400078ef812 */
[----:B------:R-:W-:-:S02]  /*1290*/  SHF.R.S32.HI R6, RZ, 0x1f, R3 ;  /* 0x0000001fff067819 */ /* 0x000fc40000011403 */
[-C--:B------:R-:W-:Y:S02]  /*12a0*/  LOP3.LUT R3, R0, R231.reuse, RZ, 0x3c, !PT ;  /* 0x000000e700037212 */ /* 0x080fe400078e3cff */
[----:B------:R-:W-:Y:S02]  /*12b0*/  SHF.R.S32.HI R0, RZ, 0x4, R11 ;  /* 0x00000004ff007819 */ /* 0x000fe4000001140b */
[-C--:B0-----:R-:W-:Y:S02]  /*12c0*/  IADD3 R19, R12, R232.reuse, R7 ;  /* 0x000000e80c137210 */ /* 0x081fe40007ffe007 */
[----:B------:R-:W-:Y:S01]  /*12d0*/  LOP3.LUT R7, R2, R231, RZ, 0x3c, !PT ;  /* 0x000000e702077212 */ /* 0x000fe200078e3cff */
[----:B------:R0:W-:Y:S01]  /*12e0*/  STL [R1+0x54], R0 ;  /* 0x0000540001007387 */ /* 0x0001e20000100800 */
[----:B-1----:R-:W-:Y:S02]  /*12f0*/  SHF.R.S32.HI R4, RZ, 0x4, R5 ;  /* 0x00000004ff047819 */ /* 0x002fe40000011405 */
[----:B------:R-:W-:Y:S01]  /*1300*/  IADD3 R2, R232, R3, RZ ;  /* 0x00000003e8027210 */ /* 0x000fe20007ffe0ff */
[C---:B------:R-:W-:Y:S01]  /*1310*/  IMAD.IADD R3, R16.reuse, 0x1, R9 ;  /* 0x0000000110037824 */ /* 0x040fe200078e0209 */
[----:B------:R-:W-:Y:S01]  /*1320*/  SHF.R.S32.HI R10, RZ, 0x1, R10 ;  /* 0x00000001ff0a7819 */ /* 0x000fe2000001140a */
[----:B------:R-:W-:Y:S01]  /*1330*/  STL [R1+0x58], R4 ;  /* 0x0000580401007387 */ /* 0x000fe20000100800 */
[----:B0-----:R-:W-:-:S03]  /*1340*/  IADD3 R0, R16, R232, R7 ;  /* 0x000000e810007210 */ /* 0x001fc60007ffe007 */
[----:B------:R0:W-:Y:S01]  /*1350*/  STL [R1+0x4], R2 ;  /* 0x0000040201007387 */ /* 0x0001e20000100800 */
[----:B------:R-:W-:-:S03]  /*1360*/  IMAD.SHL.U32 R10, R10, 0x80, RZ ;  /* 0x000000800a0a7824 */ /* 0x000fc600078e00ff */
[----:B------:R1:W-:Y:S02]  /*1370*/  STL [R1+0x64], R0 ;  /* 0x0000640001007387 */ /* 0x0003e40000100800 */
[----:B------:R-:W-:Y:S02]  /*1380*/  LOP3.LUT R233, R10, 0x180, RZ, 0xc0, !PT ;  /* 0x000001800ae97812 */ /* 0x000fe400078ec0ff */
[----:B------:R2:W-:Y:S01]  /*1390*/  STL [R1+0x60], R3 ;  /* 0x0000600301007387 */ /* 0x0005e20000100800 */
[----:B0-----:R-:W-:Y:S02]  /*13a0*/  IMAD.IADD R2, R16, 0x1, R19 ;  /* 0x0000000110027824 */ /* 0x001fe400078e0213 */
[----:B-1----:R-:W-:-:S03]  /*13b0*/  IMAD R0, R8, 0x8, R20 ;  /* 0x0000000808007824 */ /* 0x002fc600078e0214 */
[----:B------:R2:W-:Y:S04]  /*13c0*/  STL [R1+0x5c], R2 ;  /* 0x00005c0201007387 */ /* 0x0005e80000100800 */
[----:B------:R2:W-:Y:S02]  /*13d0*/  STL [R1+0x24], R0 ;  /* 0x0000240001007387 */ /* 0x0005e40000100800 */
.L_x_2566:
[----:B--2---:R-:W2:Y:S01]  /*13e0*/  LDL.LU R0, [R1+0x1c] ;  /* 0x00001c0001007983 */ /* 0x004ea20000300800 */
[----:B0--3--:R-:W2:Y:S01]  /*13f0*/  LDC.64 R2, c[0x0][0xc88] ;  /* 0x00032200ff027b82 */ /* 0x009ea20000000a00 */
[----:B------:R-:W-:Y:S05]  /*1400*/  YIELD ;  /* 0x0000000000007946 */ /* 0x000fea0003800000 */
[----:B------:R-:W-:Y:S01]  /*1410*/  ULDC.64 UR4, c[0x0][0xa28] ;  /* 0x00028a0000047ab9 */ /* 0x000fe20000000a00 */
[----:B------:R-:W-:Y:S01]  /*1420*/  ULDC.64 UR8, c[0x0][0xa18] ;  /* 0x0002860000087ab9 */ /* 0x000fe20000000a00 */
[----:B------:R-:W-:Y:S01]  /*1430*/  ISETP.NE.U32.AND P1, PT, RZ, UR4, PT ;  /* 0x00000004ff007c0c */ /* 0x000fe2000bf25070 */
[----:B------:R-:W-:Y:S01]  /*1440*/  ULDC.64 UR6, c[0x0][0xa08] ;  /* 0x0002820000067ab9 */ /* 0x000fe20000000a00 */
[----:B--2---:R-:W-:-:S05]  /*1450*/  IMAD.WIDE R2, R0, 0x4, R2 ;  /* 0x0000000400027825 */ /* 0x004fca00078e0202 */
[----:B------:R0:W2:Y:S01]  /*1460*/  LDG.E R0, desc[UR54][R2.64] ;  /* 0x0000003602007981 */ /* 0x0000a2000c1e1900 */
[----:B------:R-:W-:Y:S01]  /*1470*/  ISETP.NE.AND.EX P1, PT, RZ, UR5, PT, P1 ;  /* 0x00000005ff007c0c */ /* 0x000fe2000bf25310 */
[----:B------:R-:W-:Y:S01]  /*1480*/  IMAD.MOV.U32 R27, RZ, RZ, RZ ;  /* 0x000000ffff1b7224 */ /* 0x000fe200078e00ff */
[----:B------:R-:W-:-:S04]  /*1490*/  ISETP.NE.U32.AND P0, PT, RZ, UR6, PT ;  /* 0x00000006ff007c0c */ /* 0x000fc8000bf05070 */
[----:B------:R-:W-:Y:S01]  /*14a0*/  ISETP.NE.AND.EX P0, PT, RZ, UR7, PT, P0 ;  /* 0x00000007ff007c0c */ /* 0x000fe2000bf05300 */
[----:B0-----:R-:W-:Y:S01]  /*14b0*/  IMAD.MOV.U32 R3, RZ, RZ, RZ ;  /* 0x000000ffff037224 */ /* 0x001fe200078e00ff */
[----:B--2---:R-:W-:Y:S01]  /*14c0*/  SHF.R.S32.HI R6, RZ, 0x1f, R0 ;  /* 0x0000001fff067819 */ /* 0x004fe20000011400 */
[----:B------:R-:W-:-:S04]  /*14d0*/  IMAD.SHL.U32 R30, R0, 0x4, RZ ;  /* 0x00000004001e7824 */ /* 0x000fc800078e00ff */
[C---:B------:R-:W-:Y:S01]  /*14e0*/  @P1 LEA R4, P2, R0.reuse, UR4, 0x2 ;  /* 0x0000000400041c11 */ /* 0x040fe2000f8410ff */
[----:B------:R-:W-:Y:S01]  /*14f0*/  STL [R1+0x2c], R0 ;  /* 0x00002c0001007387 */ /* 0x000fe20000100800 */
[C-C-:B------:R-:W-:Y:S02]  /*1500*/  SHF.L.U64.HI R28, R0.reuse, 0x2, R6.reuse ;  /* 0x00000002001c7819 */ /* 0x140fe40000010206 */
[----:B------:R-:W-:Y:S01]  /*1510*/  @P1 LEA.HI.X R5, R0, UR5, R6, 0x2, P2 ;  /* 0x0000000500051c11 */ /* 0x000fe200090f1406 */
[----:B------:R-:W-:Y:S01]  /*1520*/  STL [R1+0x3c], R30 ;  /* 0x00003c1e01007387 */ /* 0x000fe20000100800 */
[----:B------:R-:W-:Y:S01]  /*1530*/  ISETP.NE.U32.AND P2, PT, RZ, UR8, PT ;  /* 0x00000008ff007c0c */ /* 0x000fe2000bf45070 */
[----:B------:R-:W-:Y:S01]  /*1540*/  ULDC UR4, c[0x0][0x288] ;  /* 0x0000a20000047ab9 */ /* 0x000fe20000000800 */
[----:B------:R-:W-:Y:S01]  /*1550*/  IADD3 R8, P3, R30, UR6, RZ ;  /* 0x000000061e087c10 */ /* 0x000fe2000ff7e0ff */
[----:B------:R0:W-:Y:S01]  /*1560*/  STL [R1+0x44], R6 ;  /* 0x0000440601007387 */ /* 0x0001e20000100800 */
[----:B------:R-:W-:-:S03]  /*1570*/  ISETP.NE.AND.EX P2, PT, RZ, UR9, PT, P2 ;  /* 0x00000009ff007c0c */ /* 0x000fc6000bf45320 */
[----:B-1----:R1:W5:Y:S01]  /*1580*/  @P1 LDG.E R3, desc[UR54][R4.64] ;  /* 0x0000003604031981 */ /* 0x002362000c1e1900 */
[----:B------:R-:W-:Y:S01]  /*1590*/  IMAD.U32 R237, RZ, RZ, UR4 ;  /* 0x00000004ffed7e24 */ /* 0x000fe2000f8e00ff */
[----:B------:R-:W-:Y:S01]  /*15a0*/  IADD3.X R9, R28, UR7, RZ, P3, !PT ;  /* 0x000000071c097c10 */ /* 0x000fe20009ffe4ff */
[----:B------:R-:W-:Y:S01]  /*15b0*/  ULDC.64 UR4, c[0x0][0x418] ;  /* 0x0001060000047ab9 */ /* 0x000fe20000000a00 */
[----:B------:R1:W-:Y:S04]  /*15c0*/  STL [R1+0x40], R28 ;  /* 0x0000401c01007387 */ /* 0x0003e80000100800 */
[----:B------:R1:W5:Y:S02]  /*15d0*/  @P0 LDG.E R27, desc[UR54][R8.64] ;  /* 0x00000036081b0981 */ /* 0x000364000c1e1900 */
[----:B0-----:R-:W-:-:S04]  /*15e0*/  @P2 IADD3 R6, P1, R30, UR8, RZ ;  /* 0x000000081e062c10 */ /* 0x001fc8000ff3e0ff */
[----:B----4-:R-:W-:-:S05]  /*15f0*/  @P2 IADD3.X R7, R28, UR9, RZ, P1, !PT ;  /* 0x000000091c072c10 */ /* 0x010fca0008ffe4ff */
[----:B------:R1:W5:Y:S01]  /*1600*/  @P2 LDG.E R237, desc[UR54][R6.64] ;  /* 0x0000003606ed2981 */ /* 0x000362000c1e1900 */
[----:B------:R-:W-:-:S03]  /*1610*/  UISETP.NE.U32.AND UP0, UPT, UR4, URZ, UPT ;  /* 0x0000003f0400728c */ /* 0x000fc6000bf05070 */
[----:B------:R-:W-:Y:S01]  /*1620*/  ULDC UR4, c[0x0][0x424] ;  /* 0x0001090000047ab9 */ /* 0x000fe20000000800 */
[----:B------:R-:W-:-:S03]  /*1630*/  UISETP.NE.AND.EX UP0, UPT, UR5, URZ, UPT, UP0 ;  /* 0x0000003f0500728c */ /* 0x000fc6000bf05300 */
[----:B------:R-:W-:Y:S01]  /*1640*/  ULDC UR5, c[0x0][0x2f0] ;  /* 0x0000bc0000057ab9 */ /* 0x000fe20000000800 */
[----:B------:R-:W-:-:S04]  /*1650*/  USEL UR4, UR4, 0x1, UP0 ;  /* 0x0000000104047887 */ /* 0x000fc80008000000 */
[----:B------:R-:W-:-:S03]  /*1660*/  UIMAD UR4, UR4, UR5, URZ ;  /* 0x00000005040472a4 */ /* 0x000fc6000f8e023f */
[----:B------:R-:W-:Y:S02]  /*1670*/  ULDC UR5, c[0x0][0x348] ;  /* 0x0000d20000057ab9 */ /* 0x000fe40000000800 */
[----:B------:R-:W-:Y:S02]  /*1680*/  IMAD.U32 R2, RZ, RZ, UR5 ;  /* 0x00000005ff027e24 */ /* 0x000fe4000f8e00ff */
[----:B------:R-:W-:Y:S01]  /*1690*/  IMAD.U32 R26, RZ, RZ, UR4 ;  /* 0x00000004ff1a7e24 */ /* 0x000fe2000f8e00ff */
[----:B------:R-:W-:Y:S01]  /*16a0*/  MOV R25, R0 ;  /* 0x0000000000197202 */ /* 0x000fe20000000f00 */
        /* <DEDUP_REMOVED lines=10> */
.L_x_2364:
[----:B------:R-:W2:Y:S01]  /*1750*/  LDL R29, [R1+0x18] ;  /* 0x00001800011d7983 */ /* 0x000ea20000100800 */
[----:B------:R-:W-:Y:S02]  /*1760*/  ULDC.64 UR4, c[0x0][0xa20] ;  /* 0x0002880000047ab9 */ /* 0x000fe40000000a00 */
[----:B------:R-:W-:-:S04]  /*1770*/  ISETP.NE.U32.AND P1, PT, RZ, UR4, PT ;  /* 0x00000004ff007c0c */ /* 0x000fc8000bf25070 */
[----:B------:R-:W-:Y:S01]  /*1780*/  ISETP.NE.AND.EX P1, PT, RZ, UR5, PT, P1 ;  /* 0x00000005ff007c0c */ /* 0x000fe2000bf25310 */
[----:B--2---:R0:W-:-:S12]  /*1790*/  STL [R1+0x38], R29 ;  /* 0x0000381d01007387 */ /* 0x0041d80000100800 */
[----:B------:R-:W-:Y:S05]  /*17a0*/  @!P1 BRA `(.L_x_2365) ;  /* 0x0000000000109947 */ /* 0x000fea0003800000 */
[----:B------:R-:W-:-:S04]  /*17b0*/  IADD3 R4, P0, R30, UR4, RZ ;  /* 0x000000041e047c10 */ /* 0x000fc8000ff1e0ff */
[----:B------:R-:W-:-:S05]  /*17c0*/  IADD3.X R5, R28, UR5, RZ, P0, !PT ;  /* 0x000000051c057c10 */ /* 0x000fca00087fe4ff */
[----:B------:R1:W5:Y:S01]  /*17d0*/  LDG.E R26, desc[UR54][R4.64] ;  /* 0x00000036041a7981 */ /* 0x000362000c1e1900 */
[----:B------:R-:W-:Y:S05]  /*17e0*/  BRA `(.L_x_2366) ;  /* 0x0000000000107947 */ /* 0x000fea0003800000 */
.L_x_2365:
[----:B------:R-:W-:Y:S05]  /*17f0*/  @!P0 BRA `(.L_x_2366) ;  /* 0x00000000000c8947 */ /* 0x000fea0003800000 */
[----:B------:R-:W2:Y:S04]  /*1800*/  LDG.E R5, desc[UR54][R8.64] ;  /* 0x0000003608057981 */ /* 0x000ea8000c1e1900 */
[----:B------:R-:W2:Y:S02]  /*1810*/  LDG.E R26, desc[UR54][R8.64+0x4] ;  /* 0x00000436081a7981 */ /* 0x000ea4000c1e1900 */
[----:B--2---:R-:W-:-:S07]  /*1820*/  IMAD.IADD R26, R26, 0x1, -R5 ;  /* 0x000000011a1a7824 */ /* 0x004fce00078e0a05 */
.L_x_2366:
[----:B------:R-:W-:Y:S01]  /*1830*/  ULDC.64 UR4, c[0x0][0xa10] ;  /* 0x0002840000047ab9 */ /* 0x000fe20000000a00 */
[----:B------:R-:W2:Y:S01]  /*1840*/  LDL.LU R10, [R1+0x14] ;  /* 0x00001400010a7983 */ /* 0x000ea20000300800 */
[----:B------:R-:W-:Y:S01]  /*1850*/  ISETP.NE.U32.AND P0, PT, RZ, UR4, PT ;  /* 0x00000004ff007c0c */ /* 0x000fe2000bf05070 */
[----:B------:R-:W3:Y:S03]  /*1860*/  LDC R8, c[0x0][0x448] ;  /* 0x00011200ff087b82 */ /* 0x000ee60000000800 */
[----:B------:R-:W-:Y:S01]  /*1870*/  ISETP.NE.AND.EX P0, PT, RZ, UR5, PT, P0 ;  /* 0x00000005ff007c0c */ /* 0x000fe2000bf05300 */
[----:B------:R-:W-:-:S12]  /*1880*/  ULDC.64 UR4, c[0x0][0xa30] ;  /* 0x00028c0000047ab9 */ /* 0x000fd80000000a00 */
[----:B-1----:R-:W1:Y:S02]  /*1890*/  @P0 LDC.64 R4, c[0x0][0xa10] ;  /* 0x00028400ff040b82 */ /* 0x002e640000000a00 */
[----:B-1----:R-:W-:-:S05]  /*18a0*/  @P0 IMAD.WIDE R4, R25, 0x4, R4 ;  /* 0x0000000419040825 */ /* 0x002fca00078e0204 */
[----:B------:R-:W4:Y:S04]  /*18b0*/  @P0 LDG.E R0, desc[UR54][R4.64] ;  /* 0x0000003604000981 */ /* 0x000f28000c1e1900 */
[----:B------:R1:W4:Y:S01]  /*18c0*/  @P0 LDG.E R9, desc[UR54][R4.64+0x4] ;  /* 0x0000043604090981 */ /* 0x000322000c1e1900 */
[----:B------:R-:W-:Y:S01]  /*18d0*/  ISETP.NE.U32.AND P1, PT, RZ, UR4, PT ;  /* 0x00000004ff007c0c */ /* 0x000fe2000bf25070 */
[----:B-----5:R-:W-:-:S03]  /*18e0*/  IMAD.MOV.U32 R145, RZ, RZ, R26 ;  /* 0x000000ffff917224 */ /* 0x020fc600078e001a */
[----:B------:R-:W-:-:S13]  /*18f0*/  ISETP.NE.AND.EX P1, PT, RZ, UR5, PT, P1 ;  /* 0x00000005ff007c0c */ /* 0x000fda000bf25310 */
[----:B------:R-:W-:-:S04]  /*1900*/  @P1 IADD3 R6, P2, R30, UR4, RZ ;  /* 0x000000041e061c10 */ /* 0x000fc8000ff5e0ff */
[----:B------:R-:W-:-:S05]  /*1910*/  @P1 IADD3.X R7, R28, UR5, RZ, P2, !PT ;  /* 0x000000051c071c10 */ /* 0x000fca00097fe4ff */
[----:B------:R0:W5:Y:S01]  /*1920*/  @P1 LDG.E R145, desc[UR54][R6.64] ;  /* 0x0000003606911981 */ /* 0x000162000c1e1900 */
[----:B---3--:R-:W-:-:S13]  /*1930*/  ISETP.NE.AND P1, PT, R8, 0x1, PT ;  /* 0x000000010800780c */ /* 0x008fda0003f25270 */
[----:B------:R-:W3:Y:S08]  /*1940*/  @P1 LDC R11, c[0x0][0x44c] ;  /* 0x00011300ff0b1b82 */ /* 0x000ef00000000800 */
[----:B-1----:R-:W1:Y:S01]  /*1950*/  @P1 LDC R5, c[0x0][0x450] ;  /* 0x00011400ff051b82 */ /* 0x002e620000000800 */
[----:B--2---:R-:W-:-:S04]  /*1960*/  IMAD.SHL.U32 R235, R10, 0x80, RZ ;  /* 0x000000800aeb7824 */ /* 0x004fc800078e00ff */
[----:B------:R-:W-:Y:S02]  /*1970*/  VIADD R4, R235, 0x7f ;  /* 0x0000007feb047836 */ /* 0x000fe40000000000 */
[----:B----4-:R-:W-:Y:S02]  /*1980*/  @P0 IMAD.IADD R2, R9, 0x1, -R0 ;  /* 0x0000000109020824 */ /* 0x010fe400078e0a00 */
[----:B------:R-:W-:Y:S02]  /*1990*/  IMAD.IADD R9, R26, 0x1, -R3 ;  /* 0x000000011a097824 */ /* 0x000fe400078e0a03 */
[----:B---3--:R-:W-:-:S03]  /*19a0*/  @P1 IMAD.HI.U32 R0, R4, R11, RZ ;  /* 0x0000000b04001227 */ /* 0x008fc600078e00ff */
[----:B0-----:R-:W-:Y:S01]  /*19b0*/  IADD3 R6, R9, R2, RZ ;  /* 0x0000000209067210 */ /* 0x001fe20007ffe0ff */
[----:B------:R-:W-:Y:S01]  /*19c0*/  IMAD.MOV R126, RZ, RZ, -R9 ;  /* 0x000000ffff7e7224 */ /* 0x000fe200078e0a09 */
[----:B-1----:R-:W-:Y:S02]  /*19d0*/  @P1 SHF.R.U32.HI R4, RZ, R5, R0 ;  /* 0x00000005ff041219 */ /* 0x002fe40000011600 */
[C---:B------:R-:W-:Y:S01]  /*19e0*/  IADD3 R158, R6.reuse, 0xa0, -R237 ;  /* 0x000000a0069e7810 */ /* 0x040fe20007ffe8ed */
[----:B------:R-:W-:Y:S01]  /*19f0*/  VIADD R0, R6, 0x9f ;  /* 0x0000009f06007836 */ /* 0x000fe20000000000 */
[----:B------:R-:W-:Y:S01]  /*1a00*/  VIMNMX R126, RZ, R126, !PT ;  /* 0x0000007eff7e7248 */ /* 0x000fe20007fe0100 */
[----:B------:R0:W-:Y:S02]  /*1a10*/  STL [R1], R6 ;  /* 0x0000000601007387 */ /* 0x0001e40000100800 */
[----:B------:R-:W-:Y:S02]  /*1a20*/  IMAD.IADD R4, R158, 0x1, R4 ;  /* 0x000000019e047824 */ /* 0x000fe400078e0204 */
[----:B------:R-:W-:-:S04]  /*1a30*/  IMAD.HI R0, R0, 0x66666667, RZ ;  /* 0x6666666700007827 */ /* 0x000fc800078e02ff */
[----:B------:R-:W-:Y:S01]  /*1a40*/  IMAD.HI R4, R4, 0x66666667, RZ ;  /* 0x6666666704047827 */ /* 0x000fe200078e02ff */
[----:B------:R-:W-:-:S04]  /*1a50*/  SHF.R.U32.HI R159, RZ, 0x1f, R0 ;  /* 0x0000001fff9f7819 */ /* 0x000fc80000011600 */
[----:B------:R-:W-:Y:S02]  /*1a60*/  SHF.R.U32.HI R3, RZ, 0x1f, R4 ;  /* 0x0000001fff037819 */ /* 0x000fe40000011604 */
[----:B------:R-:W-:Y:S02]  /*1a70*/  LEA.HI.SX32 R159, R0, R159, 0x1a ;  /* 0x0000009f009f7211 */ /* 0x000fe400078fd2ff */
[----:B------:R-:W-:-:S04]  /*1a80*/  LEA.HI.SX32 R4, R4, R3, 0x1a ;  /* 0x0000000304047211 */ /* 0x000fc800078fd2ff */
[----:B------:R-:W-:-:S05]  /*1a90*/  VIMNMX R4, R159, R4, PT ;  /* 0x000000049f047248 */ /* 0x000fca0003fe0100 */
        /* <DEDUP_REMOVED lines=26> */
[----:B------:R-:W-:Y:S02]  /*1c40*/  IMAD.U32 R7, RZ, RZ, UR5 ;  /* 0x00000005ff077e24 */ /* 0x000fe4000f8e00ff */
[----:B------:R-:W-:-:S02]  /*1c50*/  IMAD.U32 R11, RZ, RZ, UR7 ;  /* 0x00000007ff0b7e24 */ /* 0x000fc4000f8e00ff */
[----:B------:R-:W-:Y:S02]  /*1c60*/  IMAD.MOV.U32 R8, RZ, RZ, 0x70 ;  /* 0x00000070ff087424 */ /* 0x000fe400078e00ff */
[----:B------:R-:W-:Y:S02]  /*1c70*/  IMAD.MOV.U32 R12, RZ, RZ, 0x1 ;  /* 0x00000001ff0c7424 */ /* 0x000fe400078e00ff */
[----:B0-----:R-:W-:-:S07]  /*1c80*/  IMAD.MOV.U32 R13, RZ, RZ, RZ ;  /* 0x000000ffff0d7224 */ /* 0x001fce00078e00ff */
[----:B------:R-:W-:-:S07]  /*1c90*/  LEPC R20, `(.L_x_2369) ;  /* 0x000000001014794e */ /* 0x000fce0000000000 */
[----:B-1---5:R-:W-:Y:S05]  /*1ca0*/  CALL.ABS.NOINC R14 ;  /* 0x000000000e007343 */ /* 0x022fea0003c00000 */
.L_x_2369:
[----:B------:R-:W-:Y:S05]  /*1cb0*/  BSYNC B6 ;  /* 0x0000000000067941 */ /* 0x000fea0003800000 */
.L_x_2368:
        /* <DEDUP_REMOVED lines=9> */
[----:B------:R-:W-:Y:S01]  /*1d50*/  MOV R5, UR5 ;  /* 0x0000000500057c02 */ /* 0x000fe20008000f00 */
        /* <DEDUP_REMOVED lines=10> */
.L_x_2371:
[----:B------:R-:W-:Y:S05]  /*1e00*/  BSYNC B6 ;  /* 0x0000000000067941 */ /* 0x000fea0003800000 */
.L_x_2370:
[----:B------:R-:W-:Y:S01]  /*1e10*/  ULDC.64 UR4, c[0x0][0x9f8] ;  /* 0x00027e0000047ab9 */ /* 0x000fe20000000a00 */
[----:B------:R-:W-:Y:S01]  /*1e20*/  IMAD.IADD R123, R27, 0x1, R26 ;  /* 0x000000011b7b7824 */ /* 0x000fe200078e021a */
[----:B------:R-:W-:Y:S01]  /*1e30*/  ISETP.NE.U32.AND P0, PT, RZ, UR4, PT ;  /* 0x00000004ff007c0c */ /* 0x000fe2000bf05070 */
[----:B------:R-:W2:Y:S01]  /*1e40*/  LDL R26, [R1+0xc] ;  /* 0x00000c00011a7983 */ /* 0x000ea20000100800 */
[----:B------:R-:W0:Y:S01]  /*1e50*/  LDC.64 R116, c[0x0][0x300] ;  /* 0x0000c000ff747b82 */ /* 0x000e220000000a00 */
[----:B------:R-:W-:Y:S01]  /*1e60*/  SHF.R.S32.HI R8, RZ, 0x1f, R29 ;  /* 0x0000001fff087819 */ /* 0x000fe2000001141d */
[----:B------:R-:W-:Y:S01]  /*1e70*/  ULDC.64 UR6, c[0x0][0xa08] ;  /* 0x0002820000067ab9 */ /* 0x000fe20000000a00 */
[----:B------:R-:W-:Y:S01]  /*1e80*/  ISETP.NE.AND.EX P0, PT, RZ, UR5, PT, P0 ;  /* 0x00000005ff007c0c */ /* 0x000fe2000bf05300 */
[----:B------:R-:W3:Y:S01]  /*1e90*/  LDL.LU R32, [R1+0x8] ;  /* 0x0000080001207983 */ /* 0x000ee20000300800 */
[----:B------:R-:W1:Y:S03]  /*1ea0*/  S2R R20, SR_TID.X ;  /* 0x0000000000147919 */ /* 0x000e660000002100 */
[----:B------:R-:W4:Y:S08]  /*1eb0*/  LDC.64 R110, c[0x0][0x3f8] ;  /* 0x0000fe00ff6e7b82 */ /* 0x000f300000000a00 */
[----:B------:R-:W-:Y:S01]  /*1ec0*/  @P0 IADD3 R4, P1, R30, UR4, RZ ;  /* 0x000000041e040c10 */ /* 0x000fe2000ff3e0ff */
[----:B------:R-:W4:Y:S03]  /*1ed0*/  LDC.64 R104, c[0x0][0x408] ;  /* 0x00010200ff687b82 */ /* 0x000f260000000a00 */
[----:B------:R-:W-:Y:S01]  /*1ee0*/  @P0 IADD3.X R5, R28, UR5, RZ, P1, !PT ;  /* 0x000000051c050c10 */ /* 0x000fe20008ffe4ff */
[----:B------:R-:W-:-:S04]  /*1ef0*/  ULDC.64 UR4, c[0x0][0x308] ;  /* 0x0000c20000047ab9 */ /* 0x000fc80000000a00 */
[----:B------:R1:W2:Y:S01]  /*1f00*/  @P0 LDG.E R25, desc[UR54][R4.64] ;  /* 0x0000003604190981 */ /* 0x0002a2000c1e1900 */
[----:B------:R-:W-:Y:S01]  /*1f10*/  SHF.R.S32.HI R33, RZ, 0x1f, R123 ;  /* 0x0000001fff217819 */ /* 0x000fe2000001147b */
[-C--:B0-----:R-:W-:Y:S01]  /*1f20*/  IMAD.WIDE.U32 R6, R123, R116.reuse, RZ ;  /* 0x000000747b067225 */ /* 0x081fe200078e00ff */
[----:B------:R-:W-:Y:S01]  /*1f30*/  ISETP.NE.U32.AND P0, PT, RZ, UR6, PT ;  /* 0x00000006ff007c0c */ /* 0x000fe2000bf05070 */
[----:B------:R-:W0:Y:S01]  /*1f40*/  LDC R103, c[0x0][0x3f4] ;  /* 0x0000fd00ff677b82 */ /* 0x000e220000000800 */
[----:B------:R-:W-:Y:S01]  /*1f50*/  SHF.R.S32.HI R19, RZ, 0x1f, R18 ;  /* 0x0000001fff137819 */ /* 0x000fe20000011412 */
[----:B------:R-:W-:Y:S01]  /*1f60*/  IMAD R0, R33, R116, RZ ;  /* 0x0000007421007224 */ /* 0x000fe200078e02ff */
[----:B------:R-:W-:Y:S02]  /*1f70*/  ISETP.NE.AND.EX P0, PT, RZ, UR7, PT, P0 ;  /* 0x00000007ff007c0c */ /* 0x000fe4000bf05300 */
[----:B------:R-:W-:Y:S01]  /*1f80*/  SHF.R.S32.HI R28, RZ, 0x1f, R220 ;  /* 0x0000001fff1c7819 */ /* 0x000fe200000114dc */
[----:B------:R-:W-:-:S02]  /*1f90*/  IMAD R3, R123, R117, R0 ;  /* 0x000000757b037224 */ /* 0x000fc400078e0200 */
[----:B------:R-:W-:-:S03]  /*1fa0*/  IMAD R0, R8, UR4, RZ ;  /* 0x0000000408007c24 */ /* 0x000fc6000f8e02ff */
[----:B------:R-:W-:Y:S01]  /*1fb0*/  IADD3 R7, R7, R3, RZ ;  /* 0x0000000307077210 */ /* 0x000fe20007ffe0ff */
[C---:B------:R-:W-:Y:S01]  /*1fc0*/  IMAD R3, R29.reuse, UR5, R0 ;  /* 0x000000051d037c24 */ /* 0x040fe2000f8e0200 */
[----:B-1----:R-:W-:Y:S01]  /*1fd0*/  SHF.R.U32.HI R30, RZ, 0x7, R20 ;  /* 0x00000007ff1e7819 */ /* 0x002fe20000011614 */
[----:B------:R-:W-:-:S03]  /*1fe0*/  IMAD.WIDE.U32 R4, R29, UR4, R6 ;  /* 0x000000041d047c25 */ /* 0x000fc6000f8e0006 */
[----:B------:R-:W-:Y:S01]  /*1ff0*/  ISETP.NE.AND P6, PT, R30, 0x1, PT ;  /* 0x000000011e00780c */ /* 0x000fe20003fc5270 */
[----:B------:R-:W-:Y:S01]  /*2000*/  ULDC.64 UR4, c[0x0][0x310] ;  /* 0x0000c40000047ab9 */ /* 0x000fe20000000a00 */
[----:B------:R-:W-:Y:S02]  /*2010*/  IMAD.IADD R5, R5, 0x1, R3 ;  /* 0x0000000105057824 */ /* 0x000fe400078e0203 */
[----:B------:R-:W-:-:S04]  /*2020*/  IMAD R3, R28, R116, RZ ;  /* 0x000000741c037224 */ /* 0x000fc800078e02ff */
[----:B------:R-:W-:Y:S02]  /*2030*/  IMAD R11, R220, R117, R3 ;  /* 0x00000075dc0b7224 */ /* 0x000fe400078e0203 */
[----:B----4-:R-:W-:-:S04]  /*2040*/  IMAD R10, R28, R110, RZ ;  /* 0x0000006e1c0a7224 */ /* 0x010fc800078e02ff */
[C---:B------:R-:W-:Y:S01]  /*2050*/  IMAD R13, R220.reuse, R111, R10 ;  /* 0x0000006fdc0d7224 */ /* 0x040fe200078e020a */
[----:B------:R-:W-:Y:S01]  /*2060*/  SHF.R.S32.HI R23, RZ, 0x1f, R22 ;  /* 0x0000001fff177819 */ /* 0x000fe20000011416 */
[----:B------:R-:W-:-:S04]  /*2070*/  IMAD.WIDE.U32 R112, R220, R110, R18 ;  /* 0x0000006edc707225 */ /* 0x000fc800078e0012 */
[----:B------:R-:W-:-:S04]  /*2080*/  IMAD.WIDE.U32 R114, R220, R110, R22 ;  /* 0x0000006edc727225 */ /* 0x000fc800078e0016 */
[----:B------:R-:W-:Y:S02]  /*2090*/  IMAD.IADD R115, R115, 0x1, R13 ;  /* 0x0000000173737824 */ /* 0x000fe400078e020d */
[----:B------:R-:W-:Y:S02]  /*20a0*/  IMAD.IADD R113, R13, 0x1, R113 ;  /* 0x000000010d717824 */ /* 0x000fe400078e0271 */
[----:B------:R-:W-:-:S04]  /*20b0*/  IMAD.WIDE.U32 R108, R220, R104, R22 ;  /* 0x00000068dc6c7225 */ /* 0x000fc800078e0016 */
[----:B------:R-:W-:Y:S01]  /*20c0*/  IMAD.WIDE.U32 R106, R220, R104, R18 ;  /* 0x00000068dc6a7225 */ /* 0x000fe200078e0012 */
[----:B------:R-:W-:-:S03]  /*20d0*/  SHF.L.U64.HI R130, R116, 0x7, R117 ;  /* 0x0000000774827819 */ /* 0x000fc60000010275 */
[----:B-----5:R-:W-:-:S04]  /*20e0*/  IMAD.WIDE.U32 R114, R145, R110, R114 ;  /* 0x0000006e91727225 */ /* 0x020fc800078e0072 */
[----:B------:R-:W-:-:S04]  /*20f0*/  IMAD.WIDE.U32 R112, R145, R110, R112 ;  /* 0x0000006e91707225 */ /* 0x000fc800078e0070 */
[----:B------:R-:W-:Y:S02]  /*2100*/  VIADD R157, R30, 0x8 ;  /* 0x000000081e9d7836 */ /* 0x000fe40000000000 */
[----:B------:R-:W-:Y:S02]  /*2110*/  IMAD R127, R117, 0xa0, RZ ;  /* 0x000000a0757f7824 */ /* 0x000fe400078e02ff */
[----:B------:R-:W-:Y:S02]  /*2120*/  IMAD.SHL.U32 R131, R116, 0x80, RZ ;  /* 0x0000008074837824 */ /* 0x000fe400078e00ff */
[----:B------:R-:W-:Y:S01]  /*2130*/  IMAD R129, R105, 0xa0, RZ ;  /* 0x000000a069817824 */ /* 0x000fe200078e02ff */
[----:B--2---:R-:W-:Y:S02]  /*2140*/  SHF.R.S32.HI R0, RZ, 0x1f, R25 ;  /* 0x0000001fff007819 */ /* 0x004fe40000011419 */
[----:B------:R-:W-:Y:S02]  /*2150*/  SEL R15, R25, RZ, !P0 ;  /* 0x000000ff190f7207 */ /* 0x000fe40004000000 */
        /* <DEDUP_REMOVED lines=15> */
[----:B------:R-:W-:Y:S02]  /*2250*/  SEL R8, RZ, 0xffffffff, P1 ;  /* 0xffffffffff087807 */ /* 0x000fe40000800000 */
[----:B------:R-:W-:Y:S01]  /*2260*/  IADD3 R3, P2, R120, R4, RZ ;  /* 0x0000000478037210 */ /* 0x000fe20007f5e0ff */
[----:B------:R-:W-:Y:S01]  /*2270*/  IMAD.IADD R119, R7, 0x1, R119 ;  /* 0x0000000107777824 */ /* 0x000fe200078e0277 */
[----:B------:R-:W-:Y:S01]  /*2280*/  SEL R7, RZ, 0x1, P0 ;  /* 0x00000001ff077807 */ /* 0x000fe20000000000 */
[----:B------:R-:W-:Y:S01]  /*2290*/  IMAD.SHL.U32 R8, R8, 0x2, RZ ;  /* 0x0000000208087824 */ /* 0x000fe200078e00ff */
[----:B------:R-:W-:Y:S01]  /*22a0*/  ULDC.64 UR6, c[0x0][0x338] ;  /* 0x0000ce0000067ab9 */ /* 0x000fe20000000a00 */
[----:B------:R-:W-:Y:S02]  /*22b0*/  IMAD.IADD R4, R121, 0x1, R9 ;  /* 0x0000000179047824 */ /* 0x000fe400078e0209 */
[----:B------:R-:W-:Y:S01]  /*22c0*/  IMAD.MOV.U32 R118, RZ, RZ, R6 ;  /* 0x000000ffff767224 */ /* 0x000fe200078e0006 */
[----:B------:R-:W-:Y:S01]  /*22d0*/  LOP3.LUT R9, R8, 0x2, R7, 0xe2, !PT ;  /* 0x0000000208097812 */ /* 0x000fe200078ee207 */
[----:B------:R-:W-:-:S02]  /*22e0*/  VIADD R6, R18, 0x40 ;  /* 0x0000004012067836 */ /* 0x000fc40000000000 */
[C---:B------:R-:W-:Y:S01]  /*22f0*/  VIADD R7, R18.reuse, 0x60 ;  /* 0x0000006012077836 */ /* 0x040fe20000000000 */
[----:B------:R-:W-:Y:S02]  /*2300*/  IADD3 R8, R18, 0x80, RZ ;  /* 0x0000008012087810 */ /* 0x000fe40007ffe0ff */
[----:B------:R-:W-:Y:S02]  /*2310*/  ISETP.GE.AND P0, PT, R6, UR4, PT ;  /* 0x0000000406007c0c */ /* 0x000fe4000bf06270 */
[----:B------:R-:W-:Y:S02]  /*2320*/  ISETP.GE.AND P1, PT, R7, UR4, PT ;  /* 0x0000000407007c0c */ /* 0x000fe4000bf26270 */
[----:B------:R-:W-:Y:S02]  /*2330*/  IADD3.X R5, R4, R5, R11, P2, !PT ;  /* 0x0000000504057210 */ /* 0x000fe400017fe40b */
[----:B------:R-:W-:Y:S02]  /*2340*/  SEL R10, RZ, 0x4, P0 ;  /* 0x00000004ff0a7807 */ /* 0x000fe40000000000 */
[----:B------:R-:W-:-:S02]  /*2350*/  SEL R11, RZ, 0x8, P1 ;  /* 0x00000008ff0b7807 */ /* 0x000fc40000800000 */
[----:B------:R-:W-:Y:S02]  /*2360*/  ISETP.GE.AND P0, PT, R8, UR4, PT ;  /* 0x0000000408007c0c */ /* 0x000fe4000bf06270 */
[----:B------:R-:W-:Y:S02]  /*2370*/  LOP3.LUT R9, R11, R9, R10, 0xfe, !PT ;  /* 0x000000090b097212 */ /* 0x000fe400078efe0a */
[----:B------:R-:W-:Y:S01]  /*2380*/  SEL R10, RZ, 0x10, P0 ;  /* 0x00000010ff0a7807 */ /* 0x000fe20000000000 */
[----:B------:R-:W-:Y:S01]  /*2390*/  IMAD R11, R12, UR6, RZ ;  /* 0x000000060c0b7c24 */ /* 0x000fe2000f8e02ff */
[-C--:B0-----:R-:W-:Y:S02]  /*23a0*/  ISETP.GE.AND P0, PT, R18, R103.reuse, PT ;  /* 0x000000671200720c */ /* 0x081fe40003f06270 */
[----:B------:R-:W-:Y:S01]  /*23b0*/  LOP3.LUT R37, R9, R10, RZ, 0xfc, !PT ;  /* 0x0000000a09257212 */ /* 0x000fe200078efcff */
[----:B------:R-:W-:Y:S01]  /*23c0*/  IMAD R9, R28, R104, RZ ;  /* 0x000000681c097224 */ /* 0x000fe200078e02ff */
[----:B------:R-:W-:Y:S01]  /*23d0*/  ISETP.GE.AND P1, PT, R0, R103, PT ;  /* 0x000000670000720c */ /* 0x000fe20003f26270 */
[----:B------:R-:W-:-:S02]  /*23e0*/  IMAD R35, R15, UR7, R11 ;  /* 0x000000070f237c24 */ /* 0x000fc4000f8e020b */
[----:B------:R-:W-:Y:S01]  /*23f0*/  IMAD R13, R220, R105, R9 ;  /* 0x00000069dc0d7224 */ /* 0x000fe200078e0209 */
[C---:B------:R-:W-:Y:S02]  /*2400*/  SEL R9, R103.reuse, RZ, P0 ;  /* 0x000000ff67097207 */ /* 0x040fe40000000000 */
[----:B------:R-:W-:-:S03]  /*2410*/  SEL R11, R103, RZ, P1 ;  /* 0x000000ff670b7207 */ /* 0x000fc60000800000 */
[----:B------:R-:W-:Y:S02]  /*2420*/  IMAD.IADD R9, R18, 0x1, R9 ;  /* 0x0000000112097824 */ /* 0x000fe400078e0209 */
[----:B------:R-:W-:Y:S01]  /*2430*/  IMAD.IADD R11, R0, 0x1, R11 ;  /* 0x00000001000b7824 */ /* 0x000fe200078e020b */
[----:B------:R-:W-:Y:S01]  /*2440*/  ISETP.GE.AND P3, PT, R6, R103, PT ;  /* 0x000000670600720c */ /* 0x000fe20003f66270 */
[----:B------:R-:W-:Y:S01]  /*2450*/  IMAD.IADD R109, R109, 0x1, R13 ;  /* 0x000000016d6d7824 */ /* 0x000fe200078e020d */
[----:B------:R-:W-:Y:S01]  /*2460*/  SHF.R.S32.HI R10, RZ, 0x1f, R9 ;  /* 0x0000001fff0a7819 */ /* 0x000fe20000011409 */
[----:B------:R-:W-:Y:S01]  /*2470*/  IMAD.IADD R107, R13, 0x1, R107 ;  /* 0x000000010d6b7824 */ /* 0x000fe200078e026b */
[----:B------:R-:W-:Y:S02]  /*2480*/  SHF.R.S32.HI R12, RZ, 0x1f, R11 ;  /* 0x0000001fff0c7819 */ /* 0x000fe4000001140b */
[----:B------:R-:W-:Y:S02]  /*2490*/  SEL R13, R103, RZ, P3 ;  /* 0x000000ff670d7207 */ /* 0x000fe40001800000 */
[----:B------:R-:W-:-:S02]  /*24a0*/  LEA.HI R27, R10, R9, RZ, 0x4 ;  /* 0x000000090a1b7211 */ /* 0x000fc400078f20ff */
[----:B------:R-:W-:Y:S02]  /*24b0*/  LEA.HI R10, R10, R9, RZ, 0x6 ;  /* 0x000000090a0a7211 */ /* 0x000fe400078f30ff */
[-C--:B------:R-:W-:Y:S01]  /*24c0*/  LEA.HI R29, R12, R11.reuse, RZ, 0x4 ;  /* 0x0000000b0c1d7211 */ /* 0x080fe200078f20ff */
[----:B------:R-:W-:Y:S01]  /*24d0*/  IMAD.IADD R20, R6, 0x1, R13 ;  /* 0x0000000106147824 */ /* 0x000fe200078e020d */
[----:B------:R-:W-:Y:S02]  /*24e0*/  LEA.HI R12, R12, R11, RZ, 0x6 ;  /* 0x0000000b0c0c7211 */ /* 0x000fe400078f30ff */
[----:B------:R-:W-:Y:S02]  /*24f0*/  SHF.R.S32.HI R11, RZ, 0x6, R10 ;  /* 0x00000006ff0b7819 */ /* 0x000fe4000001140a */
[----:B------:R-:W-:Y:S02]  /*2500*/  SHF.R.S32.HI R13, RZ, 0x6, R12 ;  /* 0x00000006ff0d7819 */ /* 0x000fe4000001140c */
[----:B------:R-:W-:-:S02]  /*2510*/  LOP3.LUT R10, R230, 0x30, R27, 0xf8, !PT ;  /* 0x00000030e60a7812 */ /* 0x000fc400078ef81b */
[----:B------:R-:W-:Y:S02]  /*2520*/  SHF.R.S32.HI R21, RZ, 0x1f, R20 ;  /* 0x0000001fff157819 */ /* 0x000fe40000011414 */
[----:B------:R-:W-:Y:S01]  /*2530*/  LOP3.LUT R12, R230, 0x30, R29, 0xf8, !PT ;  /* 0x00000030e60c7812 */ /* 0x000fe200078ef81d */
[C---:B------:R-:W-:Y:S02]  /*2540*/  IMAD R144, R11.reuse, 0x2800, R232 ;  /* 0x000028000b907824 */ /* 0x040fe400078e02e8 */
[----:B------:R-:W-:Y:S01]  /*2550*/  IMAD R142, R11, 0x2800, R234 ;  /* 0x000028000b8e7824 */ /* 0x000fe200078e02ea */
[----:B------:R-:W-:Y:S01]  /*2560*/  LOP3.LUT R11, R10, R231, RZ, 0x3c, !PT ;  /* 0x000000e70a0b7212 */ /* 0x000fe200078e3cff */
[----:B------:R-:W-:Y:S01]  /*2570*/  IMAD R143, R13, 0x2800, R232 ;  /* 0x000028000d8f7824 */ /* 0x000fe200078e02e8 */
[----:B------:R-:W-:Y:S02]  /*2580*/  SHF.R.U32.HI R9, RZ, 0x3, R233 ;  /* 0x00000003ff097819 */ /* 0x000fe400000116e9 */
[----:B------:R-:W-:-:S02]  /*2590*/  LEA.HI R31, R21, R20, RZ, 0x4 ;  /* 0x00000014151f7211 */ /* 0x000fc400078f20ff */
[----:B------:R-:W-:Y:S02]  /*25a0*/  LOP3.LUT R14, R233, 0x30, R27, 0xf8, !PT ;  /* 0x00000030e90e7812 */ /* 0x000fe400078ef81b */
[----:B------:R-:W-:Y:S02]  /*25b0*/  LOP3.LUT R12, R12, R231, RZ, 0x3c, !PT ;  /* 0x000000e70c0c7212 */ /* 0x000fe400078e3cff */
[----:B------:R-:W-:Y:S01]  /*25c0*/  LEA.HI R20, R21, R20, RZ, 0x6 ;  /* 0x0000001415147211 */ /* 0x000fe200078f30ff */
[----:B------:R-:W-:Y:S01]  /*25d0*/  IMAD.WIDE.U32 R118, R15, UR6, R118 ;  /* 0x000000060f767c25 */ /* 0x000fe2000f8e0076 */
[----:B------:R-:W-:Y:S02]  /*25e0*/  LOP3.LUT R15, R14, R9, RZ, 0x3c, !PT ;  /* 0x000000090e0f7212 */ /* 0x000fe400078e3cff */
[----:B------:R-:W-:Y:S01]  /*25f0*/  IADD3 R143, R143, R12, RZ ;  /* 0x0000000c8f8f7210 */ /* 0x000fe20007ffe0ff */
[----:B------:R-:W-:Y:S01]  /*2600*/  IMAD.IADD R144, R144, 0x1, R11 ;  /* 0x0000000190907824 */ /* 0x000fe200078e020b */
[----:B------:R-:W-:-:S02]  /*2610*/  SHF.R.S32.HI R11, RZ, 0x6, R20 ;  /* 0x00000006ff0b7819 */ /* 0x000fc40000011414 */
[C---:B------:R-:W-:Y:S02]  /*2620*/  LOP3.LUT R12, R233.reuse, 0x30, R29, 0xf8, !PT ;  /* 0x00000030e90c7812 */ /* 0x040fe400078ef81d */
[--C-:B------:R-:W-:Y:S01]  /*2630*/  LOP3.LUT R14, R233, 0x30, R31.reuse, 0xf8, !PT ;  /* 0x00000030e90e7812 */ /* 0x100fe200078ef81f */
[--C-:B------:R-:W-:Y:S01]  /*2640*/  IMAD R140, R13, 0x2800, R234.reuse ;  /* 0x000028000d8c7824 */ /* 0x100fe200078e02ea */
[----:B---3--:R-:W-:Y:S01]  /*2650*/  LOP3.LUT R32, R32, 0xfffffffe, RZ, 0xc0, !PT ;  /* 0xfffffffe20207812 */ /* 0x008fe200078ec0ff */
[----:B------:R-:W-:Y:S01]  /*2660*/  IMAD R133, R11, 0x2800, R234 ;  /* 0x000028000b857824 */ /* 0x000fe200078e02ea */
[-C--:B------:R-:W-:Y:S02]  /*2670*/  LOP3.LUT R13, R12, R9.reuse, RZ, 0x3c, !PT ;  /* 0x000000090c0d7212 */ /* 0x080fe400078e3cff */
[----:B------:R-:W-:Y:S02]  /*2680*/  LOP3.LUT R14, R14, R9, RZ, 0x3c, !PT ;  /* 0x000000090e0e7212 */ /* 0x000fe400078e3cff */
[----:B------:R-:W-:Y:S01]  /*2690*/  LOP3.LUT R10, R230, 0x30, R31, 0xf8, !PT ;  /* 0x00000030e60a7812 */ /* 0x000fe200078ef81f */
[----:B------:R-:W-:Y:S01]  /*26a0*/  IMAD.IADD R140, R140, 0x1, R13 ;  /* 0x000000018c8c7824 */ /* 0x000fe200078e020d */
[----:B------:R-:W-:Y:S01]  /*26b0*/  @P3 LOP3.LUT R32, R32, 0x1, RZ, 0xfc, !PT ;  /* 0x0000000120203812 */ /* 0x000fe200078efcff */
[----:B------:R-:W-:Y:S01]  /*26c0*/  IMAD.IADD R133, R133, 0x1, R14 ;  /* 0x0000000185857824 */ /* 0x000fe200078e020e */
[----:B------:R-:W-:Y:S01]  /*26d0*/  LOP3.LUT R10, R10, R231, RZ, 0x3c, !PT ;  /* 0x000000e70a0a7212 */ /* 0x000fe200078e3cff */
[----:B------:R-:W-:Y:S01]  /*26e0*/  IMAD R141, R11, 0x2800, R232 ;  /* 0x000028000b8d7824 */ /* 0x000fe200078e02e8 */
[----:B------:R-:W-:Y:S01]  /*26f0*/  LOP3.LUT P3, RZ, R26, 0x2, RZ, 0xc0, !PT ;  /* 0x000000021aff7812 */ /* 0x000fe2000786c0ff */
[----:B------:R-:W-:Y:S01]  /*2700*/  VIADD R14, R18, 0xa0 ;  /* 0x000000a0120e7836 */ /* 0x000fe20000000000 */
[----:B------:R-:W-:-:S02]  /*2710*/  IADD3 R122, P2, R220, R123, RZ ;  /* 0x0000007bdc7a7210 */ /* 0x000fc40007f5e0ff */
[----:B------:R-:W-:Y:S01]  /*2720*/  SHF.R.S32.HI R13, RZ, 0x1f, R145 ;  /* 0x0000001fff0d7819 */ /* 0x000fe20000011491 */
[----:B------:R-:W-:Y:S02]  /*2730*/  IMAD.IADD R141, R141, 0x1, R10 ;  /* 0x000000018d8d7824 */ /* 0x000fe400078e020a */
[----:B------:R-:W-:Y:S01]  /*2740*/  IMAD.X R123, R28, 0x1, R33, P2 ;  /* 0x000000011c7b7824 */ /* 0x000fe200010e0621 */
[----:B------:R-:W-:Y:S01]  /*2750*/  ISETP.GE.AND P2, PT, R14, UR4, PT ;  /* 0x000000040e007c0c */ /* 0x000fe2000bf46270 */
[C---:B------:R-:W-:Y:S01]  /*2760*/  IMAD R10, R13.reuse, R110, RZ ;  /* 0x0000006e0d0a7224 */ /* 0x040fe200078e02ff */
[----:B------:R-:W-:Y:S01]  /*2770*/  IADD3 R26, R220, 0x80, RZ ;  /* 0x00000080dc1a7810 */ /* 0x000fe20007ffe0ff */
[----:B------:R-:W-:Y:S01]  /*2780*/  IMAD R12, R13, R104, RZ ;  /* 0x000000680d0c7224 */ /* 0x000fe200078e02ff */
[----:B------:R-:W-:Y:S01]  /*2790*/  LOP3.LUT R32, R32, 0xfffffffb, RZ, 0xc0, !PT ;  /* 0xfffffffb20207812 */ /* 0x000fe200078ec0ff */
[----:B------:R-:W-:Y:S01]  /*27a0*/  IMAD.IADD R142, R142, 0x1, R15 ;  /* 0x000000018e8e7824 */ /* 0x000fe200078e020f */
[----:B------:R-:W-:Y:S01]  /*27b0*/  SEL R34, RZ, 0x20, P2 ;  /* 0x00000020ff227807 */ /* 0x000fe20001000000 */
[----:B------:R-:W-:Y:S01]  /*27c0*/  IMAD R21, R145, R111, R10 ;  /* 0x0000006f91157224 */ /* 0x000fe200078e020a */
[----:B------:R-:W-:Y:S01]  /*27d0*/  SHF.L.U64.HI R10, R110, 0x7, R111 ;  /* 0x000000076e0a7819 */ /* 0x000fe2000001026f */
[----:B------:R-:W-:-:S02]  /*27e0*/  IMAD R15, R111, 0xa0, RZ ;  /* 0x000000a06f0f7824 */ /* 0x000fc400078e02ff */
[----:B------:R-:W-:Y:S01]  /*27f0*/  IMAD.SHL.U32 R11, R110, 0x80, RZ ;  /* 0x000000806e0b7824 */ /* 0x000fe200078e00ff */
[----:B------:R-:W-:Y:S01]  /*2800*/  @P3 LOP3.LUT R32, R32, 0x4, RZ, 0xfc, !PT ;  /* 0x0000000420203812 */ /* 0x000fe200078efcff */
[----:B------:R-:W-:Y:S01]  /*2810*/  IMAD.WIDE.U32 R110, R110, 0xa0, RZ ;  /* 0x000000a06e6e7825 */ /* 0x000fe200078e00ff */
[----:B------:R-:W-:Y:S02]  /*2820*/  SHF.R.S32.HI R146, RZ, 0x1f, R26 ;  /* 0x0000001fff927819 */ /* 0x000fe4000001141a */
[----:B------:R-:W-:Y:S01]  /*2830*/  SHF.R.S32.HI R26, RZ, 0x4, R27 ;  /* 0x00000004ff1a7819 */ /* 0x000fe2000001141b */
[C---:B------:R-:W-:Y:S01]  /*2840*/  IMAD R25, R145.reuse, R105, R12 ;  /* 0x0000006991197224 */ /* 0x040fe200078e020c */
[C---:B------:R-:W-:Y:S01]  /*2850*/  SHF.L.U64.HI R12, R104.reuse, 0x7, R105 ;  /* 0x00000007680c7819 */ /* 0x040fe20000010269 */
[----:B------:R-:W-:Y:S01]  /*2860*/  IMAD.WIDE.U32 R108, R145, R104, R108 ;  /* 0x00000068916c7225 */ /* 0x000fe200078e006c */
[----:B------:R-:W-:Y:S02]  /*2870*/  SHF.R.S32.HI R28, RZ, 0x4, R29 ;  /* 0x00000004ff1c7819 */ /* 0x000fe4000001141d */
[----:B------:R-:W-:Y:S01]  /*2880*/  SHF.R.S32.HI R30, RZ, 0x4, R31 ;  /* 0x00000004ff1e7819 */ /* 0x000fe2000001141f */
[----:B------:R-:W-:Y:S01]  /*2890*/  IMAD.SHL.U32 R13, R104, 0x80, RZ ;  /* 0x00000080680d7824 */ /* 0x000fe200078e00ff */
[----:B------:R-:W-:Y:S01]  /*28a0*/  LOP3.LUT R41, R37, R34, RZ, 0xfc, !PT ;  /* 0x0000002225297212 */ /* 0x000fe200078efcff */
[----:B------:R-:W-:Y:S01]  /*28b0*/  IMAD.WIDE.U32 R106, R145, R104, R106 ;  /* 0x00000068916a7225 */ /* 0x000fe200078e006a */
[----:B------:R-:W-:-:S02]  /*28c0*/  LOP3.LUT R27, R27, 0xfffffff0, RZ, 0xc0, !PT ;  /* 0xfffffff01b1b7812 */ /* 0x000fc400078ec0ff */
[----:B------:R-:W-:Y:S01]  /*28d0*/  LOP3.LUT R29, R29, 0xfffffff0, RZ, 0xc0, !PT ;  /* 0xfffffff01d1d7812 */ /* 0x000fe200078ec0ff */
[----:B------:R-:W-:Y:S01]  /*28e0*/  IMAD.WIDE.U32 R116, R116, 0xa0, RZ ;  /* 0x000000a074747825 */ /* 0x000fe200078e00ff */
[----:B------:R-:W-:-:S03]  /*28f0*/  LOP3.LUT R31, R31, 0xfffffff0, RZ, 0xc0, !PT ;  /* 0xfffffff01f1f7812 */ /* 0x000fc600078ec0ff */
[----:B------:R-:W-:Y:S01]  /*2900*/  IMAD.WIDE.U32 R104, R104, 0xa0, RZ ;  /* 0x000000a068687825 */ /* 0x000fe200078e00ff */
[----:B------:R-:W-:Y:S01]  /*2910*/  LOP3.LUT R36, R37, 0x1, RZ, 0xc0, !PT ;  /* 0x0000000125247812 */ /* 0x000fe200078ec0ff */
[----:B------:R0:W-:Y:S02]  /*2920*/  STL [R1+0x8], R32 ;  /* 0x0000082001007387 */ /* 0x0001e40000100800 */
[----:B------:R-:W-:Y:S01]  /*2930*/  IMAD.IADD R128, R111, 0x1, R15 ;  /* 0x000000016f807824 */ /* 0x000fe200078e020f */
[----:B------:R-:W-:Y:S01]  /*2940*/  LOP3.LUT R37, R41, 0x2, RZ, 0xc0, !PT ;  /* 0x0000000229257812 */ /* 0x000fe200078ec0ff */
[----:B------:R-:W-:Y:S01]  /*2950*/  IMAD.IADD R15, R115, 0x1, R21 ;  /* 0x00000001730f7824 */ /* 0x000fe200078e0215 */
[----:B------:R-:W-:Y:S01]  /*2960*/  LOP3.LUT R38, R41, 0x4, RZ, 0xc0, !PT ;  /* 0x0000000429267812 */ /* 0x000fe200078ec0ff */
[----:B------:R-:W-:Y:S01]  /*2970*/  IMAD.IADD R20, R21, 0x1, R113 ;  /* 0x0000000115147824 */ /* 0x000fe200078e0271 */
[----:B------:R-:W-:Y:S01]  /*2980*/  IADD3 R21, R109, R25, RZ ;  /* 0x000000196d157210 */ /* 0x000fe20007ffe0ff */
[----:B------:R-:W-:Y:S01]  /*2990*/  IMAD.SHL.U32 R103, R103, 0x2, RZ ;  /* 0x0000000267677824 */ /* 0x000fe200078e00ff */
[----:B------:R-:W-:Y:S01]  /*29a0*/  LOP3.LUT R39, R41, 0x8, RZ, 0xc0, !PT ;  /* 0x0000000829277812 */ /* 0x000fe200078ec0ff */
[----:B------:R-:W-:Y:S01]  /*29b0*/  IMAD.IADD R127, R117, 0x1, R127 ;  /* 0x00000001757f7824 */ /* 0x000fe200078e027f */
[----:B------:R-:W-:Y:S01]  /*29c0*/  LOP3.LUT R40, R41, 0x10, RZ, 0xc0, !PT ;  /* 0x0000001029287812 */ /* 0x000fe200078ec0ff */
[----:B------:R-:W-:Y:S01]  /*29d0*/  IMAD.IADD R129, R105, 0x1, R129 ;  /* 0x0000000169817824 */ /* 0x000fe200078e0281 */
[----:B0-----:R-:W-:Y:S01]  /*29e0*/  SHF.R.S32.HI R32, RZ, 0x1f, R27 ;  /* 0x0000001fff207819 */ /* 0x001fe2000001141b */
[----:B------:R-:W-:Y:S01]  /*29f0*/  IMAD.IADD R25, R25, 0x1, R107 ;  /* 0x0000000119197824 */ /* 0x000fe200078e026b */
[----:B------:R-:W-:Y:S01]  /*2a00*/  SHF.R.S32.HI R33, RZ, 0x1f, R29 ;  /* 0x0000001fff217819 */ /* 0x000fe2000001141d */
[----:B------:R-:W-:Y:S01]  /*2a10*/  IMAD.IADD R35, R119, 0x1, R35 ;  /* 0x0000000177237824 */ /* 0x000fe200078e0223 */
[----:B------:R-:W-:-:S02]  /*2a20*/  SHF.R.S32.HI R34, RZ, 0x1f, R31 ;  /* 0x0000001fff227819 */ /* 0x000fc4000001141f */
[----:B------:R-:W-:-:S07]  /*2a30*/  LOP3.LUT R41, R41, 0x20, RZ, 0xc0, !PT ;  /* 0x0000002029297812 */ /* 0x000fce00078ec0ff */
.L_x_2471:
[----:B0-----:R-:W2:Y:S01]  /*2a40*/  LDL R46, [R1+0xc] ;  /* 0x00000c00012e7983 */ /* 0x001ea20000100800 */
[----:B------:R-:W0:Y:S03]  /*2a50*/  LDC.64 R124, c[0x0][0x2e8] ;  /* 0x0000ba00ff7c7b82 */ /* 0x000e260000000a00 */
[----:B------:R-:W3:Y:S04]  /*2a60*/  LDL R45, [R1+0x4] ;  /* 0x00000400012d7983 */ /* 0x000ee80000100800 */
[----:B------:R-:W4:Y:S01]  /*2a70*/  LDL.LU R42, [R1+0x8] ;  /* 0x00000800012a7983 */ /* 0x000f220000300800 */
[----:B------:R-:W-:Y:S01]  /*2a80*/  VIADD R53, R24, 0xffffffff ;  /* 0xffffffff18357836 */ /* 0x000fe20000000000 */
[----:B------:R-:W1:Y:S03]  /*2a90*/  LDC R132, c[0x0][0x3f4] ;  /* 0x0000fd00ff847b82 */ /* 0x000e660000000800 */
[-C--:B------:R-:W-:Y:S01]  /*2aa0*/  IMAD R43, R127, R53.reuse, RZ ;  /* 0x000000357f2b7224 */ /* 0x080fe200078e02ff */
[----:B------:R-:W-:Y:S01]  /*2ab0*/  SHF.R.S32.HI R44, RZ, 0x1f, R53 ;  /* 0x0000001fff2c7819 */ /* 0x000fe20000011435 */
[----:B------:R-:W-:-:S04]  /*2ac0*/  IMAD.WIDE.U32 R136, R116, R53, RZ ;  /* 0x0000003574887225 */ /* 0x000fc800078e00ff */
[----:B------:R-:W-:Y:S01]  /*2ad0*/  IMAD R43, R44, R116, R43 ;  /* 0x000000742c2b7224 */ /* 0x000fe200078e022b */
[----:B------:R-:W-:-:S03]  /*2ae0*/  IADD3 R49, P2, P3, R3, R136, R131 ;  /* 0x0000008803317210 */ /* 0x000fc60007b5e083 */
[----:B------:R-:W-:-:S05]  /*2af0*/  IMAD.IADD R138, R137, 0x1, R43 ;  /* 0x00000001898a7824 */ /* 0x000fca00078e022b */
[----:B------:R-:W-:Y:S02]  /*2b00*/  IADD3.X R24, R5, R138, R130, P2, P3 ;  /* 0x0000008a05187210 */ /* 0x000fe400017e6482 */
[----:B0-----:R-:W-:-:S04]  /*2b10*/  IADD3 R50, P2, P3, R136, R124, R3 ;  /* 0x0000007c88327210 */ /* 0x001fc80007b5e003 */
[----:B------:R-:W-:Y:S02]  /*2b20*/  IADD3.X R51, R138, R125, R5, P2, P3 ;  /* 0x0000007d8a337210 */ /* 0x000fe400017e6405 */
[----:B------:R-:W-:Y:S02]  /*2b30*/  IADD3 R48, P2, R49, R124, RZ ;  /* 0x0000007c31307210 */ /* 0x000fe40007f5e0ff */
[----:B------:R-:W-:-:S03]  /*2b40*/  ISETP.GT.AND P3, PT, R53, R126, PT ;  /* 0x0000007e3500720c */ /* 0x000fc60003f64270 */
[----:B------:R-:W-:Y:S01]  /*2b50*/  IMAD.X R49, R24, 0x1, R125, P2 ;  /* 0x0000000118317824 */ /* 0x000fe200010e067d */
[----:B-1----:R-:W-:Y:S01]  /*2b60*/  ISETP.GE.AND P2, PT, R132, 0x1, PT ;  /* 0x000000018400780c */ /* 0x002fe20003f46270 */
[----:B------:R-:W-:Y:S05]  /*2b70*/  YIELD ;  /* 0x0000000000007946 */ /* 0x000fea0003800000 */
[----:B------:R-:W-:Y:S01]  /*2b80*/  BSSY B0, `(.L_x_2372) ;  /* 0x0000c9d000007945 */ /* 0x000fe20003800000 */
[----:B------:R-:W-:Y:S02]  /*2b90*/  MOV R24, R53 ;  /* 0x0000003500187202 */ /* 0x000fe40000000f00 */
[----:B--2---:R-:W-:Y:S01]  /*2ba0*/  LOP3.LUT P4, RZ, R46, 0x2, RZ, 0xc0, !PT ;  /* 0x000000022eff7812 */ /* 0x004fe2000788c0ff */
[----:B---3--:R-:W-:Y:S01]  /*2bb0*/  IMAD R43, R17, 0x7800, R45 ;  /* 0x00007800112b7824 */ /* 0x008fe200078e022d */
[----:B----4-:R-:W-:-:S03]  /*2bc0*/  LOP3.LUT R42, R42, 0xfffffffd, RZ, 0xc0, !PT ;  /* 0xfffffffd2a2a7812 */ /* 0x010fc600078ec0ff */
[----:B------:R-:W-:Y:S01]  /*2bd0*/  VIADD R45, R43, 0x20 ;  /* 0x000000202b2d7836 */ /* 0x000fe20000000000 */
[----:B------:R-:W-:-:S07]  /*2be0*/  @P3 LOP3.LUT R42, R42, 0x2, RZ, 0xfc, !PT ;  /* 0x000000022a2a3812 */ /* 0x000fce00078efcff */
[----:B------:R-:W-:Y:S01]  /*2bf0*/  @P4 VIADD R45, R43, 0xffffffe0 ;  /* 0xffffffe02b2d4836 */ /* 0x000fe20000000000 */
        /* <DEDUP_REMOVED lines=8> */
[----:B------:R-:W-:Y:S02]  /*2c80*/  IMAD R100, R24, -0xa0, R2 ;  /* 0xffffff6018647824 */ /* 0x000fe400078e0202 */
[C---:B------:R-:W-:Y:S02]  /*2c90*/  IMAD R45, R44.reuse, R110, R45 ;  /* 0x0000006e2c2d7224 */ /* 0x040fe400078e022d */
[----:B------:R-:W-:Y:S01]  /*2ca0*/  IMAD R47, R44, R104, R47 ;  /* 0x000000682c2f7224 */ /* 0x000fe200078e022f */
[----:B------:R-:W-:Y:S01]  /*2cb0*/  VIMNMX R100, R100, 0xa0, PT ;  /* 0x000000a064647848 */ /* 0x000fe20003fe0100 */
[----:B------:R-:W-:-:S04]  /*2cc0*/  IMAD.WIDE.U32 R94, R110, R53, RZ ;  /* 0x000000356e5e7225 */ /* 0x000fc800078e00ff */
[----:B------:R-:W-:-:S04]  /*2cd0*/  IMAD.WIDE.U32 R92, R104, R53, RZ ;  /* 0x00000035685c7225 */ /* 0x000fc800078e00ff */
[----:B------:R-:W-:Y:S02]  /*2ce0*/  IMAD.IADD R101, R95, 0x1, R45 ;  /* 0x000000015f657824 */ /* 0x000fe400078e022d */
        /* <DEDUP_REMOVED lines=65> */
.L_x_2376:
[----:B------:R-:W-:Y:S05]  /*3100*/  BSYNC B1 ;  /* 0x0000000000017941 */ /* 0x000fea0003800000 */
.L_x_2375:
        /* <DEDUP_REMOVED lines=46> */
.L_x_2378:
[----:B------:R-:W-:Y:S05]  /*33f0*/  BSYNC B1 ;  /* 0x0000000000017941 */ /* 0x000fea0003800000 */
.L_x_2377:
        /* <DEDUP_REMOVED lines=26> */
.L_x_2379:
[----:B------:R-:W-:Y:S01]  /*35a0*/  IMAD R101, R17, 0x8, R16 ;  /* 0x0000000811657824 */ /* 0x000fe200078e0210 */
[----:B------:R-:W-:Y:S01]  /*35b0*/  SHF.L.U32 R102, R223, 0x1f, RZ ;  /* 0x0000001fdf667819 */ /* 0x000fe200000006ff */
[----:B------:R-:W-:Y:S03]  /*35c0*/  BSSY B1, `(.L_x_2380) ;  /* 0x0000003000017945 */ /* 0x000fe60003800000 */
[----:B------:R-:W1:Y:S02]  /*35d0*/  SYNCS.PHASECHK.TRANS64.TRYWAIT P5, [R101+URZ+0x33490], R102 ;  /* 0x03349066650075a7 */ /* 0x000e6400080a017f */
[----:B-1----:R-:W-:Y:S05]  /*35e0*/  @!P5 BRA `(.L_x_2381) ;  /* 0x000002a4002cd947 */ /* 0x002fea0003800000 */
.L_x_2707:
[----:B------:R-:W-:Y:S05]  /*35f0*/  BSYNC B1 ;  /* 0x0000000000017941 */ /* 0x000fea0003800000 */
.L_x_2380:
        /* <DEDUP_REMOVED lines=9> */
[----:B------:R-:W-:Y:S02]  /*3690*/  SHF.R.U32.HI R124, RZ, 0x8, R125 ;  /* 0x00000008ff7c7819 */ /* 0x000fe4000001167d */
[----:B------:R-:W-:Y:S02]  /*36a0*/  SHF.R.U32.HI R165, RZ, 0x8, R135 ;  /* 0x00000008ffa57819 */ /* 0x000fe40000011687 */
[----:B------:R-:W-:Y:S02]  /*36b0*/  SHF.R.U32.HI R167, RZ, 0x10, R125 ;  /* 0x00000010ffa77819 */ /* 0x000fe4000001167d */
[----:B------:R-:W-:Y:S01]  /*36c0*/  LOP3.LUT R134, R125, 0xff0000ff, RZ, 0xc0, !PT ;  /* 0xff0000ff7d867812 */ /* 0x000fe200078ec0ff */
[----:B------:R-:W-:Y:S01]  /*36d0*/  IMAD.SHL.U32 R125, R124, 0x100, RZ ;  /* 0x000001007c7d7824 */ /* 0x000fe200078e00ff */
[----:B------:R-:W-:Y:S01]  /*36e0*/  LOP3.LUT R168, R135, 0xff0000ff, RZ, 0xc0, !PT ;  /* 0xff0000ff87a87812 */ /* 0x000fe200078ec0ff */
[----:B--2---:R-:W-:Y:S01]  /*36f0*/  IMAD.MOV.U32 R124, RZ, RZ, R45 ;  /* 0x000000ffff7c7224 */ /* 0x004fe200078e002d */
[----:B------:R-:W-:Y:S01]  /*3700*/  SHF.R.U32.HI R170, RZ, 0x10, R135 ;  /* 0x00000010ffaa7819 */ /* 0x000fe20000011687 */
[----:B------:R-:W-:Y:S01]  /*3710*/  IMAD.SHL.U32 R45, R165, 0x100, RZ ;  /* 0x00000100a52d7824 */ /* 0x000fe200078e00ff */
[----:B------:R-:W-:Y:S01]  /*3720*/  LOP3.LUT R125, R134, 0xff00, R125, 0xf8, !PT ;  /* 0x0000ff00867d7812 */ /* 0x000fe200078ef87d */
[----:B------:R-:W-:Y:S01]  /*3730*/  IMAD.MOV.U32 R165, RZ, RZ, R44 ;  /* 0x000000ffffa57224 */ /* 0x000fe200078e002c */
[-C--:B------:R-:W-:Y:S01]  /*3740*/  F2FP.F16.E4M3.UNPACK_B R171, R166.reuse ;  /* 0x000000a6ffab723e */ /* 0x080fe200020006ff */
[----:B------:R-:W-:Y:S01]  /*3750*/  IMAD.U32 R44, R167, 0x10000, RZ ;  /* 0x00010000a72c7824 */ /* 0x000fe200078e00ff */
[----:B------:R-:W-:Y:S01]  /*3760*/  LOP3.LUT R169, R168, 0xff00, R45, 0xf8, !PT ;  /* 0x0000ff00a8a97812 */ /* 0x000fe200078ef82d */
[----:B------:R-:W-:Y:S01]  /*3770*/  IMAD.U32 R134, R170, 0x10000, RZ ;  /* 0x00010000aa867824 */ /* 0x000fe200078e00ff */
[----:B------:R-:W-:-:S02]  /*3780*/  F2FP.F16.E4M3.UNPACK_B R167, R166.H1 ;  /* 0x000000a6ffa7723e */ /* 0x000fc400030006ff */
[----:B------:R-:W-:Y:S02]  /*3790*/  F2FP.F16.E4M3.UNPACK_B R45, R124 ;  /* 0x0000007cff2d723e */ /* 0x000fe400020006ff */
[----:B------:R-:W-:Y:S01]  /*37a0*/  LOP3.LUT R44, R125, 0xff0000, R44, 0xf8, !PT ;  /* 0x00ff00007d2c7812 */ /* 0x000fe200078ef82c */
[----:B------:R-:W-:Y:S01]  /*37b0*/  HADD2.F32 R172, -RZ, R167.H0_H0 ;  /* 0x200000a7ffac7230 */ /* 0x000fe20000004100 */
[----:B------:R-:W-:Y:S01]  /*37c0*/  F2FP.F16.E4M3.UNPACK_B R168, R164.H1 ;  /* 0x000000a4ffa8723e */ /* 0x000fe200030006ff */
[--C-:B------:R-:W-:Y:S02]  /*37d0*/  HADD2.F32 R135, -RZ, R45.reuse.H1_H1 ;  /* 0x3000002dff877230 */ /* 0x100fe40000004100 */
[----:B------:R-:W-:Y:S01]  /*37e0*/  HADD2.F32 R125, -RZ, R45.H0_H0 ;  /* 0x2000002dff7d7230 */ /* 0x000fe20000004100 */
[----:B------:R-:W-:Y:S01]  /*37f0*/  LOP3.LUT R45, R169, 0xff0000, R134, 0xf8, !PT ;  /* 0x00ff0000a92d7812 */ /* 0x000fe200078ef886 */
[----:B------:R-:W-:Y:S01]  /*3800*/  HADD2.F32 R170, -RZ, R168.H0_H0 ;  /* 0x200000a8ffaa7230 */ /* 0x000fe20000004100 */
[----:B------:R-:W-:Y:S01]  /*3810*/  F2FP.F16.E4M3.UNPACK_B R134, R124.H1 ;  /* 0x0000007cff86723e */ /* 0x000fe200030006ff */
[-C--:B------:R-:W-:Y:S01]  /*3820*/  FMUL.FTZ R124, R135, R172.reuse ;  /* 0x000000ac877c7220 */ /* 0x080fe20000410000 */
[----:B------:R-:W-:Y:S01]  /*3830*/  FMUL.FTZ R172, R125, R172 ;  /* 0x000000ac7dac7220 */ /* 0x000fe20000410000 */
[----:B------:R-:W-:-:S02]  /*3840*/  HADD2.F32 R169, -RZ, R167.H1_H1 ;  /* 0x300000a7ffa97230 */ /* 0x000fc40000004100 */
[--C-:B------:R-:W-:Y:S02]  /*3850*/  HADD2.F32 R167, -RZ, R134.reuse.H1_H1 ;  /* 0x30000086ffa77230 */ /* 0x100fe40000004100 */
[-C--:B------:R-:W-:Y:S01]  /*3860*/  FFMA.FTZ R124, R125, R170.reuse, -R124 ;  /* 0x000000aa7d7c7223 */ /* 0x080fe2000001087c */
[----:B------:R-:W-:Y:S02]  /*3870*/  HADD2.F32 R134, -RZ, R134.H0_H0 ;  /* 0x20000086ff867230 */ /* 0x000fe40000004100 */
[----:B------:R-:W-:Y:S01]  /*3880*/  FFMA.FTZ R125, R135, R170, R172 ;  /* 0x000000aa877d7223 */ /* 0x000fe200000100ac */
[----:B------:R-:W-:Y:S01]  /*3890*/  HADD2.F32 R170, -RZ, R168.H1_H1 ;  /* 0x300000a8ffaa7230 */ /* 0x000fe20000004100 */
[----:B------:R-:W-:Y:S01]  /*38a0*/  F2FP.F16.E4M3.UNPACK_B R135, R165.H1 ;  /* 0x000000a5ff87723e */ /* 0x000fe200030006ff */
[-C--:B------:R-:W-:Y:S01]  /*38b0*/  FMUL.FTZ R173, R167, R169.reuse ;  /* 0x000000a9a7ad7220 */ /* 0x080fe20000410000 */
[----:B------:R-:W-:Y:S01]  /*38c0*/  FMUL.FTZ R166, R134, R169 ;  /* 0x000000a986a67220 */ /* 0x000fe20000410000 */
[----:B------:R-:W-:-:S02]  /*38d0*/  F2FP.F16.E4M3.UNPACK_B R169, R164 ;  /* 0x000000a4ffa9723e */ /* 0x000fc400020006ff */
[-C--:B------:R-:W-:Y:S01]  /*38e0*/  FFMA.FTZ R134, R134, R170.reuse, -R173 ;  /* 0x000000aa86867223 */ /* 0x080fe200000108ad */
[--C-:B------:R-:W-:Y:S02]  /*38f0*/  HADD2.F32 R168, -RZ, R135.reuse.H1_H1 ;  /* 0x30000087ffa87230 */ /* 0x100fe40000004100 */
[----:B------:R-:W-:Y:S02]  /*3900*/  HADD2.F32 R164, -RZ, R135.H0_H0 ;  /* 0x20000087ffa47230 */ /* 0x000fe40000004100 */
[----:B------:R-:W-:Y:S01]  /*3910*/  FFMA.FTZ R135, R167, R170, R166 ;  /* 0x000000aaa7877223 */ /* 0x000fe200000100a6 */
[----:B------:R-:W-:Y:S01]  /*3920*/  HADD2.F32 R173, -RZ, R171.H1_H1 ;  /* 0x300000abffad7230 */ /* 0x000fe20000004100 */
[----:B------:R-:W-:Y:S01]  /*3930*/  F2FP.F16.E4M3.UNPACK_B R166, R165 ;  /* 0x000000a5ffa6723e */ /* 0x000fe200020006ff */
[----:B------:R-:W-:Y:S02]  /*3940*/  HADD2.F32 R165, -RZ, R169.H1_H1 ;  /* 0x300000a9ffa57230 */ /* 0x000fe40000004100 */
[----:B------:R-:W-:-:S02]  /*3950*/  HADD2.F32 R171, -RZ, R171.H0_H0 ;  /* 0x200000abffab7230 */ /* 0x000fc40000004100 */
[-C--:B------:R-:W-:Y:S01]  /*3960*/  FMUL.FTZ R175, R168, R173.reuse ;  /* 0x000000ada8af7220 */ /* 0x080fe20000410000 */
[C---:B------:R-:W-:Y:S01]  /*3970*/  FMUL.FTZ R173, R164.reuse, R173 ;  /* 0x000000ada4ad7220 */ /* 0x040fe20000410000 */
[--C-:B------:R-:W-:Y:S01]  /*3980*/  HADD2.F32 R167, -RZ, R166.reuse.H1_H1 ;  /* 0x300000a6ffa77230 */ /* 0x100fe20000004100 */
[----:B------:R-:W-:Y:S01]  /*3990*/  F2FP.SATFINITE.E4M3.F32.PACK_AB_MERGE_C R134, R135, R134, RZ ;  /* 0x000000868786723e */ /* 0x000fe200048070ff */
[-C--:B------:R-:W-:Y:S01]  /*39a0*/  FFMA.FTZ R164, R164, R165.reuse, -R175 ;  /* 0x000000a5a4a47223 */ /* 0x080fe200000108af */
[----:B------:R-:W-:Y:S01]  /*39b0*/  FFMA.FTZ R165, R168, R165, R173 ;  /* 0x000000a5a8a57223 */ /* 0x000fe200000100ad */
[----:B------:R-:W-:Y:S02]  /*39c0*/  HADD2.F32 R166, -RZ, R166.H0_H0 ;  /* 0x200000a6ffa67230 */ /* 0x000fe40000004100 */
[----:B------:R-:W-:Y:S01]  /*39d0*/  FMUL.FTZ R173, R167, R171 ;  /* 0x000000aba7ad7220 */ /* 0x000fe20000410000 */
[----:B------:R-:W-:Y:S01]  /*39e0*/  HADD2.F32 R170, -RZ, R169.H0_H0 ;  /* 0x200000a9ffaa7230 */ /* 0x000fe20000004100 */
[----:B------:R-:W-:Y:S01]  /*39f0*/  MOV R169, R47 ;  /* 0x0000002f00a97202 */ /* 0x000fe20000000f00 */
[----:B------:R-:W-:Y:S01]  /*3a00*/  FMUL.FTZ R172, R166, R171 ;  /* 0x000000aba6ac7220 */ /* 0x000fe20000410000 */
[----:B------:R-:W-:-:S02]  /*3a10*/  F2FP.SATFINITE.E4M3.F32.PACK_AB_MERGE_C R164, R165, R164, RZ ;  /* 0x000000a4a5a4723e */ /* 0x000fc400048070ff */
[-C--:B------:R-:W-:Y:S01]  /*3a20*/  FFMA.FTZ R47, R166, R170.reuse, -R173 ;  /* 0x000000aaa62f7223 */ /* 0x080fe200000108ad */
[----:B------:R-:W-:Y:S01]  /*3a30*/  F2FP.F16.E4M3.UNPACK_B R168, R169 ;  /* 0x000000a9ffa8723e */ /* 0x000fe200020006ff */
[----:B------:R-:W-:Y:S01]  /*3a40*/  FFMA.FTZ R166, R167, R170, R172 ;  /* 0x000000aaa7a67223 */ /* 0x000fe200000100ac */
[----:B------:R-:W-:Y:S02]  /*3a50*/  F2FP.F16.E4M3.UNPACK_B R173, R45.H1 ;  /* 0x0000002dffad723e */ /* 0x000fe400030006ff */
[----:B------:R-:W-:Y:S01]  /*3a60*/  F2FP.F16.E4M3.UNPACK_B R172, R44.H1 ;  /* 0x0000002cffac723e */ /* 0x000fe200030006ff */
[--C-:B------:R-:W-:Y:S01]  /*3a70*/  HADD2.F32 R170, -RZ, R168.reuse.H1_H1 ;  /* 0x300000a8ffaa7230 */ /* 0x100fe20000004100 */
[----:B------:R-:W-:Y:S01]  /*3a80*/  F2FP.F16.E4M3.UNPACK_B R169, R169.H1 ;  /* 0x000000a9ffa9723e */ /* 0x000fe200030006ff */
[----:B------:R-:W-:Y:S01]  /*3a90*/  HADD2.F32 R167, -RZ, R173.H0_H0 ;  /* 0x200000adffa77230 */ /* 0x000fe20000004100 */
[----:B------:R-:W-:Y:S01]  /*3aa0*/  F2FP.SATFINITE.E4M3.F32.PACK_AB_MERGE_C R47, R166, R47, R164 ;  /* 0x0000002fa62f723e */ /* 0x000fe200048070a4 */
[----:B------:R-:W-:-:S02]  /*3ab0*/  HADD2.F32 R168, -RZ, R168.H0_H0 ;  /* 0x200000a8ffa87230 */ /* 0x000fc40000004100 */
[--C-:B------:R-:W-:Y:S02]  /*3ac0*/  HADD2.F32 R171, -RZ, R172.reuse.H0_H0 ;  /* 0x200000acffab7230 */ /* 0x100fe40000004100 */
[-C--:B------:R-:W-:Y:S01]  /*3ad0*/  FMUL.FTZ R175, R170, R167.reuse ;  /* 0x000000a7aaaf7220 */ /* 0x080fe20000410000 */
[----:B------:R-:W-:Y:S02]  /*3ae0*/  HADD2.F32 R172, -RZ, R172.H1_H1 ;  /* 0x300000acffac7230 */ /* 0x000fe40000004100 */
[C---:B------:R-:W-:Y:S01]  /*3af0*/  FMUL.FTZ R177, R168.reuse, R167 ;  /* 0x000000a7a8b17220 */ /* 0x040fe20000410000 */
[----:B------:R-:W-:-:S03]  /*3b00*/  FFMA.FTZ R167, R168, R171, -R175 ;  /* 0x000000aba8a77223 */ /* 0x000fc600000108af */
[----:B------:R-:W-:Y:S01]  /*3b10*/  FFMA.FTZ R168, R170, R171, R177 ;  /* 0x000000abaaa87223 */ /* 0x000fe200000100b1 */
[----:B------:R-:W-:Y:S02]  /*3b20*/  IMAD.MOV.U32 R170, RZ, RZ, R46 ;  /* 0x000000ffffaa7224 */ /* 0x000fe400078e002e */
[----:B------:R-:W-:Y:S01]  /*3b30*/  HADD2.F32 R46, -RZ, R173.H1_H1 ;  /* 0x300000adff2e7230 */ /* 0x000fe20000004100 */
[----:B------:R-:W-:Y:S01]  /*3b40*/  F2FP.F16.E4M3.UNPACK_B R173, R45 ;  /* 0x0000002dffad723e */ /* 0x000fe200020006ff */
[--C-:B------:R-:W-:Y:S01]  /*3b50*/  HADD2.F32 R171, -RZ, R169.reuse.H1_H1 ;  /* 0x300000a9ffab7230 */ /* 0x100fe20000004100 */
[----:B------:R-:W-:Y:S01]  /*3b60*/  F2FP.F16.E4M3.UNPACK_B R45, R44 ;  /* 0x0000002cff2d723e */ /* 0x000fe200020006ff */
[----:B------:R-:W-:-:S03]  /*3b70*/  HADD2.F32 R169, -RZ, R169.H0_H0 ;  /* 0x200000a9ffa97230 */ /* 0x000fc60000004100 */
[-C--:B------:R-:W-:Y:S02]  /*3b80*/  FMUL.FTZ R174, R171, R46.reuse ;  /* 0x0000002eabae7220 */ /* 0x080fe40000410000 */
[C---:B------:R-:W-:Y:S02]  /*3b90*/  FMUL.FTZ R176, R169.reuse, R46 ;  /* 0x0000002ea9b07220 */ /* 0x040fe40000410000 */
[-C--:B------:R-:W-:Y:S01]  /*3ba0*/  FFMA.FTZ R46, R169, R172.reuse, -R174 ;  /* 0x000000aca92e7223 */ /* 0x080fe200000108ae */
[----:B------:R-:W-:Y:S02]  /*3bb0*/  HADD2.F32 R174, -RZ, R173.H1_H1 ;  /* 0x300000adffae7230 */ /* 0x000fe40000004100 */
[----:B------:R-:W-:Y:S01]  /*3bc0*/  FFMA.FTZ R169, R171, R172, R176 ;  /* 0x000000acaba97223 */ /* 0x000fe200000100b0 */
[-C--:B------:R-:W-:Y:S01]  /*3bd0*/  F2FP.F16.E4M3.UNPACK_B R171, R170.reuse.H1 ;  /* 0x000000aaffab723e */ /* 0x080fe200030006ff */
[----:B------:R-:W-:Y:S01]  /*3be0*/  HADD2.F32 R172, -RZ, R45.H1_H1 ;  /* 0x3000002dffac7230 */ /* 0x000fe20000004100 */
[----:B------:R-:W-:Y:S01]  /*3bf0*/  F2FP.F16.E4M3.UNPACK_B R170, R170 ;  /* 0x000000aaffaa723e */ /* 0x000fe200020006ff */
[----:B------:R-:W-:Y:S01]  /*3c00*/  HADD2.F32 R173, -RZ, R173.H0_H0 ;  /* 0x200000adffad7230 */ /* 0x000fe20000004100 */
[----:B------:R-:W-:Y:S01]  /*3c10*/  F2FP.SATFINITE.E4M3.F32.PACK_AB_MERGE_C R169, R169, R46, RZ ;  /* 0x0000002ea9a9723e */ /* 0x000fe200048070ff */
[----:B------:R-:W-:-:S02]  /*3c20*/  HADD2.F32 R44, -RZ, R171.H1_H1 ;  /* 0x300000abff2c7230 */ /* 0x000fc40000004100 */
[----:B------:R-:W-:Y:S01]  /*3c30*/  HADD2.F32 R171, -RZ, R171.H0_H0 ;  /* 0x200000abffab7230 */ /* 0x000fe20000004100 */
[----:B------:R-:W-:Y:S01]  /*3c40*/  F2FP.SATFINITE.E4M3.F32.PACK_AB_MERGE_C R167, R168, R167, R169 ;  /* 0x000000a7a8a7723e */ /* 0x000fe200048070a9 */
[----:B------:R-:W-:Y:S02]  /*3c50*/  HADD2.F32 R45, -RZ, R45.H0_H0 ;  /* 0x2000002dff2d7230 */ /* 0x000fe40000004100 */
[-C--:B------:R-:W-:Y:S01]  /*3c60*/  FMUL.FTZ R176, R44, R174.reuse ;  /* 0x000000ae2cb07220 */ /* 0x080fe20000410000 */
[----:B------:R-:W-:-:S03]  /*3c70*/  FMUL.FTZ R175, R171, R174 ;  /* 0x000000aeabaf7220 */ /* 0x000fc60000410000 */
[-C--:B------:R-:W-:Y:S01]  /*3c80*/  FFMA.FTZ R176, R171, R172.reuse, -R176 ;  /* 0x000000acabb07223 */ /* 0x080fe200000108b0 */
[----:B------:R-:W-:Y:S01]  /*3c90*/  FFMA.FTZ R175, R44, R172, R175 ;  /* 0x000000ac2caf7223 */ /* 0x000fe200000100af */
[--C-:B------:R-:W-:Y:S02]  /*3ca0*/  HADD2.F32 R44, -RZ, R170.reuse.H1_H1 ;  /* 0x300000aaff2c7230 */ /* 0x100fe40000004100 */
[----:B------:R-:W-:Y:S02]  /*3cb0*/  HADD2.F32 R170, -RZ, R170.H0_H0 ;  /* 0x200000aaffaa7230 */ /* 0x000fe40000004100 */
[----:B------:R-:W-:Y:S01]  /*3cc0*/  F2FP.SATFINITE.E4M3.F32.PACK_AB_MERGE_C R175, R175, R176, RZ ;  /* 0x000000b0afaf723e */ /* 0x000fe200048070ff */
[-C--:B------:R-:W-:Y:S02]  /*3cd0*/  FMUL.FTZ R135, R44, R173.reuse ;  /* 0x000000ad2c877220 */ /* 0x080fe40000410000 */
[C---:B------:R-:W-:Y:S02]  /*3ce0*/  FMUL.FTZ R173, R170.reuse, R173 ;  /* 0x000000adaaad7220 */ /* 0x040fe40000410000 */
[----:B------:R-:W-:-:S02]  /*3cf0*/  FFMA.FTZ R135, R170, R45, -R135 ;  /* 0x0000002daa877223 */ /* 0x000fc40000010887 */
[----:B------:R-:W-:Y:S01]  /*3d00*/  FFMA.FTZ R44, R44, R45, R173 ;  /* 0x0000002d2c2c7223 */ /* 0x000fe200000100ad */
[----:B------:R-:W-:-:S04]  /*3d10*/  F2FP.SATFINITE.E4M3.F32.PACK_AB_MERGE_C R45, R125, R124, R134 ;  /* 0x0000007c7d2d723e */ /* 0x000fc80004807086 */
[----:B------:R-:W-:Y:S01]  /*3d20*/  F2FP.SATFINITE.E4M3.F32.PACK_AB_MERGE_C R46, R44, R135, R175 ;  /* 0x000000872c2e723e */ /* 0x000fe200048070af */
[----:B------:R-:W-:Y:S02]  /*3d30*/  IMAD.MOV.U32 R44, RZ, RZ, R47 ;  /* 0x000000ffff2c7224 */ /* 0x000fe400078e002f */
[----:B------:R-:W-:-:S07]  /*3d40*/  IMAD.MOV.U32 R47, RZ, RZ, R167 ;  /* 0x000000ffff2f7224 */ /* 0x000fce00078e00a7 */
.L_x_2387:
[----:B------:R-:W-:Y:S05]  /*3d50*/  BSYNC B3 ;  /* 0x0000000000037941 */ /* 0x000fea0003800000 */
.L_x_2386:
[----:B--2---:R2:W-:Y:S02]  /*3d60*/  STG.E.128 desc[UR54][R50.64], R44 ;  /* 0x0000002c32007986 */ /* 0x0045e4000c101d36 */
.L_x_2385:
[----:B------:R-:W-:Y:S05]  /*3d70*/  BSYNC B2 ;  /* 0x0000000000027941 */ /* 0x000fea0003800000 */
.L_x_2384:
[----:B------:R-:W-:Y:S01]  /*3d80*/  ISETP.NE.AND P3, PT, R37, RZ, PT ;  /* 0x000000ff2500720c */ /* 0x000fe20003f65270 */
[----:B------:R-:W-:-:S12]  /*3d90*/  BSSY B2, `(.L_x_2388) ;  /* 0x000006f000027945 */ /* 0x000fd80003800000 */
[----:B------:R-:W-:Y:S05]  /*3da0*/  @!P3 BRA `(.L_x_2389) ;  /* 0x0000000400b4b947 */ /* 0x000fea0003800000 */
[----:B0-2---:R0:W2:Y:S01]  /*3db0*/  LDS.128 R44, [R43+0x24200] ;  /* 0x024200002b2c7984 */ /* 0x0050a20000000c00 */
        /* <DEDUP_REMOVED lines=12> */
[----:B------:R-:W-:-:S02]  /*3e80*/  IMAD.U32 R97, R125, 0x10000, RZ ;  /* 0x000100007d617824 */ /* 0x000fc400078e00ff */
[----:B--2---:R-:W-:Y:S01]  /*3e90*/  IMAD.MOV.U32 R98, RZ, RZ, R44 ;  /* 0x000000ffff627224 */ /* 0x004fe200078e002c */
[----:B------:R-:W-:Y:S01]  /*3ea0*/  LOP3.LUT R99, R124, 0xff00, R99, 0xf8, !PT ;  /* 0x0000ff007c637812 */ /* 0x000fe200078ef863 */
[----:B------:R-:W-:Y:S01]  /*3eb0*/  IMAD.U32 R134, R134, 0x10000, RZ ;  /* 0x0001000086867824 */ /* 0x000fe200078e00ff */
        /* <DEDUP_REMOVED lines=27> */
[----:B------:R-:W-:-:S02]  /*4070*/  HADD2.F32 R125, -RZ, R99.H0_H0 ;  /* 0x20000063ff7d7230 */ /* 0x000fc40000004100 */
[----:B------:R-:W-:Y:S02]  /*4080*/  HADD2.F32 R134, -RZ, R99.H1_H1 ;  /* 0x30000063ff867230 */ /* 0x000fe40000004100 */
        /* <DEDUP_REMOVED lines=19> */
[-C--:B------:R-:W-:Y:S01]  /*41c0*/  F2FP.F16.E4M3.UNPACK_B R134, R96.reuse.H1 ;  /* 0x00000060ff86723e */ /* 0x080fe200030006ff */
[--C-:B------:R-:W-:Y:S01]  /*41d0*/  HADD2.F32 R165, -RZ, R168.reuse.H1_H1 ;  /* 0x300000a8ffa57230 */ /* 0x100fe20000004100 */
[----:B------:R-:W-:Y:S01]  /*41e0*/  F2FP.F16.E4M3.UNPACK_B R167, R97 ;  /* 0x00000061ffa7723e */ /* 0x000fe200020006ff */
[----:B------:R-:W-:Y:S01]  /*41f0*/  HADD2.F32 R168, -RZ, R168.H0_H0 ;  /* 0x200000a8ffa87230 */ /* 0x000fe20000004100 */
[----:B------:R-:W-:Y:S01]  /*4200*/  F2FP.SATFINITE.E4M3.F32.PACK_AB_MERGE_C R125, R162, R125, RZ ;  /* 0x0000007da27d723e */ /* 0x000fe200048070ff */
        /* <DEDUP_REMOVED lines=18> */
[--C-:B------:R-:W-:Y:S01]  /*4330*/  HADD2.F32 R135, -RZ, R46.reuse.H0_H0 ;  /* 0x2000002eff877230 */ /* 0x100fe20000004100 */
[----:B------:R-:W-:Y:S01]  /*4340*/  F2FP.SATFINITE.E4M3.F32.PACK_AB_MERGE_C R45, R45, R44, R124 ;  /* 0x0000002c2d2d723e */ /* 0x000fe2000480707c */
[----:B------:R-:W-:Y:S01]  /*4350*/  HADD2.F32 R163, -RZ, R163.H1_H1 ;  /* 0x300000a3ffa37230 */ /* 0x000fe20000004100 */
[----:B------:R-:W-:Y:S01]  /*4360*/  F2FP.SATFINITE.E4M3.F32.PACK_AB_MERGE_C R169, R169, R170, RZ ;  /* 0x000000aaa9a9723e */ /* 0x000fe200048070ff */
[----:B------:R-:W-:Y:S01]  /*4370*/  HADD2.F32 R46, -RZ, R46.H1_H1 ;  /* 0x3000002eff2e7230 */ /* 0x000fe20000004100 */
[----:B------:R-:W-:Y:S01]  /*4380*/  F2FP.SATFINITE.E4M3.F32.PACK_AB_MERGE_C R47, R47, R96, RZ ;  /* 0x000000602f2f723e */ /* 0x000fe200048070ff */
[----:B------:R-:W-:-:S02]  /*4390*/  HADD2.F32 R134, -RZ, R134.H0_H0 ;  /* 0x20000086ff867230 */ /* 0x000fc40000004100 */
[-C--:B------:R-:W-:Y:S01]  /*43a0*/  FMUL.FTZ R165, R163, R168.reuse ;  /* 0x000000a8a3a57220 */ /* 0x080fe20000410000 */
[----:B------:R-:W-:Y:S02]  /*43b0*/  HADD2.F32 R97, -RZ, R97.H0_H0 ;  /* 0x20000061ff617230 */ /* 0x000fe40000004100 */
[-C--:B------:R-:W-:Y:S01]  /*43c0*/  FMUL.FTZ R164, R46, R167.reuse ;  /* 0x000000a72ea47220 */ /* 0x080fe20000410000 */
[C---:B------:R-:W-:Y:S01]  /*43d0*/  FMUL.FTZ R168, R162.reuse, R168 ;  /* 0x000000a8a2a87220 */ /* 0x040fe20000410000 */
[C---:B------:R-:W-:Y:S01]  /*43e0*/  FMUL.FTZ R167, R135.reuse, R167 ;  /* 0x000000a787a77220 */ /* 0x040fe20000410000 */
[-C--:B------:R-:W-:Y:S01]  /*43f0*/  FFMA.FTZ R165, R162, R134.reuse, -R165 ;  /* 0x00000086a2a57223 */ /* 0x080fe200000108a5 */
[-C--:B------:R-:W-:Y:S01]  /*4400*/  FFMA.FTZ R164, R135, R97.reuse, -R164 ;  /* 0x0000006187a47223 */ /* 0x080fe200000108a4 */
[----:B------:R-:W-:Y:S01]  /*4410*/  FFMA.FTZ R168, R163, R134, R168 ;  /* 0x00000086a3a87223 */ /* 0x000fe200000100a8 */
[----:B------:R-:W-:Y:S01]  /*4420*/  FFMA.FTZ R167, R46, R97, R167 ;  /* 0x000000612ea77223 */ /* 0x000fe200000100a7 */
[----:B------:R-:W-:-:S03]  /*4430*/  F2FP.SATFINITE.E4M3.F32.PACK_AB_MERGE_C R44, R99, R98, R125 ;  /* 0x00000062632c723e */ /* 0x000fc6000480707d */
[----:B------:R-:W-:Y:S02]  /*4440*/  F2FP.SATFINITE.E4M3.F32.PACK_AB_MERGE_C R47, R168, R165, R47 ;  /* 0x000000a5a82f723e */ /* 0x000fe4000480702f */
[----:B------:R-:W-:-:S07]  /*4450*/  F2FP.SATFINITE.E4M3.F32.PACK_AB_MERGE_C R46, R167, R164, R169 ;  /* 0x000000a4a72e723e */ /* 0x000fce00048070a9 */
.L_x_2391:
[----:B------:R-:W-:Y:S05]  /*4460*/  BSYNC B3 ;  /* 0x0000000000037941 */ /* 0x000fea0003800000 */
.L_x_2390:
[----:B--2---:R3:W-:Y:S02]  /*4470*/  STG.E.128 desc[UR54][R50.64+0x20], R44 ;  /* 0x0000202c32007986 */ /* 0x0047e4000c101d36 */
.L_x_2389:
[----:B------:R-:W-:Y:S05]  /*4480*/  BSYNC B2 ;  /* 0x0000000000027941 */ /* 0x000fea0003800000 */
.L_x_2388:
        /* <DEDUP_REMOVED lines=8> */
[--C-:B------:R-:W-:Y:S02]  /*4510*/  SHF.R.U32.HI R88, RZ, 0x8, R89.reuse ;  /* 0x00000008ff587819 */ /* 0x100fe40000011659 */
[----:B------:R-:W-:Y:S02]  /*4520*/  SHF.R.U32.HI R99, RZ, 0x10, R89 ;  /* 0x00000010ff637819 */ /* 0x000fe40000011659 */
[----:B------:R-:W-:Y:S02]  /*4530*/  SHF.R.U32.HI R97, RZ, 0x10, R91 ;  /* 0x00000010ff617819 */ /* 0x000fe4000001165b */
[----:B------:R-:W-:Y:S01]  /*4540*/  LOP3.LUT R96, R91, 0xff0000ff, RZ, 0xc0, !PT ;  /* 0xff0000ff5b607812 */ /* 0x000fe200078ec0ff */
[----:B------:R-:W-:Y:S01]  /*4550*/  IMAD.SHL.U32 R91, R90, 0x100, RZ ;  /* 0x000001005a5b7824 */ /* 0x000fe200078e00ff */
[----:B------:R-:W-:Y:S01]  /*4560*/  LOP3.LUT R89, R89, 0xff0000ff, RZ, 0xc0, !PT ;  /* 0xff0000ff59597812 */ /* 0x000fe200078ec0ff */
[----:B--2---:R-:W-:Y:S01]  /*4570*/  IMAD.MOV.U32 R90, RZ, RZ, R44 ;  /* 0x000000ffff5a7224 */ /* 0x004fe200078e002c */
[----:B------:R-:W-:-:S02]  /*4580*/  SHF.L.U32 R88, R88, 0x8, RZ ;  /* 0x0000000858587819 */ /* 0x000fc400000006ff */
        /* <DEDUP_REMOVED lines=31> */
[--C-:B------:R-:W-:Y:S01]  /*4780*/  HADD2.F32 R98, -RZ, R91.reuse.H1_H1 ;  /* 0x3000005bff627230 */ /* 0x100fe20000004100 */
[----:B------:R-:W-:Y:S01]  /*4790*/  F2FP.F16.E4M3.UNPACK_B R125, R88 ;  /* 0x00000058ff7d723e */ /* 0x000fe200020006ff */
[----:B------:R-:W-:-:S02]  /*47a0*/  HADD2.F32 R97, -RZ, R91.H0_H0 ;  /* 0x2000005bff617230 */ /* 0x000fc40000004100 */
        /* <DEDUP_REMOVED lines=9> */
[-C--:B------:R-:W-:Y:S01]  /*4840*/  FFMA.FTZ R97, R97, R90.reuse, -R134 ;  /* 0x0000005a61617223 */ /* 0x080fe20000010886 */
[----:B------:R-:W-:Y:S01]  /*4850*/  FFMA.FTZ R98, R98, R90, R99 ;  /* 0x0000005a62627223 */ /* 0x000fe20000010063 */
[-C--:B------:R-:W-:Y:S01]  /*4860*/  FFMA.FTZ R90, R91, R160.reuse, -R124 ;  /* 0x000000a05b5a7223 */ /* 0x080fe2000001087c */
[----:B------:R-:W-:Y:S01]  /*4870*/  FFMA.FTZ R91, R96, R160, R161 ;  /* 0x000000a0605b7223 */ /* 0x000fe200000100a1 */
[----:B------:R-:W-:Y:S02]  /*4880*/  F2FP.F16.E4M3.UNPACK_B R99, R47.H1 ;  /* 0x0000002fff63723e */ /* 0x000fe400030006ff */
[----:B------:R-:W-:Y:S02]  /*4890*/  F2FP.F16.E4M3.UNPACK_B R161, R89.H1 ;  /* 0x00000059ffa1723e */ /* 0x000fe400030006ff */
[----:B------:R-:W-:Y:S01]  /*48a0*/  F2FP.SATFINITE.E4M3.F32.PACK_AB_MERGE_C R97, R98, R97, RZ ;  /* 0x000000616261723e */ /* 0x000fe200048070ff */
[--C-:B------:R-:W-:Y:S01]  /*48b0*/  HADD2.F32 R124, -RZ, R99.reuse.H0_H0 ;  /* 0x20000063ff7c7230 */ /* 0x100fe20000004100 */
[----:B------:R-:W-:Y:S01]  /*48c0*/  F2FP.F16.E4M3.UNPACK_B R134, R88.H1 ;  /* 0x00000058ff86723e */ /* 0x000fe200030006ff */
[----:B------:R-:W-:Y:S01]  /*48d0*/  HADD2.F32 R99, -RZ, R99.H1_H1 ;  /* 0x30000063ff637230 */ /* 0x000fe20000004100 */
[----:B------:R-:W-:Y:S01]  /*48e0*/  F2FP.F16.E4M3.UNPACK_B R98, R46.H1 ;  /* 0x0000002eff62723e */ /* 0x000fe200030006ff */
[--C-:B------:R-:W-:Y:S01]  /*48f0*/  HADD2.F32 R163, -RZ, R161.reuse.H1_H1 ;  /* 0x300000a1ffa37230 */ /* 0x100fe20000004100 */
[----:B------:R-:W-:Y:S01]  /*4900*/  F2FP.F16.E4M3.UNPACK_B R160, R89 ;  /* 0x00000059ffa0723e */ /* 0x000fe200020006ff */
[----:B------:R-:W-:Y:S01]  /*4910*/  HADD2.F32 R161, -RZ, R161.H0_H0 ;  /* 0x200000a1ffa17230 */ /* 0x000fe20000004100 */
[----:B------:R-:W-:Y:S01]  /*4920*/  F2FP.SATFINITE.E4M3.F32.PACK_AB_MERGE_C R96, R162, R135, RZ ;  /* 0x00000087a260723e */ /* 0x000fe200048070ff */
[----:B------:R-:W-:-:S02]  /*4930*/  HADD2.F32 R135, -RZ, R134.H1_H1 ;  /* 0x30000086ff877230 */ /* 0x000fc40000004100 */
[-C--:B------:R-:W-:Y:S01]  /*4940*/  FMUL.FTZ R165, R99, R163.reuse ;  /* 0x000000a363a57220 */ /* 0x080fe20000410000 */
[----:B------:R-:W-:Y:S02]  /*4950*/  HADD2.F32 R89, -RZ, R98.H1_H1 ;  /* 0x30000062ff597230 */ /* 0x000fe40000004100 */
        /* <DEDUP_REMOVED lines=11> */
[--C-:B------:R-:W-:Y:S02]  /*4a10*/  HADD2.F32 R98, -RZ, R47.reuse.H1_H1 ;  /* 0x3000002fff627230 */ /* 0x100fe40000004100 */
[----:B------:R-:W-:Y:S01]  /*4a20*/  FFMA.FTZ R162, R89, R124, R162 ;  /* 0x0000007c59a27223 */ /* 0x000fe200000100a2 */
[----:B------:R-:W-:Y:S02]  /*4a30*/  HADD2.F32 R89, -RZ, R47.H0_H0 ;  /* 0x2000002fff597230 */ /* 0x000fe40000004100 */
[----:B------:R-:W-:Y:S01]  /*4a40*/  FFMA.FTZ R135, R99, R135, R164 ;  /* 0x0000008763877223 */ /* 0x000fe200000100a4 */
[--C-:B------:R-:W-:Y:S02]  /*4a50*/  HADD2.F32 R47, -RZ, R46.reuse.H0_H0 ;  /* 0x2000002eff2f7230 */ /* 0x100fe40000004100 */
[----:B------:R-:W-:Y:S01]  /*4a60*/  FMUL.FTZ R164, R98, R161 ;  /* 0x000000a162a47220 */ /* 0x000fe20000410000 */
[----:B------:R-:W-:-:S02]  /*4a70*/  HADD2.F32 R46, -RZ, R46.H1_H1 ;  /* 0x3000002eff2e7230 */ /* 0x000fc40000004100 */
[----:B------:R-:W-:Y:S01]  /*4a80*/  FMUL.FTZ R161, R89, R161 ;  /* 0x000000a159a17220 */ /* 0x000fe20000410000 */
[----:B------:R-:W-:Y:S02]  /*4a90*/  HADD2.F32 R134, -RZ, R134.H0_H0 ;  /* 0x20000086ff867230 */ /* 0x000fe40000004100 */
[-C--:B------:R-:W-:Y:S01]  /*4aa0*/  FMUL.FTZ R99, R47, R160.reuse ;  /* 0x000000a02f637220 */ /* 0x080fe20000410000 */
[----:B------:R-:W-:Y:S02]  /*4ab0*/  HADD2.F32 R125, -RZ, R125.H0_H0 ;  /* 0x2000007dff7d7230 */ /* 0x000fe40000004100 */
[----:B------:R-:W-:Y:S01]  /*4ac0*/  FMUL.FTZ R124, R46, R160 ;  /* 0x000000a02e7c7220 */ /* 0x000fe20000410000 */
[----:B------:R-:W-:Y:S01]  /*4ad0*/  F2FP.SATFINITE.E4M3.F32.PACK_AB_MERGE_C R162, R162, R163, RZ ;  /* 0x000000a3a2a2723e */ /* 0x000fe200048070ff */
[-C--:B------:R-:W-:Y:S01]  /*4ae0*/  FFMA.FTZ R164, R89, R134.reuse, -R164 ;  /* 0x0000008659a47223 */ /* 0x080fe200000108a4 */
[----:B------:R-:W-:Y:S01]  /*4af0*/  FFMA.FTZ R161, R98, R134, R161 ;  /* 0x0000008662a17223 */ /* 0x000fe200000100a1 */
[-C--:B------:R-:W-:Y:S01]  /*4b00*/  FFMA.FTZ R124, R47, R125.reuse, -R124 ;  /* 0x0000007d2f7c7223 */ /* 0x080fe2000001087c */
[----:B------:R-:W-:Y:S01]  /*4b10*/  FFMA.FTZ R99, R46, R125, R99 ;  /* 0x0000007d2e637223 */ /* 0x000fe20000010063 */
[----:B------:R-:W-:-:S02]  /*4b20*/  F2FP.SATFINITE.E4M3.F32.PACK_AB_MERGE_C R88, R135, R88, RZ ;  /* 0x000000588758723e */ /* 0x000fc400048070ff */
[----:B------:R-:W-:Y:S02]  /*4b30*/  F2FP.SATFINITE.E4M3.F32.PACK_AB_MERGE_C R45, R45, R44, R96 ;  /* 0x0000002c2d2d723e */ /* 0x000fe40004807060 */
[----:B------:R-:W-:Y:S02]  /*4b40*/  F2FP.SATFINITE.E4M3.F32.PACK_AB_MERGE_C R44, R91, R90, R97 ;  /* 0x0000005a5b2c723e */ /* 0x000fe40004807061 */
[----:B------:R-:W-:Y:S02]  /*4b50*/  F2FP.SATFINITE.E4M3.F32.PACK_AB_MERGE_C R46, R99, R124, R162 ;  /* 0x0000007c632e723e */ /* 0x000fe400048070a2 */
[----:B------:R-:W-:-:S07]  /*4b60*/  F2FP.SATFINITE.E4M3.F32.PACK_AB_MERGE_C R47, R161, R164, R88 ;  /* 0x000000a4a12f723e */ /* 0x000fce0004807058 */
.L_x_2395:
[----:B------:R-:W-:Y:S05]  /*4b70*/  BSYNC B3 ;  /* 0x0000000000037941 */ /* 0x000fea0003800000 */
.L_x_2394:
[----:B--2---:R4:W-:Y:S02]  /*4b80*/  STG.E.128 desc[UR54][R50.64+0x40], R44 ;  /* 0x0000402c32007986 */ /* 0x0049e4000c101d36 */
.L_x_2393:
[----:B------:R-:W-:Y:S05]  /*4b90*/  BSYNC B2 ;  /* 0x0000000000027941 */ /* 0x000fea0003800000 */
.L_x_2392:
        /* <DEDUP_REMOVED lines=16> */
[----:B------:R-:W-:Y:S01]  /*4ca0*/  IMAD.U32 R85, R89, 0x10000, RZ ;  /* 0x0001000059557824 */ /* 0x000fe200078e00ff */
[----:B------:R-:W-:Y:S01]  /*4cb0*/  SHF.L.U32 R90, R90, 0x10, RZ ;  /* 0x000000105a5a7819 */ /* 0x000fe200000006ff */
[----:B--2---:R-:W-:Y:S01]  /*4cc0*/  IMAD.MOV.U32 R86, RZ, RZ, R44 ;  /* 0x000000ffff567224 */ /* 0x004fe200078e002c */
        /* <DEDUP_REMOVED lines=91> */
.L_x_2399:
[----:B------:R-:W-:Y:S05]  /*5280*/  BSYNC B3 ;  /* 0x0000000000037941 */ /* 0x000fea0003800000 */
.L_x_2398:
[----:B--2---:R0:W-:Y:S02]  /*5290*/  STG.E.128 desc[UR54][R50.64+0x60], R44 ;  /* 0x0000602c32007986 */ /* 0x0041e4000c101d36 */
.L_x_2397:
[----:B------:R-:W-:Y:S05]  /*52a0*/  BSYNC B2 ;  /* 0x0000000000027941 */ /* 0x000fea0003800000 */
.L_x_2396:
        /* <DEDUP_REMOVED lines=17> */
[----:B------:R-:W-:-:S02]  /*53c0*/  IMAD.MOV.U32 R81, RZ, RZ, R45 ;  /* 0x000000ffff517224 */ /* 0x000fc400078e002d */
        /* <DEDUP_REMOVED lines=43> */
[CC--:B------:R-:W-:Y:S01]  /*5680*/  FMUL.FTZ R88, R84.reuse, R154.reuse ;  /* 0x0000009a54587220 */ /* 0x0c0fe20000410000 */
        /* <DEDUP_REMOVED lines=49> */
.L_x_2403:
[----:B------:R-:W-:Y:S05]  /*59a0*/  BSYNC B3 ;  /* 0x0000000000037941 */ /* 0x000fea0003800000 */
.L_x_2402:
[----:B--2---:R0:W-:Y:S02]  /*59b0*/  STG.E.128 desc[UR54][R50.64+0x80], R44 ;  /* 0x0000802c32007986 */ /* 0x0041e4000c101d36 */
.L_x_2401:
[----:B------:R-:W-:Y:S05]  /*59c0*/  BSYNC B2 ;  /* 0x0000000000027941 */ /* 0x000fea0003800000 */
.L_x_2400:
[----:B------:R-:W-:-:S13]  /*59d0*/  ISETP.NE.AND P3, PT, R41, RZ, PT ;  /* 0x000000ff2900720c */ /* 0x000fda0003f65270 */
        /* <DEDUP_REMOVED lines=15> */
[----:B--2---:R-:W-:Y:S01]  /*5ad0*/  MOV R76, R44 ;  /* 0x0000002c004c7202 */ /* 0x004fe20000000f00 */
[----:B------:R-:W-:Y:S01]  /*5ae0*/  IMAD.U32 R81, R81, 0x10000, RZ ;  /* 0x0001000051517824 */ /* 0x000fe200078e00ff */
[----:B------:R-:W-:-:S02]  /*5af0*/  LOP3.LUT R80, R80, 0xff00, R79, 0xf8, !PT ;  /* 0x0000ff0050507812 */ /* 0x000fc400078ef84f */
        /* <DEDUP_REMOVED lines=44> */
[----:B------:R-:W-:Y:S01]  /*5dc0*/  FFMA.FTZ R87, R77, R147, -R84 ;  /* 0x000000934d577223 */ /* 0x000fe20000010854 */
        /* <DEDUP_REMOVED lines=45> */
.L_x_2405:
[----:B------:R-:W-:Y:S05]  /*60a0*/  BSYNC B2 ;  /* 0x0000000000027941 */ /* 0x000fea0003800000 */
.L_x_2404:
[----:B--2---:R0:W-:Y:S02]  /*60b0*/  STG.E.128 desc[UR54][R50.64+0xa0], R44 ;  /* 0x0000a02c32007986 */ /* 0x0041e4000c101d36 */
.L_x_2383:
[----:B------:R-:W-:Y:S05]  /*60c0*/  BSYNC B1 ;  /* 0x0000000000017941 */ /* 0x000fea0003800000 */
.L_x_2382:
        /* <DEDUP_REMOVED lines=111> */
.L_x_2410:
[----:B------:R-:W-:Y:S05]  /*67c0*/  BSYNC B2 ;  /* 0x0000000000027941 */ /* 0x000fea0003800000 */
.L_x_2409:
[----:B--2---:R0:W-:Y:S02]  /*67d0*/  STG.E.128 desc[UR54][R48.64], R44 ;  /* 0x0000002c30007986 */ /* 0x0041e4000c101d36 */
.L_x_2408:
[----:B------:R-:W-:Y:S05]  /*67e0*/  BSYNC B1 ;  /* 0x0000000000017941 */ /* 0x000fea0003800000 */
.L_x_2407:
        /* <DEDUP_REMOVED lines=10> */
[----:B------:R-:W-:Y:S01]  /*6890*/  LOP3.LUT R68, R69, 0xff0000ff, RZ, 0xc0, !PT ;  /* 0xff0000ff45447812 */ /* 0x000fe200078ec0ff */
[----:B------:R-:W-:Y:S01]  /*68a0*/  IMAD.SHL.U32 R51, R51, 0x100, RZ ;  /* 0x0000010033337824 */ /* 0x000fe200078e00ff */
[--C-:B------:R-:W-:Y:S02]  /*68b0*/  SHF.R.U32.HI R69, RZ, 0x8, R71.reuse ;  /* 0x00000008ff457819 */ /* 0x100fe40000011647 */
[----:B------:R-:W-:Y:S02]  /*68c0*/  SHF.R.U32.HI R72, RZ, 0x10, R71 ;  /* 0x00000010ff487819 */ /* 0x000fe40000011647 */
[----:B------:R-:W-:-:S02]  /*68d0*/  LOP3.LUT R70, R71, 0xff0000ff, RZ, 0xc0, !PT ;  /* 0xff0000ff47467812 */ /* 0x000fc400078ec0ff */
        /* <DEDUP_REMOVED lines=95> */
.L_x_2414:
[----:B------:R-:W-:Y:S05]  /*6ed0*/  BSYNC B2 ;  /* 0x0000000000027941 */ /* 0x000fea0003800000 */
.L_x_2413:
[----:B--2---:R0:W-:Y:S02]  /*6ee0*/  STG.E.128 desc[UR54][R48.64+0x20], R44 ;  /* 0x0000202c30007986 */ /* 0x0041e4000c101d36 */
.L_x_2412:
[----:B------:R-:W-:Y:S05]  /*6ef0*/  BSYNC B1 ;  /* 0x0000000000017941 */ /* 0x000fea0003800000 */
.L_x_2411:
        /* <DEDUP_REMOVED lines=9> */
[--C-:B------:R-:W-:Y:S02]  /*6f90*/  SHF.R.U32.HI R66, RZ, 0x8, R67.reuse ;  /* 0x00000008ff427819 */ /* 0x100fe40000011643 */
[----:B------:R-:W-:Y:S01]  /*6fa0*/  SHF.R.U32.HI R68, RZ, 0x10, R67 ;  /* 0x00000010ff447819 */ /* 0x000fe20000011643 */
[----:B------:R-:W-:Y:S01]  /*6fb0*/  IMAD.SHL.U32 R64, R64, 0x100, RZ ;  /* 0x0000010040407824 */ /* 0x000fe200078e00ff */
[----:B------:R-:W-:Y:S01]  /*6fc0*/  LOP3.LUT R51, R65, 0xff0000ff, RZ, 0xc0, !PT ;  /* 0xff0000ff41337812 */ /* 0x000fe200078ec0ff */
[----:B------:R-:W-:Y:S01]  /*6fd0*/  IMAD.SHL.U32 R66, R66, 0x100, RZ ;  /* 0x0000010042427824 */ /* 0x000fe200078e00ff */
[----:B------:R-:W-:Y:S01]  /*6fe0*/  SHF.R.U32.HI R69, RZ, 0x10, R65 ;  /* 0x00000010ff457819 */ /* 0x000fe20000011641 */
[----:B------:R-:W-:Y:S01]  /*6ff0*/  IMAD.U32 R68, R68, 0x10000, RZ ;  /* 0x0001000044447824 */ /* 0x000fe200078e00ff */
[----:B------:R-:W-:-:S02]  /*7000*/  LOP3.LUT R65, R67, 0xff0000ff, RZ, 0xc0, !PT ;  /* 0xff0000ff43417812 */ /* 0x000fc400078ec0ff */
[----:B------:R-:W-:Y:S01]  /*7010*/  LOP3.LUT R51, R51, 0xff00, R64, 0xf8, !PT ;  /* 0x0000ff0033337812 */ /* 0x000fe200078ef840 */
[----:B------:R-:W-:Y:S01]  /*7020*/  IMAD.U32 R64, R69, 0x10000, RZ ;  /* 0x0001000045407824 */ /* 0x000fe200078e00ff */
[----:B------:R-:W-:Y:S02]  /*7030*/  LOP3.LUT R65, R65, 0xff00, R66, 0xf8, !PT ;  /* 0x0000ff0041417812 */ /* 0x000fe400078ef842 */
[-C--:B------:R-:W-:Y:S02]  /*7040*/  F2FP.F16.E4M3.UNPACK_B R44, R45.reuse ;  /* 0x0000002dff2c723e */ /* 0x080fe400020006ff */
[-C--:B------:R-:W-:Y:S02]  /*7050*/  F2FP.F16.E4M3.UNPACK_B R66, R138.reuse.H1 ;  /* 0x0000008aff42723e */ /* 0x080fe400030006ff */
[----:B------:R-:W-:Y:S02]  /*7060*/  F2FP.F16.E4M3.UNPACK_B R45, R45.H1 ;  /* 0x0000002dff2d723e */ /* 0x000fe400030006ff */
[----:B------:R-:W-:Y:S01]  /*7070*/  LOP3.LUT R70, R65, 0xff0000, R68, 0xf8, !PT ;  /* 0x00ff000041467812 */ /* 0x000fe200078ef844 */
[--C-:B------:R-:W-:Y:S01]  /*7080*/  HADD2.F32 R69, -RZ, R66.reuse.H1_H1 ;  /* 0x30000042ff457230 */ /* 0x100fe20000004100 */
[-C--:B------:R-:W-:Y:S01]  /*7090*/  F2FP.F16.E4M3.UNPACK_B R65, R139.reuse.H1 ;  /* 0x0000008bff41723e */ /* 0x080fe200030006ff */
[----:B------:R-:W-:Y:S01]  /*70a0*/  HADD2.F32 R68, -RZ, R66.H0_H0 ;  /* 0x20000042ff447230 */ /* 0x000fe20000004100 */
[----:B------:R-:W-:Y:S01]  /*70b0*/  LOP3.LUT R67, R51, 0xff0000, R64, 0xf8, !PT ;  /* 0x00ff000033437812 */ /* 0x000fe200078ef840 */
[----:B------:R-:W-:Y:S01]  /*70c0*/  HADD2.F32 R64, -RZ, R45.H1_H1 ;  /* 0x3000002dff407230 */ /* 0x000fe20000004100 */
[----:B------:R-:W-:Y:S01]  /*70d0*/  F2FP.F16.E4M3.UNPACK_B R138, R138 ;  /* 0x0000008aff8a723e */ /* 0x000fe200020006ff */
[----:B------:R-:W-:Y:S01]  /*70e0*/  HADD2.F32 R66, -RZ, R65.H0_H0 ;  /* 0x20000041ff427230 */ /* 0x000fe20000004100 */
[----:B------:R-:W-:Y:S01]  /*70f0*/  F2FP.F16.E4M3.UNPACK_B R139, R139 ;  /* 0x0000008bff8b723e */ /* 0x000fe200020006ff */
[----:B------:R-:W-:-:S02]  /*7100*/  HADD2.F32 R51, -RZ, R44.H1_H1 ;  /* 0x3000002cff337230 */ /* 0x000fc40000004100 */
[-C--:B------:R-:W-:Y:S01]  /*7110*/  FMUL.FTZ R72, R64, R69.reuse ;  /* 0x0000004540487220 */ /* 0x080fe20000410000 */
[----:B------:R-:W-:Y:S02]  /*7120*/  HADD2.F32 R45, -RZ, R45.H0_H0 ;  /* 0x2000002dff2d7230 */ /* 0x000fe40000004100 */
[----:B------:R-:W-:Y:S02]  /*7130*/  HADD2.F32 R65, -RZ, R65.H1_H1 ;  /* 0x30000041ff417230 */ /* 0x000fe40000004100 */
[----:B------:R-:W-:Y:S01]  /*7140*/  FMUL.FTZ R71, R51, R68 ;  /* 0x0000004433477220 */ /* 0x000fe20000410000 */
[----:B------:R-:W-:Y:S02]  /*7150*/  HADD2.F32 R44, -RZ, R44.H0_H0 ;  /* 0x2000002cff2c7230 */ /* 0x000fe40000004100 */
[C---:B------:R-:W-:Y:S01]  /*7160*/  FMUL.FTZ R69, R45.reuse, R69 ;  /* 0x000000452d457220 */ /* 0x040fe20000410000 */
[-C--:B------:R-:W-:Y:S01]  /*7170*/  FFMA.FTZ R74, R45, R65.reuse, -R72 ;  /* 0x000000412d4a7223 */ /* 0x080fe20000010848 */
[----:B------:R-:W-:Y:S01]  /*7180*/  F2FP.F16.E4M3.UNPACK_B R45, R50.H1 ;  /* 0x00000032ff2d723e */ /* 0x000fe200030006ff */
[C---:B------:R-:W-:Y:S01]  /*7190*/  FMUL.FTZ R68, R44.reuse, R68 ;  /* 0x000000442c447220 */ /* 0x040fe20000410000 */
[----:B------:R-:W-:Y:S01]  /*71a0*/  F2FP.F16.E4M3.UNPACK_B R50, R50 ;  /* 0x00000032ff32723e */ /* 0x000fe200020006ff */
[-C--:B------:R-:W-:Y:S01]  /*71b0*/  FFMA.FTZ R44, R44, R66.reuse, -R71 ;  /* 0x000000422c2c7223 */ /* 0x080fe20000010847 */
[----:B------:R-:W-:Y:S01]  /*71c0*/  FFMA.FTZ R75, R64, R65, R69 ;  /* 0x00000041404b7223 */ /* 0x000fe20000010045 */
[----:B------:R-:W-:Y:S01]  /*71d0*/  FFMA.FTZ R73, R51, R66, R68 ;  /* 0x0000004233497223 */ /* 0x000fe20000010044 */
[----:B------:R-:W-:-:S02]  /*71e0*/  HADD2.F32 R66, -RZ, R138.H1_H1 ;  /* 0x3000008aff427230 */ /* 0x000fc40000004100 */
[--C-:B------:R-:W-:Y:S01]  /*71f0*/  HADD2.F32 R51, -RZ, R45.reuse.H0_H0 ;  /* 0x2000002dff337230 */ /* 0x100fe20000004100 */
[----:B------:R-:W-:Y:S01]  /*7200*/  F2FP.SATFINITE.E4M3.F32.PACK_AB_MERGE_C R77, R75, R74, RZ ;  /* 0x0000004a4b4d723e */ /* 0x000fe200048070ff */
[----:B------:R-:W-:Y:S02]  /*7210*/  HADD2.F32 R64, -RZ, R45.H1_H1 ;  /* 0x3000002dff407230 */ /* 0x000fe40000004100 */
[----:B------:R-:W-:Y:S02]  /*7220*/  HADD2.F32 R45, -RZ, R50.H0_H0 ;  /* 0x20000032ff2d7230 */ /* 0x000fe40000004100 */
[-C--:B------:R-:W-:Y:S01]  /*7230*/  FMUL.FTZ R71, R51, R66.reuse ;  /* 0x0000004233477220 */ /* 0x080fe20000410000 */
[----:B------:R-:W-:Y:S02]  /*7240*/  HADD2.F32 R138, -RZ, R138.H0_H0 ;  /* 0x2000008aff8a7230 */ /* 0x000fe40000004100 */
[----:B------:R-:W-:Y:S01]  /*7250*/  FMUL.FTZ R68, R64, R66 ;  /* 0x0000004240447220 */ /* 0x000fe20000410000 */
[----:B------:R-:W-:-:S02]  /*7260*/  HADD2.F32 R50, -RZ, R50.H1_H1 ;  /* 0x30000032ff327230 */ /* 0x000fc40000004100 */
[--C-:B------:R-:W-:Y:S02]  /*7270*/  HADD2.F32 R65, -RZ, R139.reuse.H1_H1 ;  /* 0x3000008bff417230 */ /* 0x100fe40000004100 */
[-C--:B------:R-:W-:Y:S01]  /*7280*/  FMUL.FTZ R69, R45, R138.reuse ;  /* 0x0000008a2d457220 */ /* 0x080fe20000410000 */
[----:B------:R-:W-:Y:S02]  /*7290*/  HADD2.F32 R139, -RZ, R139.H0_H0 ;  /* 0x2000008bff8b7230 */ /* 0x000fe40000004100 */
[----:B------:R-:W-:Y:S01]  /*72a0*/  FMUL.FTZ R66, R50, R138 ;  /* 0x0000008a32427220 */ /* 0x000fe20000410000 */
[-C--:B------:R-:W-:Y:S01]  /*72b0*/  FFMA.FTZ R68, R51, R65.reuse, -R68 ;  /* 0x0000004133447223 */ /* 0x080fe20000010844 */
[----:B------:R-:W-:Y:S02]  /*72c0*/  FFMA.FTZ R71, R64, R65, R71 ;  /* 0x0000004140477223 */ /* 0x000fe40000010047 */
        /* <DEDUP_REMOVED lines=49> */
.L_x_2418:
[----:B------:R-:W-:Y:S05]  /*75e0*/  BSYNC B2 ;  /* 0x0000000000027941 */ /* 0x000fea0003800000 */
.L_x_2417:
[----:B--2---:R0:W-:Y:S02]  /*75f0*/  STG.E.128 desc[UR54][R48.64+0x40], R44 ;  /* 0x0000402c30007986 */ /* 0x0041e4000c101d36 */
.L_x_2416:
[----:B------:R-:W-:Y:S05]  /*7600*/  BSYNC B1 ;  /* 0x0000000000017941 */ /* 0x000fea0003800000 */
.L_x_2415:
        /* <DEDUP_REMOVED lines=10> */
[----:B------:R-:W-:Y:S01]  /*76b0*/  SHF.R.U32.HI R66, RZ, 0x10, R61 ;  /* 0x00000010ff427819 */ /* 0x000fe2000001163d */
[----:B------:R-:W-:Y:S01]  /*76c0*/  IMAD.SHL.U32 R46, R64, 0x100, RZ ;  /* 0x00000100402e7824 */ /* 0x000fe200078e00ff */
[----:B------:R-:W-:Y:S01]  /*76d0*/  MOV R60, R47 ;  /* 0x0000002f003c7202 */ /* 0x000fe20000000f00 */
[----:B------:R-:W-:Y:S01]  /*76e0*/  IMAD.SHL.U32 R47, R50, 0x100, RZ ;  /* 0x00000100322f7824 */ /* 0x000fe200078e00ff */
[----:B------:R-:W-:Y:S02]  /*76f0*/  LOP3.LUT R61, R61, 0xff0000ff, RZ, 0xc0, !PT ;  /* 0xff0000ff3d3d7812 */ /* 0x000fe400078ec0ff */
[----:B------:R-:W-:-:S02]  /*7700*/  SHF.R.U32.HI R65, RZ, 0x10, R63 ;  /* 0x00000010ff417819 */ /* 0x000fc4000001163f */
        /* <DEDUP_REMOVED lines=96> */
.L_x_2422:
[----:B------:R-:W-:Y:S05]  /*7d10*/  BSYNC B2 ;  /* 0x0000000000027941 */ /* 0x000fea0003800000 */
.L_x_2421:
[----:B--2---:R0:W-:Y:S02]  /*7d20*/  STG.E.128 desc[UR54][R48.64+0x60], R44 ;  /* 0x0000602c30007986 */ /* 0x0041e4000c101d36 */
.L_x_2420:
[----:B------:R-:W-:Y:S05]  /*7d30*/  BSYNC B1 ;  /* 0x0000000000017941 */ /* 0x000fea0003800000 */
.L_x_2419:
        /* <DEDUP_REMOVED lines=9> */
[----:B------:R-:W-:Y:S01]  /*7dd0*/  SHF.R.U32.HI R62, RZ, 0x8, R57 ;  /* 0x00000008ff3e7819 */ /* 0x000fe20000011639 */
[----:B------:R-:W-:Y:S01]  /*7de0*/  IMAD.MOV.U32 R51, RZ, RZ, R46 ;  /* 0x000000ffff337224 */ /* 0x000fe200078e002e */
[----:B------:R-:W-:Y:S01]  /*7df0*/  SHF.R.U32.HI R60, RZ, 0x10, R59 ;  /* 0x00000010ff3c7819 */ /* 0x000fe2000001163b */
[----:B------:R-:W-:Y:S01]  /*7e00*/  IMAD.SHL.U32 R46, R58, 0x100, RZ ;  /* 0x000001003a2e7824 */ /* 0x000fe200078e00ff */
[----:B------:R-:W-:Y:S02]  /*7e10*/  LOP3.LUT R50, R57, 0xff0000ff, RZ, 0xc0, !PT ;  /* 0xff0000ff39327812 */ /* 0x000fe400078ec0ff */
[----:B------:R-:W-:Y:S01]  /*7e20*/  SHF.R.U32.HI R61, RZ, 0x10, R57 ;  /* 0x00000010ff3d7819 */ /* 0x000fe20000011639 */
[----:B------:R-:W-:Y:S01]  /*7e30*/  IMAD.U32 R60, R60, 0x10000, RZ ;  /* 0x000100003c3c7824 */ /* 0x000fe200078e00ff */
[----:B------:R-:W-:-:S02]  /*7e40*/  SHF.L.U32 R47, R62, 0x8, RZ ;  /* 0x000000083e2f7819 */ /* 0x000fc400000006ff */
[----:B------:R-:W-:Y:S02]  /*7e50*/  LOP3.LUT R57, R59, 0xff0000ff, RZ, 0xc0, !PT ;  /* 0xff0000ff3b397812 */ /* 0x000fe400078ec0ff */
[----:B------:R-:W-:Y:S01]  /*7e60*/  LOP3.LUT R47, R50, 0xff00, R47, 0xf8, !PT ;  /* 0x0000ff00322f7812 */ /* 0x000fe200078ef82f */
[----:B------:R-:W-:Y:S01]  /*7e70*/  IMAD.U32 R50, R61, 0x10000, RZ ;  /* 0x000100003d327824 */ /* 0x000fe200078e00ff */
[----:B------:R-:W-:Y:S02]  /*7e80*/  LOP3.LUT R57, R57, 0xff00, R46, 0xf8, !PT ;  /* 0x0000ff0039397812 */ /* 0x000fe400078ef82e */
[----:B------:R-:W-:Y:S02]  /*7e90*/  F2FP.F16.E4M3.UNPACK_B R58, R94.H1 ;  /* 0x0000005eff3a723e */ /* 0x000fe400030006ff */
[----:B------:R-:W-:Y:S02]  /*7ea0*/  F2FP.F16.E4M3.UNPACK_B R46, R45 ;  /* 0x0000002dff2e723e */ /* 0x000fe400020006ff */
        /* <DEDUP_REMOVED lines=8> */
[C---:B------:R-:W-:Y:S01]  /*7f30*/  FMUL.FTZ R63, R47.reuse, R60 ;  /* 0x0000003c2f3f7220 */ /* 0x040fe20000410000 */
        /* <DEDUP_REMOVED lines=80> */
.L_x_2426:
[----:B------:R-:W-:Y:S05]  /*8440*/  BSYNC B2 ;  /* 0x0000000000027941 */ /* 0x000fea0003800000 */
.L_x_2425:
[----:B--2---:R0:W-:Y:S02]  /*8450*/  STG.E.128 desc[UR54][R48.64+0x80], R44 ;  /* 0x0000802c30007986 */ /* 0x0041e4000c101d36 */
.L_x_2424:
[----:B------:R-:W-:Y:S05]  /*8460*/  BSYNC B1 ;  /* 0x0000000000017941 */ /* 0x000fea0003800000 */
.L_x_2423:
        /* <DEDUP_REMOVED lines=12> */
[----:B------:R-:W-:Y:S01]  /*8530*/  LOP3.LUT R53, R53, 0xff0000ff, RZ, 0xc0, !PT ;  /* 0xff0000ff35357812 */ /* 0x000fe200078ec0ff */
[----:B------:R-:W-:Y:S01]  /*8540*/  IMAD.SHL.U32 R47, R50, 0x100, RZ ;  /* 0x00000100322f7824 */ /* 0x000fe200078e00ff */
[----:B------:R-:W-:Y:S02]  /*8550*/  SHF.R.U32.HI R57, RZ, 0x10, R55 ;  /* 0x00000010ff397819 */ /* 0x000fe40000011637 */
[----:B------:R-:W-:-:S02]  /*8560*/  LOP3.LUT R54, R55, 0xff0000ff, RZ, 0xc0, !PT ;  /* 0xff0000ff37367812 */ /* 0x000fc400078ec0ff */
[----:B------:R-:W-:Y:S01]  /*8570*/  LOP3.LUT R50, R53, 0xff00, R46, 0xf8, !PT ;  /* 0x0000ff0035327812 */ /* 0x000fe200078ef82e */
[----:B------:R-:W-:Y:S01]  /*8580*/  IMAD.U32 R53, R57, 0x10000, RZ ;  /* 0x0001000039357824 */ /* 0x000fe200078e00ff */
[----:B------:R-:W-:Y:S02]  /*8590*/  LOP3.LUT R56, R54, 0xff00, R47, 0xf8, !PT ;  /* 0x0000ff0036387812 */ /* 0x000fe400078ef82f */
[----:B------:R-:W-:Y:S02]  /*85a0*/  SHF.L.U32 R47, R58, 0x10, RZ ;  /* 0x000000103a2f7819 */ /* 0x000fe400000006ff */
        /* <DEDUP_REMOVED lines=91> */
.L_x_2428:
[----:B------:R-:W-:Y:S05]  /*8b60*/  BSYNC B1 ;  /* 0x0000000000017941 */ /* 0x000fea0003800000 */
.L_x_2427:
[----:B--2---:R0:W-:Y:S01]  /*8b70*/  STG.E.128 desc[UR54][R48.64+0xa0], R44 ;  /* 0x0000a02c30007986 */ /* 0x0041e2000c101d36 */
[----:B------:R-:W-:Y:S05]  /*8b80*/  BRA `(.L_x_2406) ;  /* 0x0000006800707947 */ /* 0x000fea0003800000 */
.L_x_2374:
        /* <DEDUP_REMOVED lines=54> */
.L_x_2430:
[----:B------:R-:W-:Y:S05]  /*8ef0*/  BSYNC B1 ;  /* 0x0000000000017941 */ /* 0x000fea0003800000 */
.L_x_2429:
        /* <DEDUP_REMOVED lines=37> */
.L_x_2432:
[----:B------:R-:W-:Y:S05]  /*9150*/  BSYNC B1 ;  /* 0x0000000000017941 */ /* 0x000fea0003800000 */
.L_x_2431:
        /* <DEDUP_REMOVED lines=26> */
.L_x_2433:
[----:B------:R-:W-:Y:S01]  /*9300*/  IMAD R101, R17, 0x8, R16 ;  /* 0x0000000811657824 */ /* 0x000fe200078e0210 */
[----:B------:R-:W-:Y:S01]  /*9310*/  SHF.L.U32 R102, R223, 0x1f, RZ ;  /* 0x0000001fdf667819 */ /* 0x000fe200000006ff */
[----:B------:R-:W1:Y:S01]  /*9320*/  LDC R151, c[0x0][0x2f4] ;  /* 0x0000bd00ff977b82 */ /* 0x000e620000000800 */
[----:B------:R-:W-:Y:S02]  /*9330*/  BSSY B1, `(.L_x_2434) ;  /* 0x0000004000017945 */ /* 0x000fe40003800000 */
[----:B------:R-:W2:Y:S05]  /*9340*/  SYNCS.PHASECHK.TRANS64.TRYWAIT P5, [R101+URZ+0x33490], R102 ;  /* 0x03349066650075a7 */ /* 0x000eaa00080a017f */
[----:B------:R-:W3:Y:S01]  /*9350*/  LDC.64 R134, c[0x0][0x300] ;  /* 0x0000c000ff867b82 */ /* 0x000ee20000000a00 */
[----:B--2---:R-:W-:Y:S05]  /*9360*/  @!P5 BRA `(.L_x_2435) ;  /* 0x0000024400e0d947 */ /* 0x004fea0003800000 */
.L_x_2708:
[----:B------:R-:W-:Y:S05]  /*9370*/  BSYNC B1 ;  /* 0x0000000000017941 */ /* 0x000fea0003800000 */
.L_x_2434:
        /* <DEDUP_REMOVED lines=33> */
[----:B------:R-:W-:Y:S02]  /*9590*/  SHF.R.U32.HI R56, RZ, 0x8, R57 ;  /* 0x00000008ff387819 */ /* 0x000fe40000011639 */
[----:B------:R-:W-:Y:S02]  /*95a0*/  SHF.R.U32.HI R182, RZ, 0x8, R45 ;  /* 0x00000008ffb67819 */ /* 0x000fe4000001162d */
[----:B------:R-:W-:Y:S02]  /*95b0*/  SHF.R.U32.HI R179, RZ, 0x10, R57 ;  /* 0x00000010ffb37819 */ /* 0x000fe40000011639 */
[----:B------:R-:W-:Y:S02]  /*95c0*/  LOP3.LUT R180, R57, 0xff0000ff, RZ, 0xc0, !PT ;  /* 0xff0000ff39b47812 */ /* 0x000fe400078ec0ff */
[----:B------:R-:W-:Y:S01]  /*95d0*/  SHF.R.U32.HI R57, RZ, 0x10, R45 ;  /* 0x00000010ff397819 */ /* 0x000fe2000001162d */
[----:B------:R-:W-:Y:S01]  /*95e0*/  IMAD.U32 R179, R179, 0x10000, RZ ;  /* 0x00010000b3b37824 */ /* 0x000fe200078e00ff */
[----:B------:R-:W-:-:S02]  /*95f0*/  LOP3.LUT R181, R45, 0xff0000ff, RZ, 0xc0, !PT ;  /* 0xff0000ff2db57812 */ /* 0x000fc400078ec0ff */
[----:B------:R-:W-:Y:S01]  /*9600*/  SHF.L.U32 R45, R56, 0x8, RZ ;  /* 0x00000008382d7819 */ /* 0x000fe200000006ff */
[----:B------:R-:W-:Y:S01]  /*9610*/  IMAD.SHL.U32 R56, R182, 0x100, RZ ;  /* 0x00000100b6387824 */ /* 0x000fe200078e00ff */
[----:B------:R-:W-:Y:S02]  /*9620*/  SHF.R.U32.HI R46, RZ, 0x8, R59 ;  /* 0x00000008ff2e7819 */ /* 0x000fe4000001163b */
[----:B------:R-:W-:Y:S01]  /*9630*/  LOP3.LUT R180, R180, 0xff00, R45, 0xf8, !PT ;  /* 0x0000ff00b4b47812 */ /* 0x000fe200078ef82d */
[----:B------:R-:W-:Y:S01]  /*9640*/  IMAD.U32 R45, R57, 0x10000, RZ ;  /* 0x00010000392d7824 */ /* 0x000fe200078e00ff */
[----:B------:R-:W-:Y:S02]  /*9650*/  LOP3.LUT R56, R181, 0xff00, R56, 0xf8, !PT ;  /* 0x0000ff00b5387812 */ /* 0x000fe400078ef838 */
[----:B------:R-:W-:Y:S02]  /*9660*/  LOP3.LUT R181, R180, 0xff0000, R179, 0xf8, !PT ;  /* 0x00ff0000b4b57812 */ /* 0x000fe400078ef8b3 */
[----:B------:R-:W-:-:S02]  /*9670*/  LOP3.LUT R45, R56, 0xff0000, R45, 0xf8, !PT ;  /* 0x00ff0000382d7812 */ /* 0x000fc400078ef82d */
[----:B-1----:R-:W-:Y:S02]  /*9680*/  F2FP.F16.E4M3.UNPACK_B R179, R97 ;  /* 0x00000061ffb3723e */ /* 0x002fe400020006ff */
[----:B------:R-:W-:Y:S02]  /*9690*/  F2FP.F16.E4M3.UNPACK_B R182, R45 ;  /* 0x0000002dffb6723e */ /* 0x000fe400020006ff */
[----:B0-----:R-:W-:Y:S01]  /*96a0*/  F2FP.F16.E4M3.UNPACK_B R56, R93 ;  /* 0x0000005dff38723e */ /* 0x001fe200020006ff */
[----:B------:R-:W-:Y:S01]  /*96b0*/  HADD2.F32 R57, -RZ, R179.H0_H0 ;  /* 0x200000b3ff397230 */ /* 0x000fe20000004100 */
[----:B------:R-:W-:Y:S01]  /*96c0*/  F2FP.F16.E4M3.UNPACK_B R183, R181 ;  /* 0x000000b5ffb7723e */ /* 0x000fe200020006ff */
        /* <DEDUP_REMOVED lines=14> */
[----:B------:R-:W-:Y:S02]  /*97b0*/  SHF.R.U32.HI R44, RZ, 0x10, R59 ;  /* 0x00000010ff2c7819 */ /* 0x000fe4000001163b */
[-C--:B------:R-:W-:Y:S01]  /*97c0*/  FMUL.FTZ R179, R184, R182.reuse ;  /* 0x000000b6b8b37220 */ /* 0x080fe20000410000 */
[----:B------:R-:W-:Y:S01]  /*97d0*/  FMUL.FTZ R182, R56, R182 ;  /* 0x000000b638b67220 */ /* 0x000fe20000410000 */
[----:B------:R-:W-:Y:S01]  /*97e0*/  LOP3.LUT R58, R59, 0xff0000ff, RZ, 0xc0, !PT ;  /* 0xff0000ff3b3a7812 */ /* 0x000fe200078ec0ff */
[----:B------:R-:W-:Y:S02]  /*97f0*/  IMAD.SHL.U32 R178, R178, 0x100, RZ ;  /* 0x00000100b2b27824 */ /* 0x000fe400078e00ff */
[-C--:B------:R-:W-:Y:S01]  /*9800*/  FFMA.FTZ R179, R56, R183.reuse, -R179 ;  /* 0x000000b738b37223 */ /* 0x080fe200000108b3 */
[----:B------:R-:W-:Y:S01]  /*9810*/  FFMA.FTZ R56, R184, R183, R182 ;  /* 0x000000b7b8387223 */ /* 0x000fe200000100b6 */
[----:B------:R-:W-:Y:S01]  /*9820*/  F2FP.F16.E4M3.UNPACK_B R182, R45.H1 ;  /* 0x0000002dffb6723e */ /* 0x000fe200030006ff */
[----:B------:R-:W-:Y:S01]  /*9830*/  HADD2.F32 R45, -RZ, R97.H0_H0 ;  /* 0x20000061ff2d7230 */ /* 0x000fe20000004100 */
[----:B------:R-:W-:Y:S01]  /*9840*/  F2FP.F16.E4M3.UNPACK_B R183, R93.H1 ;  /* 0x0000005dffb7723e */ /* 0x000fe200030006ff */
[----:B------:R-:W-:Y:S01]  /*9850*/  HADD2.F32 R184, -RZ, R181.H0_H0 ;  /* 0x200000b5ffb87230 */ /* 0x000fe20000004100 */
[----:B------:R-:W-:Y:S01]  /*9860*/  SHF.R.U32.HI R59, RZ, 0x10, R47 ;  /* 0x00000010ff3b7819 */ /* 0x000fe2000001162f */
[----:B------:R-:W-:Y:S01]  /*9870*/  HADD2.F32 R185, -RZ, R182.H0_H0 ;  /* 0x200000b6ffb97230 */ /* 0x000fe20000004100 */
[----:B------:R-:W-:Y:S01]  /*9880*/  LOP3.LUT R47, R47, 0xff0000ff, RZ, 0xc0, !PT ;  /* 0xff0000ff2f2f7812 */ /* 0x000fe200078ec0ff */
[----:B------:R-:W-:-:S02]  /*9890*/  HADD2.F32 R93, -RZ, R183.H0_H0 ;  /* 0x200000b7ff5d7230 */ /* 0x000fc40000004100 */
[----:B------:R-:W-:Y:S02]  /*98a0*/  HADD2.F32 R97, -RZ, R97.H1_H1 ;  /* 0x30000061ff617230 */ /* 0x000fe40000004100 */
[-C--:B------:R-:W-:Y:S01]  /*98b0*/  FMUL.FTZ R186, R45, R185.reuse ;  /* 0x000000b92dba7220 */ /* 0x080fe20000410000 */
[----:B------:R-:W-:Y:S02]  /*98c0*/  HADD2.F32 R182, -RZ, R182.H1_H1 ;  /* 0x300000b6ffb67230 */ /* 0x000fe40000004100 */
[C---:B------:R-:W-:Y:S01]  /*98d0*/  FMUL.FTZ R185, R93.reuse, R185 ;  /* 0x000000b95db97220 */ /* 0x040fe20000410000 */
[----:B------:R-:W-:Y:S02]  /*98e0*/  IMAD.U32 R44, R44, 0x10000, RZ ;  /* 0x000100002c2c7824 */ /* 0x000fe400078e00ff */
[-C--:B------:R-:W-:Y:S01]  /*98f0*/  FFMA.FTZ R93, R93, R184.reuse, -R186 ;  /* 0x000000b85d5d7223 */ /* 0x080fe200000108ba */
[----:B------:R-:W-:Y:S02]  /*9900*/  IMAD.U32 R59, R59, 0x10000, RZ ;  /* 0x000100003b3b7824 */ /* 0x000fe400078e00ff */
[----:B------:R-:W-:Y:S01]  /*9910*/  FFMA.FTZ R45, R45, R184, R185 ;  /* 0x000000b82d2d7223 */ /* 0x000fe200000100b9 */
[----:B------:R-:W-:-:S02]  /*9920*/  HADD2.F32 R184, -RZ, R183.H1_H1 ;  /* 0x300000b7ffb87230 */ /* 0x000fc40000004100 */
[----:B------:R-:W-:Y:S02]  /*9930*/  HADD2.F32 R183, -RZ, R181.H1_H1 ;  /* 0x300000b5ffb77230 */ /* 0x000fe40000004100 */
[-C--:B------:R-:W-:Y:S01]  /*9940*/  FMUL.FTZ R181, R97, R182.reuse ;  /* 0x000000b661b57220 */ /* 0x080fe20000410000 */
[----:B------:R-:W-:-:S03]  /*9950*/  FMUL.FTZ R182, R184, R182 ;  /* 0x000000b6b8b67220 */ /* 0x000fc60000410000 */
[-C--:B------:R-:W-:Y:S01]  /*9960*/  FFMA.FTZ R181, R184, R183.reuse, -R181 ;  /* 0x000000b7b8b57223 */ /* 0x080fe200000108b5 */
[----:B------:R-:W-:Y:S01]  /*9970*/  FFMA.FTZ R97, R97, R183, R182 ;  /* 0x000000b761617223 */ /* 0x000fe200000100b6 */
[----:B------:R-:W-:Y:S01]  /*9980*/  IMAD.SHL.U32 R183, R46, 0x100, RZ ;  /* 0x000001002eb77824 */ /* 0x000fe200078e00ff */
[----:B------:R-:W-:Y:S02]  /*9990*/  LOP3.LUT R46, R47, 0xff00, R178, 0xf8, !PT ;  /* 0x0000ff002f2e7812 */ /* 0x000fe400078ef8b2 */
[----:B------:R-:W-:Y:S02]  /*99a0*/  F2FP.SATFINITE.E4M3.F32.PACK_AB_MERGE_C R93, R181, R93, RZ ;  /* 0x0000005db55d723e */ /* 0x000fe400048070ff */
[----:B------:R-:W-:Y:S02]  /*99b0*/  LOP3.LUT R183, R58, 0xff00, R183, 0xf8, !PT ;  /* 0x0000ff003ab77812 */ /* 0x000fe400078ef8b7 */
[----:B------:R-:W-:Y:S02]  /*99c0*/  F2FP.F16.E4M3.UNPACK_B R58, R95 ;  /* 0x0000005fff3a723e */ /* 0x000fe400020006ff */
[----:B------:R-:W-:-:S02]  /*99d0*/  LOP3.LUT R178, R183, 0xff0000, R44, 0xf8, !PT ;  /* 0x00ff0000b7b27812 */ /* 0x000fc400078ef82c */
[----:B------:R-:W-:Y:S01]  /*99e0*/  LOP3.LUT R44, R46, 0xff0000, R59, 0xf8, !PT ;  /* 0x00ff00002e2c7812 */ /* 0x000fe200078ef83b */
[----:B------:R-:W-:Y:S01]  /*99f0*/  IMAD.MOV.U32 R46, RZ, RZ, R99 ;  /* 0x000000ffff2e7224 */ /* 0x000fe200078e0063 */
[----:B------:R-:W-:Y:S01]  /*9a00*/  F2FP.F16.E4M3.UNPACK_B R182, R178 ;  /* 0x000000b2ffb6723e */ /* 0x000fe200020006ff */
[----:B------:R-:W-:Y:S01]  /*9a10*/  HADD2.F32 R185, -RZ, R58.H0_H0 ;  /* 0x2000003affb97230 */ /* 0x000fe20000004100 */
        /* <DEDUP_REMOVED lines=9> */
[----:B------:R-:W-:Y:S01]  /*9ab0*/  F2FP.SATFINITE.E4M3.F32.PACK_AB_MERGE_C R179, R179, R180, R93 ;  /* 0x000000b4b3b3723e */ /* 0x000fe2000480705d */
[----:B------:R-:W-:-:S02]  /*9ac0*/  HADD2.F32 R99, -RZ, R99.H1_H1 ;  /* 0x30000063ff637230 */ /* 0x000fc40000004100 */
[-C--:B------:R-:W-:Y:S01]  /*9ad0*/  FMUL.FTZ R186, R183, R59.reuse ;  /* 0x0000003bb7ba7220 */ /* 0x080fe20000410000 */
[C---:B------:R-:W-:Y:S01]  /*9ae0*/  FMUL.FTZ R59, R185.reuse, R59 ;  /* 0x0000003bb93b7220 */ /* 0x040fe20000410000 */
[----:B------:R-:W-:Y:S01]  /*9af0*/  HADD2.F32 R182, -RZ, R182.H1_H1 ;  /* 0x300000b6ffb67230 */ /* 0x000fe20000004100 */
[----:B------:R-:W-:Y:S01]  /*9b00*/  F2FP.F16.E4M3.UNPACK_B R93, R96.H1 ;  /* 0x00000060ff5d723e */ /* 0x000fe200030006ff */
[-C--:B------:R-:W-:Y:S01]  /*9b10*/  FFMA.FTZ R186, R185, R184.reuse, -R186 ;  /* 0x000000b8b9ba7223 */ /* 0x080fe200000108ba */
[----:B------:R-:W-:Y:S01]  /*9b20*/  FFMA.FTZ R183, R183, R184, R59 ;  /* 0x000000b8b7b77223 */ /* 0x000fe2000001003b */
[----:B------:R-:W-:Y:S02]  /*9b30*/  HADD2.F32 R59, -RZ, R58.H1_H1 ;  /* 0x3000003aff3b7230 */ /* 0x000fe40000004100 */
[----:B------:R-:W-:Y:S01]  /*9b40*/  FMUL.FTZ R58, R47, R99 ;  /* 0x000000632f3a7220 */ /* 0x000fe20000410000 */
[--C-:B------:R-:W-:Y:S01]  /*9b50*/  HADD2.F32 R184, -RZ, R44.reuse.H0_H0 ;  /* 0x2000002cffb87230 */ /* 0x100fe20000004100 */
[----:B------:R-:W-:Y:S01]  /*9b60*/  F2FP.F16.E4M3.UNPACK_B R96, R96 ;  /* 0x00000060ff60723e */ /* 0x000fe200020006ff */
[----:B------:R-:W-:-:S02]  /*9b70*/  HADD2.F32 R44, -RZ, R44.H1_H1 ;  /* 0x3000002cff2c7230 */ /* 0x000fc40000004100 */
[CC--:B------:R-:W-:Y:S01]  /*9b80*/  FFMA.FTZ R58, R59.reuse, R182.reuse, -R58 ;  /* 0x000000b63b3a7223 */ /* 0x0c0fe2000001083a */
[----:B------:R-:W-:Y:S01]  /*9b90*/  FMUL.FTZ R59, R59, R99 ;  /* 0x000000633b3b7220 */ /* 0x000fe20000410000 */
[--C-:B------:R-:W-:Y:S01]  /*9ba0*/  HADD2.F32 R99, -RZ, R178.reuse.H0_H0 ;  /* 0x200000b2ff637230 */ /* 0x100fe20000004100 */
[----:B------:R-:W-:Y:S01]  /*9bb0*/  F2FP.SATFINITE.E4M3.F32.PACK_AB_MERGE_C R45, R97, R45, RZ ;  /* 0x0000002d612d723e */ /* 0x000fe200048070ff */
[----:B------:R-:W-:Y:S02]  /*9bc0*/  HADD2.F32 R178, -RZ, R178.H1_H1 ;  /* 0x300000b2ffb27230 */ /* 0x000fe40000004100 */
[----:B------:R-:W-:Y:S01]  /*9bd0*/  FFMA.FTZ R47, R47, R182, R59 ;  /* 0x000000b62f2f7223 */ /* 0x000fe2000001003b */
[----:B------:R-:W-:Y:S01]  /*9be0*/  F2FP.F16.E4M3.UNPACK_B R59, R95.H1 ;  /* 0x0000005fff3b723e */ /* 0x000fe200030006ff */
[--C-:B------:R-:W-:Y:S01]  /*9bf0*/  HADD2.F32 R95, -RZ, R46.reuse.H0_H0 ;  /* 0x2000002eff5f7230 */ /* 0x100fe20000004100 */
[----:B------:R-:W-:Y:S01]  /*9c00*/  F2FP.SATFINITE.E4M3.F32.PACK_AB_MERGE_C R97, R56, R57, R45 ;  /* 0x000000393861723e */ /* 0x000fe2000480702d */
        /* <DEDUP_REMOVED lines=9> */
[--C-:B------:R-:W-:Y:S02]  /*9ca0*/  HADD2.F32 R99, -RZ, R93.reuse.H0_H0 ;  /* 0x2000005dff637230 */ /* 0x100fe40000004100 */
[-C--:B------:R-:W-:Y:S01]  /*9cb0*/  FFMA.FTZ R95, R59, R178.reuse, -R95 ;  /* 0x000000b23b5f7223 */ /* 0x080fe2000001085f */
[----:B------:R-:W-:Y:S01]  /*9cc0*/  FFMA.FTZ R46, R46, R178, R44 ;  /* 0x000000b22e2e7223 */ /* 0x000fe2000001002c */
[----:B------:R-:W-:Y:S01]  /*9cd0*/  MOV R44, R92 ;  /* 0x0000005c002c7202 */ /* 0x000fe20000000f00 */
[----:B------:R-:W-:Y:S01]  /*9ce0*/  HADD2.F32 R93, -RZ, R93.H1_H1 ;  /* 0x3000005dff5d7230 */ /* 0x000fe20000004100 */
[----:B------:R-:W-:Y:S02]  /*9cf0*/  F2FP.F16.E4M3.UNPACK_B R59, R173.H1 ;  /* 0x000000adff3b723e */ /* 0x000fe400030006ff */
[----:B------:R-:W-:-:S02]  /*9d00*/  F2FP.F16.E4M3.UNPACK_B R92, R44.H1 ;  /* 0x0000002cff5c723e */ /* 0x000fc400030006ff */
[----:B------:R-:W-:Y:S01]  /*9d10*/  F2FP.SATFINITE.E4M3.F32.PACK_AB_MERGE_C R95, R95, R185, RZ ;  /* 0x000000b95f5f723e */ /* 0x000fe200048070ff */
[--C-:B------:R-:W-:Y:S01]  /*9d20*/  HADD2.F32 R185, -RZ, R59.reuse.H0_H0 ;  /* 0x2000003bffb97230 */ /* 0x100fe20000004100 */
[----:B------:R-:W-:Y:S01]  /*9d30*/  F2FP.F16.E4M3.UNPACK_B R178, R175.H1 ;  /* 0x000000afffb2723e */ /* 0x000fe200030006ff */
        /* <DEDUP_REMOVED lines=9> */
[----:B------:R-:W-:Y:S01]  /*9dd0*/  FFMA.FTZ R185, R99, R181, R185 ;  /* 0x000000b563b97223 */ /* 0x000fe200000100b9 */
[CC--:B------:R-:W-:Y:S01]  /*9de0*/  FMUL.FTZ R99, R93.reuse, R59.reuse ;  /* 0x0000003b5d637220 */ /* 0x0c0fe20000410000 */
[----:B------:R-:W-:Y:S01]  /*9df0*/  FMUL.FTZ R59, R92, R59 ;  /* 0x0000003b5c3b7220 */ /* 0x000fe20000410000 */
[----:B------:R-:W-:Y:S01]  /*9e00*/  FFMA.FTZ R184, R180, R181, -R184 ;  /* 0x000000b5b4b87223 */ /* 0x000fe200000108b8 */
[----:B------:R-:W-:Y:S01]  /*9e10*/  F2FP.F16.E4M3.UNPACK_B R175, R175 ;  /* 0x000000afffaf723e */ /* 0x000fe200020006ff */
[-C--:B------:R-:W-:Y:S01]  /*9e20*/  FFMA.FTZ R92, R92, R178.reuse, -R99 ;  /* 0x000000b25c5c7223 */ /* 0x080fe20000010863 */
[----:B------:R-:W-:Y:S01]  /*9e30*/  FFMA.FTZ R59, R93, R178, R59 ;  /* 0x000000b25d3b7223 */ /* 0x000fe2000001003b */
[----:B------:R-:W-:Y:S01]  /*9e40*/  HADD2.F32 R181, -RZ, R173.H0_H0 ;  /* 0x200000adffb57230 */ /* 0x000fe20000004100 */
[----:B------:R-:W-:Y:S01]  /*9e50*/  F2FP.SATFINITE.E4M3.F32.PACK_AB_MERGE_C R46, R46, R182, RZ ;  /* 0x000000b62e2e723e */ /* 0x000fe200048070ff */
[----:B------:R-:W-:Y:S01]  /*9e60*/  HADD2.F32 R93, -RZ, R96.H0_H0 ;  /* 0x20000060ff5d7230 */ /* 0x000fe20000004100 */
[----:B------:R-:W-:Y:S01]  /*9e70*/  F2FP.SATFINITE.E4M3.F32.PACK_AB_MERGE_C R92, R92, R184, RZ ;  /* 0x000000b85c5c723e */ /* 0x000fe200048070ff */
[----:B------:R-:W-:Y:S01]  /*9e80*/  HADD2.F32 R178, -RZ, R44.H0_H0 ;  /* 0x2000002cffb27230 */ /* 0x000fe20000004100 */
[----:B------:R-:W-:Y:S01]  /*9e90*/  F2FP.SATFINITE.E4M3.F32.PACK_AB_MERGE_C R59, R59, R185, RZ ;  /* 0x000000b93b3b723e */ /* 0x000fe200048070ff */
        /* <DEDUP_REMOVED lines=10> */
[----:B------:R-:W-:Y:S01]  /*9f40*/  F2FP.SATFINITE.E4M3.F32.PACK_AB_MERGE_C R95, R58, R186, R95 ;  /* 0x000000ba3a5f723e */ /* 0x000fe2000480705f */
[C---:B------:R-:W-:Y:S02]  /*9f50*/  FMUL.FTZ R173, R44.reuse, R173 ;  /* 0x000000ad2cad7220 */ /* 0x040fe40000410000 */
[-C--:B------:R-:W-:Y:S02]  /*9f60*/  FFMA.FTZ R93, R44, R175.reuse, -R93 ;  /* 0x000000af2c5d7223 */ /* 0x080fe4000001085d */
[----:B------:R-:W-:Y:S01]  /*9f70*/  FFMA.FTZ R44, R96, R175, R173 ;  /* 0x000000af602c7223 */ /* 0x000fe200000100ad */
[----:B------:R-:W-:Y:S02]  /*9f80*/  F2FP.F16.E4M3.UNPACK_B R96, R98.H1 ;  /* 0x00000062ff60723e */ /* 0x000fe400030006ff */
[----:B------:R-:W-:Y:S02]  /*9f90*/  F2FP.SATFINITE.E4M3.F32.PACK_AB_MERGE_C R180, R93, R180, R92 ;  /* 0x000000b45db4723e */ /* 0x000fe4000480705c */
[----:B------:R-:W-:Y:S01]  /*9fa0*/  F2FP.F16.E4M3.UNPACK_B R92, R174.H1 ;  /* 0x000000aeff5c723e */ /* 0x000fe200030006ff */
[----:B------:R-:W-:Y:S01]  /*9fb0*/  HADD2.F32 R99, -RZ, R96.H0_H0 ;  /* 0x20000060ff637230 */ /* 0x000fe20000004100 */
[----:B------:R-:W-:-:S02]  /*9fc0*/  F2FP.F16.E4M3.UNPACK_B R93, R94.H1 ;  /* 0x0000005eff5d723e */ /* 0x000fc400030006ff */
[----:B------:R-:W-:Y:S01]  /*9fd0*/  F2FP.F16.E4M3.UNPACK_B R173, R176.H1 ;  /* 0x000000b0ffad723e */ /* 0x000fe200030006ff */
[--C-:B------:R-:W-:Y:S01]  /*9fe0*/  HADD2.F32 R187, -RZ, R92.reuse.H0_H0 ;  /* 0x2000005cffbb7230 */ /* 0x100fe20000004100 */
[----:B------:R-:W-:Y:S01]  /*9ff0*/  F2FP.F16.E4M3.UNPACK_B R174, R174 ;  /* 0x000000aeffae723e */ /* 0x000fe200020006ff */
[----:B------:R-:W-:Y:S01]  /*a000*/  HADD2.F32 R175, -RZ, R93.H0_H0 ;  /* 0x2000005dffaf7230 */ /* 0x000fe20000004100 */
[----:B------:R-:W-:Y:S01]  /*a010*/  F2FP.F16.E4M3.UNPACK_B R98, R98 ;  /* 0x00000062ff62723e */ /* 0x000fe200020006ff */
[----:B------:R-:W-:Y:S02]  /*a020*/  HADD2.F32 R178, -RZ, R173.H0_H0 ;  /* 0x200000adffb27230 */ /* 0x000fe40000004100 */
[-C--:B------:R-:W-:Y:S01]  /*a030*/  FMUL.FTZ R184, R99, R187.reuse ;  /* 0x000000bb63b87220 */ /* 0x080fe20000410000 */
[----:B------:R-:W-:Y:S02]  /*a040*/  HADD2.F32 R92, -RZ, R92.H1_H1 ;  /* 0x3000005cff5c7230 */ /* 0x000fe40000004100 */
[----:B------:R-:W-:Y:S01]  /*a050*/  FMUL.FTZ R187, R175, R187 ;  /* 0x000000bbafbb7220 */ /* 0x000fe20000410000 */
[----:B------:R-:W-:-:S02]  /*a060*/  HADD2.F32 R93, -RZ, R93.H1_H1 ;  /* 0x3000005dff5d7230 */ /* 0x000fc40000004100 */
[----:B------:R-:W-:Y:S01]  /*a070*/  FFMA.FTZ R184, R175, R178, -R184 ;  /* 0x000000b2afb87223 */ /* 0x000fe200000108b8 */
[----:B------:R-:W-:Y:S01]  /*a080*/  F2FP.F16.E4M3.UNPACK_B R94, R94 ;  /* 0x0000005eff5e723e */ /* 0x000fe200020006ff */
[----:B------:R-:W-:Y:S01]  /*a090*/  FFMA.FTZ R187, R99, R178, R187 ;  /* 0x000000b263bb7223 */ /* 0x000fe200000100bb */
[----:B------:R-:W-:Y:S01]  /*a0a0*/  HADD2.F32 R99, -RZ, R96.H1_H1 ;  /* 0x30000060ff637230 */ /* 0x000fe20000004100 */
[----:B------:R-:W-:Y:S01]  /*a0b0*/  F2FP.F16.E4M3.UNPACK_B R176, R176 ;  /* 0x000000b0ffb0723e */ /* 0x000fe200020006ff */
[----:B------:R-:W-:Y:S02]  /*a0c0*/  HADD2.F32 R96, -RZ, R173.H1_H1 ;  /* 0x300000adff607230 */ /* 0x000fe40000004100 */
[----:B------:R-:W-:Y:S02]  /*a0d0*/  HADD2.F32 R173, -RZ, R94.H0_H0 ;  /* 0x2000005effad7230 */ /* 0x000fe40000004100 */
[-C--:B------:R-:W-:Y:S01]  /*a0e0*/  FMUL.FTZ R178, R99, R92.reuse ;  /* 0x0000005c63b27220 */ /* 0x080fe20000410000 */
[----:B------:R-:W-:-:S03]  /*a0f0*/  FMUL.FTZ R92, R93, R92 ;  /* 0x0000005c5d5c7220 */ /* 0x000fc60000410000 */
[-C--:B------:R-:W-:Y:S01]  /*a100*/  FFMA.FTZ R93, R93, R96.reuse, -R178 ;  /* 0x000000605d5d7223 */ /* 0x080fe200000108b2 */
[----:B------:R-:W-:Y:S01]  /*a110*/  FFMA.FTZ R92, R99, R96, R92 ;  /* 0x00000060635c7223 */ /* 0x000fe2000001005c */
[----:B------:R-:W-:Y:S02]  /*a120*/  HADD2.F32 R178, -RZ, R174.H0_H0 ;  /* 0x200000aeffb27230 */ /* 0x000fe40000004100 */
[----:B------:R-:W-:Y:S01]  /*a130*/  HADD2.F32 R96, -RZ, R98.H0_H0 ;  /* 0x20000062ff607230 */ /* 0x000fe20000004100 */
[----:B------:R-:W-:Y:S01]  /*a140*/  F2FP.SATFINITE.E4M3.F32.PACK_AB_MERGE_C R93, R93, R184, RZ ;  /* 0x000000b85d5d723e */ /* 0x000fe200048070ff */
[----:B------:R-:W-:Y:S01]  /*a150*/  HADD2.F32 R99, -RZ, R176.H0_H0 ;  /* 0x200000b0ff637230 */ /* 0x000fe20000004100 */
[----:B------:R-:W-:Y:S01]  /*a160*/  F2FP.SATFINITE.E4M3.F32.PACK_AB_MERGE_C R92, R92, R187, RZ ;  /* 0x000000bb5c5c723e */ /* 0x000fe200048070ff */
[----:B------:R-:W-:Y:S02]  /*a170*/  HADD2.F32 R174, -RZ, R174.H1_H1 ;  /* 0x300000aeffae7230 */ /* 0x000fe40000004100 */
[-C--:B------:R-:W-:Y:S01]  /*a180*/  FMUL.FTZ R175, R96, R178.reuse ;  /* 0x000000b260af7220 */ /* 0x080fe20000410000 */
[----:B------:R-:W-:Y:S01]  /*a190*/  FMUL.FTZ R178, R173, R178 ;  /* 0x000000b2adb27220 */ /* 0x000fe20000410000 */
[----:B------:R-:W-:-:S02]  /*a1a0*/  HADD2.F32 R176, -RZ, R176.H1_H1 ;  /* 0x300000b0ffb07230 */ /* 0x000fc40000004100 */
[-C--:B------:R-:W-:Y:S01]  /*a1b0*/  FFMA.FTZ R175, R173, R99.reuse, -R175 ;  /* 0x00000063adaf7223 */ /* 0x080fe200000108af */
[----:B------:R-:W-:Y:S01]  /*a1c0*/  FFMA.FTZ R178, R96, R99, R178 ;  /* 0x0000006360b27223 */ /* 0x000fe200000100b2 */
[----:B------:R-:W-:Y:S01]  /*a1d0*/  HADD2.F32 R99, -RZ, R98.H1_H1 ;  /* 0x30000062ff637230 */ /* 0x000fe20000004100 */
[----:B------:R-:W-:Y:S01]  /*a1e0*/  F2FP.SATFINITE.E4M3.F32.PACK_AB_MERGE_C R96, R44, R181, R59 ;  /* 0x000000b52c60723e */ /* 0x000fe2000480703b */
[----:B------:R-:W-:-:S03]  /*a1f0*/  HADD2.F32 R173, -RZ, R94.H1_H1 ;  /* 0x3000005effad7230 */ /* 0x000fc60000004100 */
[-C--:B------:R-:W-:Y:S02]  /*a200*/  FMUL.FTZ R94, R99, R174.reuse ;  /* 0x000000ae635e7220 */ /* 0x080fe40000410000 */
[C---:B------:R-:W-:Y:S02]  /*a210*/  FMUL.FTZ R174, R173.reuse, R174 ;  /* 0x000000aeadae7220 */ /* 0x040fe40000410000 */
[-C--:B------:R-:W-:Y:S02]  /*a220*/  FFMA.FTZ R94, R173, R176.reuse, -R94 ;  /* 0x000000b0ad5e7223 */ /* 0x080fe4000001085e */
[----:B------:R-:W-:-:S03]  /*a230*/  FFMA.FTZ R99, R99, R176, R174 ;  /* 0x000000b063637223 */ /* 0x000fc600000100ae */
[----:B------:R-:W-:Y:S01]  /*a240*/  F2FP.SATFINITE.E4M3.F32.PACK_AB_MERGE_C R94, R94, R175, R93 ;  /* 0x000000af5e5e723e */ /* 0x000fe2000480705d */
[----:B------:R-:W-:Y:S01]  /*a250*/  IMAD.MOV.U32 R93, RZ, RZ, R179 ;  /* 0x000000ffff5d7224 */ /* 0x000fe200078e00b3 */
[----:B------:R-:W-:Y:S01]  /*a260*/  F2FP.SATFINITE.E4M3.F32.PACK_AB_MERGE_C R98, R99, R178, R92 ;  /* 0x000000b26362723e */ /* 0x000fe2000480705c */
[----:B------:R-:W-:Y:S01]  /*a270*/  IMAD.MOV.U32 R92, RZ, RZ, R180 ;  /* 0x000000ffff5c7224 */ /* 0x000fe200078e00b4 */
[----:B------:R-:W-:-:S07]  /*a280*/  F2FP.SATFINITE.E4M3.F32.PACK_AB_MERGE_C R99, R47, R183, R46 ;  /* 0x000000b72f63723e */ /* 0x000fce000480702e */
.L_x_2441:
[----:B------:R-:W-:Y:S05]  /*a290*/  BSYNC B3 ;  /* 0x0000000000037941 */ /* 0x000fea0003800000 */
.L_x_2440:
[----:B------:R-:W-:-:S04]  /*a2a0*/  IADD3 R57, P4, P5, R120, R138, R27 ;  /* 0x0000008a78397210 */ /* 0x000fc80007d9e01b */
[----:B------:R-:W-:Y:S02]  /*a2b0*/  IADD3.X R46, R4, R168, R32, P4, P5 ;  /* 0x000000a8042e7210 */ /* 0x000fe400027ea420 */
        /* <DEDUP_REMOVED lines=10> */
.L_x_2439:
[----:B------:R-:W-:Y:S05]  /*a360*/  BSYNC B2 ;  /* 0x0000000000027941 */ /* 0x000fea0003800000 */
.L_x_2438:
        /* <DEDUP_REMOVED lines=26> */
[----:B-1----:R-:W-:Y:S01]  /*a510*/  MOV R62, R56 ;  /* 0x00000038003e7202 */ /* 0x002fe20000000f00 */
[----:B0-----:R-:W-:Y:S01]  /*a520*/  IMAD.MOV.U32 R60, RZ, RZ, R44 ;  /* 0x000000ffff3c7224 */ /* 0x001fe200078e002c */
[----:B------:R-:W-:Y:S01]  /*a530*/  F2FP.F16.E4M3.UNPACK_B R97, R172.H1 ;  /* 0x000000acff61723e */ /* 0x000fe200030006ff */
[----:B------:R-:W-:Y:S01]  /*a540*/  IMAD.MOV.U32 R176, RZ, RZ, R46 ;  /* 0x000000ffffb07224 */ /* 0x000fe200078e002e */
[----:B------:R-:W-:Y:S02]  /*a550*/  F2FP.F16.E4M3.UNPACK_B R56, R62.H1 ;  /* 0x0000003eff38723e */ /* 0x000fe400030006ff */
[----:B------:R-:W-:Y:S01]  /*a560*/  F2FP.F16.E4M3.UNPACK_B R50, R60.H1 ;  /* 0x0000003cff32723e */ /* 0x000fe200030006ff */
[----:B------:R-:W-:Y:S01]  /*a570*/  HADD2.F32 R99, -RZ, R97.H0_H0 ;  /* 0x20000061ff637230 */ /* 0x000fe20000004100 */
[----:B------:R-:W-:Y:S01]  /*a580*/  F2FP.F16.E4M3.UNPACK_B R96, R170.H1 ;  /* 0x000000aaff60723e */ /* 0x000fe200030006ff */
[----:B------:R-:W-:Y:S01]  /*a590*/  HADD2.F32 R44, -RZ, R56.H0_H0 ;  /* 0x20000038ff2c7230 */ /* 0x000fe20000004100 */
[----:B------:R-:W-:Y:S01]  /*a5a0*/  F2FP.F16.E4M3.UNPACK_B R46, R171.H1 ;  /* 0x000000abff2e723e */ /* 0x000fe200030006ff */
[----:B------:R-:W-:Y:S01]  /*a5b0*/  HADD2.F32 R48, -RZ, R50.H0_H0 ;  /* 0x20000032ff307230 */ /* 0x000fe20000004100 */
[----:B------:R-:W-:Y:S01]  /*a5c0*/  F2FP.F16.E4M3.UNPACK_B R178, R58.H1 ;  /* 0x0000003affb2723e */ /* 0x000fe200030006ff */
        /* <DEDUP_REMOVED lines=9> */
[C---:B------:R-:W-:Y:S01]  /*a660*/  FMUL.FTZ R98, R50.reuse, R97 ;  /* 0x0000006132627220 */ /* 0x040fe20000410000 */
[----:B------:R-:W-:Y:S01]  /*a670*/  F2FP.F16.E4M3.UNPACK_B R177, R176.H1 ;  /* 0x000000b0ffb1723e */ /* 0x000fe200030006ff */
[----:B------:R-:W-:Y:S01]  /*a680*/  HADD2.F32 R184, -RZ, R46.H0_H0 ;  /* 0x2000002effb87230 */ /* 0x000fe20000004100 */
[----:B------:R-:W-:Y:S01]  /*a690*/  F2FP.F16.E4M3.UNPACK_B R180, R169.H1 ;  /* 0x000000a9ffb4723e */ /* 0x000fe200030006ff */
[C---:B------:R-:W-:Y:S01]  /*a6a0*/  FMUL.FTZ R99, R95.reuse, R97 ;  /* 0x000000615f637220 */ /* 0x040fe20000410000 */
[----:B------:R-:W-:Y:S01]  /*a6b0*/  HADD2.F32 R179, -RZ, R178.H0_H0 ;  /* 0x200000b2ffb37230 */ /* 0x000fe20000004100 */
[----:B------:R-:W-:Y:S01]  /*a6c0*/  F2FP.F16.E4M3.UNPACK_B R171, R171 ;  /* 0x000000abffab723e */ /* 0x000fe200020006ff */
[----:B------:R-:W-:Y:S02]  /*a6d0*/  HADD2.F32 R181, -RZ, R177.H0_H0 ;  /* 0x200000b1ffb57230 */ /* 0x000fe40000004100 */
[-C--:B------:R-:W-:Y:S01]  /*a6e0*/  FFMA.FTZ R56, R50, R96.reuse, -R99 ;  /* 0x0000006032387223 */ /* 0x080fe20000010863 */
[----:B------:R-:W-:Y:S01]  /*a6f0*/  FFMA.FTZ R50, R95, R96, R98 ;  /* 0x000000605f327223 */ /* 0x000fe20000010062 */
[----:B------:R-:W-:Y:S01]  /*a700*/  F2FP.F16.E4M3.UNPACK_B R95, R62 ;  /* 0x0000003eff5f723e */ /* 0x000fe200020006ff */
[----:B------:R-:W-:Y:S01]  /*a710*/  HADD2.F32 R182, -RZ, R180.H0_H0 ;  /* 0x200000b4ffb67230 */ /* 0x000fe20000004100 */
[----:B------:R-:W-:Y:S01]  /*a720*/  F2FP.F16.E4M3.UNPACK_B R99, R172 ;  /* 0x000000acff63723e */ /* 0x000fe200020006ff */
[----:B------:R-:W-:Y:S01]  /*a730*/  FMUL.FTZ R183, R179, R184 ;  /* 0x000000b8b3b77220 */ /* 0x000fe20000410000 */
[----:B------:R-:W-:Y:S01]  /*a740*/  F2FP.F16.E4M3.UNPACK_B R62, R60 ;  /* 0x0000003cff3e723e */ /* 0x000fe200020006ff */
[----:B------:R-:W-:Y:S01]  /*a750*/  HADD2.F32 R60, -RZ, R95.H0_H0 ;  /* 0x2000005fff3c7230 */ /* 0x000fe20000004100 */
[----:B------:R-:W-:Y:S01]  /*a760*/  F2FP.F16.E4M3.UNPACK_B R96, R170 ;  /* 0x000000aaff60723e */ /* 0x000fe200020006ff */
[----:B------:R-:W-:-:S02]  /*a770*/  HADD2.F32 R170, -RZ, R99.H0_H0 ;  /* 0x20000063ffaa7230 */ /* 0x000fc40000004100 */
[----:B------:R-:W-:Y:S01]  /*a780*/  FMUL.FTZ R184, R181, R184 ;  /* 0x000000b8b5b87220 */ /* 0x000fe20000410000 */
[----:B------:R-:W-:Y:S01]  /*a790*/  HADD2.F32 R97, -RZ, R62.H0_H0 ;  /* 0x2000003eff617230 */ /* 0x000fe20000004100 */
[----:B------:R-:W-:Y:S01]  /*a7a0*/  F2FP.F16.E4M3.UNPACK_B R58, R58 ;  /* 0x0000003aff3a723e */ /* 0x000fe200020006ff */
        /* <DEDUP_REMOVED lines=9> */
[-C--:B------:R-:W-:Y:S01]  /*a840*/  FMUL.FTZ R173, R95, R99.reuse ;  /* 0x000000635fad7220 */ /* 0x080fe20000410000 */
[----:B------:R-:W-:Y:S02]  /*a850*/  HADD2.F32 R178, -RZ, R178.H1_H1 ;  /* 0x300000b2ffb27230 */ /* 0x000fe40000004100 */
[----:B------:R-:W-:Y:S01]  /*a860*/  FFMA.FTZ R184, R179, R182, R184 ;  /* 0x000000b6b3b87223 */ /* 0x000fe200000100b8 */
[----:B------:R-:W-:Y:S02]  /*a870*/  HADD2.F32 R177, -RZ, R177.H1_H1 ;  /* 0x300000b1ffb17230 */ /* 0x000fe40000004100 */
[----:B------:R-:W-:Y:S01]  /*a880*/  FMUL.FTZ R170, R62, R99 ;  /* 0x000000633eaa7220 */ /* 0x000fe20000410000 */
[----:B------:R-:W-:-:S02]  /*a890*/  HADD2.F32 R98, -RZ, R96.H1_H1 ;  /* 0x30000060ff627230 */ /* 0x000fc40000004100 */
[-C--:B------:R-:W-:Y:S01]  /*a8a0*/  FMUL.FTZ R179, R178, R46.reuse ;  /* 0x0000002eb2b37220 */ /* 0x080fe20000410000 */
[----:B------:R-:W-:Y:S02]  /*a8b0*/  HADD2.F32 R180, -RZ, R180.H1_H1 ;  /* 0x300000b4ffb47230 */ /* 0x000fe40000004100 */
[----:B------:R-:W-:Y:S01]  /*a8c0*/  FMUL.FTZ R46, R177, R46 ;  /* 0x0000002eb12e7220 */ /* 0x000fe20000410000 */
[----:B------:R-:W-:Y:S01]  /*a8d0*/  F2FP.F16.E4M3.UNPACK_B R176, R176 ;  /* 0x000000b0ffb0723e */ /* 0x000fe200020006ff */
[-C--:B------:R-:W-:Y:S01]  /*a8e0*/  FFMA.FTZ R96, R62, R98.reuse, -R173 ;  /* 0x000000623e607223 */ /* 0x080fe200000108ad */
[----:B------:R-:W-:Y:S01]  /*a8f0*/  FFMA.FTZ R62, R95, R98, R170 ;  /* 0x000000625f3e7223 */ /* 0x000fe200000100aa */
[----:B------:R-:W-:Y:S01]  /*a900*/  SHF.R.U32.HI R95, RZ, 0x8, R61 ;  /* 0x00000008ff5f7819 */ /* 0x000fe2000001163d */
[----:B------:R-:W-:Y:S01]  /*a910*/  FFMA.FTZ R183, R181, R182, -R183 ;  /* 0x000000b6b5b77223 */ /* 0x000fe200000108b7 */
[-C--:B------:R-:W-:Y:S01]  /*a920*/  FFMA.FTZ R46, R178, R180.reuse, R46 ;  /* 0x000000b4b22e7223 */ /* 0x080fe2000001002e */
[----:B------:R-:W-:Y:S01]  /*a930*/  FFMA.FTZ R177, R177, R180, -R179 ;  /* 0x000000b4b1b17223 */ /* 0x000fe200000108b3 */
[----:B------:R-:W-:Y:S01]  /*a940*/  F2FP.F16.E4M3.UNPACK_B R169, R169 ;  /* 0x000000a9ffa9723e */ /* 0x000fe200020006ff */
[----:B------:R-:W-:Y:S01]  /*a950*/  HADD2.F32 R182, -RZ, R171.H0_H0 ;  /* 0x200000abffb67230 */ /* 0x000fe20000004100 */
[----:B------:R-:W-:Y:S01]  /*a960*/  SHF.R.U32.HI R172, RZ, 0x8, R49 ;  /* 0x00000008ffac7819 */ /* 0x000fe20000011631 */
[----:B------:R-:W-:Y:S01]  /*a970*/  HADD2.F32 R178, -RZ, R58.H0_H0 ;  /* 0x2000003affb27230 */ /* 0x000fe20000004100 */
[----:B------:R-:W-:Y:S01]  /*a980*/  SHF.R.U32.HI R174, RZ, 0x8, R51 ;  /* 0x00000008ffae7819 */ /* 0x000fe20000011633 */
[----:B------:R-:W-:Y:S01]  /*a990*/  HADD2.F32 R180, -RZ, R176.H0_H0 ;  /* 0x200000b0ffb47230 */ /* 0x000fe20000004100 */
[--C-:B------:R-:W-:Y:S01]  /*a9a0*/  SHF.R.U32.HI R99, RZ, 0x8, R63.reuse ;  /* 0x00000008ff637819 */ /* 0x100fe2000001163f */
[----:B------:R-:W-:Y:S01]  /*a9b0*/  IMAD.SHL.U32 R95, R95, 0x100, RZ ;  /* 0x000001005f5f7824 */ /* 0x000fe200078e00ff */
[----:B------:R-:W-:Y:S01]  /*a9c0*/  LOP3.LUT R170, R63, 0xff0000ff, RZ, 0xc0, !PT ;  /* 0xff0000ff3faa7812 */ /* 0x000fe200078ec0ff */
[----:B------:R-:W-:Y:S01]  /*a9d0*/  HADD2.F32 R179, -RZ, R169.H0_H0 ;  /* 0x200000a9ffb37230 */ /* 0x000fe20000004100 */
[----:B------:R-:W-:Y:S01]  /*a9e0*/  LOP3.LUT R98, R61, 0xff0000ff, RZ, 0xc0, !PT ;  /* 0xff0000ff3d627812 */ /* 0x000fe200078ec0ff */
[-C--:B------:R-:W-:Y:S01]  /*a9f0*/  FMUL.FTZ R181, R178, R182.reuse ;  /* 0x000000b6b2b57220 */ /* 0x080fe20000410000 */
[----:B------:R-:W-:Y:S01]  /*aa00*/  SHF.R.U32.HI R63, RZ, 0x10, R63 ;  /* 0x00000010ff3f7819 */ /* 0x000fe2000001163f */
[----:B------:R-:W-:Y:S01]  /*aa10*/  FMUL.FTZ R182, R180, R182 ;  /* 0x000000b6b4b67220 */ /* 0x000fe20000410000 */
[----:B------:R-:W-:Y:S01]  /*aa20*/  LOP3.LUT R175, R51, 0xff0000ff, RZ, 0xc0, !PT ;  /* 0xff0000ff33af7812 */ /* 0x000fe200078ec0ff */
[----:B------:R-:W-:Y:S01]  /*aa30*/  HADD2.F32 R171, -RZ, R171.H1_H1 ;  /* 0x300000abffab7230 */ /* 0x000fe20000004100 */
[----:B------:R-:W-:Y:S01]  /*aa40*/  LOP3.LUT R173, R49, 0xff0000ff, RZ, 0xc0, !PT ;  /* 0xff0000ff31ad7812 */ /* 0x000fe200078ec0ff */
[----:B------:R-:W-:Y:S01]  /*aa50*/  HADD2.F32 R58, -RZ, R58.H1_H1 ;  /* 0x3000003aff3a7230 */ /* 0x000fe20000004100 */
[----:B------:R-:W-:Y:S01]  /*aa60*/  SHF.R.U32.HI R51, RZ, 0x10, R51 ;  /* 0x00000010ff337819 */ /* 0x000fe20000011633 */
[----:B------:R-:W-:Y:S01]  /*aa70*/  IMAD.SHL.U32 R172, R172, 0x100, RZ ;  /* 0x00000100acac7824 */ /* 0x000fe200078e00ff */
[----:B------:R-:W-:Y:S01]  /*aa80*/  SHF.R.U32.HI R49, RZ, 0x10, R49 ;  /* 0x00000010ff317819 */ /* 0x000fe20000011631 */
[----:B------:R-:W-:Y:S01]  /*aa90*/  HADD2.F32 R176, -RZ, R176.H1_H1 ;  /* 0x300000b0ffb07230 */ /* 0x000fe20000004100 */
[----:B------:R-:W-:Y:S01]  /*aaa0*/  LOP3.LUT R95, R98, 0xff00, R95, 0xf8, !PT ;  /* 0x0000ff00625f7812 */ /* 0x000fe200078ef85f */
[----:B------:R-:W-:-:S02]  /*aab0*/  IMAD.SHL.U32 R174, R174, 0x100, RZ ;  /* 0x00000100aeae7824 */ /* 0x000fc400078e00ff */
[-C--:B------:R-:W-:Y:S01]  /*aac0*/  FFMA.FTZ R181, R180, R179.reuse, -R181 ;  /* 0x000000b3b4b57223 */ /* 0x080fe200000108b5 */
[----:B------:R-:W-:Y:S01]  /*aad0*/  FFMA.FTZ R182, R178, R179, R182 ;  /* 0x000000b3b2b67223 */ /* 0x000fe200000100b6 */
[----:B------:R-:W-:Y:S02]  /*aae0*/  IMAD.U32 R98, R63, 0x10000, RZ ;  /* 0x000100003f627824 */ /* 0x000fe400078e00ff */
[-C--:B------:R-:W-:Y:S01]  /*aaf0*/  FMUL.FTZ R179, R58, R171.reuse ;  /* 0x000000ab3ab37220 */ /* 0x080fe20000410000 */
[----:B------:R-:W-:Y:S01]  /*ab00*/  HADD2.F32 R169, -RZ, R169.H1_H1 ;  /* 0x300000a9ffa97230 */ /* 0x000fe20000004100 */
[----:B------:R-:W-:Y:S01]  /*ab10*/  LOP3.LUT R172, R173, 0xff00, R172, 0xf8, !PT ;  /* 0x0000ff00adac7812 */ /* 0x000fe200078ef8ac */
[----:B------:R-:W-:Y:S01]  /*ab20*/  IMAD.U32 R63, R51, 0x10000, RZ ;  /* 0x00010000333f7824 */ /* 0x000fe200078e00ff */
[----:B------:R-:W-:Y:S01]  /*ab30*/  SHF.L.U32 R49, R49, 0x10, RZ ;  /* 0x0000001031317819 */ /* 0x000fe200000006ff */
[----:B------:R-:W-:Y:S01]  /*ab40*/  FMUL.FTZ R171, R176, R171 ;  /* 0x000000abb0ab7220 */ /* 0x000fe20000410000 */
[----:B------:R-:W-:Y:S01]  /*ab50*/  SHF.R.U32.HI R61, RZ, 0x10, R61 ;  /* 0x00000010ff3d7819 */ /* 0x000fe2000001163d */
[----:B------:R-:W-:Y:S01]  /*ab60*/  IMAD.SHL.U32 R99, R99, 0x100, RZ ;  /* 0x0000010063637824 */ /* 0x000fe200078e00ff */
[----:B------:R-:W-:Y:S01]  /*ab70*/  LOP3.LUT R174, R175, 0xff00, R174, 0xf8, !PT ;  /* 0x0000ff00afae7812 */ /* 0x000fe200078ef8ae */
[-C--:B------:R-:W-:Y:S01]  /*ab80*/  FFMA.FTZ R171, R58, R169.reuse, R171 ;  /* 0x000000a93aab7223 */ /* 0x080fe200000100ab */
[----:B------:R-:W-:Y:S01]  /*ab90*/  LOP3.LUT R51, R172, 0xff0000, R49, 0xf8, !PT ;  /* 0x00ff0000ac337812 */ /* 0x000fe200078ef831 */
[----:B------:R-:W-:Y:S01]  /*aba0*/  IMAD.U32 R58, R61, 0x10000, RZ ;  /* 0x000100003d3a7824 */ /* 0x000fe200078e00ff */
[----:B------:R-:W-:Y:S01]  /*abb0*/  LOP3.LUT R49, R174, 0xff0000, R63, 0xf8, !PT ;  /* 0x00ff0000ae317812 */ /* 0x000fe200078ef83f */
[----:B------:R-:W-:Y:S01]  /*abc0*/  FFMA.FTZ R176, R176, R169, -R179 ;  /* 0x000000a9b0b07223 */ /* 0x000fe200000108b3 */
[----:B------:R-:W-:-:S02]  /*abd0*/  F2FP.SATFINITE.E4M3.F32.PACK_AB_MERGE_C R63, R50, R44, RZ ;  /* 0x0000002c323f723e */ /* 0x000fc400048070ff */
[----:B------:R-:W-:Y:S02]  /*abe0*/  F2FP.SATFINITE.E4M3.F32.PACK_AB_MERGE_C R48, R56, R48, RZ ;  /* 0x000000303830723e */ /* 0x000fe400048070ff */
[----:B------:R-:W-:Y:S02]  /*abf0*/  F2FP.SATFINITE.E4M3.F32.PACK_AB_MERGE_C R56, R62, R60, R63 ;  /* 0x0000003c3e38723e */ /* 0x000fe4000480703f */
[----:B------:R-:W-:Y:S02]  /*ac00*/  LOP3.LUT R99, R170, 0xff00, R99, 0xf8, !PT ;  /* 0x0000ff00aa637812 */ /* 0x000fe400078ef863 */
[----:B------:R-:W-:Y:S02]  /*ac10*/  LOP3.LUT R61, R95, 0xff0000, R58, 0xf8, !PT ;  /* 0x00ff00005f3d7812 */ /* 0x000fe400078ef83a */
[----:B------:R-:W-:Y:S02]  /*ac20*/  F2FP.F16.E4M3.UNPACK_B R50, R57 ;  /* 0x00000039ff32723e */ /* 0x000fe400020006ff */
[----:B------:R-:W-:-:S02]  /*ac30*/  F2FP.F16.E4M3.UNPACK_B R62, R51 ;  /* 0x00000033ff3e723e */ /* 0x000fc400020006ff */
[----:B------:R-:W-:Y:S01]  /*ac40*/  F2FP.SATFINITE.E4M3.F32.PACK_AB_MERGE_C R44, R96, R97, R48 ;  /* 0x00000061602c723e */ /* 0x000fe20004807030 */
[----:B------:R-:W-:Y:S01]  /*ac50*/  HADD2.F32 R60, -RZ, R50.H0_H0 ;  /* 0x20000032ff3c7230 */ /* 0x000fe20000004100 */
[----:B------:R-:W-:Y:S01]  /*ac60*/  LOP3.LUT R58, R99, 0xff0000, R98, 0xf8, !PT ;  /* 0x00ff0000633a7812 */ /* 0x000fe200078ef862 */
[----:B------:R-:W-:Y:S01]  /*ac70*/  HADD2.F32 R99, -RZ, R62.H0_H0 ;  /* 0x2000003eff637230 */ /* 0x000fe20000004100 */
[----:B------:R-:W-:Y:S01]  /*ac80*/  F2FP.F16.E4M3.UNPACK_B R48, R45 ;  /* 0x0000002dff30723e */ /* 0x000fe200020006ff */
[----:B------:R-:W-:Y:S01]  /*ac90*/  HADD2.F32 R63, -RZ, R50.H1_H1 ;  /* 0x30000032ff3f7230 */ /* 0x000fe20000004100 */
[----:B------:R-:W-:Y:S01]  /*aca0*/  F2FP.F16.E4M3.UNPACK_B R95, R61 ;  /* 0x0000003dff5f723e */ /* 0x000fe200020006ff */
[----:B------:R-:W-:Y:S02]  /*acb0*/  HADD2.F32 R96, -RZ, R62.H1_H1 ;  /* 0x3000003eff607230 */ /* 0x000fe40000004100 */
[----:B------:R-:W-:Y:S01]  /*acc0*/  FMUL.FTZ R169, R60, R99 ;  /* 0x000000633ca97220 */ /* 0x000fe20000410000 */
[--C-:B------:R-:W-:Y:S01]  /*acd0*/  HADD2.F32 R50, -RZ, R48.reuse.H0_H0 ;  /* 0x20000030ff327230 */ /* 0x100fe20000004100 */
[----:B------:R-:W-:Y:S01]  /*ace0*/  F2FP.F16.E4M3.UNPACK_B R57, R57.H1 ;  /* 0x00000039ff39723e */ /* 0x000fe200030006ff */
[----:B------:R-:W-:Y:S01]  /*acf0*/  HADD2.F32 R97, -RZ, R95.H0_H0 ;  /* 0x2000005fff617230 */ /* 0x000fe20000004100 */
[----:B------:R-:W-:Y:S01]  /*ad00*/  F2FP.F16.E4M3.UNPACK_B R174, R49.H1 ;  /* 0x00000031ffae723e */ /* 0x000fe200030006ff */
[----:B------:R-:W-:-:S02]  /*ad10*/  HADD2.F32 R62, -RZ, R48.H1_H1 ;  /* 0x30000030ff3e7230 */ /* 0x000fc40000004100 */
[C---:B------:R-:W-:Y:S01]  /*ad20*/  FMUL.FTZ R99, R50.reuse, R99 ;  /* 0x0000006332637220 */ /* 0x040fe20000410000 */
[----:B------:R-:W-:Y:S02]  /*ad30*/  HADD2.F32 R95, -RZ, R95.H1_H1 ;  /* 0x3000005fff5f7230 */ /* 0x000fe40000004100 */
[-C--:B------:R-:W-:Y:S01]  /*ad40*/  FFMA.FTZ R48, R50, R97.reuse, -R169 ;  /* 0x0000006132307223 */ /* 0x080fe200000108a9 */
[CC--:B------:R-:W-:Y:S01]  /*ad50*/  FMUL.FTZ R169, R63.reuse, R96.reuse ;  /* 0x000000603fa97220 */ /* 0x0c0fe20000410000 */
[----:B------:R-:W-:Y:S01]  /*ad60*/  FMUL.FTZ R96, R62, R96 ;  /* 0x000000603e607220 */ /* 0x000fe20000410000 */
[----:B------:R-:W-:Y:S01]  /*ad70*/  FFMA.FTZ R50, R60, R97, R99 ;  /* 0x000000613c327223 */ /* 0x000fe20000010063 */
[----:B------:R-:W-:Y:S01]  /*ad80*/  F2FP.F16.E4M3.UNPACK_B R60, R45.H1 ;  /* 0x0000002dff3c723e */ /* 0x000fe200030006ff */
[-C--:B------:R-:W-:Y:S01]  /*ad90*/  FFMA.FTZ R45, R62, R95.reuse, -R169 ;  /* 0x0000005f3e2d7223 */ /* 0x080fe200000108a9 */
[----:B------:R-:W-:Y:S01]  /*ada0*/  FFMA.FTZ R63, R63, R95, R96 ;  /* 0x0000005f3f3f7223 */ /* 0x000fe20000010060 */
[----:B------:R-:W-:Y:S01]  /*adb0*/  F2FP.F16.E4M3.UNPACK_B R96, R51.H1 ;  /* 0x00000033ff60723e */ /* 0x000fe200030006ff */
[--C-:B------:R-:W-:Y:S01]  /*adc0*/  HADD2.F32 R62, -RZ, R57.reuse.H1_H1 ;  /* 0x30000039ff3e7230 */ /* 0x100fe20000004100 */
[----:B------:R-:W-:Y:S01]  /*add0*/  F2FP.F16.E4M3.UNPACK_B R95, R61.H1 ;  /* 0x0000003dff5f723e */ /* 0x000fe200030006ff */
        /* <DEDUP_REMOVED lines=9> */
[-C--:B------:R-:W-:Y:S01]  /*ae70*/  FMUL.FTZ R170, R61, R98.reuse ;  /* 0x000000623daa7220 */ /* 0x080fe20000410000 */
[--C-:B------:R-:W-:Y:S02]  /*ae80*/  HADD2.F32 R96, -RZ, R95.reuse.H0_H0 ;  /* 0x2000005fff607230 */ /* 0x100fe40000004100 */
[C---:B------:R-:W-:Y:S01]  /*ae90*/  FMUL.FTZ R98, R51.reuse, R98 ;  /* 0x0000006233627220 */ /* 0x040fe20000410000 */
[----:B------:R-:W-:Y:S02]  /*aea0*/  HADD2.F32 R95, -RZ, R95.H1_H1 ;  /* 0x3000005fff5f7230 */ /* 0x000fe40000004100 */
[-C--:B------:R-:W-:Y:S01]  /*aeb0*/  FMUL.FTZ R97, R62, R57.reuse ;  /* 0x000000393e617220 */ /* 0x080fe20000410000 */
[C---:B------:R-:W-:Y:S01]  /*aec0*/  FMUL.FTZ R99, R60.reuse, R57 ;  /* 0x000000393c637220 */ /* 0x040fe20000410000 */
[-C--:B------:R-:W-:Y:S01]  /*aed0*/  FFMA.FTZ R51, R51, R96.reuse, -R170 ;  /* 0x0000006033337223 */ /* 0x080fe200000108aa */
[----:B------:R-:W-:Y:S01]  /*aee0*/  FFMA.FTZ R57, R61, R96, R98 ;  /* 0x000000603d397223 */ /* 0x000fe20000010062 */
[-C--:B------:R-:W-:Y:S01]  /*aef0*/  FFMA.FTZ R60, R60, R95.reuse, -R97 ;  /* 0x0000005f3c3c7223 */ /* 0x080fe20000010861 */
[----:B------:R-:W-:Y:S01]  /*af00*/  FFMA.FTZ R62, R62, R95, R99 ;  /* 0x0000005f3e3e7223 */ /* 0x000fe20000010063 */
[----:B------:R-:W-:Y:S01]  /*af10*/  F2FP.F16.E4M3.UNPACK_B R96, R59 ;  /* 0x0000003bff60723e */ /* 0x000fe200020006ff */
[--C-:B------:R-:W-:Y:S01]  /*af20*/  HADD2.F32 R175, -RZ, R174.reuse.H0_H0 ;  /* 0x200000aeffaf7230 */ /* 0x100fe20000004100 */
[----:B------:R-:W-:Y:S01]  /*af30*/  F2FP.F16.E4M3.UNPACK_B R95, R49 ;  /* 0x00000031ff5f723e */ /* 0x000fe200020006ff */
[----:B------:R-:W-:Y:S01]  /*af40*/  HADD2.F32 R174, -RZ, R174.H1_H1 ;  /* 0x300000aeffae7230 */ /* 0x000fe20000004100 */
[-C--:B------:R-:W-:Y:S01]  /*af50*/  F2FP.F16.E4M3.UNPACK_B R61, R47.reuse ;  /* 0x0000002fff3d723e */ /* 0x080fe200020006ff */
[--C-:B------:R-:W-:Y:S01]  /*af60*/  HADD2.F32 R169, -RZ, R96.reuse.H0_H0 ;  /* 0x20000060ffa97230 */ /* 0x100fe20000004100 */
[----:B------:R-:W-:Y:S01]  /*af70*/  F2FP.F16.E4M3.UNPACK_B R97, R47.H1 ;  /* 0x0000002fff61723e */ /* 0x000fe200030006ff */
[----:B------:R-:W-:Y:S01]  /*af80*/  HADD2.F32 R173, -RZ, R95.H0_H0 ;  /* 0x2000005fffad7230 */ /* 0x000fe20000004100 */
[----:B------:R-:W-:Y:S01]  /*af90*/  F2FP.F16.E4M3.UNPACK_B R47, R58 ;  /* 0x0000003aff2f723e */ /* 0x000fe200020006ff */
[----:B------:R-:W-:Y:S01]  /*afa0*/  HADD2.F32 R98, -RZ, R61.H0_H0 ;  /* 0x2000003dff627230 */ /* 0x000fe20000004100 */
[----:B------:R-:W-:Y:S01]  /*afb0*/  F2FP.F16.E4M3.UNPACK_B R99, R59.H1 ;  /* 0x0000003bff63723e */ /* 0x000fe200030006ff */
[----:B------:R-:W-:-:S02]  /*afc0*/  HADD2.F32 R96, -RZ, R96.H1_H1 ;  /* 0x30000060ff607230 */ /* 0x000fc40000004100 */
[-C--:B------:R-:W-:Y:S01]  /*afd0*/  FMUL.FTZ R49, R169, R173.reuse ;  /* 0x000000ada9317220 */ /* 0x080fe20000410000 */
[----:B------:R-:W-:Y:S01]  /*afe0*/  HADD2.F32 R172, -RZ, R47.H0_H0 ;  /* 0x2000002fffac7230 */ /* 0x000fe20000004100 */
[----:B------:R-:W-:Y:S01]  /*aff0*/  F2FP.F16.E4M3.UNPACK_B R59, R58.H1 ;  /* 0x0000003aff3b723e */ /* 0x000fe200030006ff */
[----:B------:R-:W-:Y:S02]  /*b000*/  HADD2.F32 R170, -RZ, R99.H0_H0 ;  /* 0x20000063ffaa7230 */ /* 0x000fe40000004100 */
[C---:B------:R-:W-:Y:S01]  /*b010*/  FMUL.FTZ R58, R98.reuse, R173 ;  /* 0x000000ad623a7220 */ /* 0x040fe20000410000 */
[----:B------:R-:W-:Y:S02]  /*b020*/  HADD2.F32 R95, -RZ, R95.H1_H1 ;  /* 0x3000005fff5f7230 */ /* 0x000fe40000004100 */
[----:B------:R-:W-:Y:S01]  /*b030*/  FFMA.FTZ R49, R98, R172, -R49 ;  /* 0x000000ac62317223 */ /* 0x000fe20000010831 */
[----:B------:R-:W-:Y:S02]  /*b040*/  HADD2.F32 R98, -RZ, R97.H0_H0 ;  /* 0x20000061ff627230 */ /* 0x000fe40000004100 */
[----:B------:R-:W-:Y:S01]  /*b050*/  FMUL.FTZ R177, R170, R175 ;  /* 0x000000afaab17220 */ /* 0x000fe20000410000 */
[----:B------:R-:W-:-:S02]  /*b060*/  HADD2.F32 R173, -RZ, R59.H0_H0 ;  /* 0x2000003bffad7230 */ /* 0x000fc40000004100 */
[----:B------:R-:W-:Y:S01]  /*b070*/  FFMA.FTZ R58, R169, R172, R58 ;  /* 0x000000aca93a7223 */ /* 0x000fe2000001003a */
        /* <DEDUP_REMOVED lines=8> */
[C---:B------:R-:W-:Y:S01]  /*b100*/  FMUL.FTZ R174, R97.reuse, R174 ;  /* 0x000000ae61ae7220 */ /* 0x040fe20000410000 */
[----:B------:R-:W-:Y:S01]  /*b110*/  HADD2.F32 R47, -RZ, R47.H1_H1 ;  /* 0x3000002fff2f7230 */ /* 0x000fe20000004100 */
[----:B------:R-:W-:Y:S01]  /*b120*/  F2FP.SATFINITE.E4M3.F32.PACK_AB_MERGE_C R51, R60, R51, RZ ;  /* 0x000000333c33723e */ /* 0x000fe200048070ff */
[-C--:B------:R-:W-:Y:S01]  /*b130*/  FFMA.FTZ R97, R97, R170.reuse, -R172 ;  /* 0x000000aa61617223 */ /* 0x080fe200000108ac */
[-C--:B------:R-:W-:Y:S01]  /*b140*/  FMUL.FTZ R172, R96, R95.reuse ;  /* 0x0000005f60ac7220 */ /* 0x080fe20000410000 */
[----:B------:R-:W-:Y:S01]  /*b150*/  FMUL.FTZ R95, R61, R95 ;  /* 0x0000005f3d5f7220 */ /* 0x000fe20000410000 */
[----:B------:R-:W-:Y:S01]  /*b160*/  FFMA.FTZ R174, R169, R170, R174 ;  /* 0x000000aaa9ae7223 */ /* 0x000fe200000100ae */
[----:B------:R-:W-:Y:S01]  /*b170*/  F2FP.SATFINITE.E4M3.F32.PACK_AB_MERGE_C R57, R62, R57, RZ ;  /* 0x000000393e39723e */ /* 0x000fe200048070ff */
[-C--:B------:R-:W-:Y:S01]  /*b180*/  FFMA.FTZ R172, R61, R47.reuse, -R172 ;  /* 0x0000002f3dac7223 */ /* 0x080fe200000108ac */
[----:B------:R-:W-:Y:S01]  /*b190*/  FFMA.FTZ R95, R96, R47, R95 ;  /* 0x0000002f605f7223 */ /* 0x000fe2000001005f */
[----:B------:R-:W-:-:S02]  /*b1a0*/  F2FP.SATFINITE.E4M3.F32.PACK_AB_MERGE_C R97, R97, R98, RZ ;  /* 0x000000626161723e */ /* 0x000fc400048070ff */
[----:B------:R-:W-:Y:S02]  /*b1b0*/  F2FP.SATFINITE.E4M3.F32.PACK_AB_MERGE_C R99, R174, R99, RZ ;  /* 0x00000063ae63723e */ /* 0x000fe400048070ff */
[----:B------:R-:W-:Y:S02]  /*b1c0*/  F2FP.SATFINITE.E4M3.F32.PACK_AB_MERGE_C R45, R45, R48, R51 ;  /* 0x000000302d2d723e */ /* 0x000fe40004807033 */
[----:B------:R-:W-:Y:S01]  /*b1d0*/  F2FP.SATFINITE.E4M3.F32.PACK_AB_MERGE_C R59, R95, R58, R99 ;  /* 0x0000003a5f3b723e */ /* 0x000fe20004807063 */
[----:B------:R-:W-:Y:S01]  /*b1e0*/  IMAD.MOV.U32 R58, RZ, RZ, R171 ;  /* 0x000000ffff3a7224 */ /* 0x000fe200078e00ab */
[----:B------:R-:W-:Y:S02]  /*b1f0*/  F2FP.SATFINITE.E4M3.F32.PACK_AB_MERGE_C R47, R172, R49, R97 ;  /* 0x00000031ac2f723e */ /* 0x000fe40004807061 */
[----:B------:R-:W-:-:S07]  /*b200*/  F2FP.SATFINITE.E4M3.F32.PACK_AB_MERGE_C R57, R63, R50, R57 ;  /* 0x000000323f39723e */ /* 0x000fce0004807039 */
.L_x_2445:
[----:B------:R-:W-:Y:S05]  /*b210*/  BSYNC B3 ;  /* 0x0000000000037941 */ /* 0x000fea0003800000 */
.L_x_2444:
        /* <DEDUP_REMOVED lines=10> */
.L_x_2443:
[----:B------:R-:W-:Y:S05]  /*b2c0*/  BSYNC B2 ;  /* 0x0000000000027941 */ /* 0x000fea0003800000 */
.L_x_2442:
        /* <DEDUP_REMOVED lines=27> */
[--C-:B------:R-:W-:Y:S01]  /*b480*/  SHF.R.U32.HI R54, RZ, 0x8, R89.reuse ;  /* 0x00000008ff367819 */ /* 0x100fe20000011659 */
[----:B-1----:R-:W-:Y:S01]  /*b490*/  IMAD.MOV.U32 R60, RZ, RZ, R48 ;  /* 0x000000ffff3c7224 */ /* 0x002fe200078e0030 */
[----:B0-----:R-:W-:Y:S02]  /*b4a0*/  MOV R58, R44 ;  /* 0x0000002c003a7202 */ /* 0x001fe40000000f00 */
[----:B------:R-:W-:Y:S01]  /*b4b0*/  SHF.R.U32.HI R92, RZ, 0x10, R89 ;  /* 0x00000010ff5c7819 */ /* 0x000fe20000011659 */
[----:B------:R-:W-:Y:S01]  /*b4c0*/  IMAD.SHL.U32 R44, R54, 0x100, RZ ;  /* 0x00000100362c7824 */ /* 0x000fe200078e00ff */
[----:B------:R-:W-:Y:S01]  /*b4d0*/  LOP3.LUT R61, R89, 0xff0000ff, RZ, 0xc0, !PT ;  /* 0xff0000ff593d7812 */ /* 0x000fe200078ec0ff */
[----:B------:R-:W-:Y:S01]  /*b4e0*/  IMAD.MOV.U32 R54, RZ, RZ, R46 ;  /* 0x000000ffff367224 */ /* 0x000fe200078e002e */
[----:B------:R-:W-:Y:S01]  /*b4f0*/  SHF.R.U32.HI R89, RZ, 0x8, R91 ;  /* 0x00000008ff597819 */ /* 0x000fe2000001165b */
[----:B------:R-:W-:Y:S01]  /*b500*/  IMAD.U32 R48, R92, 0x10000, RZ ;  /* 0x000100005c307824 */ /* 0x000fe200078e00ff */
[----:B------:R-:W-:-:S02]  /*b510*/  SHF.R.U32.HI R88, RZ, 0x8, R53 ;  /* 0x00000008ff587819 */ /* 0x000fc40000011635 */
[----:B------:R-:W-:Y:S01]  /*b520*/  LOP3.LUT R61, R61, 0xff00, R44, 0xf8, !PT ;  /* 0x0000ff003d3d7812 */ /* 0x000fe200078ef82c */
[----:B------:R-:W-:Y:S01]  /*b530*/  IMAD.SHL.U32 R44, R89, 0x100, RZ ;  /* 0x00000100592c7824 */ /* 0x000fe200078e00ff */
[----:B------:R-:W-:Y:S01]  /*b540*/  SHF.R.U32.HI R90, RZ, 0x10, R91 ;  /* 0x00000010ff5a7819 */ /* 0x000fe2000001165b */
[----:B------:R-:W-:Y:S01]  /*b550*/  IMAD.SHL.U32 R46, R88, 0x100, RZ ;  /* 0x00000100582e7824 */ /* 0x000fe200078e00ff */
[----:B------:R-:W-:Y:S02]  /*b560*/  LOP3.LUT R63, R91, 0xff0000ff, RZ, 0xc0, !PT ;  /* 0xff0000ff5b3f7812 */ /* 0x000fe400078ec0ff */
[----:B------:R-:W-:Y:S02]  /*b570*/  SHF.R.U32.HI R62, RZ, 0x8, R55 ;  /* 0x00000008ff3e7819 */ /* 0x000fe40000011637 */
[----:B------:R-:W-:Y:S02]  /*b580*/  LOP3.LUT R91, R53, 0xff0000ff, RZ, 0xc0, !PT ;  /* 0xff0000ff355b7812 */ /* 0x000fe400078ec0ff */
[----:B------:R-:W-:-:S02]  /*b590*/  SHF.R.U32.HI R52, RZ, 0x10, R53 ;  /* 0x00000010ff347819 */ /* 0x000fc40000011635 */
[----:B------:R-:W-:Y:S02]  /*b5a0*/  SHF.R.U32.HI R53, RZ, 0x10, R55 ;  /* 0x00000010ff357819 */ /* 0x000fe40000011637 */
[----:B------:R-:W-:Y:S01]  /*b5b0*/  LOP3.LUT R93, R55, 0xff0000ff, RZ, 0xc0, !PT ;  /* 0xff0000ff375d7812 */ /* 0x000fe200078ec0ff */
[----:B------:R-:W-:Y:S01]  /*b5c0*/  IMAD.MOV.U32 R55, RZ, RZ, R50 ;  /* 0x000000ffff377224 */ /* 0x000fe200078e0032 */
[----:B------:R-:W-:Y:S01]  /*b5d0*/  LOP3.LUT R89, R63, 0xff00, R44, 0xf8, !PT ;  /* 0x0000ff003f597812 */ /* 0x000fe200078ef82c */
[----:B------:R-:W-:Y:S01]  /*b5e0*/  IMAD.SHL.U32 R50, R62, 0x100, RZ ;  /* 0x000001003e327824 */ /* 0x000fe200078e00ff */
[----:B------:R-:W-:Y:S01]  /*b5f0*/  LOP3.LUT R95, R91, 0xff00, R46, 0xf8, !PT ;  /* 0x0000ff005b5f7812 */ /* 0x000fe200078ef82e */
[----:B------:R-:W-:Y:S01]  /*b600*/  IMAD.U32 R46, R53, 0x10000, RZ ;  /* 0x00010000352e7824 */ /* 0x000fe200078e00ff */
[----:B------:R-:W-:Y:S02]  /*b610*/  SHF.L.U32 R44, R90, 0x10, RZ ;  /* 0x000000105a2c7819 */ /* 0x000fe400000006ff */
[----:B------:R-:W-:-:S02]  /*b620*/  F2FP.F16.E4M3.UNPACK_B R91, R164.H1 ;  /* 0x000000a4ff5b723e */ /* 0x000fc400030006ff */
[----:B------:R-:W-:Y:S02]  /*b630*/  F2FP.F16.E4M3.UNPACK_B R63, R60.H1 ;  /* 0x0000003cff3f723e */ /* 0x000fe400030006ff */
[----:B------:R-:W-:Y:S02]  /*b640*/  LOP3.LUT R48, R61, 0xff0000, R48, 0xf8, !PT ;  /* 0x00ff00003d307812 */ /* 0x000fe400078ef830 */
[----:B------:R-:W-:Y:S01]  /*b650*/  LOP3.LUT R44, R89, 0xff0000, R44, 0xf8, !PT ;  /* 0x00ff0000592c7812 */ /* 0x000fe200078ef82c */
[----:B------:R-:W-:Y:S01]  /*b660*/  HADD2.F32 R88, -RZ, R63.H0_H0 ;  /* 0x2000003fff587230 */ /* 0x000fe20000004100 */
[----:B------:R-:W-:Y:S01]  /*b670*/  LOP3.LUT R97, R93, 0xff00, R50, 0xf8, !PT ;  /* 0x0000ff005d617812 */ /* 0x000fe200078ef832 */
[----:B------:R-:W-:Y:S01]  /*b680*/  HADD2.F32 R93, -RZ, R91.H0_H0 ;  /* 0x2000005bff5d7230 */ /* 0x000fe20000004100 */
[----:B------:R-:W-:Y:S01]  /*b690*/  F2FP.F16.E4M3.UNPACK_B R61, R58.H1 ;  /* 0x0000003aff3d723e */ /* 0x000fe200030006ff */
[----:B------:R-:W-:Y:S01]  /*b6a0*/  IMAD.U32 R50, R52, 0x10000, RZ ;  /* 0x0001000034327824 */ /* 0x000fe200078e00ff */
[----:B------:R-:W-:-:S02]  /*b6b0*/  F2FP.F16.E4M3.UNPACK_B R89, R166.H1 ;  /* 0x000000a6ff59723e */ /* 0x000fc400030006ff */
[-C--:B------:R-:W-:Y:S01]  /*b6c0*/  FMUL.FTZ R99, R88, R93.reuse ;  /* 0x0000005d58637220 */ /* 0x080fe20000410000 */
[----:B------:R-:W-:Y:S01]  /*b6d0*/  HADD2.F32 R62, -RZ, R61.H0_H0 ;  /* 0x2000003dff3e7230 */ /* 0x000fe20000004100 */
[----:B------:R-:W-:Y:S01]  /*b6e0*/  F2FP.F16.E4M3.UNPACK_B R164, R164 ;  /* 0x000000a4ffa4723e */ /* 0x000fe200020006ff */
[--C-:B------:R-:W-:Y:S01]  /*b6f0*/  HADD2.F32 R53, -RZ, R89.reuse.H0_H0 ;  /* 0x20000059ff357230 */ /* 0x100fe20000004100 */
[----:B------:R-:W-:Y:S01]  /*b700*/  F2FP.F16.E4M3.UNPACK_B R60, R60 ;  /* 0x0000003cff3c723e */ /* 0x000fe200020006ff */
[----:B------:R-:W-:Y:S02]  /*b710*/  HADD2.F32 R90, -RZ, R89.H1_H1 ;  /* 0x30000059ff5a7230 */ /* 0x000fe40000004100 */
[C---:B------:R-:W-:Y:S01]  /*b720*/  FMUL.FTZ R93, R62.reuse, R93 ;  /* 0x0000005d3e5d7220 */ /* 0x040fe20000410000 */
[----:B------:R-:W-:Y:S02]  /*b730*/  HADD2.F32 R61, -RZ, R61.H1_H1 ;  /* 0x3000003dff3d7230 */ /* 0x000fe40000004100 */
[----:B------:R-:W-:Y:S01]  /*b740*/  FFMA.FTZ R52, R62, R53, -R99 ;  /* 0x000000353e347223 */ /* 0x000fe20000010863 */
[----:B------:R-:W-:-:S02]  /*b750*/  HADD2.F32 R62, -RZ, R91.H1_H1 ;  /* 0x3000005bff3e7230 */ /* 0x000fc40000004100 */
[----:B------:R-:W-:Y:S01]  /*b760*/  FFMA.FTZ R53, R88, R53, R93 ;  /* 0x0000003558357223 */ /* 0x000fe2000001005d */
[----:B------:R-:W-:Y:S01]  /*b770*/  HADD2.F32 R89, -RZ, R63.H1_H1 ;  /* 0x3000003fff597230 */ /* 0x000fe20000004100 */
[----:B------:R-:W-:Y:S01]  /*b780*/  F2FP.F16.E4M3.UNPACK_B R63, R58 ;  /* 0x0000003aff3f723e */ /* 0x000fe200020006ff */
[----:B------:R-:W-:Y:S01]  /*b790*/  HADD2.F32 R93, -RZ, R164.H0_H0 ;  /* 0x200000a4ff5d7230 */ /* 0x000fe20000004100 */
[----:B------:R-:W-:Y:S01]  /*b7a0*/  F2FP.F16.E4M3.UNPACK_B R166, R166 ;  /* 0x000000a6ffa6723e */ /* 0x000fe200020006ff */
[-C--:B------:R-:W-:Y:S01]  /*b7b0*/  FMUL.FTZ R92, R61, R62.reuse ;  /* 0x0000003e3d5c7220 */ /* 0x080fe20000410000 */
[----:B------:R-:W-:Y:S01]  /*b7c0*/  FMUL.FTZ R58, R89, R62 ;  /* 0x0000003e593a7220 */ /* 0x000fe20000410000 */
[----:B------:R-:W-:Y:S01]  /*b7d0*/  HADD2.F32 R88, -RZ, R60.H0_H0 ;  /* 0x2000003cff587230 */ /* 0x000fe20000004100 */
[----:B------:R-:W-:Y:S01]  /*b7e0*/  LOP3.LUT R50, R95, 0xff0000, R50, 0xf8, !PT ;  /* 0x00ff00005f327812 */ /* 0x000fe200078ef832 */
[----:B------:R-:W-:Y:S02]  /*b7f0*/  HADD2.F32 R62, -RZ, R63.H0_H0 ;  /* 0x2000003fff3e7230 */ /* 0x000fe40000004100 */
[-C--:B------:R-:W-:Y:S01]  /*b800*/  FFMA.FTZ R61, R61, R90.reuse, -R58 ;  /* 0x0000005a3d3d7223 */ /* 0x080fe2000001083a */
[----:B------:R-:W-:Y:S01]  /*b810*/  FFMA.FTZ R58, R89, R90, R92 ;  /* 0x0000005a593a7223 */ /* 0x000fe2000001005c */
[----:B------:R-:W-:-:S02]  /*b820*/  HADD2.F32 R91, -RZ, R166.H0_H0 ;  /* 0x200000a6ff5b7230 */ /* 0x000fc40000004100 */
[-C--:B------:R-:W-:Y:S01]  /*b830*/  FMUL.FTZ R95, R88, R93.reuse ;  /* 0x0000005d585f7220 */ /* 0x080fe20000410000 */
[----:B------:R-:W-:Y:S01]  /*b840*/  FMUL.FTZ R93, R62, R93 ;  /* 0x0000005d3e5d7220 */ /* 0x000fe20000410000 */
[----:B------:R-:W-:Y:S01]  /*b850*/  HADD2.F32 R164, -RZ, R164.H1_H1 ;  /* 0x300000a4ffa47230 */ /* 0x000fe20000004100 */
[----:B------:R-:W-:Y:S01]  /*b860*/  F2FP.F16.E4M3.UNPACK_B R90, R165.H1 ;  /* 0x000000a5ff5a723e */ /* 0x000fe200030006ff */
[----:B------:R-:W-:Y:S02]  /*b870*/  HADD2.F32 R89, -RZ, R60.H1_H1 ;  /* 0x3000003cff597230 */ /* 0x000fe40000004100 */
[-C--:B------:R-:W-:Y:S01]  /*b880*/  FFMA.FTZ R60, R88, R91.reuse, R93 ;  /* 0x0000005b583c7223 */ /* 0x080fe2000001005d */
[----:B------:R-:W-:Y:S02]  /*b890*/  HADD2.F32 R63, -RZ, R63.H1_H1 ;  /* 0x3000003fff3f7230 */ /* 0x000fe40000004100 */
[----:B------:R-:W-:Y:S01]  /*b8a0*/  FFMA.FTZ R62, R62, R91, -R95 ;  /* 0x0000005b3e3e7223 */ /* 0x000fe2000001085f */
[----:B------:R-:W-:-:S02]  /*b8b0*/  HADD2.F32 R166, -RZ, R166.H1_H1 ;  /* 0x300000a6ffa67230 */ /* 0x000fc40000004100 */
[-C--:B------:R-:W-:Y:S01]  /*b8c0*/  FMUL.FTZ R88, R89, R164.reuse ;  /* 0x000000a459587220 */ /* 0x080fe20000410000 */
[----:B------:R-:W-:Y:S01]  /*b8d0*/  F2FP.F16.E4M3.UNPACK_B R91, R55.H1 ;  /* 0x00000037ff5b723e */ /* 0x000fe200030006ff */
[----:B------:R-:W-:Y:S01]  /*b8e0*/  FMUL.FTZ R164, R63, R164 ;  /* 0x000000a43fa47220 */ /* 0x000fe20000410000 */
[----:B------:R-:W-:Y:S01]  /*b8f0*/  LOP3.LUT R46, R97, 0xff0000, R46, 0xf8, !PT ;  /* 0x00ff0000612e7812 */ /* 0x000fe200078ef82e */
[----:B------:R-:W-:Y:S01]  /*b900*/  FFMA.FTZ R63, R63, R166, -R88 ;  /* 0x000000a63f3f7223 */ /* 0x000fe20000010858 */
[----:B------:R-:W-:Y:S01]  /*b910*/  F2FP.F16.E4M3.UNPACK_B R94, R167.H1 ;  /* 0x000000a7ff5e723e */ /* 0x000fe200030006ff */
[--C-:B------:R-:W-:Y:S01]  /*b920*/  HADD2.F32 R97, -RZ, R90.reuse.H0_H0 ;  /* 0x2000005aff617230 */ /* 0x100fe20000004100 */
[-C--:B------:R-:W-:Y:S01]  /*b930*/  F2FP.F16.E4M3.UNPACK_B R88, R54.reuse.H1 ;  /* 0x00000036ff58723e */ /* 0x080fe200030006ff */
[--C-:B------:R-:W-:Y:S01]  /*b940*/  HADD2.F32 R92, -RZ, R91.reuse.H0_H0 ;  /* 0x2000005bff5c7230 */ /* 0x100fe20000004100 */
[----:B------:R-:W-:Y:S01]  /*b950*/  F2FP.F16.E4M3.UNPACK_B R165, R165 ;  /* 0x000000a5ffa5723e */ /* 0x000fe200020006ff */
[----:B------:R-:W-:Y:S01]  /*b960*/  HADD2.F32 R96, -RZ, R90.H1_H1 ;  /* 0x3000005aff607230 */ /* 0x000fe20000004100 */
[----:B------:R-:W-:Y:S01]  /*b970*/  F2FP.F16.E4M3.UNPACK_B R54, R54 ;  /* 0x00000036ff36723e */ /* 0x000fe200020006ff */
[----:B------:R-:W-:-:S02]  /*b980*/  HADD2.F32 R93, -RZ, R91.H1_H1 ;  /* 0x3000005bff5d7230 */ /* 0x000fc40000004100 */
[----:B------:R-:W-:Y:S01]  /*b990*/  FMUL.FTZ R99, R92, R97 ;  /* 0x000000615c637220 */ /* 0x000fe20000410000 */
[----:B------:R-:W-:Y:S01]  /*b9a0*/  HADD2.F32 R90, -RZ, R88.H0_H0 ;  /* 0x20000058ff5a7230 */ /* 0x000fe20000004100 */
[----:B------:R-:W-:Y:S01]  /*b9b0*/  F2FP.F16.E4M3.UNPACK_B R167, R167 ;  /* 0x000000a7ffa7723e */ /* 0x000fe200020006ff */
[----:B------:R-:W-:Y:S02]  /*b9c0*/  HADD2.F32 R95, -RZ, R94.H0_H0 ;  /* 0x2000005eff5f7230 */ /* 0x000fe40000004100 */
[----:B------:R-:W-:Y:S01]  /*b9d0*/  FMUL.FTZ R98, R93, R96 ;  /* 0x000000605d627220 */ /* 0x000fe20000410000 */
[----:B------:R-:W-:Y:S02]  /*b9e0*/  HADD2.F32 R91, -RZ, R88.H1_H1 ;  /* 0x30000058ff5b7230 */ /* 0x000fe40000004100 */
[C---:B------:R-:W-:Y:S01]  /*b9f0*/  FMUL.FTZ R97, R90.reuse, R97 ;  /* 0x000000615a617220 */ /* 0x040fe20000410000 */
[----:B------:R-:W-:Y:S02]  /*ba00*/  HADD2.F32 R94, -RZ, R94.H1_H1 ;  /* 0x3000005eff5e7230 */ /* 0x000fe40000004100 */
[-C--:B------:R-:W-:Y:S01]  /*ba10*/  FFMA.FTZ R88, R90, R95.reuse, -R99 ;  /* 0x0000005f5a587223 */ /* 0x080fe20000010863 */
[----:B------:R-:W-:Y:S01]  /*ba20*/  FFMA.FTZ R89, R89, R166, R164 ;  /* 0x000000a659597223 */ /* 0x000fe200000100a4 */
[C---:B------:R-:W-:Y:S01]  /*ba30*/  FMUL.FTZ R96, R91.reuse, R96 ;  /* 0x000000605b607220 */ /* 0x040fe20000410000 */
[----:B------:R-:W-:Y:S01]  /*ba40*/  FFMA.FTZ R90, R92, R95, R97 ;  /* 0x0000005f5c5a7223 */ /* 0x000fe20000010061 */
[-C--:B------:R-:W-:Y:S01]  /*ba50*/  FFMA.FTZ R99, R91, R94.reuse, -R98 ;  /* 0x0000005e5b637223 */ /* 0x080fe20000010862 */
[----:B------:R-:W-:Y:S01]  /*ba60*/  F2FP.F16.E4M3.UNPACK_B R91, R55 ;  /* 0x00000037ff5b723e */ /* 0x000fe200020006ff */
[----:B------:R-:W-:Y:S01]  /*ba70*/  FFMA.FTZ R169, R93, R94, R96 ;  /* 0x0000005e5da97223 */ /* 0x000fe20000010060 */
[--C-:B------:R-:W-:Y:S01]  /*ba80*/  HADD2.F32 R94, -RZ, R165.reuse.H0_H0 ;  /* 0x200000a5ff5e7230 */ /* 0x100fe20000004100 */
[----:B------:R-:W-:Y:S01]  /*ba90*/  F2FP.SATFINITE.E4M3.F32.PACK_AB_MERGE_C R52, R61, R52, RZ ;  /* 0x000000343d34723e */ /* 0x000fe200048070ff */
[----:B------:R-:W-:Y:S01]  /*baa0*/  HADD2.F32 R165, -RZ, R165.H1_H1 ;  /* 0x300000a5ffa57230 */ /* 0x000fe20000004100 */
[----:B------:R-:W-:Y:S01]  /*bab0*/  F2FP.F16.E4M3.UNPACK_B R61, R49 ;  /* 0x00000031ff3d723e */ /* 0x000fe200020006ff */
[--C-:B------:R-:W-:Y:S01]  /*bac0*/  HADD2.F32 R92, -RZ, R91.reuse.H0_H0 ;  /* 0x2000005bff5c7230 */ /* 0x100fe20000004100 */
[----:B------:R-:W-:Y:S01]  /*bad0*/  F2FP.SATFINITE.E4M3.F32.PACK_AB_MERGE_C R90, R169, R90, RZ ;  /* 0x0000005aa95a723e */ /* 0x000fe200048070ff */
[----:B------:R-:W-:-:S02]  /*bae0*/  HADD2.F32 R91, -RZ, R91.H1_H1 ;  /* 0x3000005bff5b7230 */ /* 0x000fc40000004100 */
[--C-:B------:R-:W-:Y:S02]  /*baf0*/  HADD2.F32 R55, -RZ, R54.reuse.H0_H0 ;  /* 0x20000036ff377230 */ /* 0x100fe40000004100 */
[-C--:B------:R-:W-:Y:S01]  /*bb00*/  FMUL.FTZ R96, R92, R94.reuse ;  /* 0x0000005e5c607220 */ /* 0x080fe20000410000 */
[--C-:B------:R-:W-:Y:S02]  /*bb10*/  HADD2.F32 R93, -RZ, R167.reuse.H0_H0 ;  /* 0x200000a7ff5d7230 */ /* 0x100fe40000004100 */
[----:B------:R-:W-:Y:S01]  /*bb20*/  FMUL.FTZ R97, R91, R165 ;  /* 0x000000a55b617220 */ /* 0x000fe20000410000 */
[----:B------:R-:W-:Y:S02]  /*bb30*/  HADD2.F32 R54, -RZ, R54.H1_H1 ;  /* 0x30000036ff367230 */ /* 0x000fe40000004100 */
[C---:B------:R-:W-:Y:S01]  /*bb40*/  FMUL.FTZ R95, R55.reuse, R94 ;  /* 0x0000005e375f7220 */ /* 0x040fe20000410000 */
[----:B------:R-:W-:Y:S02]  /*bb50*/  HADD2.F32 R167, -RZ, R167.H1_H1 ;  /* 0x300000a7ffa77230 */ /* 0x000fe40000004100 */
[----:B------:R-:W-:Y:S01]  /*bb60*/  FFMA.FTZ R96, R55, R93, -R96 ;  /* 0x0000005d37607223 */ /* 0x000fe20000010860 */
[----:B------:R-:W-:Y:S01]  /*bb70*/  F2FP.SATFINITE.E4M3.F32.PACK_AB_MERGE_C R55, R63, R62, R52 ;  /* 0x0000003e3f37723e */ /* 0x000fe20004807034 */
[C---:B------:R-:W-:Y:S01]  /*bb80*/  FMUL.FTZ R94, R54.reuse, R165 ;  /* 0x000000a5365e7220 */ /* 0x040fe20000410000 */
[----:B------:R-:W-:Y:S01]  /*bb90*/  F2FP.F16.E4M3.UNPACK_B R62, R50 ;  /* 0x00000032ff3e723e */ /* 0x000fe200020006ff */
[----:B------:R-:W-:Y:S01]  /*bba0*/  FFMA.FTZ R97, R54, R167, -R97 ;  /* 0x000000a736617223 */ /* 0x000fe20000010861 */
[----:B------:R-:W-:Y:S01]  /*bbb0*/  F2FP.SATFINITE.E4M3.F32.PACK_AB_MERGE_C R54, R58, R53, RZ ;  /* 0x000000353a36723e */ /* 0x000fe200048070ff */
[----:B------:R-:W-:Y:S01]  /*bbc0*/  FFMA.FTZ R95, R92, R93, R95 ;  /* 0x0000005d5c5f7223 */ /* 0x000fe2000001005f */
[----:B------:R-:W-:Y:S01]  /*bbd0*/  FFMA.FTZ R94, R91, R167, R94 ;  /* 0x000000a75b5e7223 */ /* 0x000fe2000001005e */
[----:B------:R-:W-:Y:S01]  /*bbe0*/  HADD2.F32 R63, -RZ, R61.H0_H0 ;  /* 0x2000003dff3f7230 */ /* 0x000fe20000004100 */
[----:B------:R-:W-:Y:S01]  /*bbf0*/  F2FP.SATFINITE.E4M3.F32.PACK_AB_MERGE_C R54, R89, R60, R54 ;  /* 0x0000003c5936723e */ /* 0x000fe20004807036 */
[----:B------:R-:W-:Y:S01]  /*bc00*/  HADD2.F32 R91, -RZ, R62.H0_H0 ;  /* 0x2000003eff5b7230 */ /* 0x000fe20000004100 */
[----:B------:R-:W-:-:S02]  /*bc10*/  F2FP.F16.E4M3.UNPACK_B R60, R45 ;  /* 0x0000002dff3c723e */ /* 0x000fc400020006ff */
[----:B------:R-:W-:Y:S02]  /*bc20*/  F2FP.F16.E4M3.UNPACK_B R89, R48 ;  /* 0x00000030ff59723e */ /* 0x000fe400020006ff */
[----:B------:R-:W-:Y:S01]  /*bc30*/  F2FP.SATFINITE.E4M3.F32.PACK_AB_MERGE_C R52, R94, R95, R90 ;  /* 0x0000005f5e34723e */ /* 0x000fe2000480705a */
        /* <DEDUP_REMOVED lines=11> */
[----:B------:R-:W-:Y:S01]  /*bcf0*/  FMUL.FTZ R93, R88, R91 ;  /* 0x0000005b585d7220 */ /* 0x000fe20000410000 */
[----:B------:R-:W-:Y:S01]  /*bd00*/  F2FP.F16.E4M3.UNPACK_B R63, R49.H1 ;  /* 0x00000031ff3f723e */ /* 0x000fe200030006ff */
[C---:B------:R-:W-:Y:S01]  /*bd10*/  FMUL.FTZ R91, R62.reuse, R91 ;  /* 0x0000005b3e5b7220 */ /* 0x040fe20000410000 */
[----:B------:R-:W-:Y:S02]  /*bd20*/  F2FP.F16.E4M3.UNPACK_B R90, R50.H1 ;  /* 0x00000032ff5a723e */ /* 0x000fe400030006ff */
[----:B------:R-:W-:Y:S01]  /*bd30*/  F2FP.F16.E4M3.UNPACK_B R61, R45.H1 ;  /* 0x0000002dff3d723e */ /* 0x000fe200030006ff */
[-C--:B------:R-:W-:Y:S01]  /*bd40*/  FFMA.FTZ R45, R62, R89.reuse, -R93 ;  /* 0x000000593e2d7223 */ /* 0x080fe2000001085d */
[----:B------:R-:W-:Y:S01]  /*bd50*/  FFMA.FTZ R49, R88, R89, R91 ;  /* 0x0000005958317223 */ /* 0x000fe2000001005b */
[----:B------:R-:W-:Y:S01]  /*bd60*/  HADD2.F32 R62, -RZ, R63.H0_H0 ;  /* 0x2000003fff3e7230 */ /* 0x000fe20000004100 */
[----:B------:R-:W-:Y:S01]  /*bd70*/  F2FP.F16.E4M3.UNPACK_B R48, R48.H1 ;  /* 0x00000030ff30723e */ /* 0x000fe200030006ff */
[----:B------:R-:W-:Y:S01]  /*bd80*/  HADD2.F32 R91, -RZ, R90.H0_H0 ;  /* 0x2000005aff5b7230 */ /* 0x000fe20000004100 */
[----:B------:R-:W-:Y:S01]  /*bd90*/  F2FP.SATFINITE.E4M3.F32.PACK_AB_MERGE_C R53, R97, R96, R53 ;  /* 0x000000606135723e */ /* 0x000fe20004807035 */
[----:B------:R-:W-:Y:S01]  /*bda0*/  HADD2.F32 R50, -RZ, R61.H0_H0 ;  /* 0x2000003dff327230 */ /* 0x000fe20000004100 */
[----:B------:R-:W-:Y:S01]  /*bdb0*/  F2FP.F16.E4M3.UNPACK_B R97, R46.H1 ;  /* 0x0000002eff61723e */ /* 0x000fe200030006ff */
[----:B------:R-:W-:-:S02]  /*bdc0*/  HADD2.F32 R63, -RZ, R63.H1_H1 ;  /* 0x3000003fff3f7230 */ /* 0x000fc40000004100 */
[-C--:B------:R-:W-:Y:S01]  /*bdd0*/  FMUL.FTZ R93, R62, R91.reuse ;  /* 0x0000005b3e5d7220 */ /* 0x080fe20000410000 */
[----:B------:R-:W-:Y:S02]  /*bde0*/  HADD2.F32 R90, -RZ, R90.H1_H1 ;  /* 0x3000005aff5a7230 */ /* 0x000fe40000004100 */
[----:B------:R-:W-:Y:S01]  /*bdf0*/  FMUL.FTZ R91, R50, R91 ;  /* 0x0000005b325b7220 */ /* 0x000fe20000410000 */
[----:B------:R-:W-:Y:S01]  /*be00*/  HADD2.F32 R61, -RZ, R61.H1_H1 ;  /* 0x3000003dff3d7230 */ /* 0x000fe20000004100 */
[----:B------:R-:W-:Y:S01]  /*be10*/  F2FP.F16.E4M3.UNPACK_B R96, R46 ;  /* 0x0000002eff60723e */ /* 0x000fe200020006ff */
[--C-:B------:R-:W-:Y:S02]  /*be20*/  HADD2.F32 R88, -RZ, R48.reuse.H1_H1 ;  /* 0x30000030ff587230 */ /* 0x100fe40000004100 */
[-C--:B------:R-:W-:Y:S01]  /*be30*/  FMUL.FTZ R92, R63, R90.reuse ;  /* 0x0000005a3f5c7220 */ /* 0x080fe20000410000 */
[----:B------:R-:W-:Y:S02]  /*be40*/  HADD2.F32 R89, -RZ, R48.H0_H0 ;  /* 0x20000030ff597230 */ /* 0x000fe40000004100 */
[C---:B------:R-:W-:Y:S01]  /*be50*/  FMUL.FTZ R90, R61.reuse, R90 ;  /* 0x0000005a3d5a7220 */ /* 0x040fe20000410000 */
[----:B------:R-:W-:Y:S01]  /*be60*/  F2FP.F16.E4M3.UNPACK_B R94, R44.H1 ;  /* 0x0000002cff5e723e */ /* 0x000fe200030006ff */
[----:B------:R-:W-:Y:S01]  /*be70*/  FFMA.FTZ R61, R61, R88, -R92 ;  /* 0x000000583d3d7223 */ /* 0x000fe2000001085c */
[----:B------:R-:W-:-:S02]  /*be80*/  HADD2.F32 R99, -RZ, R97.H0_H0 ;  /* 0x20000061ff637230 */ /* 0x000fc40000004100 */
[----:B------:R-:W-:Y:S01]  /*be90*/  FFMA.FTZ R63, R63, R88, R90 ;  /* 0x000000583f3f7223 */ /* 0x000fe2000001005a */
[----:B------:R-:W-:Y:S01]  /*bea0*/  F2FP.F16.E4M3.UNPACK_B R90, R51.H1 ;  /* 0x00000033ff5a723e */ /* 0x000fe200030006ff */
[-C--:B------:R-:W-:Y:S01]  /*beb0*/  FFMA.FTZ R48, R50, R89.reuse, -R93 ;  /* 0x0000005932307223 */ /* 0x080fe2000001085d */
[----:B------:R-:W-:Y:S01]  /*bec0*/  FFMA.FTZ R50, R62, R89, R91 ;  /* 0x000000593e327223 */ /* 0x000fe2000001005b */
[----:B------:R-:W-:Y:S01]  /*bed0*/  F2FP.F16.E4M3.UNPACK_B R62, R47 ;  /* 0x0000002fff3e723e */ /* 0x000fe200020006ff */
[----:B------:R-:W-:Y:S01]  /*bee0*/  HADD2.F32 R95, -RZ, R94.H0_H0 ;  /* 0x2000005eff5f7230 */ /* 0x000fe20000004100 */
[----:B------:R-:W-:Y:S01]  /*bef0*/  F2FP.F16.E4M3.UNPACK_B R89, R51 ;  /* 0x00000033ff59723e */ /* 0x000fe200020006ff */
[--C-:B------:R-:W-:Y:S01]  /*bf00*/  HADD2.F32 R92, -RZ, R90.reuse.H0_H0 ;  /* 0x2000005aff5c7230 */ /* 0x100fe20000004100 */
[----:B------:R-:W-:Y:S01]  /*bf10*/  F2FP.F16.E4M3.UNPACK_B R47, R47.H1 ;  /* 0x0000002fff2f723e */ /* 0x000fe200030006ff */
[----:B------:R-:W-:Y:S01]  /*bf20*/  HADD2.F32 R90, -RZ, R90.H1_H1 ;  /* 0x3000005aff5a7230 */ /* 0x000fe20000004100 */
[----:B------:R-:W-:Y:S01]  /*bf30*/  F2FP.F16.E4M3.UNPACK_B R93, R44 ;  /* 0x0000002cff5d723e */ /* 0x000fe200020006ff */
[----:B------:R-:W-:-:S02]  /*bf40*/  HADD2.F32 R91, -RZ, R89.H0_H0 ;  /* 0x20000059ff5b7230 */ /* 0x000fc40000004100 */
[-C--:B------:R-:W-:Y:S01]  /*bf50*/  FMUL.FTZ R165, R92, R99.reuse ;  /* 0x000000635ca57220 */ /* 0x080fe20000410000 */
[----:B------:R-:W-:Y:S01]  /*bf60*/  HADD2.F32 R88, -RZ, R47.H0_H0 ;  /* 0x2000002fff587230 */ /* 0x000fe20000004100 */
[----:B------:R-:W-:Y:S01]  /*bf70*/  F2FP.SATFINITE.E4M3.F32.PACK_AB_MERGE_C R48, R61, R48, RZ ;  /* 0x000000303d30723e */ /* 0x000fe200048070ff */
[----:B------:R-:W-:Y:S01]  /*bf80*/  HADD2.F32 R44, -RZ, R96.H0_H0 ;  /* 0x20000060ff2c7230 */ /* 0x000fe20000004100 */
[----:B------:R-:W-:Y:S01]  /*bf90*/  F2FP.SATFINITE.E4M3.F32.PACK_AB_MERGE_C R50, R63, R50, RZ ;  /* 0x000000323f32723e */ /* 0x000fe200048070ff */
[----:B------:R-:W-:Y:S02]  /*bfa0*/  HADD2.F32 R97, -RZ, R97.H1_H1 ;  /* 0x30000061ff617230 */ /* 0x000fe40000004100 */
[----:B------:R-:W-:Y:S01]  /*bfb0*/  FMUL.FTZ R99, R88, R99 ;  /* 0x0000006358637220 */ /* 0x000fe20000410000 */
[----:B------:R-:W-:Y:S02]  /*bfc0*/  HADD2.F32 R47, -RZ, R47.H1_H1 ;  /* 0x3000002fff2f7230 */ /* 0x000fe40000004100 */
[----:B------:R-:W-:Y:S01]  /*bfd0*/  FMUL.FTZ R98, R91, R44 ;  /* 0x0000002c5b627220 */ /* 0x000fe20000410000 */
[----:B------:R-:W-:-:S02]  /*bfe0*/  HADD2.F32 R51, -RZ, R62.H0_H0 ;  /* 0x2000003eff337230 */ /* 0x000fc40000004100 */
[----:B------:R-:W-:Y:S01]  /*bff0*/  FFMA.FTZ R165, R88, R95, -R165 ;  /* 0x0000005f58a57223 */ /* 0x000fe200000108a5 */
[----:B------:R-:W-:Y:S02]  /*c000*/  HADD2.F32 R46, -RZ, R93.H0_H0 ;  /* 0x2000005dff2e7230 */ /* 0x000fe40000004100 */
        /* <DEDUP_REMOVED lines=9> */
[----:B------:R-:W-:Y:S02]  /*c0a0*/  HADD2.F32 R93, -RZ, R93.H1_H1 ;  /* 0x3000005dff5d7230 */ /* 0x000fe40000004100 */
        /* <DEDUP_REMOVED lines=11> */
[----:B------:R-:W-:Y:S01]  /*c160*/  F2FP.SATFINITE.E4M3.F32.PACK_AB_MERGE_C R45, R45, R58, R48 ;  /* 0x0000003a2d2d723e */ /* 0x000fe20004807030 */
[----:B------:R-:W-:Y:S01]  /*c170*/  IMAD.MOV.U32 R48, RZ, RZ, R54 ;  /* 0x000000ffff307224 */ /* 0x000fe200078e0036 */
[----:B------:R-:W-:Y:S01]  /*c180*/  F2FP.SATFINITE.E4M3.F32.PACK_AB_MERGE_C R49, R49, R60, R50 ;  /* 0x0000003c3131723e */ /* 0x000fe20004807032 */
[----:B------:R-:W-:Y:S01]  /*c190*/  IMAD.MOV.U32 R50, RZ, RZ, R52 ;  /* 0x000000ffff327224 */ /* 0x000fe200078e0034 */
[----:B------:R-:W-:Y:S01]  /*c1a0*/  F2FP.SATFINITE.E4M3.F32.PACK_AB_MERGE_C R51, R89, R46, R90 ;  /* 0x0000002e5933723e */ /* 0x000fe2000480705a */
[----:B------:R-:W-:-:S07]  /*c1b0*/  IMAD.MOV.U32 R46, RZ, RZ, R53 ;  /* 0x000000ffff2e7224 */ /* 0x000fce00078e0035 */
.L_x_2447:
[----:B------:R-:W-:Y:S05]  /*c1c0*/  BSYNC B2 ;  /* 0x0000000000027941 */ /* 0x000fea0003800000 */
.L_x_2446:
        /* <DEDUP_REMOVED lines=10> */
.L_x_2437:
[----:B------:R-:W-:Y:S05]  /*c270*/  BSYNC B1 ;  /* 0x0000000000017941 */ /* 0x000fea0003800000 */
.L_x_2436:
[----:B0--34-:R-:W-:Y:S01]  /*c280*/  IADD3 R45, R220, 0x80, RZ ;  /* 0x00000080dc2d7810 */ /* 0x019fe20007ffe0ff */
[----:B------:R-:W-:-:S04]  /*c290*/  IMAD R44, R146, R134, RZ ;  /* 0x00000086922c7224 */ /* 0x000fc800078e02ff */
[----:B------:R-:W-:-:S04]  /*c2a0*/  IMAD.WIDE.U32 R136, R45, R134, R136 ;  /* 0x000000862d887225 */ /* 0x000fc800078e0088 */
[----:B------:R-:W-:Y:S01]  /*c2b0*/  IMAD R57, R45, R135, R44 ;  /* 0x000000872d397224 */ /* 0x000fe200078e022c */
[----:B------:R-:W-:Y:S06]  /*c2c0*/  @P3 BRA `(.L_x_2406) ;  /* 0x0000003000a03947 */ /* 0x000fec0003800000 */
[----:B------:R-:W-:Y:S01]  /*c2d0*/  ISETP.NE.AND P3, PT, R36, RZ, PT ;  /* 0x000000ff2400720c */ /* 0x000fe20003f65270 */
[----:B------:R-:W-:Y:S01]  /*c2e0*/  BSSY B1, `(.L_x_2448) ;  /* 0x00000f8000017945 */ /* 0x000fe20003800000 */
[----:B------:R-:W-:-:S11]  /*c2f0*/  IMAD.IADD R57, R137, 0x1, R57 ;  /* 0x0000000189397824 */ /* 0x000fd600078e0239 */
        /* <DEDUP_REMOVED lines=28> */
[----:B------:R-:W-:Y:S01]  /*c4c0*/  LOP3.LUT R58, R77, 0xff0000ff, RZ, 0xc0, !PT ;  /* 0xff0000ff4d3a7812 */ /* 0x000fe200078ec0ff */
[----:B------:R-:W-:Y:S01]  /*c4d0*/  IMAD.MOV.U32 R60, RZ, RZ, R44 ;  /* 0x000000ffff3c7224 */ /* 0x000fe200078e002c */
[----:B------:R-:W-:Y:S02]  /*c4e0*/  SHF.R.U32.HI R66, RZ, 0x8, R65 ;  /* 0x00000008ff427819 */ /* 0x000fe40000011641 */
[----:B------:R-:W-:Y:S02]  /*c4f0*/  SHF.R.U32.HI R64, RZ, 0x8, R67 ;  /* 0x00000008ff407819 */ /* 0x000fe40000011643 */
[----:B------:R-:W-:Y:S01]  /*c500*/  SHF.L.U32 R45, R56, 0x8, RZ ;  /* 0x00000008382d7819 */ /* 0x000fe200000006ff */
[----:B------:R-:W-:Y:S01]  /*c510*/  IMAD.MOV.U32 R56, RZ, RZ, R46 ;  /* 0x000000ffff387224 */ /* 0x000fe200078e002e */
[----:B------:R-:W-:Y:S01]  /*c520*/  SHF.R.U32.HI R76, RZ, 0x8, R79 ;  /* 0x00000008ff4c7819 */ /* 0x000fe2000001164f */
[----:B------:R-:W-:Y:S01]  /*c530*/  IMAD.U32 R46, R88, 0x10000, RZ ;  /* 0x00010000582e7824 */ /* 0x000fe200078e00ff */
[----:B------:R-:W-:Y:S01]  /*c540*/  LOP3.LUT R45, R58, 0xff00, R45, 0xf8, !PT ;  /* 0x0000ff003a2d7812 */ /* 0x000fe200078ef82d */
[----:B------:R-:W-:Y:S01]  /*c550*/  IMAD.SHL.U32 R48, R66, 0x100, RZ ;  /* 0x0000010042307824 */ /* 0x000fe200078e00ff */
[----:B------:R-:W-:Y:S01]  /*c560*/  SHF.R.U32.HI R78, RZ, 0x10, R79 ;  /* 0x00000010ff4e7819 */ /* 0x000fe2000001164f */
[----:B------:R-:W-:Y:S01]  /*c570*/  IMAD.SHL.U32 R58, R64, 0x100, RZ ;  /* 0x00000100403a7824 */ /* 0x000fe200078e00ff */
[----:B------:R-:W-:Y:S01]  /*c580*/  LOP3.LUT R61, R65, 0xff0000ff, RZ, 0xc0, !PT ;  /* 0xff0000ff413d7812 */ /* 0x000fe200078ec0ff */
[----:B------:R-:W-:Y:S01]  /*c590*/  IMAD.SHL.U32 R44, R76, 0x100, RZ ;  /* 0x000001004c2c7824 */ /* 0x000fe200078e00ff */
[----:B------:R-:W-:-:S02]  /*c5a0*/  LOP3.LUT R63, R67, 0xff0000ff, RZ, 0xc0, !PT ;  /* 0xff0000ff433f7812 */ /* 0x000fc400078ec0ff */
[----:B------:R-:W-:Y:S02]  /*c5b0*/  LOP3.LUT R59, R79, 0xff0000ff, RZ, 0xc0, !PT ;  /* 0xff0000ff4f3b7812 */ /* 0x000fe400078ec0ff */
[----:B------:R-:W-:Y:S01]  /*c5c0*/  LOP3.LUT R46, R45, 0xff0000, R46, 0xf8, !PT ;  /* 0x00ff00002d2e7812 */ /* 0x000fe200078ef82e */
[----:B------:R-:W-:Y:S01]  /*c5d0*/  IMAD.U32 R45, R78, 0x10000, RZ ;  /* 0x000100004e2d7824 */ /* 0x000fe200078e00ff */
[----:B------:R-:W-:Y:S02]  /*c5e0*/  LOP3.LUT R48, R61, 0xff00, R48, 0xf8, !PT ;  /* 0x0000ff003d307812 */ /* 0x000fe400078ef830 */
[----:B------:R-:W-:Y:S02]  /*c5f0*/  LOP3.LUT R76, R63, 0xff00, R58, 0xf8, !PT ;  /* 0x0000ff003f4c7812 */ /* 0x000fe400078ef83a */
[----:B------:R-:W-:Y:S02]  /*c600*/  LOP3.LUT R44, R59, 0xff00, R44, 0xf8, !PT ;  /* 0x0000ff003b2c7812 */ /* 0x000fe400078ef82c */
[----:B------:R-:W-:-:S02]  /*c610*/  F2FP.F16.E4M3.UNPACK_B R66, R160.H1 ;  /* 0x000000a0ff42723e */ /* 0x000fc400030006ff */
[----:B------:R-:W-:Y:S02]  /*c620*/  F2FP.F16.E4M3.UNPACK_B R63, R62.H1 ;  /* 0x0000003eff3f723e */ /* 0x000fe400030006ff */
        /* <DEDUP_REMOVED lines=8> */
[----:B------:R-:W-:-:S02]  /*c6b0*/  IMAD.U32 R67, R65, 0x10000, RZ ;  /* 0x0001000041437824 */ /* 0x000fc400078e00ff */
[-C--:B------:R-:W-:Y:S01]  /*c6c0*/  FMUL.FTZ R79, R59, R45.reuse ;  /* 0x0000002d3b4f7220 */ /* 0x080fe20000410000 */
[----:B------:R-:W-:Y:S02]  /*c6d0*/  HADD2.F32 R65, -RZ, R64.H0_H0 ;  /* 0x20000040ff417230 */ /* 0x000fe40000004100 */
        /* <DEDUP_REMOVED lines=12> */
[--C-:B------:R-:W-:Y:S01]  /*c7a0*/  HADD2.F32 R79, -RZ, R160.reuse.H1_H1 ;  /* 0x300000a0ff4f7230 */ /* 0x100fe20000004100 */
[----:B------:R-:W-:Y:S01]  /*c7b0*/  LOP3.LUT R45, R76, 0xff0000, R77, 0xf8, !PT ;  /* 0x00ff00004c2d7812 */ /* 0x000fe200078ef84d */
[-C--:B------:R-:W-:Y:S01]  /*c7c0*/  FMUL.FTZ R60, R66, R65.reuse ;  /* 0x00000041423c7220 */ /* 0x080fe20000410000 */
[----:B------:R-:W-:Y:S01]  /*c7d0*/  F2FP.F16.E4M3.UNPACK_B R162, R162 ;  /* 0x000000a2ffa2723e */ /* 0x000fe200020006ff */
[----:B------:R-:W-:Y:S01]  /*c7e0*/  FMUL.FTZ R77, R61, R65 ;  /* 0x000000413d4d7220 */ /* 0x000fe20000410000 */
[----:B------:R-:W-:-:S02]  /*c7f0*/  HADD2.F32 R76, -RZ, R160.H0_H0 ;  /* 0x200000a0ff4c7230 */ /* 0x000fc40000004100 */
[-C--:B------:R-:W-:Y:S01]  /*c800*/  FFMA.FTZ R61, R61, R67.reuse, -R60 ;  /* 0x000000433d3d7223 */ /* 0x080fe2000001083c */
[--C-:B------:R-:W-:Y:S02]  /*c810*/  HADD2.F32 R65, -RZ, R63.reuse.H0_H0 ;  /* 0x2000003fff417230 */ /* 0x100fe40000004100 */
[----:B------:R-:W-:Y:S01]  /*c820*/  FFMA.FTZ R60, R66, R67, R77 ;  /* 0x00000043423c7223 */ /* 0x000fe2000001004d */
[----:B------:R-:W-:Y:S01]  /*c830*/  HADD2.F32 R62, -RZ, R64.H0_H0 ;  /* 0x20000040ff3e7230 */ /* 0x000fe20000004100 */
[----:B------:R-:W-:Y:S01]  /*c840*/  F2FP.F16.E4M3.UNPACK_B R88, R161.H1 ;  /* 0x000000a1ff58723e */ /* 0x000fe200030006ff */
        /* <DEDUP_REMOVED lines=8> */
[-C--:B------:R-:W-:Y:S01]  /*c8d0*/  FMUL.FTZ R65, R66, R79.reuse ;  /* 0x0000004f42417220 */ /* 0x080fe20000410000 */
[----:B------:R-:W-:Y:S01]  /*c8e0*/  F2FP.F16.E4M3.UNPACK_B R67, R50.H1 ;  /* 0x00000032ff43723e */ /* 0x000fe200030006ff */
[C---:B------:R-:W-:Y:S01]  /*c8f0*/  FMUL.FTZ R89, R64.reuse, R79 ;  /* 0x0000004f40597220 */ /* 0x040fe20000410000 */
[----:B------:R-:W-:Y:S01]  /*c900*/  F2FP.F16.E4M3.UNPACK_B R78, R163.H1 ;  /* 0x000000a3ff4e723e */ /* 0x000fe200030006ff */
[----:B------:R-:W-:Y:S01]  /*c910*/  FFMA.FTZ R65, R64, R77, -R65 ;  /* 0x0000004d40417223 */ /* 0x000fe20000010841 */
[----:B------:R-:W-:Y:S01]  /*c920*/  F2FP.F16.E4M3.UNPACK_B R64, R56.H1 ;  /* 0x00000038ff40723e */ /* 0x000fe200030006ff */
[----:B------:R-:W-:-:S02]  /*c930*/  HADD2.F32 R79, -RZ, R88.H0_H0 ;  /* 0x20000058ff4f7230 */ /* 0x000fc40000004100 */
[----:B------:R-:W-:Y:S01]  /*c940*/  FFMA.FTZ R90, R66, R77, R89 ;  /* 0x0000004d425a7223 */ /* 0x000fe20000010059 */
        /* <DEDUP_REMOVED lines=13> */
[CC--:B------:R-:W-:Y:S01]  /*ca20*/  FMUL.FTZ R89, R67.reuse, R88.reuse ;  /* 0x0000005843597220 */ /* 0x0c0fe20000410000 */
[--C-:B------:R-:W-:Y:S02]  /*ca30*/  HADD2.F32 R77, -RZ, R161.reuse.H0_H0 ;  /* 0x200000a1ff4d7230 */ /* 0x100fe40000004100 */
[C---:B------:R-:W-:Y:S01]  /*ca40*/  FMUL.FTZ R66, R64.reuse, R88 ;  /* 0x0000005840427220 */ /* 0x040fe20000410000 */
[----:B------:R-:W-:Y:S01]  /*ca50*/  F2FP.F16.E4M3.UNPACK_B R163, R163 ;  /* 0x000000a3ffa3723e */ /* 0x000fe200020006ff */
[----:B------:R-:W-:Y:S01]  /*ca60*/  FFMA.FTZ R88, R64, R78, -R89 ;  /* 0x0000004e40587223 */ /* 0x000fe20000010859 */
[----:B------:R-:W-:Y:S01]  /*ca70*/  F2FP.F16.E4M3.UNPACK_B R64, R50 ;  /* 0x00000032ff40723e */ /* 0x000fe200020006ff */
[----:B------:R-:W-:Y:S01]  /*ca80*/  FFMA.FTZ R93, R67, R78, R66 ;  /* 0x0000004e435d7223 */ /* 0x000fe20000010042 */
[----:B------:R-:W-:Y:S01]  /*ca90*/  HADD2.F32 R161, -RZ, R161.H1_H1 ;  /* 0x300000a1ffa17230 */ /* 0x000fe20000004100 */
[----:B------:R-:W-:Y:S01]  /*caa0*/  F2FP.SATFINITE.E4M3.F32.PACK_AB_MERGE_C R58, R61, R58, RZ ;  /* 0x0000003a3d3a723e */ /* 0x000fe200048070ff */
[----:B------:R-:W-:Y:S01]  /*cab0*/  HADD2.F32 R50, -RZ, R56.H0_H0 ;  /* 0x20000038ff327230 */ /* 0x000fe20000004100 */
[----:B------:R-:W-:Y:S01]  /*cac0*/  F2FP.SATFINITE.E4M3.F32.PACK_AB_MERGE_C R60, R60, R59, RZ ;  /* 0x0000003b3c3c723e */ /* 0x000fe200048070ff */
[--C-:B------:R-:W-:Y:S01]  /*cad0*/  HADD2.F32 R66, -RZ, R64.reuse.H0_H0 ;  /* 0x20000040ff427230 */ /* 0x100fe20000004100 */
[----:B------:R-:W-:Y:S01]  /*cae0*/  F2FP.SATFINITE.E4M3.F32.PACK_AB_MERGE_C R59, R65, R62, R58 ;  /* 0x0000003e413b723e */ /* 0x000fe2000480703a */
[----:B------:R-:W-:Y:S01]  /*caf0*/  HADD2.F32 R64, -RZ, R64.H1_H1 ;  /* 0x30000040ff407230 */ /* 0x000fe20000004100 */
[----:B------:R-:W-:Y:S01]  /*cb00*/  F2FP.F16.E4M3.UNPACK_B R62, R48 ;  /* 0x00000030ff3e723e */ /* 0x000fe200020006ff */
[----:B------:R-:W-:-:S02]  /*cb10*/  HADD2.F32 R56, -RZ, R56.H1_H1 ;  /* 0x30000038ff387230 */ /* 0x000fc40000004100 */
[----:B------:R-:W-:Y:S01]  /*cb20*/  FMUL.FTZ R79, R66, R77 ;  /* 0x0000004d424f7220 */ /* 0x000fe20000410000 */
[--C-:B------:R-:W-:Y:S02]  /*cb30*/  HADD2.F32 R67, -RZ, R163.reuse.H0_H0 ;  /* 0x200000a3ff437230 */ /* 0x100fe40000004100 */
[-C--:B------:R-:W-:Y:S01]  /*cb40*/  FMUL.FTZ R89, R64, R161.reuse ;  /* 0x000000a140597220 */ /* 0x080fe20000410000 */
[----:B------:R-:W-:Y:S02]  /*cb50*/  HADD2.F32 R163, -RZ, R163.H1_H1 ;  /* 0x300000a3ffa37230 */ /* 0x000fe40000004100 */
[----:B------:R-:W-:Y:S01]  /*cb60*/  FMUL.FTZ R161, R56, R161 ;  /* 0x000000a138a17220 */ /* 0x000fe20000410000 */
[C---:B------:R-:W-:Y:S01]  /*cb70*/  FMUL.FTZ R77, R50.reuse, R77 ;  /* 0x0000004d324d7220 */ /* 0x040fe20000410000 */
[----:B------:R-:W-:Y:S01]  /*cb80*/  F2FP.F16.E4M3.UNPACK_B R61, R55 ;  /* 0x00000037ff3d723e */ /* 0x000fe200020006ff */
[----:B------:R-:W-:Y:S01]  /*cb90*/  FFMA.FTZ R79, R50, R67, -R79 ;  /* 0x00000043324f7223 */ /* 0x000fe2000001084f */
[----:B------:R-:W-:Y:S01]  /*cba0*/  FFMA.FTZ R161, R64, R163, R161 ;  /* 0x000000a340a17223 */ /* 0x000fe200000100a1 */
[----:B------:R-:W-:Y:S01]  /*cbb0*/  F2FP.F16.E4M3.UNPACK_B R64, R49 ;  /* 0x00000031ff40723e */ /* 0x000fe200020006ff */
[----:B------:R-:W-:Y:S01]  /*cbc0*/  FFMA.FTZ R50, R66, R67, R77 ;  /* 0x0000004342327223 */ /* 0x000fe2000001004d */
[----:B------:R-:W-:Y:S01]  /*cbd0*/  F2FP.SATFINITE.E4M3.F32.PACK_AB_MERGE_C R58, R90, R63, R60 ;  /* 0x0000003f5a3a723e */ /* 0x000fe2000480703c */
[----:B------:R-:W-:Y:S01]  /*cbe0*/  HADD2.F32 R67, -RZ, R62.H0_H0 ;  /* 0x2000003eff437230 */ /* 0x000fe20000004100 */
[----:B------:R-:W-:Y:S01]  /*cbf0*/  F2FP.SATFINITE.E4M3.F32.PACK_AB_MERGE_C R76, R93, R76, RZ ;  /* 0x0000004c5d4c723e */ /* 0x000fe200048070ff */
[--C-:B------:R-:W-:Y:S01]  /*cc00*/  HADD2.F32 R63, -RZ, R64.reuse.H0_H0 ;  /* 0x20000040ff3f7230 */ /* 0x100fe20000004100 */
[----:B------:R-:W-:Y:S01]  /*cc10*/  F2FP.F16.E4M3.UNPACK_B R65, R46 ;  /* 0x0000002eff41723e */ /* 0x000fe200020006ff */
[----:B------:R-:W-:Y:S01]  /*cc20*/  HADD2.F32 R60, -RZ, R61.H0_H0 ;  /* 0x2000003dff3c7230 */ /* 0x000fe20000004100 */
[----:B------:R-:W-:Y:S01]  /*cc30*/  F2FP.SATFINITE.E4M3.F32.PACK_AB_MERGE_C R50, R161, R50, R76 ;  /* 0x00000032a132723e */ /* 0x000fe2000480704c */
[----:B------:R-:W-:-:S02]  /*cc40*/  HADD2.F32 R64, -RZ, R64.H1_H1 ;  /* 0x30000040ff407230 */ /* 0x000fc40000004100 */
[CC--:B------:R-:W-:Y:S01]  /*cc50*/  FMUL.FTZ R77, R63.reuse, R67.reuse ;  /* 0x000000433f4d7220 */ /* 0x0c0fe20000410000 */
[----:B------:R-:W-:Y:S02]  /*cc60*/  HADD2.F32 R66, -RZ, R65.H0_H0 ;  /* 0x20000041ff427230 */ /* 0x000fe40000004100 */
[C---:B------:R-:W-:Y:S01]  /*cc70*/  FMUL.FTZ R76, R60.reuse, R67 ;  /* 0x000000433c4c7220 */ /* 0x040fe20000410000 */
[----:B------:R-:W-:Y:S01]  /*cc80*/  HADD2.F32 R67, -RZ, R62.H1_H1 ;  /* 0x3000003eff437230 */ /* 0x000fe20000004100 */
[----:B------:R-:W-:Y:S01]  /*cc90*/  F2FP.F16.E4M3.UNPACK_B R55, R55.H1 ;  /* 0x00000037ff37723e */ /* 0x000fe200030006ff */
[----:B------:R-:W-:Y:S02]  /*cca0*/  HADD2.F32 R62, -RZ, R61.H1_H1 ;  /* 0x3000003dff3e7230 */ /* 0x000fe40000004100 */
[-C--:B------:R-:W-:Y:S01]  /*ccb0*/  FFMA.FTZ R60, R60, R66.reuse, -R77 ;  /* 0x000000423c3c7223 */ /* 0x080fe2000001084d */
[----:B------:R-:W-:Y:S01]  /*ccc0*/  FFMA.FTZ R61, R63, R66, R76 ;  /* 0x000000423f3d7223 */ /* 0x000fe2000001004c */
[----:B------:R-:W-:-:S02]  /*ccd0*/  HADD2.F32 R65, -RZ, R65.H1_H1 ;  /* 0x30000041ff417230 */ /* 0x000fc40000004100 */
[-C--:B------:R-:W-:Y:S01]  /*cce0*/  FMUL.FTZ R77, R64, R67.reuse ;  /* 0x00000043404d7220 */ /* 0x080fe20000410000 */
[----:B------:R-:W-:Y:S01]  /*ccf0*/  FMUL.FTZ R67, R62, R67 ;  /* 0x000000433e437220 */ /* 0x000fe20000410000 */
[----:B------:R-:W-:Y:S01]  /*cd00*/  F2FP.F16.E4M3.UNPACK_B R63, R49.H1 ;  /* 0x00000031ff3f723e */ /* 0x000fe200030006ff */
[----:B------:R-:W-:Y:S01]  /*cd10*/  FFMA.FTZ R56, R56, R163, -R89 ;  /* 0x000000a338387223 */ /* 0x000fe20000010859 */
[----:B------:R-:W-:Y:S01]  /*cd20*/  F2FP.F16.E4M3.UNPACK_B R66, R48.H1 ;  /* 0x00000030ff42723e */ /* 0x000fe200030006ff */
[-C--:B------:R-:W-:Y:S01]  /*cd30*/  FFMA.FTZ R48, R64, R65.reuse, R67 ;  /* 0x0000004140307223 */ /* 0x080fe20000010043 */
[----:B------:R-:W-:Y:S01]  /*cd40*/  FFMA.FTZ R49, R62, R65, -R77 ;  /* 0x000000413e317223 */ /* 0x000fe2000001084d */
[----:B------:R-:W-:Y:S01]  /*cd50*/  HADD2.F32 R64, -RZ, R63.H0_H0 ;  /* 0x2000003fff407230 */ /* 0x000fe20000004100 */
[----:B------:R-:W-:Y:S01]  /*cd60*/  F2FP.F16.E4M3.UNPACK_B R46, R46.H1 ;  /* 0x0000002eff2e723e */ /* 0x000fe200030006ff */
[----:B------:R-:W-:Y:S01]  /*cd70*/  HADD2.F32 R62, -RZ, R55.H0_H0 ;  /* 0x20000037ff3e7230 */ /* 0x000fe20000004100 */
[----:B------:R-:W-:Y:S01]  /*cd80*/  F2FP.SATFINITE.E4M3.F32.PACK_AB_MERGE_C R88, R88, R91, RZ ;  /* 0x0000005b5858723e */ /* 0x000fe200048070ff */
[----:B------:R-:W-:-:S02]  /*cd90*/  HADD2.F32 R63, -RZ, R63.H1_H1 ;  /* 0x3000003fff3f7230 */ /* 0x000fc40000004100 */
[--C-:B------:R-:W-:Y:S01]  /*cda0*/  HADD2.F32 R76, -RZ, R66.reuse.H1_H1 ;  /* 0x30000042ff4c7230 */ /* 0x100fe20000004100 */
[----:B------:R-:W-:Y:S01]  /*cdb0*/  F2FP.SATFINITE.E4M3.F32.PACK_AB_MERGE_C R56, R56, R79, R88 ;  /* 0x0000004f3838723e */ /* 0x000fe20004807058 */
[----:B------:R-:W-:Y:S02]  /*cdc0*/  HADD2.F32 R55, -RZ, R55.H1_H1 ;  /* 0x30000037ff377230 */ /* 0x000fe40000004100 */
[----:B------:R-:W-:Y:S02]  /*cdd0*/  HADD2.F32 R67, -RZ, R66.H0_H0 ;  /* 0x20000042ff437230 */ /* 0x000fe40000004100 */
[--C-:B------:R-:W-:Y:S02]  /*cde0*/  HADD2.F32 R65, -RZ, R46.reuse.H0_H0 ;  /* 0x2000002eff417230 */ /* 0x100fe40000004100 */
[----:B------:R-:W-:Y:S02]  /*cdf0*/  HADD2.F32 R66, -RZ, R46.H1_H1 ;  /* 0x3000002eff427230 */ /* 0x000fe40000004100 */
[-C--:B------:R-:W-:Y:S01]  /*ce00*/  FMUL.FTZ R46, R63, R76.reuse ;  /* 0x0000004c3f2e7220 */ /* 0x080fe20000410000 */
[C---:B------:R-:W-:Y:S01]  /*ce10*/  FMUL.FTZ R76, R55.reuse, R76 ;  /* 0x0000004c374c7220 */ /* 0x040fe20000410000 */
[-C--:B------:R-:W-:Y:S01]  /*ce20*/  FMUL.FTZ R77, R64, R67.reuse ;  /* 0x00000043404d7220 */ /* 0x080fe20000410000 */
[C---:B------:R-:W-:Y:S01]  /*ce30*/  FMUL.FTZ R67, R62.reuse, R67 ;  /* 0x000000433e437220 */ /* 0x040fe20000410000 */
[-C--:B------:R-:W-:Y:S01]  /*ce40*/  FFMA.FTZ R91, R55, R66.reuse, -R46 ;  /* 0x00000042375b7223 */ /* 0x080fe2000001082e */
[----:B------:R-:W-:Y:S01]  /*ce50*/  FFMA.FTZ R90, R63, R66, R76 ;  /* 0x000000423f5a7223 */ /* 0x000fe2000001004c */
[----:B------:R-:W-:Y:S01]  /*ce60*/  F2FP.F16.E4M3.UNPACK_B R46, R47 ;  /* 0x0000002fff2e723e */ /* 0x000fe200020006ff */
[----:B------:R-:W-:Y:S01]  /*ce70*/  FFMA.FTZ R88, R62, R65, -R77 ;  /* 0x000000413e587223 */ /* 0x000fe2000001084d */
[----:B------:R-:W-:Y:S01]  /*ce80*/  F2FP.F16.E4M3.UNPACK_B R76, R45 ;  /* 0x0000002dff4c723e */ /* 0x000fe200020006ff */
[----:B------:R-:W-:Y:S01]  /*ce90*/  FFMA.FTZ R89, R64, R65, R67 ;  /* 0x0000004140597223 */ /* 0x000fe20000010043 */
[----:B------:R-:W-:-:S02]  /*cea0*/  F2FP.F16.E4M3.UNPACK_B R62, R51 ;  /* 0x00000033ff3e723e */ /* 0x000fc400020006ff */
        /* <DEDUP_REMOVED lines=8> */
[----:B------:R-:W-:Y:S01]  /*cf30*/  F2FP.F16.E4M3.UNPACK_B R65, R44.H1 ;  /* 0x0000002cff41723e */ /* 0x000fe200030006ff */
[----:B------:R-:W-:Y:S02]  /*cf40*/  HADD2.F32 R44, -RZ, R63.H0_H0 ;  /* 0x2000003fff2c7230 */ /* 0x000fe40000004100 */
[----:B------:R-:W-:Y:S01]  /*cf50*/  FMUL.FTZ R93, R51, R78 ;  /* 0x0000004e335d7220 */ /* 0x000fe20000410000 */
[----:B------:R-:W-:-:S02]  /*cf60*/  HADD2.F32 R66, -RZ, R45.H0_H0 ;  /* 0x2000002dff427230 */ /* 0x000fc40000004100 */
[----:B------:R-:W-:Y:S01]  /*cf70*/  FMUL.FTZ R92, R64, R78 ;  /* 0x0000004e405c7220 */ /* 0x000fe20000410000 */
[----:B------:R-:W-:Y:S02]  /*cf80*/  HADD2.F32 R55, -RZ, R47.H0_H0 ;  /* 0x2000002fff377230 */ /* 0x000fe40000004100 */
[-C--:B------:R-:W-:Y:S01]  /*cf90*/  FMUL.FTZ R78, R44, R79.reuse ;  /* 0x0000004f2c4e7220 */ /* 0x080fe20000410000 */
[----:B------:R-:W-:Y:S02]  /*cfa0*/  HADD2.F32 R67, -RZ, R65.H0_H0 ;  /* 0x20000041ff437230 */ /* 0x000fe40000004100 */
[----:B------:R-:W-:Y:S01]  /*cfb0*/  FFMA.FTZ R93, R64, R66, R93 ;  /* 0x00000042405d7223 */ /* 0x000fe2000001005d */
[----:B------:R-:W-:Y:S02]  /*cfc0*/  HADD2.F32 R63, -RZ, R63.H1_H1 ;  /* 0x3000003fff3f7230 */ /* 0x000fe40000004100 */
[----:B------:R-:W-:Y:S01]  /*cfd0*/  FMUL.FTZ R79, R55, R79 ;  /* 0x0000004f374f7220 */ /* 0x000fe20000410000 */
[----:B------:R-:W-:-:S02]  /*cfe0*/  HADD2.F32 R64, -RZ, R77.H1_H1 ;  /* 0x3000004dff407230 */ /* 0x000fc40000004100 */
[----:B------:R-:W-:Y:S01]  /*cff0*/  FFMA.FTZ R92, R51, R66, -R92 ;  /* 0x00000042335c7223 */ /* 0x000fe2000001085c */
[----:B------:R-:W-:Y:S02]  /*d000*/  HADD2.F32 R47, -RZ, R47.H1_H1 ;  /* 0x3000002fff2f7230 */ /* 0x000fe40000004100 */
[----:B------:R-:W-:Y:S01]  /*d010*/  FFMA.FTZ R79, R44, R67, R79 ;  /* 0x000000432c4f7223 */ /* 0x000fe2000001004f */
[----:B------:R-:W-:Y:S02]  /*d020*/  HADD2.F32 R62, -RZ, R62.H1_H1 ;  /* 0x3000003eff3e7230 */ /* 0x000fe40000004100 */
[-C--:B------:R-:W-:Y:S01]  /*d030*/  FMUL.FTZ R66, R63, R64.reuse ;  /* 0x000000403f427220 */ /* 0x080fe20000410000 */
[----:B------:R-:W-:Y:S02]  /*d040*/  HADD2.F32 R51, -RZ, R76.H1_H1 ;  /* 0x3000004cff337230 */ /* 0x000fe40000004100 */
[----:B------:R-:W-:Y:S01]  /*d050*/  FMUL.FTZ R64, R47, R64 ;  /* 0x000000402f407220 */ /* 0x000fe20000410000 */
[----:B------:R-:W-:-:S02]  /*d060*/  HADD2.F32 R46, -RZ, R46.H1_H1 ;  /* 0x3000002eff2e7230 */ /* 0x000fc40000004100 */
[----:B------:R-:W-:Y:S01]  /*d070*/  FFMA.FTZ R78, R55, R67, -R78 ;  /* 0x00000043374e7223 */ /* 0x000fe2000001084e */
[----:B------:R-:W-:Y:S02]  /*d080*/  HADD2.F32 R44, -RZ, R65.H1_H1 ;  /* 0x30000041ff2c7230 */ /* 0x000fe40000004100 */
[-C--:B------:R-:W-:Y:S01]  /*d090*/  FMUL.FTZ R55, R62, R51.reuse ;  /* 0x000000333e377220 */ /* 0x080fe20000410000 */
[----:B------:R-:W-:Y:S02]  /*d0a0*/  HADD2.F32 R45, -RZ, R45.H1_H1 ;  /* 0x3000002dff2d7230 */ /* 0x000fe40000004100 */
[C---:B------:R-:W-:Y:S01]  /*d0b0*/  FMUL.FTZ R51, R46.reuse, R51 ;  /* 0x000000332e337220 */ /* 0x040fe20000410000 */
[----:B------:R-:W-:Y:S01]  /*d0c0*/  F2FP.SATFINITE.E4M3.F32.PACK_AB_MERGE_C R88, R91, R88, RZ ;  /* 0x000000585b58723e */ /* 0x000fe200048070ff */
[-C--:B------:R-:W-:Y:S01]  /*d0d0*/  FFMA.FTZ R47, R47, R44.reuse, -R66 ;  /* 0x0000002c2f2f7223 */ /* 0x080fe20000010842 */
[----:B------:R-:W-:Y:S01]  /*d0e0*/  FFMA.FTZ R64, R63, R44, R64 ;  /* 0x0000002c3f407223 */ /* 0x000fe20000010040 */
[-C--:B------:R-:W-:Y:S01]  /*d0f0*/  FFMA.FTZ R55, R46, R45.reuse, -R55 ;  /* 0x0000002d2e377223 */ /* 0x080fe20000010837 */
[----:B------:R-:W-:Y:S01]  /*d100*/  FFMA.FTZ R62, R62, R45, R51 ;  /* 0x0000002d3e3e7223 */ /* 0x000fe20000010033 */
[----:B------:R-:W-:Y:S01]  /*d110*/  F2FP.SATFINITE.E4M3.F32.PACK_AB_MERGE_C R89, R90, R89, RZ ;  /* 0x000000595a59723e */ /* 0x000fe200048070ff */
[----:B------:R-:W-:Y:S01]  /*d120*/  IMAD.MOV.U32 R46, RZ, RZ, R56 ;  /* 0x000000ffff2e7224 */ /* 0x000fe200078e0038 */
[----:B------:R-:W-:-:S02]  /*d130*/  F2FP.SATFINITE.E4M3.F32.PACK_AB_MERGE_C R47, R47, R78, RZ ;  /* 0x0000004e2f2f723e */ /* 0x000fc400048070ff */
[----:B------:R-:W-:Y:S02]  /*d140*/  F2FP.SATFINITE.E4M3.F32.PACK_AB_MERGE_C R64, R64, R79, RZ ;  /* 0x0000004f4040723e */ /* 0x000fe400048070ff */
[----:B------:R-:W-:Y:S02]  /*d150*/  F2FP.SATFINITE.E4M3.F32.PACK_AB_MERGE_C R45, R49, R60, R88 ;  /* 0x0000003c312d723e */ /* 0x000fe40004807058 */
[----:B------:R-:W-:Y:S01]  /*d160*/  F2FP.SATFINITE.E4M3.F32.PACK_AB_MERGE_C R49, R48, R61, R89 ;  /* 0x0000003d3031723e */ /* 0x000fe20004807059 */
[----:B------:R-:W-:Y:S01]  /*d170*/  IMAD.MOV.U32 R48, RZ, RZ, R58 ;  /* 0x000000ffff307224 */ /* 0x000fe200078e003a */
[----:B------:R-:W-:Y:S02]  /*d180*/  F2FP.SATFINITE.E4M3.F32.PACK_AB_MERGE_C R47, R55, R92, R47 ;  /* 0x0000005c372f723e */ /* 0x000fe4000480702f */
[----:B------:R-:W-:Y:S02]  /*d190*/  F2FP.SATFINITE.E4M3.F32.PACK_AB_MERGE_C R51, R62, R93, R64 ;  /* 0x0000005d3e33723e */ /* 0x000fe40004807040 */
[----:B------:R-:W-:-:S07]  /*d1a0*/  MOV R44, R59 ;  /* 0x0000003b002c7202 */ /* 0x000fce0000000f00 */
.L_x_2451:
[----:B------:R-:W-:Y:S05]  /*d1b0*/  BSYNC B2 ;  /* 0x0000000000027941 */ /* 0x000fea0003800000 */
.L_x_2450:
        /* <DEDUP_REMOVED lines=10> */
.L_x_2449:
[----:B------:R-:W-:Y:S05]  /*d260*/  BSYNC B1 ;  /* 0x0000000000017941 */ /* 0x000fea0003800000 */
.L_x_2448:
        /* <DEDUP_REMOVED lines=28> */
[----:B------:R-:W-:Y:S01]  /*d430*/  LOP3.LUT R59, R81, 0xff0000ff, RZ, 0xc0, !PT ;  /* 0xff0000ff513b7812 */ /* 0x000fe200078ec0ff */
[----:B-1----:R-:W-:Y:S01]  /*d440*/  IMAD.MOV.U32 R63, RZ, RZ, R48 ;  /* 0x000000ffff3f7224 */ /* 0x002fe200078e0030 */
[----:B------:R-:W-:Y:S01]  /*d450*/  SHF.R.U32.HI R64, RZ, 0x8, R83 ;  /* 0x00000008ff407819 */ /* 0x000fe20000011653 */
[----:B------:R-:W-:Y:S01]  /*d460*/  IMAD.SHL.U32 R44, R56, 0x100, RZ ;  /* 0x00000100382c7824 */ /* 0x000fe200078e00ff */
[----:B------:R-:W-:Y:S01]  /*d470*/  SHF.R.U32.HI R58, RZ, 0x8, R71 ;  /* 0x00000008ff3a7819 */ /* 0x000fe20000011647 */
[----:B------:R-:W-:Y:S01]  /*d480*/  IMAD.MOV.U32 R56, RZ, RZ, R46 ;  /* 0x000000ffff387224 */ /* 0x000fe200078e002e */
[----:B------:R-:W-:Y:S02]  /*d490*/  SHF.R.U32.HI R76, RZ, 0x10, R81 ;  /* 0x00000010ff4c7819 */ /* 0x000fe40000011651 */
[----:B------:R-:W-:Y:S01]  /*d4a0*/  LOP3.LUT R59, R59, 0xff00, R44, 0xf8, !PT ;  /* 0x0000ff003b3b7812 */ /* 0x000fe200078ef82c */
[----:B------:R-:W-:Y:S01]  /*d4b0*/  IMAD.SHL.U32 R44, R64, 0x100, RZ ;  /* 0x00000100402c7824 */ /* 0x000fe200078e00ff */
[----:B------:R-:W-:Y:S01]  /*d4c0*/  LOP3.LUT R61, R83, 0xff0000ff, RZ, 0xc0, !PT ;  /* 0xff0000ff533d7812 */ /* 0x000fe200078ec0ff */
[----:B------:R-:W-:Y:S01]  /*d4d0*/  IMAD.SHL.U32 R58, R58, 0x100, RZ ;  /* 0x000001003a3a7824 */ /* 0x000fe200078e00ff */
[----:B------:R-:W-:Y:S01]  /*d4e0*/  LOP3.LUT R67, R71, 0xff0000ff, RZ, 0xc0, !PT ;  /* 0xff0000ff47437812 */ /* 0x000fe200078ec0ff */
[----:B------:R-:W-:Y:S01]  /*d4f0*/  IMAD.U32 R46, R76, 0x10000, RZ ;  /* 0x000100004c2e7824 */ /* 0x000fe200078e00ff */
[----:B------:R-:W-:-:S02]  /*d500*/  SHF.R.U32.HI R70, RZ, 0x10, R83 ;  /* 0x00000010ff467819 */ /* 0x000fc40000011653 */
[----:B------:R-:W-:Y:S02]  /*d510*/  SHF.R.U32.HI R62, RZ, 0x8, R69 ;  /* 0x00000008ff3e7819 */ /* 0x000fe40000011645 */
[----:B------:R-:W-:Y:S02]  /*d520*/  SHF.R.U32.HI R66, RZ, 0x10, R71 ;  /* 0x00000010ff427819 */ /* 0x000fe40000011647 */
[----:B------:R-:W-:Y:S01]  /*d530*/  MOV R55, R45 ;  /* 0x0000002d00377202 */ /* 0x000fe20000000f00 */
[----:B------:R-:W-:Y:S01]  /*d540*/  IMAD.SHL.U32 R48, R62, 0x100, RZ ;  /* 0x000001003e307824 */ /* 0x000fe200078e00ff */
[----:B------:R-:W-:Y:S01]  /*d550*/  LOP3.LUT R45, R61, 0xff00, R44, 0xf8, !PT ;  /* 0x0000ff003d2d7812 */ /* 0x000fe200078ef82c */
[----:B------:R-:W-:Y:S01]  /*d560*/  IMAD.U32 R66, R66, 0x10000, RZ ;  /* 0x0001000042427824 */ /* 0x000fe200078e00ff */
[----:B------:R-:W-:Y:S02]  /*d570*/  LOP3.LUT R71, R67, 0xff00, R58, 0xf8, !PT ;  /* 0x0000ff0043477812 */ /* 0x000fe400078ef83a */
[----:B------:R-:W-:-:S02]  /*d580*/  SHF.L.U32 R44, R70, 0x10, RZ ;  /* 0x00000010462c7819 */ /* 0x000fc400000006ff */
[----:B------:R-:W-:Y:S02]  /*d590*/  F2FP.F16.E4M3.UNPACK_B R67, R152.H1 ;  /* 0x00000098ff43723e */ /* 0x000fe400030006ff */
[----:B------:R-:W-:Y:S02]  /*d5a0*/  F2FP.F16.E4M3.UNPACK_B R64, R63.H1 ;  /* 0x0000003fff40723e */ /* 0x000fe400030006ff */
[----:B------:R-:W-:Y:S02]  /*d5b0*/  F2FP.F16.E4M3.UNPACK_B R61, R60.H1 ;  /* 0x0000003cff3d723e */ /* 0x000fe400030006ff */
[----:B------:R-:W-:Y:S02]  /*d5c0*/  SHF.R.U32.HI R68, RZ, 0x10, R69 ;  /* 0x00000010ff447819 */ /* 0x000fe40000011645 */
[----:B------:R-:W-:Y:S01]  /*d5d0*/  LOP3.LUT R65, R69, 0xff0000ff, RZ, 0xc0, !PT ;  /* 0xff0000ff45417812 */ /* 0x000fe200078ec0ff */
[----:B------:R-:W-:Y:S01]  /*d5e0*/  HADD2.F32 R58, -RZ, R61.H0_H0 ;  /* 0x2000003dff3a7230 */ /* 0x000fe20000004100 */
[----:B------:R-:W-:Y:S01]  /*d5f0*/  LOP3.LUT R46, R59, 0xff0000, R46, 0xf8, !PT ;  /* 0x00ff00003b2e7812 */ /* 0x000fe200078ef82e */
[----:B------:R-:W-:Y:S01]  /*d600*/  HADD2.F32 R59, -RZ, R64.H0_H0 ;  /* 0x20000040ff3b7230 */ /* 0x000fe20000004100 */
[----:B------:R-:W-:Y:S01]  /*d610*/  LOP3.LUT R44, R45, 0xff0000, R44, 0xf8, !PT ;  /* 0x00ff00002d2c7812 */ /* 0x000fe200078ef82c */
[----:B------:R-:W-:Y:S01]  /*d620*/  HADD2.F32 R45, -RZ, R67.H0_H0 ;  /* 0x20000043ff2d7230 */ /* 0x000fe20000004100 */
[----:B------:R-:W-:-:S02]  /*d630*/  F2FP.F16.E4M3.UNPACK_B R62, R154.H1 ;  /* 0x0000009aff3e723e */ /* 0x000fc400030006ff */
[----:B------:R-:W-:Y:S01]  /*d640*/  LOP3.LUT R69, R65, 0xff00, R48, 0xf8, !PT ;  /* 0x0000ff0041457812 */ /* 0x000fe200078ef830 */
[----:B------:R-:W-:Y:S02]  /*d650*/  IMAD.U32 R48, R68, 0x10000, RZ ;  /* 0x0001000044307824 */ /* 0x000fe400078e00ff */
[-C--:B------:R-:W-:Y:S01]  /*d660*/  FMUL.FTZ R77, R59, R45.reuse ;  /* 0x0000002d3b4d7220 */ /* 0x080fe20000410000 */
[--C-:B------:R-:W-:Y:S02]  /*d670*/  HADD2.F32 R65, -RZ, R62.reuse.H0_H0 ;  /* 0x2000003eff417230 */ /* 0x100fe40000004100 */
[C---:B------:R-:W-:Y:S01]  /*d680*/  FMUL.FTZ R68, R58.reuse, R45 ;  /* 0x0000002d3a447220 */ /* 0x040fe20000410000 */
[----:B------:R-:W-:Y:S01]  /*d690*/  LOP3.LUT R45, R71, 0xff0000, R66, 0xf8, !PT ;  /* 0x00ff0000472d7812 */ /* 0x000fe200078ef842 */
[----:B------:R-:W-:Y:S01]  /*d6a0*/  HADD2.F32 R66, -RZ, R62.H1_H1 ;  /* 0x3000003eff427230 */ /* 0x000fe20000004100 */
[----:B------:R-:W-:Y:S01]  /*d6b0*/  F2FP.F16.E4M3.UNPACK_B R152, R152 ;  /* 0x00000098ff98723e */ /* 0x000fe200020006ff */
[-C--:B------:R-:W-:Y:S01]  /*d6c0*/  FFMA.FTZ R58, R58, R65.reuse, -R77 ;  /* 0x000000413a3a7223 */ /* 0x080fe2000001084d */
[----:B------:R-:W-:Y:S01]  /*d6d0*/  FFMA.FTZ R59, R59, R65, R68 ;  /* 0x000000413b3b7223 */ /* 0x000fe20000010044 */
        /* <DEDUP_REMOVED lines=59> */
[----:B------:R-:W-:Y:S01]  /*da90*/  FMUL.FTZ R65, R61, R63 ;  /* 0x0000003f3d417220 */ /* 0x000fe20000410000 */
[--C-:B------:R-:W-:Y:S01]  /*daa0*/  HADD2.F32 R62, -RZ, R155.reuse.H0_H0 ;  /* 0x2000009bff3e7230 */ /* 0x100fe20000004100 */
[----:B------:R-:W-:Y:S01]  /*dab0*/  F2FP.SATFINITE.E4M3.F32.PACK_AB_MERGE_C R66, R81, R66, RZ ;  /* 0x000000425142723e */ /* 0x000fe200048070ff */
[----:B------:R-:W-:Y:S02]  /*dac0*/  HADD2.F32 R56, -RZ, R56.H1_H1 ;  /* 0x30000038ff387230 */ /* 0x000fe40000004100 */
[-C--:B------:R-:W-:Y:S01]  /*dad0*/  FMUL.FTZ R63, R60, R153.reuse ;  /* 0x000000993c3f7220 */ /* 0x080fe20000410000 */
[----:B------:R-:W-:Y:S02]  /*dae0*/  HADD2.F32 R155, -RZ, R155.H1_H1 ;  /* 0x3000009bff9b7230 */ /* 0x000fe40000004100 */
[-C--:B------:R-:W-:Y:S01]  /*daf0*/  FFMA.FTZ R50, R50, R62.reuse, -R65 ;  /* 0x0000003e32327223 */ /* 0x080fe20000010841 */
[----:B------:R-:W-:Y:S01]  /*db00*/  FFMA.FTZ R64, R61, R62, R64 ;  /* 0x0000003e3d407223 */ /* 0x000fe20000010040 */
[C---:B------:R-:W-:Y:S01]  /*db10*/  FMUL.FTZ R153, R56.reuse, R153 ;  /* 0x0000009938997220 */ /* 0x040fe20000410000 */
[----:B------:R-:W-:Y:S01]  /*db20*/  F2FP.F16.E4M3.UNPACK_B R62, R49 ;  /* 0x00000031ff3e723e */ /* 0x000fe200020006ff */
[-C--:B------:R-:W-:Y:S01]  /*db30*/  FFMA.FTZ R79, R56, R155.reuse, -R63 ;  /* 0x0000009b384f7223 */ /* 0x080fe2000001083f */
[----:B------:R-:W-:Y:S01]  /*db40*/  F2FP.SATFINITE.E4M3.F32.PACK_AB_MERGE_C R56, R67, R76, RZ ;  /* 0x0000004c4338723e */ /* 0x000fe200048070ff */
[----:B------:R-:W-:Y:S01]  /*db50*/  FFMA.FTZ R153, R60, R155, R153 ;  /* 0x0000009b3c997223 */ /* 0x000fe20000010099 */
[----:B------:R-:W-:Y:S01]  /*db60*/  F2FP.F16.E4M3.UNPACK_B R67, R48 ;  /* 0x00000030ff43723e */ /* 0x000fe200020006ff */
[----:B------:R-:W-:Y:S01]  /*db70*/  HADD2.F32 R63, -RZ, R62.H0_H0 ;  /* 0x2000003eff3f7230 */ /* 0x000fe20000004100 */
[----:B------:R-:W-:-:S02]  /*db80*/  F2FP.F16.E4M3.UNPACK_B R61, R55 ;  /* 0x00000037ff3d723e */ /* 0x000fc400020006ff */
[----:B------:R-:W-:Y:S01]  /*db90*/  F2FP.SATFINITE.E4M3.F32.PACK_AB_MERGE_C R58, R71, R68, R58 ;  /* 0x00000044473a723e */ /* 0x000fe2000480703a */
[----:B------:R-:W-:Y:S01]  /*dba0*/  HADD2.F32 R68, -RZ, R67.H0_H0 ;  /* 0x20000043ff447230 */ /* 0x000fe20000004100 */
[----:B------:R-:W-:Y:S01]  /*dbb0*/  F2FP.F16.E4M3.UNPACK_B R65, R46 ;  /* 0x0000002eff41723e */ /* 0x000fe200020006ff */
[----:B------:R-:W-:Y:S01]  /*dbc0*/  HADD2.F32 R60, -RZ, R61.H0_H0 ;  /* 0x2000003dff3c7230 */ /* 0x000fe20000004100 */
[----:B------:R-:W-:Y:S01]  /*dbd0*/  F2FP.SATFINITE.E4M3.F32.PACK_AB_MERGE_C R56, R79, R50, R56 ;  /* 0x000000324f38723e */ /* 0x000fe20004807038 */
        /* <DEDUP_REMOVED lines=10> */
[----:B------:R-:W-:Y:S01]  /*dc80*/  FFMA.FTZ R61, R63, R66, R68 ;  /* 0x000000423f3d7223 */ /* 0x000fe20000010044 */
[-C--:B------:R-:W-:Y:S01]  /*dc90*/  FMUL.FTZ R69, R64, R67.reuse ;  /* 0x0000004340457220 */ /* 0x080fe20000410000 */
[C---:B------:R-:W-:Y:S01]  /*dca0*/  FMUL.FTZ R67, R62.reuse, R67 ;  /* 0x000000433e437220 */ /* 0x040fe20000410000 */
[----:B------:R-:W-:Y:S02]  /*dcb0*/  F2FP.F16.E4M3.UNPACK_B R63, R49.H1 ;  /* 0x00000031ff3f723e */ /* 0x000fe400030006ff */
[----:B------:R-:W-:Y:S01]  /*dcc0*/  F2FP.F16.E4M3.UNPACK_B R66, R48.H1 ;  /* 0x00000030ff42723e */ /* 0x000fe200030006ff */
[----:B------:R-:W-:Y:S01]  /*dcd0*/  FFMA.FTZ R49, R62, R65, -R69 ;  /* 0x000000413e317223 */ /* 0x000fe20000010845 */
[----:B------:R-:W-:Y:S01]  /*dce0*/  F2FP.F16.E4M3.UNPACK_B R55, R55.H1 ;  /* 0x00000037ff37723e */ /* 0x000fe200030006ff */
[----:B------:R-:W-:Y:S01]  /*dcf0*/  FFMA.FTZ R76, R64, R65, R67 ;  /* 0x00000041404c7223 */ /* 0x000fe20000010043 */
[----:B------:R-:W-:Y:S01]  /*dd00*/  HADD2.F32 R62, -RZ, R63.H0_H0 ;  /* 0x2000003fff3e7230 */ /* 0x000fe20000004100 */
[----:B------:R-:W-:Y:S01]  /*dd10*/  F2FP.F16.E4M3.UNPACK_B R46, R46.H1 ;  /* 0x0000002eff2e723e */ /* 0x000fe200030006ff */
[----:B------:R-:W-:Y:S01]  /*dd20*/  HADD2.F32 R67, -RZ, R66.H0_H0 ;  /* 0x20000042ff437230 */ /* 0x000fe20000004100 */
[----:B------:R-:W-:Y:S01]  /*dd30*/  F2FP.F16.E4M3.UNPACK_B R68, R45.H1 ;  /* 0x0000002dff44723e */ /* 0x000fe200030006ff */
[----:B------:R-:W-:-:S02]  /*dd40*/  HADD2.F32 R48, -RZ, R55.H0_H0 ;  /* 0x20000037ff307230 */ /* 0x000fc40000004100 */
[----:B------:R-:W-:Y:S02]  /*dd50*/  HADD2.F32 R63, -RZ, R63.H1_H1 ;  /* 0x3000003fff3f7230 */ /* 0x000fe40000004100 */
[-C--:B------:R-:W-:Y:S01]  /*dd60*/  FMUL.FTZ R69, R62, R67.reuse ;  /* 0x000000433e457220 */ /* 0x080fe20000410000 */
[----:B------:R-:W-:Y:S02]  /*dd70*/  HADD2.F32 R66, -RZ, R66.H1_H1 ;  /* 0x30000042ff427230 */ /* 0x000fe40000004100 */
[----:B------:R-:W-:Y:S01]  /*dd80*/  FMUL.FTZ R67, R48, R67 ;  /* 0x0000004330437220 */ /* 0x000fe20000410000 */
[----:B------:R-:W-:Y:S02]  /*dd90*/  HADD2.F32 R55, -RZ, R55.H1_H1 ;  /* 0x30000037ff377230 */ /* 0x000fe40000004100 */
[--C-:B------:R-:W-:Y:S02]  /*dda0*/  HADD2.F32 R65, -RZ, R46.reuse.H0_H0 ;  /* 0x2000002eff417230 */ /* 0x100fe40000004100 */
[----:B------:R-:W-:-:S02]  /*ddb0*/  HADD2.F32 R64, -RZ, R46.H1_H1 ;  /* 0x3000002eff407230 */ /* 0x000fc40000004100 */
[-C--:B------:R-:W-:Y:S01]  /*ddc0*/  FMUL.FTZ R46, R63, R66.reuse ;  /* 0x000000423f2e7220 */ /* 0x080fe20000410000 */
[C---:B------:R-:W-:Y:S01]  /*ddd0*/  FMUL.FTZ R66, R55.reuse, R66 ;  /* 0x0000004237427220 */ /* 0x040fe20000410000 */
[----:B------:R-:W-:Y:S01]  /*dde0*/  FFMA.FTZ R77, R62, R65, R67 ;  /* 0x000000413e4d7223 */ /* 0x000fe20000010043 */
[----:B------:R-:W-:Y:S01]  /*ddf0*/  F2FP.F16.E4M3.UNPACK_B R67, R45 ;  /* 0x0000002dff43723e */ /* 0x000fe200020006ff */
[-C--:B------:R-:W-:Y:S01]  /*de00*/  FFMA.FTZ R78, R55, R64.reuse, -R46 ;  /* 0x00000040374e7223 */ /* 0x080fe2000001082e */
[----:B------:R-:W-:Y:S01]  /*de10*/  F2FP.F16.E4M3.UNPACK_B R46, R47 ;  /* 0x0000002fff2e723e */ /* 0x000fe200020006ff */
[----:B------:R-:W-:Y:S01]  /*de20*/  FFMA.FTZ R71, R48, R65, -R69 ;  /* 0x0000004130477223 */ /* 0x000fe20000010845 */
[-C--:B------:R-:W-:Y:S01]  /*de30*/  F2FP.F16.E4M3.UNPACK_B R55, R51.reuse ;  /* 0x00000033ff37723e */ /* 0x080fe200020006ff */
[----:B------:R-:W-:Y:S01]  /*de40*/  FFMA.FTZ R80, R63, R64, R66 ;  /* 0x000000403f507223 */ /* 0x000fe20000010042 */
[----:B------:R-:W-:Y:S01]  /*de50*/  F2FP.F16.E4M3.UNPACK_B R62, R51.H1 ;  /* 0x00000033ff3e723e */ /* 0x000fe200030006ff */
[----:B------:R-:W-:Y:S01]  /*de60*/  HADD2.F32 R48, -RZ, R46.H0_H0 ;  /* 0x2000002eff307230 */ /* 0x000fe20000004100 */
[----:B------:R-:W-:Y:S01]  /*de70*/  F2FP.F16.E4M3.UNPACK_B R47, R47.H1 ;  /* 0x0000002fff2f723e */ /* 0x000fe200030006ff */
[----:B------:R-:W-:Y:S01]  /*de80*/  HADD2.F32 R69, -RZ, R67.H0_H0 ;  /* 0x20000043ff457230 */ /* 0x000fe20000004100 */
[-C--:B------:R-:W-:Y:S01]  /*de90*/  F2FP.F16.E4M3.UNPACK_B R45, R44.reuse ;  /* 0x0000002cff2d723e */ /* 0x080fe200020006ff */
[----:B------:R-:W-:Y:S01]  /*dea0*/  HADD2.F32 R63, -RZ, R55.H0_H0 ;  /* 0x20000037ff3f7230 */ /* 0x000fe20000004100 */
[----:B------:R-:W-:Y:S01]  /*deb0*/  F2FP.F16.E4M3.UNPACK_B R64, R44.H1 ;  /* 0x0000002cff40723e */ /* 0x000fe200030006ff */
[----:B------:R-:W-:-:S02]  /*dec0*/  HADD2.F32 R44, -RZ, R62.H0_H0 ;  /* 0x2000003eff2c7230 */ /* 0x000fc40000004100 */
[-C--:B------:R-:W-:Y:S01]  /*ded0*/  FMUL.FTZ R82, R48, R69.reuse ;  /* 0x0000004530527220 */ /* 0x080fe20000410000 */
[--C-:B------:R-:W-:Y:S02]  /*dee0*/  HADD2.F32 R70, -RZ, R68.reuse.H0_H0 ;  /* 0x20000044ff467230 */ /* 0x100fe40000004100 */
[----:B------:R-:W-:Y:S01]  /*def0*/  FMUL.FTZ R79, R63, R69 ;  /* 0x000000453f4f7220 */ /* 0x000fe20000410000 */
[----:B------:R-:W-:Y:S01]  /*df00*/  HADD2.F32 R51, -RZ, R47.H0_H0 ;  /* 0x2000002fff337230 */ /* 0x000fe20000004100 */
[----:B------:R-:W-:Y:S01]  /*df10*/  F2FP.SATFINITE.E4M3.F32.PACK_AB_MERGE_C R71, R78, R71, RZ ;  /* 0x000000474e47723e */ /* 0x000fe200048070ff */
[----:B------:R-:W-:Y:S02]  /*df20*/  HADD2.F32 R65, -RZ, R45.H0_H0 ;  /* 0x2000002dff417230 */ /* 0x000fe40000004100 */
[-C--:B------:R-:W-:Y:S01]  /*df30*/  FMUL.FTZ R88, R44, R70.reuse ;  /* 0x000000462c587220 */ /* 0x080fe20000410000 */
[----:B------:R-:W-:Y:S02]  /*df40*/  HADD2.F32 R68, -RZ, R68.H1_H1 ;  /* 0x30000044ff447230 */ /* 0x000fe40000004100 */
[----:B------:R-:W-:Y:S01]  /*df50*/  FMUL.FTZ R69, R51, R70 ;  /* 0x0000004633457220 */ /* 0x000fe20000410000 */
[----:B------:R-:W-:-:S02]  /*df60*/  HADD2.F32 R47, -RZ, R47.H1_H1 ;  /* 0x3000002fff2f7230 */ /* 0x000fc40000004100 */
[-C--:B------:R-:W-:Y:S01]  /*df70*/  FFMA.FTZ R82, R63, R65.reuse, R82 ;  /* 0x000000413f527223 */ /* 0x080fe20000010052 */
[----:B------:R-:W-:Y:S02]  /*df80*/  HADD2.F32 R62, -RZ, R62.H1_H1 ;  /* 0x3000003eff3e7230 */ /* 0x000fe40000004100 */
[----:B------:R-:W-:Y:S01]  /*df90*/  FFMA.FTZ R79, R48, R65, -R79 ;  /* 0x00000041304f7223 */ /* 0x000fe2000001084f */
        /* <DEDUP_REMOVED lines=10> */
[----:B------:R-:W-:Y:S02]  /*e040*/  HADD2.F32 R45, -RZ, R45.H1_H1 ;  /* 0x3000002dff2d7230 */ /* 0x000fe40000004100 */
[----:B------:R-:W-:Y:S01]  /*e050*/  FMUL.FTZ R44, R46, R67 ;  /* 0x000000432e2c7220 */ /* 0x000fe20000410000 */
[----:B------:R-:W-:Y:S01]  /*e060*/  F2FP.SATFINITE.E4M3.F32.PACK_AB_MERGE_C R77, R80, R77, RZ ;  /* 0x0000004d504d723e */ /* 0x000fe200048070ff */
[-C--:B------:R-:W-:Y:S01]  /*e070*/  FFMA.FTZ R62, R62, R64.reuse, R63 ;  /* 0x000000403e3e7223 */ /* 0x080fe2000001003f */
[----:B------:R-:W-:Y:S01]  /*e080*/  FFMA.FTZ R47, R47, R64, -R48 ;  /* 0x000000402f2f7223 */ /* 0x000fe20000010830 */
[-C--:B------:R-:W-:Y:S01]  /*e090*/  FFMA.FTZ R46, R46, R45.reuse, -R51 ;  /* 0x0000002d2e2e7223 */ /* 0x080fe20000010833 */
[----:B------:R-:W-:Y:S01]  /*e0a0*/  FFMA.FTZ R45, R55, R45, R44 ;  /* 0x0000002d372d7223 */ /* 0x000fe2000001002c */
[----:B------:R-:W-:Y:S01]  /*e0b0*/  F2FP.SATFINITE.E4M3.F32.PACK_AB_MERGE_C R49, R49, R60, R71 ;  /* 0x0000003c3131723e */ /* 0x000fe20004807047 */
[----:B------:R-:W-:Y:S01]  /*e0c0*/  IMAD.MOV.U32 R44, RZ, RZ, R58 ;  /* 0x000000ffff2c7224 */ /* 0x000fe200078e003a */
[----:B------:R-:W-:Y:S01]  /*e0d0*/  F2FP.SATFINITE.E4M3.F32.PACK_AB_MERGE_C R62, R62, R69, RZ ;  /* 0x000000453e3e723e */ /* 0x000fe200048070ff */
[----:B------:R-:W-:Y:S01]  /*e0e0*/  IMAD.MOV.U32 R48, RZ, RZ, R59 ;  /* 0x000000ffff307224 */ /* 0x000fe200078e003b */
[----:B------:R-:W-:-:S02]  /*e0f0*/  F2FP.SATFINITE.E4M3.F32.PACK_AB_MERGE_C R47, R47, R88, RZ ;  /* 0x000000582f2f723e */ /* 0x000fc400048070ff */
[----:B------:R-:W-:Y:S02]  /*e100*/  F2FP.SATFINITE.E4M3.F32.PACK_AB_MERGE_C R76, R76, R61, R77 ;  /* 0x0000003d4c4c723e */ /* 0x000fe4000480704d */
[----:B------:R-:W-:Y:S01]  /*e110*/  F2FP.SATFINITE.E4M3.F32.PACK_AB_MERGE_C R51, R45, R82, R62 ;  /* 0x000000522d33723e */ /* 0x000fe2000480703e */
[----:B------:R-:W-:Y:S01]  /*e120*/  IMAD.MOV.U32 R45, RZ, RZ, R49 ;  /* 0x000000ffff2d7224 */ /* 0x000fe200078e0031 */
[----:B------:R-:W-:Y:S01]  /*e130*/  F2FP.SATFINITE.E4M3.F32.PACK_AB_MERGE_C R47, R46, R79, R47 ;  /* 0x0000004f2e2f723e */ /* 0x000fe2000480702f */
[----:B------:R-:W-:Y:S02]  /*e140*/  IMAD.MOV.U32 R49, RZ, RZ, R76 ;  /* 0x000000ffff317224 */ /* 0x000fe400078e004c */
[----:B------:R-:W-:-:S07]  /*e150*/  IMAD.MOV.U32 R46, RZ, RZ, R56 ;  /* 0x000000ffff2e7224 */ /* 0x000fce00078e0038 */
.L_x_2455:
[----:B------:R-:W-:Y:S05]  /*e160*/  BSYNC B2 ;  /* 0x0000000000027941 */ /* 0x000fea0003800000 */
.L_x_2454:
        /* <DEDUP_REMOVED lines=10> */
.L_x_2453:
[----:B------:R-:W-:Y:S05]  /*e210*/  BSYNC B1 ;  /* 0x0000000000017941 */ /* 0x000fea0003800000 */
.L_x_2452:
        /* <DEDUP_REMOVED lines=34> */
[----:B------:R-:W-:Y:S01]  /*e440*/  IMAD.SHL.U32 R44, R55, 0x100, RZ ;  /* 0x00000100372c7824 */ /* 0x000fe200078e00ff */
[----:B------:R-:W-:Y:S01]  /*e450*/  SHF.R.U32.HI R68, RZ, 0x10, R85 ;  /* 0x00000010ff447819 */ /* 0x000fe20000011655 */
[----:B------:R-:W-:Y:S01]  /*e460*/  IMAD.SHL.U32 R63, R63, 0x100, RZ ;  /* 0x000001003f3f7824 */ /* 0x000fe200078e00ff */
[----:B------:R-:W-:Y:S01]  /*e470*/  SHF.R.U32.HI R65, RZ, 0x8, R73 ;  /* 0x00000008ff417819 */ /* 0x000fe20000011649 */
[----:B------:R-:W-:Y:S01]  /*e480*/  IMAD.MOV.U32 R56, RZ, RZ, R50 ;  /* 0x000000ffff387224 */ /* 0x000fe200078e0032 */
[----:B------:R-:W-:-:S02]  /*e490*/  SHF.R.U32.HI R67, RZ, 0x8, R75 ;  /* 0x00000008ff437819 */ /* 0x000fc4000001164b */
[----:B------:R-:W-:Y:S01]  /*e4a0*/  LOP3.LUT R44, R59, 0xff00, R44, 0xf8, !PT ;  /* 0x0000ff003b2c7812 */ /* 0x000fe200078ef82c */
[----:B------:R-:W-:Y:S01]  /*e4b0*/  IMAD.U32 R59, R68, 0x10000, RZ ;  /* 0x00010000443b7824 */ /* 0x000fe200078e00ff */
[----:B------:R-:W-:Y:S01]  /*e4c0*/  LOP3.LUT R60, R87, 0xff0000ff, RZ, 0xc0, !PT ;  /* 0xff0000ff573c7812 */ /* 0x000fe200078ec0ff */
[----:B------:R-:W-:Y:S01]  /*e4d0*/  IMAD.SHL.U32 R65, R65, 0x100, RZ ;  /* 0x0000010041417824 */ /* 0x000fe200078e00ff */
[----:B------:R-:W-:Y:S01]  /*e4e0*/  SHF.R.U32.HI R66, RZ, 0x10, R87 ;  /* 0x00000010ff427819 */ /* 0x000fe20000011657 */
[----:B------:R-:W-:Y:S01]  /*e4f0*/  IMAD.SHL.U32 R67, R67, 0x100, RZ ;  /* 0x0000010043437824 */ /* 0x000fe200078e00ff */
[----:B------:R-:W-:Y:S02]  /*e500*/  LOP3.LUT R62, R73, 0xff0000ff, RZ, 0xc0, !PT ;  /* 0xff0000ff493e7812 */ /* 0x000fe400078ec0ff */
[----:B------:R-:W-:Y:S01]  /*e510*/  LOP3.LUT R60, R60, 0xff00, R63, 0xf8, !PT ;  /* 0x0000ff003c3c7812 */ /* 0x000fe200078ef83f */
[----:B------:R-:W-:Y:S01]  /*e520*/  IMAD.U32 R63, R66, 0x10000, RZ ;  /* 0x00010000423f7824 */ /* 0x000fe200078e00ff */
[----:B------:R-:W-:-:S02]  /*e530*/  LOP3.LUT R64, R75, 0xff0000ff, RZ, 0xc0, !PT ;  /* 0xff0000ff4b407812 */ /* 0x000fc400078ec0ff */
[----:B------:R-:W-:Y:S02]  /*e540*/  LOP3.LUT R48, R44, 0xff0000, R59, 0xf8, !PT ;  /* 0x00ff00002c307812 */ /* 0x000fe400078ef83b */
[----:B------:R-:W-:Y:S02]  /*e550*/  LOP3.LUT R50, R62, 0xff00, R65, 0xf8, !PT ;  /* 0x0000ff003e327812 */ /* 0x000fe400078ef841 */
[----:B------:R-:W-:Y:S02]  /*e560*/  F2FP.F16.E4M3.UNPACK_B R66, R147.H1 ;  /* 0x00000093ff42723e */ /* 0x000fe400030006ff */
[----:B------:R-:W-:Y:S02]  /*e570*/  F2FP.F16.E4M3.UNPACK_B R59, R58.H1 ;  /* 0x0000003aff3b723e */ /* 0x000fe400030006ff */
[----:B------:R-:W-:Y:S02]  /*e580*/  F2FP.F16.E4M3.UNPACK_B R62, R61.H1 ;  /* 0x0000003dff3e723e */ /* 0x000fe400030006ff */
[----:B------:R-:W-:-:S02]  /*e590*/  LOP3.LUT R68, R64, 0xff00, R67, 0xf8, !PT ;  /* 0x0000ff0040447812 */ /* 0x000fc400078ef843 */
[----:B------:R-:W-:Y:S02]  /*e5a0*/  SHF.R.U32.HI R70, RZ, 0x10, R73 ;  /* 0x00000010ff467819 */ /* 0x000fe40000011649 */
[----:B------:R-:W-:Y:S01]  /*e5b0*/  MOV R55, R46 ;  /* 0x0000002e00377202 */ /* 0x000fe20000000f00 */
[----:B------:R-:W-:Y:S01]  /*e5c0*/  HADD2.F32 R46, -RZ, R66.H0_H0 ;  /* 0x20000042ff2e7230 */ /* 0x000fe20000004100 */
[----:B------:R-:W-:Y:S01]  /*e5d0*/  LOP3.LUT R44, R60, 0xff0000, R63, 0xf8, !PT ;  /* 0x00ff00003c2c7812 */ /* 0x000fe200078ef83f */
[----:B------:R-:W-:Y:S01]  /*e5e0*/  HADD2.F32 R60, -RZ, R59.H0_H0 ;  /* 0x2000003bff3c7230 */ /* 0x000fe20000004100 */
[----:B------:R-:W-:Y:S01]  /*e5f0*/  F2FP.F16.E4M3.UNPACK_B R64, R149.H1 ;  /* 0x00000095ff40723e */ /* 0x000fe200030006ff */
[----:B------:R-:W-:Y:S01]  /*e600*/  HADD2.F32 R63, -RZ, R62.H0_H0 ;  /* 0x2000003eff3f7230 */ /* 0x000fe20000004100 */
[----:B------:R-:W-:Y:S01]  /*e610*/  F2FP.F16.E4M3.UNPACK_B R147, R147 ;  /* 0x00000093ff93723e */ /* 0x000fe200020006ff */
[----:B------:R-:W-:Y:S02]  /*e620*/  IMAD.U32 R67, R70, 0x10000, RZ ;  /* 0x0001000046437824 */ /* 0x000fe400078e00ff */
[----:B------:R-:W-:Y:S01]  /*e630*/  FMUL.FTZ R70, R60, R46 ;  /* 0x0000002e3c467220 */ /* 0x000fe20000410000 */
[----:B------:R-:W-:-:S02]  /*e640*/  HADD2.F32 R65, -RZ, R64.H0_H0 ;  /* 0x20000040ff417230 */ /* 0x000fc40000004100 */
[C---:B------:R-:W-:Y:S01]  /*e650*/  FMUL.FTZ R71, R63.reuse, R46 ;  /* 0x0000002e3f477220 */ /* 0x040fe20000410000 */
[----:B------:R-:W-:Y:S01]  /*e660*/  HADD2.F32 R66, -RZ, R66.H1_H1 ;  /* 0x30000042ff427230 */ /* 0x000fe20000004100 */
[----:B------:R-:W-:Y:S01]  /*e670*/  F2FP.F16.E4M3.UNPACK_B R61, R61 ;  /* 0x0000003dff3d723e */ /* 0x000fe200020006ff */
[----:B------:R-:W-:Y:S02]  /*e680*/  HADD2.F32 R64, -RZ, R64.H1_H1 ;  /* 0x30000040ff407230 */ /* 0x000fe40000004100 */
[-C--:B------:R-:W-:Y:S01]  /*e690*/  FFMA.FTZ R70, R63, R65.reuse, R70 ;  /* 0x000000413f467223 */ /* 0x080fe20000010046 */
[----:B------:R-:W-:Y:S01]  /*e6a0*/  FFMA.FTZ R71, R60, R65, -R71 ;  /* 0x000000413c477223 */ /* 0x000fe20000010847 */
[----:B------:R-:W-:Y:S01]  /*e6b0*/  HADD2.F32 R63, -RZ, R62.H1_H1 ;  /* 0x3000003eff3f7230 */ /* 0x000fe20000004100 */
[----:B------:R-:W-:Y:S01]  /*e6c0*/  F2FP.F16.E4M3.UNPACK_B R58, R58 ;  /* 0x0000003aff3a723e */ /* 0x000fe200020006ff */
[----:B------:R-:W-:Y:S01]  /*e6d0*/  HADD2.F32 R60, -RZ, R59.H1_H1 ;  /* 0x3000003bff3c7230 */ /* 0x000fe20000004100 */
[----:B------:R-:W-:Y:S01]  /*e6e0*/  LOP3.LUT R50, R50, 0xff0000, R67, 0xf8, !PT ;  /* 0x00ff000032327812 */ /* 0x000fe200078ef843 */
[----:B------:R-:W-:-:S02]  /*e6f0*/  HADD2.F32 R65, -RZ, R147.H0_H0 ;  /* 0x20000093ff417230 */ /* 0x000fc40000004100 */
[CC--:B------:R-:W-:Y:S01]  /*e700*/  FMUL.FTZ R67, R63.reuse, R66.reuse ;  /* 0x000000423f437220 */ /* 0x0c0fe20000410000 */
[----:B------:R-:W-:Y:S01]  /*e710*/  F2FP.F16.E4M3.UNPACK_B R149, R149 ;  /* 0x00000095ff95723e */ /* 0x000fe200020006ff */
[C---:B------:R-:W-:Y:S01]  /*e720*/  FMUL.FTZ R66, R60.reuse, R66 ;  /* 0x000000423c427220 */ /* 0x040fe20000410000 */
[----:B------:R-:W-:Y:S01]  /*e730*/  HADD2.F32 R62, -RZ, R61.H0_H0 ;  /* 0x2000003dff3e7230 */ /* 0x000fe20000004100 */
[----:B------:R-:W-:Y:S01]  /*e740*/  SHF.R.U32.HI R69, RZ, 0x10, R75 ;  /* 0x00000010ff457819 */ /* 0x000fe2000001164b */
[----:B------:R-:W-:Y:S02]  /*e750*/  HADD2.F32 R59, -RZ, R58.H0_H0 ;  /* 0x2000003aff3b7230 */ /* 0x000fe40000004100 */
[-C--:B------:R-:W-:Y:S01]  /*e760*/  FFMA.FTZ R72, R60, R64.reuse, -R67 ;  /* 0x000000403c487223 */ /* 0x080fe20000010843 */
[----:B------:R-:W-:Y:S01]  /*e770*/  FFMA.FTZ R73, R63, R64, R66 ;  /* 0x000000403f497223 */ /* 0x000fe20000010042 */
[----:B------:R-:W-:Y:S02]  /*e780*/  HADD2.F32 R60, -RZ, R149.H0_H0 ;  /* 0x20000095ff3c7230 */ /* 0x000fe40000004100 */
[----:B------:R-:W-:Y:S01]  /*e790*/  FMUL.FTZ R64, R62, R65 ;  /* 0x000000413e407220 */ /* 0x000fe20000410000 */
[----:B------:R-:W-:-:S02]  /*e7a0*/  HADD2.F32 R147, -RZ, R147.H1_H1 ;  /* 0x30000093ff937230 */ /* 0x000fc40000004100 */
[C---:B------:R-:W-:Y:S01]  /*e7b0*/  FMUL.FTZ R65, R59.reuse, R65 ;  /* 0x000000413b417220 */ /* 0x040fe20000410000 */
[----:B------:R-:W-:Y:S02]  /*e7c0*/  HADD2.F32 R61, -RZ, R61.H1_H1 ;  /* 0x3000003dff3d7230 */ /* 0x000fe40000004100 */
[-C--:B------:R-:W-:Y:S01]  /*e7d0*/  FFMA.FTZ R66, R59, R60.reuse, -R64 ;  /* 0x0000003c3b427223 */ /* 0x080fe20000010840 */
[----:B------:R-:W-:Y:S02]  /*e7e0*/  IMAD.U32 R69, R69, 0x10000, RZ ;  /* 0x0001000045457824 */ /* 0x000fe400078e00ff */
[----:B------:R-:W-:Y:S01]  /*e7f0*/  FFMA.FTZ R67, R62, R60, R65 ;  /* 0x0000003c3e437223 */ /* 0x000fe20000010041 */
[----:B------:R-:W-:Y:S02]  /*e800*/  HADD2.F32 R58, -RZ, R58.H1_H1 ;  /* 0x3000003aff3a7230 */ /* 0x000fe40000004100 */
[----:B------:R-:W-:Y:S01]  /*e810*/  FMUL.FTZ R63, R61, R147 ;  /* 0x000000933d3f7220 */ /* 0x000fe20000410000 */
[----:B------:R-:W-:Y:S01]  /*e820*/  HADD2.F32 R149, -RZ, R149.H1_H1 ;  /* 0x30000095ff957230 */ /* 0x000fe20000004100 */
[----:B------:R-:W-:-:S02]  /*e830*/  F2FP.F16.E4M3.UNPACK_B R59, R148.H1 ;  /* 0x00000094ff3b723e */ /* 0x000fc400030006ff */
[----:B------:R-:W-:Y:S02]  /*e840*/  F2FP.F16.E4M3.UNPACK_B R60, R56.H1 ;  /* 0x00000038ff3c723e */ /* 0x000fe400030006ff */
[----:B------:R-:W-:Y:S01]  /*e850*/  LOP3.LUT R46, R68, 0xff0000, R69, 0xf8, !PT ;  /* 0x00ff0000442e7812 */ /* 0x000fe200078ef845 */
[C---:B------:R-:W-:Y:S01]  /*e860*/  FMUL.FTZ R68, R58.reuse, R147 ;  /* 0x000000933a447220 */ /* 0x040fe20000410000 */
[----:B------:R-:W-:Y:S01]  /*e870*/  FFMA.FTZ R69, R58, R149, -R63 ;  /* 0x000000953a457223 */ /* 0x000fe2000001083f */
[----:B------:R-:W-:Y:S01]  /*e880*/  F2FP.F16.E4M3.UNPACK_B R63, R150.H1 ;  /* 0x00000096ff3f723e */ /* 0x000fe200030006ff */
[--C-:B------:R-:W-:Y:S01]  /*e890*/  HADD2.F32 R64, -RZ, R59.reuse.H0_H0 ;  /* 0x2000003bff407230 */ /* 0x100fe20000004100 */
[----:B------:R-:W-:Y:S01]  /*e8a0*/  F2FP.F16.E4M3.UNPACK_B R58, R55.H1 ;  /* 0x00000037ff3a723e */ /* 0x000fe200030006ff */
[----:B------:R-:W-:Y:S02]  /*e8b0*/  HADD2.F32 R62, -RZ, R60.H0_H0 ;  /* 0x2000003cff3e7230 */ /* 0x000fe40000004100 */
[----:B------:R-:W-:Y:S01]  /*e8c0*/  FFMA.FTZ R68, R61, R149, R68 ;  /* 0x000000953d447223 */ /* 0x000fe20000010044 */
[----:B------:R-:W-:Y:S01]  /*e8d0*/  HADD2.F32 R65, -RZ, R59.H1_H1 ;  /* 0x3000003bff417230 */ /* 0x000fe20000004100 */
[----:B------:R-:W-:Y:S01]  /*e8e0*/  F2FP.F16.E4M3.UNPACK_B R148, R148 ;  /* 0x00000094ff94723e */ /* 0x000fe200020006ff */
[----:B------:R-:W-:-:S02]  /*e8f0*/  HADD2.F32 R59, -RZ, R58.H0_H0 ;  /* 0x2000003aff3b7230 */ /* 0x000fc40000004100 */
[-C--:B------:R-:W-:Y:S01]  /*e900*/  FMUL.FTZ R74, R62, R64.reuse ;  /* 0x000000403e4a7220 */ /* 0x080fe20000410000 */
[--C-:B------:R-:W-:Y:S01]  /*e910*/  HADD2.F32 R61, -RZ, R63.reuse.H0_H0 ;  /* 0x2000003fff3d7230 */ /* 0x100fe20000004100 */
[----:B------:R-:W-:Y:S01]  /*e920*/  F2FP.F16.E4M3.UNPACK_B R55, R55 ;  /* 0x00000037ff37723e */ /* 0x000fe200020006ff */
[----:B------:R-:W-:Y:S02]  /*e930*/  HADD2.F32 R60, -RZ, R60.H1_H1 ;  /* 0x3000003cff3c7230 */ /* 0x000fe40000004100 */
[C---:B------:R-:W-:Y:S01]  /*e940*/  FMUL.FTZ R75, R59.reuse, R64 ;  /* 0x000000403b4b7220 */ /* 0x040fe20000410000 */
[----:B------:R-:W-:Y:S02]  /*e950*/  HADD2.F32 R58, -RZ, R58.H1_H1 ;  /* 0x3000003aff3a7230 */ /* 0x000fe40000004100 */
[----:B------:R-:W-:Y:S01]  /*e960*/  FFMA.FTZ R76, R59, R61, -R74 ;  /* 0x0000003d3b4c7223 */ /* 0x000fe2000001084a */
[----:B------:R-:W-:Y:S02]  /*e970*/  HADD2.F32 R63, -RZ, R63.H1_H1 ;  /* 0x3000003fff3f7230 */ /* 0x000fe40000004100 */
[-C--:B------:R-:W-:Y:S01]  /*e980*/  FMUL.FTZ R59, R60, R65.reuse ;  /* 0x000000413c3b7220 */ /* 0x080fe20000410000 */
[----:B------:R-:W-:Y:S01]  /*e990*/  F2FP.F16.E4M3.UNPACK_B R150, R150 ;  /* 0x00000096ff96723e */ /* 0x000fe200020006ff */
[----:B------:R-:W-:Y:S01]  /*e9a0*/  FMUL.FTZ R79, R58, R65 ;  /* 0x000000413a4f7220 */ /* 0x000fe20000410000 */
[----:B------:R-:W-:Y:S01]  /*e9b0*/  FFMA.FTZ R65, R62, R61, R75 ;  /* 0x0000003d3e417223 */ /* 0x000fe2000001004b */
[----:B------:R-:W-:Y:S01]  /*e9c0*/  FFMA.FTZ R77, R58, R63, -R59 ;  /* 0x0000003f3a4d7223 */ /* 0x000fe2000001083b */
[----:B------:R-:W-:Y:S01]  /*e9d0*/  F2FP.F16.E4M3.UNPACK_B R58, R56 ;  /* 0x00000038ff3a723e */ /* 0x000fe200020006ff */
[----:B------:R-:W-:-:S02]  /*e9e0*/  HADD2.F32 R61, -RZ, R148.H0_H0 ;  /* 0x20000094ff3d7230 */ /* 0x000fc40000004100 */
[----:B------:R-:W-:Y:S01]  /*e9f0*/  FFMA.FTZ R78, R60, R63, R79 ;  /* 0x0000003f3c4e7223 */ /* 0x000fe2000001004f */
[--C-:B------:R-:W-:Y:S01]  /*ea00*/  HADD2.F32 R56, -RZ, R55.reuse.H0_H0 ;  /* 0x20000037ff387230 */ /* 0x100fe20000004100 */
[----:B------:R-:W-:Y:S01]  /*ea10*/  F2FP.SATFINITE.E4M3.F32.PACK_AB_MERGE_C R76, R77, R76, RZ ;  /* 0x0000004c4d4c723e */ /* 0x000fe200048070ff */
[----:B------:R-:W-:Y:S02]  /*ea20*/  HADD2.F32 R59, -RZ, R58.H0_H0 ;  /* 0x2000003aff3b7230 */ /* 0x000fe40000004100 */
[----:B------:R-:W-:Y:S02]  /*ea30*/  HADD2.F32 R148, -RZ, R148.H1_H1 ;  /* 0x30000094ff947230 */ /* 0x000fe40000004100 */
[-C--:B------:R-:W-:Y:S01]  /*ea40*/  FMUL.FTZ R62, R56, R61.reuse ;  /* 0x0000003d383e7220 */ /* 0x080fe20000410000 */
[----:B------:R-:W-:Y:S02]  /*ea50*/  HADD2.F32 R55, -RZ, R55.H1_H1 ;  /* 0x30000037ff377230 */ /* 0x000fe40000004100 */
[----:B------:R-:W-:Y:S01]  /*ea60*/  FMUL.FTZ R63, R59, R61 ;  /* 0x0000003d3b3f7220 */ /* 0x000fe20000410000 */
[----:B------:R-:W-:Y:S01]  /*ea70*/  HADD2.F32 R60, -RZ, R150.H0_H0 ;  /* 0x20000096ff3c7230 */ /* 0x000fe20000004100 */
[----:B------:R-:W-:Y:S01]  /*ea80*/  F2FP.SATFINITE.E4M3.F32.PACK_AB_MERGE_C R78, R78, R65, RZ ;  /* 0x000000414e4e723e */ /* 0x000fe200048070ff */
[----:B------:R-:W-:-:S02]  /*ea90*/  HADD2.F32 R58, -RZ, R58.H1_H1 ;  /* 0x3000003aff3a7230 */ /* 0x000fc40000004100 */
[----:B------:R-:W-:Y:S01]  /*eaa0*/  FMUL.FTZ R61, R55, R148 ;  /* 0x00000094373d7220 */ /* 0x000fe20000410000 */
[----:B------:R-:W-:Y:S02]  /*eab0*/  HADD2.F32 R150, -RZ, R150.H1_H1 ;  /* 0x30000096ff967230 */ /* 0x000fe40000004100 */
[-C--:B------:R-:W-:Y:S01]  /*eac0*/  FFMA.FTZ R74, R59, R60.reuse, R62 ;  /* 0x0000003c3b4a7223 */ /* 0x080fe2000001003e */
[----:B------:R-:W-:Y:S01]  /*ead0*/  FFMA.FTZ R56, R56, R60, -R63 ;  /* 0x0000003c38387223 */ /* 0x000fe2000001083f */
[C---:B------:R-:W-:Y:S01]  /*eae0*/  FMUL.FTZ R64, R58.reuse, R148 ;  /* 0x000000943a407220 */ /* 0x040fe20000410000 */
[----:B------:R-:W-:Y:S01]  /*eaf0*/  F2FP.F16.E4M3.UNPACK_B R62, R49 ;  /* 0x00000031ff3e723e */ /* 0x000fe200020006ff */
[----:B------:R-:W-:Y:S01]  /*eb00*/  FFMA.FTZ R75, R58, R150, R61 ;  /* 0x000000963a4b7223 */ /* 0x000fe2000001003d */
[----:B------:R-:W-:Y:S01]  /*eb10*/  F2FP.SATFINITE.E4M3.F32.PACK_AB_MERGE_C R58, R73, R70, RZ ;  /* 0x00000046493a723e */ /* 0x000fe200048070ff */
[----:B------:R-:W-:Y:S01]  /*eb20*/  FFMA.FTZ R55, R55, R150, -R64 ;  /* 0x0000009637377223 */ /* 0x000fe20000010840 */
[----:B------:R-:W-:Y:S01]  /*eb30*/  F2FP.F16.E4M3.UNPACK_B R65, R50 ;  /* 0x00000032ff41723e */ /* 0x000fe200020006ff */
[--C-:B------:R-:W-:Y:S01]  /*eb40*/  HADD2.F32 R63, -RZ, R62.reuse.H0_H0 ;  /* 0x2000003eff3f7230 */ /* 0x100fe20000004100 */
[----:B------:R-:W-:Y:S01]  /*eb50*/  F2FP.F16.E4M3.UNPACK_B R60, R45 ;  /* 0x0000002dff3c723e */ /* 0x000fe200020006ff */
[----:B------:R-:W-:Y:S01]  /*eb60*/  HADD2.F32 R62, -RZ, R62.H1_H1 ;  /* 0x3000003eff3e7230 */ /* 0x000fe20000004100 */
[----:B------:R-:W-:Y:S01]  /*eb70*/  F2FP.SATFINITE.E4M3.F32.PACK_AB_MERGE_C R58, R68, R67, R58 ;  /* 0x00000043443a723e */ /* 0x000fe2000480703a */
[--C-:B------:R-:W-:Y:S01]  /*eb80*/  HADD2.F32 R68, -RZ, R65.reuse.H0_H0 ;  /* 0x20000041ff447230 */ /* 0x100fe20000004100 */
[----:B------:R-:W-:Y:S01]  /*eb90*/  F2FP.SATFINITE.E4M3.F32.PACK_AB_MERGE_C R59, R72, R71, RZ ;  /* 0x00000047483b723e */ /* 0x000fe200048070ff */
[----:B------:R-:W-:Y:S01]  /*eba0*/  HADD2.F32 R61, -RZ, R60.H0_H0 ;  /* 0x2000003cff3d7230 */ /* 0x000fe20000004100 */
[----:B------:R-:W-:Y:S01]  /*ebb0*/  F2FP.F16.E4M3.UNPACK_B R64, R48 ;  /* 0x00000030ff40723e */ /* 0x000fe200020006ff */
[----:B------:R-:W-:Y:S01]  /*ebc0*/  HADD2.F32 R65, -RZ, R65.H1_H1 ;  /* 0x30000041ff417230 */ /* 0x000fe20000004100 */
[----:B------:R-:W-:Y:S01]  /*ebd0*/  F2FP.SATFINITE.E4M3.F32.PACK_AB_MERGE_C R59, R69, R66, R59 ;  /* 0x00000042453b723e */ /* 0x000fe2000480703b */
[-C--:B------:R-:W-:Y:S01]  /*ebe0*/  FMUL.FTZ R70, R63, R68.reuse ;  /* 0x000000443f467220 */ /* 0x080fe20000410000 */
[----:B------:R-:W-:Y:S01]  /*ebf0*/  FMUL.FTZ R68, R61, R68 ;  /* 0x000000443d447220 */ /* 0x000fe20000410000 */
[----:B------:R-:W-:-:S02]  /*ec00*/  HADD2.F32 R66, -RZ, R64.H0_H0 ;  /* 0x20000040ff427230 */ /* 0x000fc40000004100 */
[----:B------:R-:W-:Y:S01]  /*ec10*/  FMUL.FTZ R67, R62, R65 ;  /* 0x000000413e437220 */ /* 0x000fe20000410000 */
[----:B------:R-:W-:Y:S01]  /*ec20*/  HADD2.F32 R60, -RZ, R60.H1_H1 ;  /* 0x3000003cff3c7230 */ /* 0x000fe20000004100 */
[----:B------:R-:W-:Y:S01]  /*ec30*/  F2FP.F16.E4M3.UNPACK_B R45, R45.H1 ;  /* 0x0000002dff2d723e */ /* 0x000fe200030006ff */
[-C--:B------:R-:W-:Y:S01]  /*ec40*/  FFMA.FTZ R68, R63, R66.reuse, R68 ;  /* 0x000000423f447223 */ /* 0x080fe20000010044 */
[----:B------:R-:W-:Y:S02]  /*ec50*/  HADD2.F32 R63, -RZ, R64.H1_H1 ;  /* 0x30000040ff3f7230 */ /* 0x000fe40000004100 */
[----:B------:R-:W-:Y:S01]  /*ec60*/  FFMA.FTZ R70, R61, R66, -R70 ;  /* 0x000000423d467223 */ /* 0x000fe20000010846 */
[C---:B------:R-:W-:Y:S01]  /*ec70*/  FMUL.FTZ R65, R60.reuse, R65 ;  /* 0x000000413c417220 */ /* 0x040fe20000410000 */
[----:B------:R-:W-:Y:S01]  /*ec80*/  F2FP.F16.E4M3.UNPACK_B R61, R49.H1 ;  /* 0x00000031ff3d723e */ /* 0x000fe200030006ff */
[----:B------:R-:W-:Y:S02]  /*ec90*/  HADD2.F32 R49, -RZ, R45.H0_H0 ;  /* 0x2000002dff317230 */ /* 0x000fe40000004100 */
[-C--:B------:R-:W-:Y:S01]  /*eca0*/  FFMA.FTZ R69, R60, R63.reuse, -R67 ;  /* 0x0000003f3c457223 */ /* 0x080fe20000010843 */
[----:B------:R-:W-:Y:S01]  /*ecb0*/  F2FP.F16.E4M3.UNPACK_B R60, R50.H1 ;  /* 0x00000032ff3c723e */ /* 0x000fe200030006ff */
[----:B------:R-:W-:Y:S01]  /*ecc0*/  FFMA.FTZ R71, R62, R63, R65 ;  /* 0x0000003f3e477223 */ /* 0x000fe20000010041 */
[--C-:B------:R-:W-:Y:S01]  /*ecd0*/  HADD2.F32 R50, -RZ, R61.reuse.H0_H0 ;  /* 0x2000003dff327230 */ /* 0x100fe20000004100 */
[----:B------:R-:W-:Y:S01]  /*ece0*/  F2FP.F16.E4M3.UNPACK_B R48, R48.H1 ;  /* 0x00000030ff30723e */ /* 0x000fe200030006ff */
[----:B------:R-:W-:Y:S01]  /*ecf0*/  HADD2.F32 R61, -RZ, R61.H1_H1 ;  /* 0x3000003dff3d7230 */ /* 0x000fe20000004100 */
[----:B------:R-:W-:Y:S01]  /*ed00*/  F2FP.SATFINITE.E4M3.F32.PACK_AB_MERGE_C R56, R55, R56, R76 ;  /* 0x000000383738723e */ /* 0x000fe2000480704c */
[--C-:B------:R-:W-:Y:S01]  /*ed10*/  HADD2.F32 R62, -RZ, R60.reuse.H0_H0 ;  /* 0x2000003cff3e7230 */ /* 0x100fe20000004100 */
[----:B------:R-:W-:Y:S01]  /*ed20*/  F2FP.SATFINITE.E4M3.F32.PACK_AB_MERGE_C R55, R75, R74, R78 ;  /* 0x0000004a4b37723e */ /* 0x000fe2000480704e */
[----:B------:R-:W-:Y:S01]  /*ed30*/  HADD2.F32 R64, -RZ, R60.H1_H1 ;  /* 0x3000003cff407230 */ /* 0x000fe20000004100 */
[----:B------:R-:W-:Y:S01]  /*ed40*/  F2FP.F16.E4M3.UNPACK_B R65, R46.H1 ;  /* 0x0000002eff41723e */ /* 0x000fe200030006ff */
[----:B------:R-:W-:-:S02]  /*ed50*/  HADD2.F32 R45, -RZ, R45.H1_H1 ;  /* 0x3000002dff2d7230 */ /* 0x000fc40000004100 */
[CC--:B------:R-:W-:Y:S01]  /*ed60*/  FMUL.FTZ R66, R50.reuse, R62.reuse ;  /* 0x0000003e32427220 */ /* 0x0c0fe20000410000 */
[--C-:B------:R-:W-:Y:S02]  /*ed70*/  HADD2.F32 R60, -RZ, R48.reuse.H0_H0 ;  /* 0x20000030ff3c7230 */ /* 0x100fe40000004100 */
[----:B------:R-:W-:Y:S01]  /*ed80*/  FMUL.FTZ R63, R49, R62 ;  /* 0x0000003e313f7220 */ /* 0x000fe20000410000 */
[----:B------:R-:W-:Y:S02]  /*ed90*/  HADD2.F32 R48, -RZ, R48.H1_H1 ;  /* 0x30000030ff307230 */ /* 0x000fe40000004100 */
[-C--:B------:R-:W-:Y:S01]  /*eda0*/  FMUL.FTZ R62, R61, R64.reuse ;  /* 0x000000403d3e7220 */ /* 0x080fe20000410000 */
[C---:B------:R-:W-:Y:S01]  /*edb0*/  FMUL.FTZ R64, R45.reuse, R64 ;  /* 0x000000402d407220 */ /* 0x040fe20000410000 */
[----:B------:R-:W-:Y:S01]  /*edc0*/  FFMA.FTZ R73, R50, R60, R63 ;  /* 0x0000003c32497223 */ /* 0x000fe2000001003f */
[----:B------:R-:W-:Y:S01]  /*edd0*/  F2FP.F16.E4M3.UNPACK_B R50, R51 ;  /* 0x00000033ff32723e */ /* 0x000fe200020006ff */
[-C--:B------:R-:W-:Y:S01]  /*ede0*/  FFMA.FTZ R75, R45, R48.reuse, -R62 ;  /* 0x000000302d4b7223 */ /* 0x080fe2000001083e */
[----:B------:R-:W-:Y:S01]  /*edf0*/  FFMA.FTZ R74, R61, R48, R64 ;  /* 0x000000303d4a7223 */ /* 0x000fe20000010040 */
[----:B------:R-:W-:Y:S01]  /*ee00*/  F2FP.F16.E4M3.UNPACK_B R64, R46 ;  /* 0x0000002eff40723e */ /* 0x000fe200020006ff */
[----:B------:R-:W-:Y:S01]  /*ee10*/  FFMA.FTZ R72, R49, R60, -R66 ;  /* 0x0000003c31487223 */ /* 0x000fe20000010842 */
[-C--:B------:R-:W-:Y:S01]  /*ee20*/  F2FP.F16.E4M3.UNPACK_B R45, R47.reuse ;  /* 0x0000002fff2d723e */ /* 0x080fe200020006ff */
        /* <DEDUP_REMOVED lines=29> */
[CC--:B------:R-:W-:Y:S01]  /*f000*/  FMUL.FTZ R48, R50.reuse, R64.reuse ;  /* 0x0000004032307220 */ /* 0x0c0fe20000410000 */
[----:B------:R-:W-:Y:S02]  /*f010*/  HADD2.F32 R46, -RZ, R46.H1_H1 ;  /* 0x3000002eff2e7230 */ /* 0x000fe40000004100 */
[----:B------:R-:W-:Y:S01]  /*f020*/  FMUL.FTZ R49, R45, R64 ;  /* 0x000000402d317220 */ /* 0x000fe20000410000 */
        /* <DEDUP_REMOVED lines=9> */
[----:B------:R-:W-:Y:S01]  /*f0c0*/  F2FP.SATFINITE.E4M3.F32.PACK_AB_MERGE_C R47, R48, R77, R47 ;  /* 0x0000004d302f723e */ /* 0x000fe2000480702f */
[----:B------:R-:W-:Y:S01]  /*f0d0*/  IMAD.MOV.U32 R48, RZ, RZ, R58 ;  /* 0x000000ffff307224 */ /* 0x000fe200078e003a */
[----:B------:R-:W-:Y:S01]  /*f0e0*/  F2FP.SATFINITE.E4M3.F32.PACK_AB_MERGE_C R51, R46, R67, R62 ;  /* 0x000000432e33723e */ /* 0x000fe2000480703e */
[----:B------:R-:W-:Y:S01]  /*f0f0*/  IMAD.MOV.U32 R46, RZ, RZ, R56 ;  /* 0x000000ffff2e7224 */ /* 0x000fe200078e0038 */
[----:B------:R-:W-:Y:S02]  /*f100*/  F2FP.SATFINITE.E4M3.F32.PACK_AB_MERGE_C R45, R69, R70, R72 ;  /* 0x00000046452d723e */ /* 0x000fe40004807048 */
[----:B------:R-:W-:Y:S02]  /*f110*/  F2FP.SATFINITE.E4M3.F32.PACK_AB_MERGE_C R49, R71, R68, R73 ;  /* 0x000000444731723e */ /* 0x000fe40004807049 */
[----:B------:R-:W-:-:S07]  /*f120*/  MOV R44, R59 ;  /* 0x0000003b002c7202 */ /* 0x000fce0000000f00 */
.L_x_2457:
[----:B------:R-:W-:Y:S05]  /*f130*/  BSYNC B1 ;  /* 0x0000000000017941 */ /* 0x000fea0003800000 */
.L_x_2456:
        /* <DEDUP_REMOVED lines=10> */
.L_x_2373:
[----:B------:R-:W-:-:S06]  /*f1e0*/  UISETP.NE.AND UP0, UPT, UR53, 0x3, UPT ;  /* 0x000000033500788c */ /* 0x000fcc000bf05270 */
[----:B------:R-:W-:-:S13]  /*f1f0*/  PLOP3.LUT P2, PT, PT, PT, UP0, 0x80, 0x0 ;  /* 0x000000000000781c */ /* 0x000fda0003f4f008 */
[----:B------:R-:W-:Y:S05]  /*f200*/  @!P2 BRA `(.L_x_2458) ;  /* 0x000000000004a947 */ /* 0x000fea0003800000 */
[----:B------:R-:W-:Y:S01]  /*f210*/  BPT.TRAP 0x1 ;  /* 0x000000040000795c */ /* 0x000fe20000300000 */
.L_x_2458:
[----:B------:R-:W-:Y:S01]  /*f220*/  IMAD R101, R17, 0x8, R16 ;  /* 0x0000000811657824 */ /* 0x000fe200078e0210 */
[----:B------:R-:W-:Y:S01]  /*f230*/  SHF.L.U32 R102, R223, 0x1f, RZ ;  /* 0x0000001fdf667819 */ /* 0x000fe200000006ff */
[----:B------:R-:W-:Y:S01]  /*f240*/  IMAD R100, R24, -0xa0, R2 ;  /* 0xffffff6018647824 */ /* 0x000fe200078e0202 */
[----:B------:R-:W-:Y:S02]  /*f250*/  BSSY B1, `(.L_x_2459) ;  /* 0x0000004000017945 */ /* 0x000fe40003800000 */
[----:B------:R-:W0:Y:S02]  /*f260*/  SYNCS.PHASECHK.TRANS64.TRYWAIT P3, [R101+URZ+0x33490], R102 ;  /* 0x03349066650075a7 */ /* 0x000e24000806017f */
[----:B------:R-:W-:Y:S01]  /*f270*/  VIMNMX R100, R100, 0xa0, PT ;  /* 0x000000a064647848 */ /* 0x000fe20003fe0100 */
[----:B0-----:R-:W-:Y:S06]  /*f280*/  @!P3 BRA `(.L_x_2460) ;  /* 0x000001e8002cb947 */ /* 0x001fec0003800000 */
.L_x_2709:
[----:B------:R-:W-:Y:S05]  /*f290*/  BSYNC B1 ;  /* 0x0000000000017941 */ /* 0x000fea0003800000 */
.L_x_2459:
        /* <DEDUP_REMOVED lines=21> */
.L_x_2462:
[----:B------:R-:W-:Y:S05]  /*f3f0*/  BSYNC B1 ;  /* 0x0000000000017941 */ /* 0x000fea0003800000 */
.L_x_2461:
        /* <DEDUP_REMOVED lines=21> */
.L_x_2406:
[----:B------:R-:W-:Y:S05]  /*f550*/  BSYNC B0 ;  /* 0x0000000000007941 */ /* 0x000fea0003800000 */
.L_x_2372:
        /* <DEDUP_REMOVED lines=17> */
.L_x_2464:
[----:B------:R-:W-:Y:S05]  /*f670*/  BSYNC B0 ;  /* 0x0000000000007941 */ /* 0x000fea0003800000 */
.L_x_2463:
[----:B------:R-:W1:Y:S01]  /*f680*/  SYNCS.PHASECHK.TRANS64.TRYWAIT P2, [R101+URZ+0x334b0], R102 ;  /* 0x0334b066650075a7 */ /* 0x000e62000804017f */
[----:B------:R-:W-:Y:S01]  /*f690*/  ULDC UR37, c[0x0][0x2f4] ;  /* 0x0000bd0000257ab9 */ /* 0x000fe20000000800 */
[----:B------:R-:W-:Y:S01]  /*f6a0*/  ULDC.64 UR38, c[0x0][0x328] ;  /* 0x0000ca0000267ab9 */ /* 0x000fe20000000a00 */
[----:B------:R-:W-:Y:S01]  /*f6b0*/  ULDC.64 UR40, c[0x0][0x318] ;  /* 0x0000c60000287ab9 */ /* 0x000fe20000000a00 */
[----:B------:R-:W-:Y:S01]  /*f6c0*/  BSSY B0, `(.L_x_2465) ;  /* 0x0000003000007945 */ /* 0x000fe20003800000 */
[----:B------:R-:W-:-:S03]  /*f6d0*/  IMAD.WIDE R48, R24, 0xa0, R122 ;  /* 0x000000a018307825 */ /* 0x000fc600078e027a */
[----:B-1----:R-:W-:Y:S05]  /*f6e0*/  @!P2 BRA `(.L_x_2466) ;  /* 0x000001e40028a947 */ /* 0x002fea0003800000 */
.L_x_2710:
[----:B------:R-:W-:Y:S05]  /*f6f0*/  BSYNC B0 ;  /* 0x0000000000007941 */ /* 0x000fea0003800000 */
.L_x_2465:
[----:B------:R-:W-:Y:S01]  /*f700*/  ISETP.GE.AND P2, PT, R220, R100, PT ;  /* 0x00000064dc00720c */ /* 0x000fe20003f46270 */
[----:B------:R-:W-:-:S12]  /*f710*/  BSSY B0, `(.L_x_2467) ;  /* 0x000001b000007945 */ /* 0x000fd80003800000 */
[----:B------:R-:W-:Y:S05]  /*f720*/  @P2 BRA `(.L_x_2468) ;  /* 0x0000000000642947 */ /* 0x000fea0003800000 */
[----:B------:R-:W-:Y:S01]  /*f730*/  MOV R45, R35 ;  /* 0x00000023002d7202 */ /* 0x000fe20000000f00 */
[----:B0-----:R-:W-:Y:S02]  /*f740*/  IMAD.MOV.U32 R44, RZ, RZ, R118 ;  /* 0x000000ffff2c7224 */ /* 0x001fe400078e0076 */
        /* <DEDUP_REMOVED lines=23> */
.L_x_2468:
[----:B------:R-:W-:Y:S05]  /*f8c0*/  BSYNC B0 ;  /* 0x0000000000007941 */ /* 0x000fea0003800000 */
.L_x_2467:
[----:B0-2---:R-:W-:Y:S01]  /*f8d0*/  VIADD R44, R220, 0x80 ;  /* 0x00000080dc2c7836 */ /* 0x005fe20000000000 */
[----:B------:R-:W-:Y:S04]  /*f8e0*/  BSSY B0, `(.L_x_2469) ;  /* 0x000001e000007945 */ /* 0x000fe80003800000 */
[----:B------:R-:W-:-:S13]  /*f8f0*/  ISETP.GE.AND P2, PT, R44, R100, PT ;  /* 0x000000642c00720c */ /* 0x000fda0003f46270 */
[----:B------:R-:W-:Y:S05]  /*f900*/  @P2 BRA `(.L_x_2470) ;  /* 0x00000000006c2947 */ /* 0x000fea0003800000 */
[----:B------:R-:W-:Y:S01]  /*f910*/  IADD3 R47, P2, R48, 0x80, RZ ;  /* 0x00000080302f7810 */ /* 0x000fe20007f5e0ff */
[----:B------:R-:W-:Y:S02]  /*f920*/  IMAD.MOV.U32 R44, RZ, RZ, R118 ;  /* 0x000000ffff2c7224 */ /* 0x000fe400078e0076 */
[----:B------:R-:W-:Y:S02]  /*f930*/  IMAD.MOV.U32 R45, RZ, RZ, R35 ;  /* 0x000000ffff2d7224 */ /* 0x000fe400078e0023 */
[----:B------:R-:W-:Y:S02]  /*f940*/  IMAD.X R48, RZ, RZ, R49, P2 ;  /* 0x000000ffff307224 */ /* 0x000fe400010e0631 */
        /* <DEDUP_REMOVED lines=23> */
.L_x_2470:
[----:B------:R-:W-:Y:S05]  /*fac0*/  BSYNC B0 ;  /* 0x0000000000007941 */ /* 0x000fea0003800000 */
.L_x_2469:
        /* <DEDUP_REMOVED lines=23> */
.L_x_2367:
[----:B------:R-:W-:Y:S05]  /*fc40*/  @P0 BRA `(.L_x_2472) ;  /* 0x00000000000c0947 */ /* 0x000fea0003800000 */
[----:B------:R-:W1:Y:S01]  /*fc50*/  FENCE.VIEW.ASYNC.G ;  /* 0x00000000000073c6 */ /* 0x000e620000000100 */
[----:B------:R-:W-:Y:S05]  /*fc60*/  WARPSYNC.ALL ;  /* 0x0000000000007948 */ /* 0x000fea0003800000 */
[----:B-1----:R-:W-:Y:S06]  /*fc70*/  BAR.ARV 0xc, 0x180 ;  /* 0x0306000000007b1d */ /* 0x002fec0000002000 */
.L_x_2472:
[----:B------:R-:W2:Y:S01]  /*fc80*/  LDL R0, [R1+0x44] ;  /* 0x0000440001007983 */ /* 0x000ea20000100800 */
[----:B------:R-:W-:Y:S01]  /*fc90*/  ULDC.64 UR6, c[0x0][0x998] ;  /* 0x0002660000067ab9 */ /* 0x000fe20000000a00 */
[----:B------:R-:W-:Y:S02]  /*fca0*/  ULDC.64 UR4, c[0x0][0x990] ;  /* 0x0002640000047ab9 */ /* 0x000fe40000000a00 */
[----:B------:R-:W3:Y:S04]  /*fcb0*/  LDL R3, [R1+0x2c] ;  /* 0x00002c0001037983 */ /* 0x000ee80000100800 */
        /* <DEDUP_REMOVED lines=14> */
[----:B------:R-:W-:Y:S01]  /*fda0*/  @P1 IMAD.IADD R5, R5, 0x1, R9 ;  /* 0x0000000105051824 */ /* 0x000fe200078e0209 */
[----:B------:R-:W-:Y:S01]  /*fdb0*/  @P0 SHF.R.S32.HI R9, RZ, 0x1f, R14 ;  /* 0x0000001fff090819 */ /* 0x000fe2000001140e */
[C---:B------:R-:W-:Y:S02]  /*fdc0*/  @P0 IMAD R7, R3.reuse, R7, R0 ;  /* 0x0000000703070224 */ /* 0x040fe400078e0200 */
[----:B------:R-:W-:-:S04]  /*fdd0*/  @P0 IMAD.WIDE.U32 R2, R3, R6, RZ ;  /* 0x0000000603020225 */ /* 0x000fc800078e00ff */
[----:B0-----:R-:W-:Y:S02]  /*fde0*/  @P1 IMAD R6, R15, R10, RZ ;  /* 0x0000000a0f061224 */ /* 0x001fe400078e02ff */
[----:B------:R-:W-:Y:S02]  /*fdf0*/  @P0 IMAD.IADD R3, R3, 0x1, R7 ;  /* 0x0000000103030824 */ /* 0x000fe400078e0207 */
[----:B------:R-:W-:Y:S02]  /*fe00*/  @P0 IMAD R0, R9, R12, RZ ;  /* 0x0000000c09000224 */ /* 0x000fe400078e02ff */
[C---:B------:R-:W-:Y:S02]  /*fe10*/  @P1 IMAD R11, R14.reuse, R11, R6 ;  /* 0x0000000b0e0b1224 */ /* 0x040fe400078e0206 */
[----:B------:R-:W-:-:S04]  /*fe20*/  @P1 IMAD.WIDE.U32 R6, R14, R10, R4 ;  /* 0x0000000a0e061225 */ /* 0x000fc800078e0004 */
[C---:B------:R-:W-:Y:S01]  /*fe30*/  @P0 IMAD R9, R14.reuse, R13, R0 ;  /* 0x0000000d0e090224 */ /* 0x040fe200078e0200 */
[----:B------:R-:W-:Y:S01]  /*fe40*/  @P1 IADD3 R5, R7, R11, RZ ;  /* 0x0000000b07051210 */ /* 0x000fe20007ffe0ff */
[----:B------:R-:W-:Y:S01]  /*fe50*/  @P0 IMAD.WIDE.U32 R2, R14, R12, R2 ;  /* 0x0000000c0e020225 */ /* 0x000fe200078e0002 */
[----:B------:R-:W-:-:S03]  /*fe60*/  @P1 LEA R8, P3, R6, UR6, 0x2 ;  /* 0x0000000606081c11 */ /* 0x000fc6000f8610ff */
[----:B------:R-:W-:Y:S01]  /*fe70*/  @P0 IMAD.IADD R3, R3, 0x1, R9 ;  /* 0x0000000103030824 */ /* 0x000fe200078e0209 */
[----:B------:R-:W-:Y:S01]  /*fe80*/  @P0 LEA R4, P2, R2, UR4, 0x2 ;  /* 0x0000000402040c11 */ /* 0x000fe2000f8410ff */
[----:B------:R-:W-:Y:S01]  /*fe90*/  IMAD.MOV.U32 R0, RZ, RZ, 0x3f800000 ;  /* 0x3f800000ff007424 */ /* 0x000fe200078e00ff */
[----:B------:R-:W-:Y:S01]  /*fea0*/  @P1 LEA.HI.X R9, R6, UR7, R5, 0x2, P3 ;  /* 0x0000000706091c11 */ /* 0x000fe200098f1405 */
[----:B------:R-:W-:Y:S01]  /*feb0*/  VIADD R7, R235, 0x7f ;  /* 0x0000007feb077836 */ /* 0x000fe20000000000 */
[----:B------:R-:W-:Y:S01]  /*fec0*/  @P0 LEA.HI.X R5, R2, UR5, R3, 0x2, P2 ;  /* 0x0000000502050c11 */ /* 0x000fe200090f1403 */
[----:B------:R-:W-:Y:S01]  /*fed0*/  IMAD.MOV.U32 R3, RZ, RZ, 0x3f800000 ;  /* 0x3f800000ff037424 */ /* 0x000fe200078e00ff */
[----:B------:R-:W0:Y:S01]  /*fee0*/  LDC R2, c[0x0][0x448] ;  /* 0x00011200ff027b82 */ /* 0x000e220000000800 */
[----:B------:R1:W2:Y:S01]  /*fef0*/  @P1 LDG.E R0, desc[UR54][R8.64] ;  /* 0x0000003608001981 */ /* 0x0002a2000c1e1900 */
[----:B------:R-:W-:-:S03]  /*ff00*/  ULDC UR4, c[0x0][0x988] ;  /* 0x0002620000047ab9 */ /* 0x000fc60000000800 */
[----:B------:R3:W2:Y:S01]  /*ff10*/  @P0 LDG.E R3, desc[UR54][R4.64] ;  /* 0x0000003604030981 */ /* 0x0006a2000c1e1900 */
[----:B------:R-:W-:Y:S01]  /*ff20*/  CS2R R120, SRZ ;  /* 0x0000000000787805 */ /* 0x000fe2000001ff00 */
[----:B------:R-:W-:Y:S01]  /*ff30*/  IMAD.MOV.U32 R119, RZ, RZ, RZ ;  /* 0x000000ffff777224 */ /* 0x000fe200078e00ff */
        /* <DEDUP_REMOVED lines=8> */
[----:B------:R-:W-:Y:S01]  /*ffc0*/  CS2R R104, SRZ ;  /* 0x0000000000687805 */ /* 0x000fe2000001ff00 */
[----:B------:R-:W-:Y:S01]  /*ffd0*/  IMAD.MOV.U32 R82, RZ, RZ, RZ ;  /* 0x000000ffff527224 */ /* 0x000fe200078e00ff */
[----:B------:R-:W-:Y:S02]  /*ffe0*/  CS2R R60, SRZ ;  /* 0x00000000003c7805 */ /* 0x000fe4000001ff00 */
[----:B------:R-:W-:Y:S02]  /*fff0*/  CS2R R102, SRZ ;  /* 0x0000000000667805 */ /* 0x000fe4000001ff00 */
[----:B------:R-:W-:Y:S02]  /*10000*/  CS2R R54, SRZ ;  /* 0x0000000000367805 */ /* 0x000fe4000001ff00 */
[----:B------:R-:W-:-:S02]  /*10010*/  CS2R R52, SRZ ;  /* 0x0000000000347805 */ /* 0x000fc4000001ff00 */
[----:B------:R-:W-:Y:S02]  /*10020*/  CS2R R96, SRZ ;  /* 0x0000000000607805 */ /* 0x000fe4000001ff00 */
[----:B------:R-:W-:Y:S01]  /*10030*/  MOV R67, RZ ;  /* 0x000000ff00437202 */ /* 0x000fe20000000f00 */
[----:B------:R-:W-:Y:S01]  /*10040*/  IMAD.MOV.U32 R63, RZ, RZ, RZ ;  /* 0x000000ffff3f7224 */ /* 0x000fe200078e00ff */
[----:B0-----:R-:W-:Y:S02]  /*10050*/  ISETP.NE.AND P0, PT, R2, 0x1, PT ;  /* 0x000000010200780c */ /* 0x001fe40003f05270 */
[----:B------:R-:W-:Y:S02]  /*10060*/  CS2R R58, SRZ ;  /* 0x00000000003a7805 */ /* 0x000fe4000001ff00 */
[----:B------:R-:W-:Y:S02]  /*10070*/  CS2R R44, SRZ ;  /* 0x00000000002c7805 */ /* 0x000fe4000001ff00 */
[----:B------:R-:W-:-:S02]  /*10080*/  CS2R R88, SRZ ;  /* 0x0000000000587805 */ /* 0x000fc4000001ff00 */
[----:B------:R-:W-:Y:S01]  /*10090*/  CS2R R78, SRZ ;  /* 0x00000000004e7805 */ /* 0x000fe2000001ff00 */
[----:B------:R-:W-:Y:S01]  /*100a0*/  IMAD.MOV.U32 R71, RZ, RZ, RZ ;  /* 0x000000ffff477224 */ /* 0x000fe200078e00ff */
[----:B------:R-:W-:Y:S02]  /*100b0*/  CS2R R36, SRZ ;  /* 0x0000000000247805 */ /* 0x000fe4000001ff00 */
[----:B------:R-:W-:Y:S02]  /*100c0*/  CS2R R12, SRZ ;  /* 0x00000000000c7805 */ /* 0x000fe4000001ff00 */
[----:B------:R-:W-:Y:S02]  /*100d0*/  CS2R R80, SRZ ;  /* 0x0000000000507805 */ /* 0x000fe4000001ff00 */
[----:B------:R-:W-:Y:S02]  /*100e0*/  CS2R R38, SRZ ;  /* 0x0000000000267805 */ /* 0x000fe4000001ff00 */
[----:B------:R-:W-:-:S02]  /*100f0*/  CS2R R74, SRZ ;  /* 0x00000000004a7805 */ /* 0x000fc4000001ff00 */
[----:B------:R-:W-:Y:S02]  /*10100*/  CS2R R50, SRZ ;  /* 0x0000000000327805 */ /* 0x000fe4000001ff00 */
[----:B------:R-:W-:Y:S01]  /*10110*/  CS2R R72, SRZ ;  /* 0x0000000000487805 */ /* 0x000fe2000001ff00 */
[----:B------:R-:W0:Y:S01]  /*10120*/  @P0 LDC R2, c[0x0][0x44c] ;  /* 0x00011300ff020b82 */ /* 0x000e220000000800 */
[----:B-1----:R-:W-:Y:S02]  /*10130*/  CS2R R8, SRZ ;  /* 0x0000000000087805 */ /* 0x002fe4000001ff00 */
[----:B------:R-:W-:Y:S02]  /*10140*/  CS2R R92, SRZ ;  /* 0x00000000005c7805 */ /* 0x000fe4000001ff00 */
[----:B------:R-:W-:Y:S02]  /*10150*/  CS2R R64, SRZ ;  /* 0x0000000000407805 */ /* 0x000fe4000001ff00 */
[----:B------:R-:W-:-:S02]  /*10160*/  CS2R R26, SRZ ;  /* 0x00000000001a7805 */ /* 0x000fc4000001ff00 */
[----:B---3--:R-:W-:Y:S01]  /*10170*/  CS2R R4, SRZ ;  /* 0x0000000000047805 */ /* 0x008fe2000001ff00 */
[----:B------:R-:W-:Y:S01]  /*10180*/  IMAD.MOV.U32 R42, RZ, RZ, RZ ;  /* 0x000000ffff2a7224 */ /* 0x000fe200078e00ff */
[----:B------:R-:W-:Y:S01]  /*10190*/  CS2R R14, SRZ ;  /* 0x00000000000e7805 */ /* 0x000fe2000001ff00 */
[----:B------:R-:W1:Y:S01]  /*101a0*/  @P0 LDC R11, c[0x0][0x450] ;  /* 0x00011400ff0b0b82 */ /* 0x000e620000000800 */
        /* <DEDUP_REMOVED lines=10> */
[----:B------:R-:W-:Y:S01]  /*10250*/  CS2R R32, SRZ ;  /* 0x0000000000207805 */ /* 0x000fe2000001ff00 */
[----:B------:R-:W-:Y:S01]  /*10260*/  IMAD.MOV.U32 R126, RZ, RZ, RZ ;  /* 0x000000ffff7e7224 */ /* 0x000fe200078e00ff */
[----:B------:R-:W-:Y:S01]  /*10270*/  CS2R R24, SRZ ;  /* 0x0000000000187805 */ /* 0x000fe2000001ff00 */
[----:B------:R-:W-:-:S02]  /*10280*/  IMAD.MOV.U32 R128, RZ, RZ, RZ ;  /* 0x000000ffff807224 */ /* 0x000fc400078e00ff */
[----:B0-----:R-:W-:-:S05]  /*10290*/  @P0 IMAD.HI.U32 R2, R7, R2, RZ ;  /* 0x0000000207020227 */ /* 0x001fca00078e00ff */
[----:B-1----:R-:W-:Y:S02]  /*102a0*/  @P0 SHF.R.U32.HI R7, RZ, R11, R2 ;  /* 0x0000000bff070219 */ /* 0x002fe40000011602 */
[----:B------:R-:W-:Y:S02]  /*102b0*/  CS2R R10, SRZ ;  /* 0x00000000000a7805 */ /* 0x000fe4000001ff00 */
[----:B------:R-:W-:Y:S01]  /*102c0*/  PLOP3.LUT P0, PT, PT, PT, PT, 0x80, 0x0 ;  /* 0x000000000000781c */ /* 0x000fe20003f0f070 */
[----:B------:R-:W-:-:S04]  /*102d0*/  IMAD.IADD R7, R158, 0x1, R7 ;  /* 0x000000019e077824 */ /* 0x000fc800078e0207 */
[----:B------:R-:W-:-:S05]  /*102e0*/  IMAD.HI R7, R7, 0x66666667, RZ ;  /* 0x6666666707077827 */ /* 0x000fca00078e02ff */
[----:B------:R-:W-:-:S04]  /*102f0*/  SHF.R.U32.HI R2, RZ, 0x1f, R7 ;  /* 0x0000001fff027819 */ /* 0x000fc80000011607 */
[----:B------:R-:W-:Y:S02]  /*10300*/  LEA.HI.SX32 R2, R7, R2, 0x1a ;  /* 0x0000000207027211 */ /* 0x000fe400078fd2ff */
[----:B------:R-:W-:Y:S02]  /*10310*/  CS2R R6, SRZ ;  /* 0x0000000000067805 */ /* 0x000fe4000001ff00 */
[----:B------:R-:W-:-:S04]  /*10320*/  VIMNMX R159, R159, R2, PT ;  /* 0x000000029f9f7248 */ /* 0x000fc80003fe0100 */
[----:B------:R-:W-:Y:S01]  /*10330*/  ISETP.GE.AND P1, PT, R159, 0x1, PT ;  /* 0x000000019f00780c */ /* 0x000fe20003f26270 */
[----:B--2---:R-:W-:-:S04]  /*10340*/  FMUL.FTZ R0, R3, R0 ;  /* 0x0000000003007220 */ /* 0x004fc80000410000 */
[----:B------:R-:W-:-:S08]  /*10350*/  FMUL.FTZ R2, R0, UR4 ;  /* 0x0000000400027c20 */ /* 0x000fd00008410000 */
[----:B------:R-:W-:Y:S05]  /*10360*/  @!P1 BRA `(.L_x_2473) ;  /* 0x0000012800d89947 */ /* 0x000fea0003800000 */
        /* <DEDUP_REMOVED lines=8> */
.L_x_2713:
        /* <DEDUP_REMOVED lines=12> */
[----:B------:R-:W-:Y:S01]  /*104b0*/  MOV R4, UR4 ;  /* 0x0000000400047c02 */ /* 0x000fe20008000f00 */
        /* <DEDUP_REMOVED lines=12> */
.L_x_2475:
[----:B------:R-:W-:Y:S02]  /*10580*/  ULDC UR4, c[0x0][0x3f4] ;  /* 0x0000fd0000047ab9 */ /* 0x000fe40000000800 */
[----:B------:R-:W-:-:S13]  /*10590*/  ISETP.LT.AND P0, PT, RZ, UR4, PT ;  /* 0x00000004ff007c0c */ /* 0x000fda000bf01270 */
[----:B------:R-:W-:Y:S05]  /*105a0*/  @P0 BRA `(.L_x_2476) ;  /* 0x0000000000400947 */ /* 0x000fea0003800000 */
[----:B------:R-:W-:-:S04]  /*105b0*/  ULEA.HI UR4, UR43, UR43, URZ, 0x1 ;  /* 0x0000002b2b047291 */ /* 0x000fc8000f8f083f */
[----:B------:R-:W-:-:S04]  /*105c0*/  ULOP3.LUT UR4, UR4, 0xfffffffe, URZ, 0xc0, !UPT ;  /* 0xfffffffe04047892 */ /* 0x000fc8000f8ec03f */
[----:B------:R-:W-:-:S06]  /*105d0*/  UIADD3 UR4, UR43, -UR4, URZ ;  /* 0x800000042b047290 */ /* 0x000fcc000fffe03f */
[----:B------:R-:W-:-:S04]  /*105e0*/  MOV R3, UR4 ;  /* 0x0000000400037c02 */ /* 0x000fc80008000f00 */
[----:B------:R-:W-:-:S04]  /*105f0*/  SHF.L.U32 R3, R3, 0x1f, RZ ;  /* 0x0000001f03037819 */ /* 0x000fc800000006ff */
[----:B------:R0:W1:Y:S03]  /*10600*/  SYNCS.PHASECHK.TRANS64.TRYWAIT P0, [R16+URZ+0x33400], R3 ;  /* 0x03340003100075a7 */ /* 0x000066000800017f */
[----:B-1----:R-:W-:Y:S05]  /*10610*/  @!P0 NANOSLEEP.SYNCS 0x989680 ;  /* 0x009896800000895d */ /* 0x002fea0003900000 */
[----:B------:R-:W1:Y:S01]  /*10620*/  @!P0 SYNCS.PHASECHK.TRANS64 P0, [R16+URZ+0x33400], R3 ;  /* 0x03340003100085a7 */ /* 0x000e62000800007f */
[----:B------:R-:W-:Y:S04]  /*10630*/  BSSY B0, `(.L_x_2477) ;  /* 0x0000006000007945 */ /* 0x000fe80003800000 */
[----:B-1----:R-:W-:Y:S05]  /*10640*/  @P0 BRA `(.L_x_2478) ;  /* 0x0000000000100947 */ /* 0x002fea0003800000 */
.L_x_2479:
[----:B-1----:R1:W2:Y:S02]  /*10650*/  SYNCS.PHASECHK.TRANS64.TRYWAIT P0, [R16+URZ+0x33400], R3 ;  /* 0x03340003100075a7 */ /* 0x0022a4000800017f */
[----:B--2---:R-:W-:Y:S05]  /*10660*/  @!P0 NANOSLEEP.SYNCS 0x989680 ;  /* 0x009896800000895d */ /* 0x004fea0003900000 */
[----:B------:R-:W2:Y:S02]  /*10670*/  @!P0 SYNCS.PHASECHK.TRANS64 P0, [R16+URZ+0x33400], R3 ;  /* 0x03340003100085a7 */ /* 0x000ea4000800007f */
[----:B--2---:R-:W-:Y:S05]  /*10680*/  @!P0 BRA `(.L_x_2479) ;  /* 0xfffffffc00f08947 */ /* 0x004fea000383ffff */
.L_x_2478:
[----:B------:R-:W-:Y:S05]  /*10690*/  BSYNC B0 ;  /* 0x0000000000007941 */ /* 0x000fea0003800000 */
.L_x_2477:
[----:B------:R-:W-:Y:S05]  /*106a0*/  BRA `(.L_x_2480) ;  /* 0x0000006c00f47947 */ /* 0x000fea0003800000 */
.L_x_2476:
[----:B------:R-:W-:Y:S01]  /*106b0*/  ULOP3.LUT UP0, URZ, UR52, 0x1bf, URZ, 0xc0, !UPT ;  /* 0x000001bf343f7892 */ /* 0x000fe2000f80c03f */
[----:B-----5:R-:W-:Y:S01]  /*106c0*/  SHF.R.S32.HI R0, RZ, 0x1f, R145 ;  /* 0x0000001fff007819 */ /* 0x020fe20000011491 */
[----:B------:R-:W-:Y:S01]  /*106d0*/  ULDC.64 UR4, c[0x0][0x3f8] ;  /* 0x0000fe0000047ab9 */ /* 0x000fe20000000a00 */
[----:B------:R-:W-:Y:S01]  /*106e0*/  ULDC.64 UR6, c[0x0][0x408] ;  /* 0x0001020000067ab9 */ /* 0x000fe20000000a00 */
[----:B------:R-:W-:Y:S02]  /*106f0*/  IMAD.WIDE.U32 R24, R145, UR4, RZ ;  /* 0x0000000491187c25 */ /* 0x000fe4000f8e00ff */
[----:B------:R-:W-:Y:S02]  /*10700*/  PLOP3.LUT P0, PT, PT, PT, UP0, 0x80, 0x0 ;  /* 0x000000000000781c */ /* 0x000fe40003f0f008 */
[C---:B------:R-:W-:Y:S02]  /*10710*/  IMAD R4, R0.reuse, UR4, RZ ;  /* 0x0000000400047c24 */ /* 0x040fe4000f8e02ff */
[----:B------:R-:W-:-:S02]  /*10720*/  IMAD R0, R0, UR6, RZ ;  /* 0x0000000600007c24 */ /* 0x000fc4000f8e02ff */
[C---:B------:R-:W-:Y:S02]  /*10730*/  IMAD R29, R145.reuse, UR5, R4 ;  /* 0x00000005911d7c24 */ /* 0x040fe4000f8e0204 */
[C---:B------:R-:W-:Y:S02]  /*10740*/  IMAD R31, R145.reuse, UR7, R0 ;  /* 0x00000007911f7c24 */ /* 0x040fe4000f8e0200 */
[----:B------:R-:W-:-:S04]  /*10750*/  IMAD.WIDE.U32 R26, R145, UR6, RZ ;  /* 0x00000006911a7c25 */ /* 0x000fc8000f8e00ff */
[----:B------:R-:W-:Y:S02]  /*10760*/  IMAD.IADD R29, R29, 0x1, R25 ;  /* 0x000000011d1d7824 */ /* 0x000fe400078e0219 */
[----:B------:R-:W-:Y:S01]  /*10770*/  IMAD.IADD R31, R31, 0x1, R27 ;  /* 0x000000011f1f7824 */ /* 0x000fe200078e021b */
[----:B------:R-:W-:Y:S06]  /*10780*/  @!P0 BRA `(.L_x_2481) ;  /* 0x0000000000408947 */ /* 0x000fec0003800000 */
        /* <DEDUP_REMOVED lines=16> */
.L_x_2481:
[----:B------:R-:W-:Y:S01]  /*10890*/  ULDC.U8 UR4, c[0x0][0x410] ;  /* 0x0001040000047ab9 */ /* 0x000fe20000000000 */
[----:B------:R-:W-:Y:S01]  /*108a0*/  BSSY B0, `(.L_x_2482) ;  /* 0x00006d5000007945 */ /* 0x000fe20003800000 */
[----:B------:R-:W-:Y:S01]  /*108b0*/  ISETP.NE.AND P0, PT, RZ, UR4, PT ;  /* 0x00000004ff007c0c */ /* 0x000fe2000bf05270 */
[----:B------:R-:W-:-:S12]  /*108c0*/  IMAD.IADD R28, R220, 0x1, R235 ;  /* 0x00000001dc1c7824 */ /* 0x000fd800078e02eb */
[----:B------:R-:W-:Y:S05]  /*108d0*/  @!P0 BRA `(.L_x_2483) ;  /* 0x0000003400a08947 */ /* 0x000fea0003800000 */
[----:B------:R-:W0:Y:S01]  /*108e0*/  LDC R10, c[0x0][0x448] ;  /* 0x00011200ff0a7b82 */ /* 0x000e220000000800 */
[----:B------:R-:W-:Y:S01]  /*108f0*/  IMAD.MOV.U32 R5, RZ, RZ, R28 ;  /* 0x000000ffff057224 */ /* 0x000fe200078e001c */
[----:B------:R-:W-:Y:S01]  /*10900*/  ULDC.64 UR4, c[0x0][0x3f8] ;  /* 0x0000fe0000047ab9 */ /* 0x000fe20000000a00 */
[----:B------:R-:W-:Y:S01]  /*10910*/  IMAD.MOV.U32 R6, RZ, RZ, R24 ;  /* 0x000000ffff067224 */ /* 0x000fe200078e0018 */
[----:B------:R-:W-:Y:S01]  /*10920*/  ULDC.64 UR6, c[0x0][0x408] ;  /* 0x0001020000067ab9 */ /* 0x000fe20000000a00 */
[----:B------:R-:W-:Y:S01]  /*10930*/  IMAD.MOV.U32 R8, RZ, RZ, R26 ;  /* 0x000000ffff087224 */ /* 0x000fe200078e001a */
[----:B------:R-:W-:Y:S01]  /*10940*/  ULDC.64 UR8, c[0x0][0x400] ;  /* 0x0001000000087ab9 */ /* 0x000fe20000000a00 */
[----:B------:R-:W-:Y:S01]  /*10950*/  IMAD.MOV.U32 R9, RZ, RZ, R31 ;  /* 0x000000ffff097224 */ /* 0x000fe200078e001f */
[----:B0-----:R-:W-:-:S13]  /*10960*/  ISETP.NE.AND P0, PT, R10, 0x1, PT ;  /* 0x000000010a00780c */ /* 0x001fda0003f05270 */
[----:B------:R-:W0:Y:S08]  /*10970*/  @P0 LDC R3, c[0x0][0x44c] ;  /* 0x00011300ff030b82 */ /* 0x000e300000000800 */
[----:B------:R-:W1:Y:S01]  /*10980*/  @P0 LDC R7, c[0x0][0x450] ;  /* 0x00011400ff070b82 */ /* 0x000e620000000800 */
[----:B0-----:R-:W-:-:S05]  /*10990*/  @P0 IMAD.HI.U32 R0, R28, R3, RZ ;  /* 0x000000031c000227 */ /* 0x001fca00078e00ff */
[----:B-1----:R-:W-:Y:S01]  /*109a0*/  @P0 SHF.R.U32.HI R5, RZ, R7, R0 ;  /* 0x00000007ff050219 */ /* 0x002fe20000011600 */
[----:B------:R-:W-:-:S03]  /*109b0*/  IMAD.MOV.U32 R7, RZ, RZ, R29 ;  /* 0x000000ffff077224 */ /* 0x000fc600078e001d */
[----:B------:R-:W-:Y:S01]  /*109c0*/  SHF.R.S32.HI R0, RZ, 0x1f, R5 ;  /* 0x0000001fff007819 */ /* 0x000fe20000011405 */
[----:B------:R-:W-:-:S04]  /*109d0*/  IMAD.WIDE.U32 R6, R5, UR4, R6 ;  /* 0x0000000405067c25 */ /* 0x000fc8000f8e0006 */
[----:B------:R-:W-:Y:S02]  /*109e0*/  IMAD R4, R0, UR4, RZ ;  /* 0x0000000400047c24 */ /* 0x000fe4000f8e02ff */
[----:B------:R-:W-:-:S04]  /*109f0*/  IMAD.WIDE.U32 R8, R5, UR6, R8 ;  /* 0x0000000605087c25 */ /* 0x000fc8000f8e0008 */
[----:B------:R-:W-:Y:S02]  /*10a00*/  IMAD R0, R0, UR6, RZ ;  /* 0x0000000600007c24 */ /* 0x000fe4000f8e02ff */
[C---:B------:R-:W-:Y:S01]  /*10a10*/  IMAD R13, R5.reuse, UR5, R4 ;  /* 0x00000005050d7c24 */ /* 0x040fe2000f8e0204 */
[----:B------:R-:W-:Y:S01]  /*10a20*/  ULDC.64 UR4, c[0x0][0x3e8] ;  /* 0x0000fa0000047ab9 */ /* 0x000fe20000000a00 */
[----:B------:R-:W-:Y:S01]  /*10a30*/  IMAD R11, R5, UR7, R0 ;  /* 0x00000007050b7c24 */ /* 0x000fe2000f8e0200 */
        /* <DEDUP_REMOVED lines=10> */
.L_x_2719:
        /* <DEDUP_REMOVED lines=22> */
[----:B------:R-:W-:-:S07]  /*10c40*/  ISETP.GE.AND P2, PT, R227, UR4, PT ;  /* 0x00000004e3007c0c */ /* 0x000fce000bf46270 */
[C---:B----4-:R-:W-:Y:S02]  /*10c50*/  @!P4 IADD3 R8, P1, R224.reuse, R14, RZ ;  /* 0x0000000ee008c210 */ /* 0x050fe40007f3e0ff */
[----:B--2---:R-:W-:-:S03]  /*10c60*/  @!P4 IADD3 R6, P0, R224, R3, RZ ;  /* 0x00000003e006c210 */ /* 0x004fc60007f1e0ff */
[----:B---3--:R-:W-:Y:S01]  /*10c70*/  @!P4 IMAD.X R9, R4, 0x1, R5, P1 ;  /* 0x000000010409c824 */ /* 0x008fe200008e0605 */
[----:B-1----:R-:W-:Y:S02]  /*10c80*/  @!P4 IADD3.X R7, R0, R5, RZ, P0, !PT ;  /* 0x000000050007c210 */ /* 0x002fe400007fe4ff */
[----:B------:R-:W-:Y:S02]  /*10c90*/  ISETP.GE.AND P1, PT, R225, UR4, PT ;  /* 0x00000004e1007c0c */ /* 0x000fe4000bf26270 */
[----:B------:R-:W5:Y:S01]  /*10ca0*/  @!P4 LD.E.64 R34, desc[UR54][R8.64] ;  /* 0x000000360822c980 */ /* 0x000f62000c101b00 */
[----:B------:R-:W-:-:S03]  /*10cb0*/  SHF.R.S32.HI R5, RZ, 0x1f, R226 ;  /* 0x0000001fff057819 */ /* 0x000fc600000114e2 */
[----:B------:R0:W5:Y:S01]  /*10cc0*/  @!P4 LD.E.64 R32, desc[UR54][R6.64] ;  /* 0x000000360620c980 */ /* 0x000162000c101b00 */
[CC--:B------:R-:W-:Y:S02]  /*10cd0*/  @!P3 IADD3 R12, P4, R226.reuse, R3.reuse, RZ ;  /* 0x00000003e20cb210 */ /* 0x0c0fe40007f9e0ff */
[-C--:B------:R-:W-:Y:S02]  /*10ce0*/  @!P3 IADD3 R42, P5, R226, R14.reuse, RZ ;  /* 0x0000000ee22ab210 */ /* 0x080fe40007fbe0ff */
[----:B------:R-:W-:Y:S01]  /*10cf0*/  SHF.R.S32.HI R11, RZ, 0x1f, R227 ;  /* 0x0000001fff0b7819 */ /* 0x000fe200000114e3 */
[--C-:B------:R-:W-:Y:S01]  /*10d00*/  @!P3 IMAD.X R13, R0, 0x1, R5.reuse, P4 ;  /* 0x00000001000db824 */ /* 0x100fe200020e0605 */
[C---:B------:R-:W-:Y:S01]  /*10d10*/  @!P2 IADD3 R46, P4, R227.reuse, R3, RZ ;  /* 0x00000003e32ea210 */ /* 0x040fe20007f9e0ff */
[----:B------:R-:W-:Y:S01]  /*10d20*/  @!P3 IMAD.X R43, R4, 0x1, R5, P5 ;  /* 0x00000001042bb824 */ /* 0x000fe200028e0605 */
[----:B------:R-:W-:Y:S02]  /*10d30*/  ISETP.GE.AND P0, PT, R22, UR4, PT ;  /* 0x0000000416007c0c */ /* 0x000fe4000bf06270 */
[----:B------:R-:W-:Y:S01]  /*10d40*/  @!P2 IADD3 R48, P5, R227, R14, RZ ;  /* 0x0000000ee330a210 */ /* 0x000fe20007fbe0ff */
[----:B------:R-:W-:Y:S01]  /*10d50*/  @!P2 IMAD.X R47, R0, 0x1, R11, P4 ;  /* 0x00000001002fa824 */ /* 0x000fe200020e060b */
[----:B------:R-:W-:-:S02]  /*10d60*/  SHF.R.S32.HI R15, RZ, 0x1f, R225 ;  /* 0x0000001fff0f7819 */ /* 0x000fc400000114e1 */
[C---:B------:R-:W-:Y:S01]  /*10d70*/  @!P1 IADD3 R50, P4, R225.reuse, R3, RZ ;  /* 0x00000003e1329210 */ /* 0x040fe20007f9e0ff */
[----:B------:R-:W-:Y:S01]  /*10d80*/  @!P2 IMAD.X R49, R4, 0x1, R11, P5 ;  /* 0x000000010431a824 */ /* 0x000fe200028e060b */
[----:B------:R-:W-:-:S03]  /*10d90*/  @!P1 IADD3 R52, P5, R225, R14, RZ ;  /* 0x0000000ee1349210 */ /* 0x000fc60007fbe0ff */
[--C-:B------:R-:W-:Y:S01]  /*10da0*/  @!P1 IMAD.X R51, R0, 0x1, R15.reuse, P4 ;  /* 0x0000000100339824 */ /* 0x100fe200020e060f */
[----:B------:R-:W-:Y:S01]  /*10db0*/  ISETP.GE.AND P4, PT, R228, UR4, PT ;  /* 0x00000004e4007c0c */ /* 0x000fe2000bf86270 */
[----:B------:R-:W-:Y:S01]  /*10dc0*/  @!P1 IMAD.X R53, R4, 0x1, R15, P5 ;  /* 0x0000000104359824 */ /* 0x000fe200028e060f */
[----:B------:R-:W-:Y:S02]  /*10dd0*/  @!P0 SHF.R.S32.HI R5, RZ, 0x1f, R22 ;  /* 0x0000001fff058819 */ /* 0x000fe40000011416 */
[----:B0-----:R-:W-:-:S05]  /*10de0*/  @!P0 IADD3 R6, P5, R22, R3, RZ ;  /* 0x0000000316068210 */ /* 0x001fca0007fbe0ff */
[----:B------:R-:W-:Y:S01]  /*10df0*/  @!P0 IMAD.X R7, R0, 0x1, R5, P5 ;  /* 0x0000000100078824 */ /* 0x000fe200028e0605 */
[----:B------:R-:W-:Y:S02]  /*10e00*/  @!P0 IADD3 R40, P5, R22, R14, RZ ;  /* 0x0000000e16288210 */ /* 0x000fe40007fbe0ff */
[----:B------:R-:W-:Y:S02]  /*10e10*/  SHF.R.S32.HI R9, RZ, 0x1f, R228 ;  /* 0x0000001fff097819 */ /* 0x000fe400000114e4 */
[----:B------:R-:W-:Y:S02]  /*10e20*/  @!P0 IADD3.X R41, R4, R5, RZ, P5, !PT ;  /* 0x0000000504298210 */ /* 0x000fe40002ffe4ff */
[----:B------:R-:W-:Y:S02]  /*10e30*/  @!P4 IADD3 R54, P5, R228, R3, RZ ;  /* 0x00000003e436c210 */ /* 0x000fe40007fbe0ff */
[----:B------:R-:W-:-:S03]  /*10e40*/  CS2R R28, SRZ ;  /* 0x00000000001c7805 */ /* 0x000fc6000001ff00 */
[--C-:B------:R-:W-:Y:S01]  /*10e50*/  @!P4 IMAD.X R55, R0, 0x1, R9.reuse, P5 ;  /* 0x000000010037c824 */ /* 0x100fe200028e0609 */
[----:B------:R-:W-:Y:S02]  /*10e60*/  @!P4 IADD3 R14, P5, R228, R14, RZ ;  /* 0x0000000ee40ec210 */ /* 0x000fe40007fbe0ff */
[----:B------:R0:W5:Y:S01]  /*10e70*/  @!P3 LD.E.64 R28, desc[UR54][R12.64] ;  /* 0x000000360c1cb980 */ /* 0x000162000c101b00 */
[----:B------:R-:W-:Y:S02]  /*10e80*/  CS2R R30, SRZ ;  /* 0x00000000001e7805 */ /* 0x000fe4000001ff00 */
[----:B------:R-:W-:Y:S02]  /*10e90*/  CS2R R24, SRZ ;  /* 0x0000000000187805 */ /* 0x000fe4000001ff00 */
[----:B------:R-:W-:Y:S01]  /*10ea0*/  CS2R R26, SRZ ;  /* 0x00000000001a7805 */ /* 0x000fe2000001ff00 */
[----:B------:R-:W-:Y:S01]  /*10eb0*/  @!P4 IMAD.X R15, R4, 0x1, R9, P5 ;  /* 0x00000001040fc824 */ /* 0x000fe200028e0609 */
[----:B------:R-:W-:-:S02]  /*10ec0*/  CS2R R10, SRZ ;  /* 0x00000000000a7805 */ /* 0x000fc4000001ff00 */
[----:B------:R-:W-:Y:S02]  /*10ed0*/  CS2R R20, SRZ ;  /* 0x0000000000147805 */ /* 0x000fe4000001ff00 */
[----:B------:R-:W-:Y:S02]  /*10ee0*/  CS2R R36, SRZ ;  /* 0x0000000000247805 */ /* 0x000fe4000001ff00 */
[----:B------:R-:W-:Y:S02]  /*10ef0*/  CS2R R38, SRZ ;  /* 0x0000000000267805 */ /* 0x000fe4000001ff00 */
[----:B------:R-:W-:Y:S02]  /*10f00*/  CS2R R8, SRZ ;  /* 0x0000000000087805 */ /* 0x000fe4000001ff00 */
[----:B0-----:R-:W-:Y:S01]  /*10f10*/  CS2R R12, SRZ ;  /* 0x00000000000c7805 */ /* 0x001fe2000001ff00 */
[----:B------:R0:W5:Y:S04]  /*10f20*/  @!P3 LD.E.64 R30, desc[UR54][R42.64] ;  /* 0x000000362a1eb980 */ /* 0x000168000c101b00 */
        /* <DEDUP_REMOVED lines=8> */
.L_x_2486:
[----:B------:R-:W-:Y:S05]  /*10fb0*/  BSYNC B1 ;  /* 0x0000000000017941 */ /* 0x000fea0003800000 */
.L_x_2485:
[----:B------:R-:W-:Y:S01]  /*10fc0*/  ULEA.HI UR4, UR43, UR43, URZ, 0x1 ;  /* 0x0000002b2b047291 */ /* 0x000fe2000f8f083f */
[----:B--2---:R-:W-:Y:S01]  /*10fd0*/  VIADDMNMX R3, R45, -R235, 0x80, PT ;  /* 0x000000802d037446 */ /* 0x004fe200038009eb */
[----:B------:R-:W-:Y:S02]  /*10fe0*/  BSSY B1, `(.L_x_2487) ;  /* 0x0000008000017945 */ /* 0x000fe40003800000 */
[----:B------:R-:W-:Y:S01]  /*10ff0*/  ULOP3.LUT UR4, UR4, 0xfffffffe, URZ, 0xc0, !UPT ;  /* 0xfffffffe04047892 */ /* 0x000fe2000f8ec03f */
[----:B------:R-:W-:-:S03]  /*11000*/  ISETP.GE.AND P1, PT, R220, R3, PT ;  /* 0x00000003dc00720c */ /* 0x000fc60003f26270 */
[----:B------:R-:W-:-:S06]  /*11010*/  UIADD3 UR4, UR43, -UR4, URZ ;  /* 0x800000042b047290 */ /* 0x000fcc000fffe03f */
[----:B------:R-:W-:-:S05]  /*11020*/  IMAD.U32 R5, RZ, RZ, UR4 ;  /* 0x00000004ff057e24 */ /* 0x000fca000f8e00ff */
[----:B------:R-:W-:-:S04]  /*11030*/  SHF.L.U32 R5, R5, 0x1f, RZ ;  /* 0x0000001f05057819 */ /* 0x000fc800000006ff */
[----:B------:R-:W2:Y:S02]  /*11040*/  SYNCS.PHASECHK.TRANS64.TRYWAIT P0, [R16+URZ+0x33400], R5 ;  /* 0x03340005100075a7 */ /* 0x000ea4000800017f */
[----:B--2---:R-:W-:Y:S05]  /*11050*/  @!P0 BRA `(.L_x_2488) ;  /* 0x000001cc008c8947 */ /* 0x004fea0003800000 */
.L_x_2720:
[----:B------:R-:W-:Y:S05]  /*11060*/  BSYNC B1 ;  /* 0x0000000000017941 */ /* 0x000fea0003800000 */
.L_x_2487:
[----:B------:R-:W-:Y:S05]  /*11070*/  @P1 BRA `(.L_x_2489) ;  /* 0x00000064005c1947 */ /* 0x000fea0003800000 */
[----:B-1----:R-:W4:Y:S01]  /*11080*/  LDL R0, [R1+0x4] ;  /* 0x0000040001007983 */ /* 0x002f220000100800 */
[----:B--2---:R-:W1:Y:S03]  /*11090*/  LDC R5, c[0x0][0x3f4] ;  /* 0x0000fd00ff057b82 */ /* 0x004e660000000800 */
[----:B---3--:R-:W2:Y:S01]  /*110a0*/  LDL R4, [R1+0xc] ;  /* 0x00000c0001047983 */ /* 0x008ea20000100800 */
[----:B------:R-:W-:Y:S01]  /*110b0*/  BSSY B1, `(.L_x_2490) ;  /* 0x0000081000017945 */ /* 0x000fe20003800000 */
[-C--:B-1----:R-:W-:Y:S02]  /*110c0*/  ISETP.GE.AND P6, PT, R22, R5.reuse, PT ;  /* 0x000000051600720c */ /* 0x082fe40003fc6270 */
[-C--:B------:R-:W-:Y:S02]  /*110d0*/  ISETP.GE.AND P0, PT, R224, R5.reuse, PT ;  /* 0x00000005e000720c */ /* 0x080fe40003f06270 */
[----:B------:R-:W-:-:S02]  /*110e0*/  ISETP.GE.AND P1, PT, R226, R5, PT ;  /* 0x00000005e200720c */ /* 0x000fc40003f26270 */
[-C--:B------:R-:W-:Y:S02]  /*110f0*/  ISETP.GE.AND P2, PT, R227, R5.reuse, PT ;  /* 0x00000005e300720c */ /* 0x080fe40003f46270 */
[-C--:B------:R-:W-:Y:S02]  /*11100*/  ISETP.GE.AND P3, PT, R225, R5.reuse, PT ;  /* 0x00000005e100720c */ /* 0x080fe40003f66270 */
[----:B------:R-:W-:Y:S01]  /*11110*/  ISETP.GE.AND P4, PT, R228, R5, PT ;  /* 0x00000005e400720c */ /* 0x000fe20003f86270 */
[----:B----4-:R-:W-:-:S04]  /*11120*/  IMAD.IADD R3, R16, 0x1, R0 ;  /* 0x0000000110037824 */ /* 0x010fc800078e0200 */
[----:B------:R-:W-:Y:S01]  /*11130*/  VIADD R0, R3, 0x20 ;  /* 0x0000002003007836 */ /* 0x000fe20000000000 */
[----:B--2---:R-:W-:Y:S01]  /*11140*/  LOP3.LUT P5, RZ, R4, 0x2, RZ, 0xc0, !PT ;  /* 0x0000000204ff7812 */ /* 0x004fe200078ac0ff */
[----:B------:R-:W-:-:S12]  /*11150*/  @P6 BRA `(.L_x_2491) ;  /* 0x0000000400d86947 */ /* 0x000fd80003800000 */
[----:B0-----:R-:W0:Y:S01]  /*11160*/  LDS.128 R4, [R3+0x1e200] ;  /* 0x01e2000003047984 */ /* 0x001e220000000c00 */
        /* <DEDUP_REMOVED lines=15> */
[----:B------:R-:W-:-:S02]  /*11260*/  LOP3.LUT R14, R36, 0xff, RZ, 0xc0, !PT ;  /* 0x000000ff240e7812 */ /* 0x000fc400078ec0ff */
        /* <DEDUP_REMOVED lines=101> */
.L_x_2491:
[----:B------:R-:W-:Y:S05]  /*118c0*/  BSYNC B1 ;  /* 0x0000000000017941 */ /* 0x000fea0003800000 */
.L_x_2490:
[----:B------:R-:W-:Y:S01]  /*118d0*/  BSSY B1, `(.L_x_2492) ;  /* 0x000007d000017945 */ /* 0x000fe20003800000 */
[----:B------:R-:W-:-:S03]  /*118e0*/  @P5 VIADD R0, R3, 0xffffffe0 ;  /* 0xffffffe003005836 */ /* 0x000fc60000000000 */
[----:B------:R-:W-:Y:S05]  /*118f0*/  @P0 BRA `(.L_x_2493) ;  /* 0x0000000400e80947 */ /* 0x000fea0003800000 */
[----:B01----:R-:W0:Y:S01]  /*11900*/  LDS.128 R4, [R0+0x1e200] ;  /* 0x01e2000000047984 */ /* 0x003e220000000c00 */
[----:B-----5:R-:W-:Y:S02]  /*11910*/  SHF.R.U32.HI R36, RZ, 0x8, R33 ;  /* 0x00000008ff247819 */ /* 0x020fe40000011621 */
[----:B------:R-:W-:Y:S02]  /*11920*/  SHF.R.U32.HI R40, RZ, 0x8, R35 ;  /* 0x00000008ff287819 */ /* 0x000fe40000011623 */
[----:B------:R-:W-:Y:S02]  /*11930*/  LOP3.LUT R37, R33, 0xff, RZ, 0xc0, !PT ;  /* 0x000000ff21257812 */ /* 0x000fe400078ec0ff */
[----:B------:R-:W-:Y:S02]  /*11940*/  LOP3.LUT R41, R35, 0xff, RZ, 0xc0, !PT ;  /* 0x000000ff23297812 */ /* 0x000fe400078ec0ff */
[----:B------:R-:W-:Y:S02]  /*11950*/  LOP3.LUT R36, R36, 0xff, RZ, 0xc0, !PT ;  /* 0x000000ff24247812 */ /* 0x000fe400078ec0ff */
[----:B------:R-:W-:-:S02]  /*11960*/  LOP3.LUT R40, R40, 0xff, RZ, 0xc0, !PT ;  /* 0x000000ff28287812 */ /* 0x000fc400078ec0ff */
[----:B------:R-:W-:Y:S02]  /*11970*/  SHF.R.U32.HI R14, RZ, 0x8, R32 ;  /* 0x00000008ff0e7819 */ /* 0x000fe40000011620 */
        /* <DEDUP_REMOVED lines=114> */
.L_x_2493:
[----:B------:R-:W-:Y:S05]  /*120a0*/  BSYNC B1 ;  /* 0x0000000000017941 */ /* 0x000fea0003800000 */
.L_x_2492:
[----:B------:R-:W-:Y:S04]  /*120b0*/  BSSY B1, `(.L_x_2494) ;  /* 0x0000078000017945 */ /* 0x000fe80003800000 */
[----:B------:R-:W-:Y:S05]  /*120c0*/  @P1 BRA `(.L_x_2495) ;  /* 0x0000000400d81947 */ /* 0x000fea0003800000 */
[----:B012---:R-:W0:Y:S01]  /*120d0*/  LDS.128 R4, [R3+0x20200] ;  /* 0x0202000003047984 */ /* 0x007e220000000c00 */
        /* <DEDUP_REMOVED lines=15> */
[----:B------:R-:W-:Y:S02]  /*121d0*/  LOP3.LUT R14, R28, 0xff, RZ, 0xc0, !PT ;  /* 0x000000ff1c0e7812 */ /* 0x000fe400078ec0ff */
        /* <DEDUP_REMOVED lines=101> */
.L_x_2495:
[----:B------:R-:W-:Y:S05]  /*12830*/  BSYNC B1 ;  /* 0x0000000000017941 */ /* 0x000fea0003800000 */
.L_x_2494:
[----:B------:R-:W-:Y:S04]  /*12840*/  BSSY B1, `(.L_x_2496) ;  /* 0x000007c000017945 */ /* 0x000fe80003800000 */
[----:B------:R-:W-:Y:S05]  /*12850*/  @P2 BRA `(.L_x_2497) ;  /* 0x0000000400e82947 */ /* 0x000fea0003800000 */
[----:B0123--:R-:W0:Y:S01]  /*12860*/  LDS.128 R4, [R0+0x20200] ;  /* 0x0202000000047984 */ /* 0x00fe220000000c00 */
        /* <DEDUP_REMOVED lines=121> */
.L_x_2497:
[----:B------:R-:W-:Y:S05]  /*13000*/  BSYNC B1 ;  /* 0x0000000000017941 */ /* 0x000fea0003800000 */
.L_x_2496:
[----:B------:R-:W-:Y:S04]  /*13010*/  BSSY B1, `(.L_x_2498) ;  /* 0x0000078000017945 */ /* 0x000fe80003800000 */
[----:B------:R-:W-:Y:S05]  /*13020*/  @P3 BRA `(.L_x_2499) ;  /* 0x0000000400d83947 */ /* 0x000fea0003800000 */
[----:B01234-:R-:W0:Y:S01]  /*13030*/  LDS.128 R4, [R3+0x22200] ;  /* 0x0222000003047984 */ /* 0x01fe220000000c00 */
        /* <DEDUP_REMOVED lines=24> */
[----:B------:R-:W-:Y:S02]  /*131c0*/  LOP3.LUT R15, R15, 0xff0000, R10, 0xf8, !PT ;  /* 0x00ff00000f0f7812 */ /* 0x000fe400078ef80a */
[----:B0-----:R-:W-:Y:S02]  /*131d0*/  F2FP.F16.E4M3.UNPACK_B R14, R6.H1 ;  /* 0x00000006ff0e723e */ /* 0x001fe400030006ff */
[----:B------:R-:W-:Y:S02]  /*131e0*/  F2FP.F16.E4M3.UNPACK_B R28, R29 ;  /* 0x0000001dff1c723e */ /* 0x000fe400020006ff */
[----:B------:R-:W-:-:S02]  /*131f0*/  F2FP.F16.E4M3.UNPACK_B R21, R25 ;  /* 0x00000019ff15723e */ /* 0x000fc400020006ff */
        /* <DEDUP_REMOVED lines=89> */
.L_x_2499:
[----:B------:R-:W-:Y:S05]  /*13790*/  BSYNC B1 ;  /* 0x0000000000017941 */ /* 0x000fea0003800000 */
.L_x_2498:
[----:B------:R-:W-:Y:S05]  /*137a0*/  @P4 BRA `(.L_x_2489) ;  /* 0x0000003c00904947 */ /* 0x000fea0003800000 */
[----:B01234-:R-:W0:Y:S01]  /*137b0*/  LDS.128 R4, [R0+0x22200] ;  /* 0x0222000000047984 */ /* 0x01fe220000000c00 */
[----:B-----5:R-:W-:Y:S02]  /*137c0*/  SHF.R.U32.HI R11, RZ, 0x8, R9 ;  /* 0x00000008ff0b7819 */ /* 0x020fe40000011609 */
        /* <DEDUP_REMOVED lines=29> */
[----:B------:R-:W-:Y:S02]  /*139a0*/  LOP3.LUT R21, R21, 0xff000000, R12, 0xf8, !PT ;  /* 0xff00000015157812 */ /* 0x000fe400078ef80c */
        /* <DEDUP_REMOVED lines=8> */
[-C--:B------:R-:W-:Y:S01]  /*13a30*/  F2FP.F16.E4M3.UNPACK_B R10, R7.reuse ;  /* 0x00000007ff0a723e */ /* 0x080fe200020006ff */
[----:B------:R-:W-:Y:S01]  /*13a40*/  HADD2.F32 R13, -RZ, R12.H1_H1 ;  /* 0x3000000cff0d7230 */ /* 0x000fe20000004100 */
[----:B------:R-:W-:Y:S01]  /*13a50*/  F2FP.F16.E4M3.UNPACK_B R11, R7.H1 ;  /* 0x00000007ff0b723e */ /* 0x000fe200030006ff */
[----:B------:R-:W-:-:S02]  /*13a60*/  HADD2.F32 R20, -RZ, R20.H0_H0 ;  /* 0x20000014ff147230 */ /* 0x000fc40000004100 */
[CC--:B------:R-:W-:Y:S01]  /*13a70*/  FMUL.FTZ R26, R8.reuse, R24.reuse ;  /* 0x00000018081a7220 */ /* 0x0c0fe20000410000 */
[----:B------:R-:W-:Y:S01]  /*13a80*/  F2FP.F16.E4M3.UNPACK_B R7, R5 ;  /* 0x00000005ff07723e */ /* 0x000fe200020006ff */
[----:B------:R-:W-:Y:S01]  /*13a90*/  FMUL.FTZ R27, R8, R13 ;  /* 0x0000000d081b7220 */ /* 0x000fe20000410000 */
[----:B------:R-:W-:Y:S01]  /*13aa0*/  F2FP.F16.E4M3.UNPACK_B R8, R5.H1 ;  /* 0x00000005ff08723e */ /* 0x000fe200030006ff */
[----:B------:R-:W-:Y:S02]  /*13ab0*/  HADD2.F32 R5, -RZ, R6.H1_H1 ;  /* 0x30000006ff057230 */ /* 0x000fe40000004100 */
[C---:B------:R-:W-:Y:S01]  /*13ac0*/  FFMA.FTZ R28, R9.reuse, R13, -R26 ;  /* 0x0000000d091c7223 */ /* 0x040fe2000001081a */
[----:B------:R-:W-:Y:S02]  /*13ad0*/  HADD2.F32 R12, -RZ, R12.H0_H0 ;  /* 0x2000000cff0c7230 */ /* 0x000fe40000004100 */
[----:B------:R-:W-:Y:S01]  /*13ae0*/  FFMA.FTZ R29, R9, R24, R27 ;  /* 0x00000018091d7223 */ /* 0x000fe2000001001b */
[----:B------:R-:W-:Y:S01]  /*13af0*/  HADD2.F32 R6, -RZ, R6.H0_H0 ;  /* 0x20000006ff067230 */ /* 0x000fe20000004100 */
[----:B------:R-:W-:Y:S01]  /*13b00*/  F2FP.F16.E4M3.UNPACK_B R25, R25.H1 ;  /* 0x00000019ff19723e */ /* 0x000fe200030006ff */
[C---:B------:R-:W-:Y:S01]  /*13b10*/  FMUL.FTZ R9, R5.reuse, R20 ;  /* 0x0000001405097220 */ /* 0x040fe20000410000 */
[----:B------:R-:W-:Y:S01]  /*13b20*/  F2FP.F16.E4M3.UNPACK_B R15, R15.H1 ;  /* 0x0000000fff0f723e */ /* 0x000fe200030006ff */
[----:B------:R-:W-:Y:S01]  /*13b30*/  FMUL.FTZ R27, R5, R12 ;  /* 0x0000000c051b7220 */ /* 0x000fe20000410000 */
        /* <DEDUP_REMOVED lines=44> */
[--C-:B------:R-:W-:Y:S02]  /*13e00*/  HADD2.F32 R3, -RZ, R7.reuse.H1_H1 ;  /* 0x30000007ff037230 */ /* 0x100fe40000004100 */
[C---:B------:R-:W-:Y:S01]  /*13e10*/  FMUL.FTZ R15, R4.reuse, R9 ;  /* 0x00000009040f7220 */ /* 0x040fe20000410000 */
[----:B------:R-:W-:Y:S02]  /*13e20*/  HADD2.F32 R14, -RZ, R14.H0_H0 ;  /* 0x2000000eff0e7230 */ /* 0x000fe40000004100 */
        /* <DEDUP_REMOVED lines=19> */
.L_x_2483:
[----:B------:R-:W0:Y:S01]  /*13f60*/  LDC R10, c[0x0][0x448] ;  /* 0x00011200ff0a7b82 */ /* 0x000e220000000800 */
[----:B------:R-:W-:Y:S01]  /*13f70*/  IMAD.MOV.U32 R9, RZ, RZ, R28 ;  /* 0x000000ffff097224 */ /* 0x000fe200078e001c */
[----:B------:R-:W-:Y:S01]  /*13f80*/  ULDC.64 UR4, c[0x0][0x3f8] ;  /* 0x0000fe0000047ab9 */ /* 0x000fe20000000a00 */
[----:B------:R-:W-:Y:S01]  /*13f90*/  IMAD.MOV.U32 R4, RZ, RZ, R24 ;  /* 0x000000ffff047224 */ /* 0x000fe200078e0018 */
[----:B------:R-:W-:Y:S01]  /*13fa0*/  ULDC.64 UR6, c[0x0][0x408] ;  /* 0x0001020000067ab9 */ /* 0x000fe20000000a00 */
[----:B------:R-:W-:Y:S01]  /*13fb0*/  IMAD.MOV.U32 R5, RZ, RZ, R29 ;  /* 0x000000ffff057224 */ /* 0x000fe200078e001d */
[----:B------:R-:W-:Y:S01]  /*13fc0*/  ULDC.64 UR8, c[0x0][0x400] ;  /* 0x0001000000087ab9 */ /* 0x000fe20000000a00 */
[----:B------:R-:W-:Y:S02]  /*13fd0*/  IMAD.MOV.U32 R6, RZ, RZ, R26 ;  /* 0x000000ffff067224 */ /* 0x000fe400078e001a */
[----:B------:R-:W-:Y:S01]  /*13fe0*/  IMAD.MOV.U32 R7, RZ, RZ, R31 ;  /* 0x000000ffff077224 */ /* 0x000fe200078e001f */
[----:B0-----:R-:W-:-:S13]  /*13ff0*/  ISETP.NE.AND P0, PT, R10, 0x1, PT ;  /* 0x000000010a00780c */ /* 0x001fda0003f05270 */
[----:B------:R-:W0:Y:S08]  /*14000*/  @P0 LDC R3, c[0x0][0x44c] ;  /* 0x00011300ff030b82 */ /* 0x000e300000000800 */
[----:B------:R-:W1:Y:S01]  /*14010*/  @P0 LDC R0, c[0x0][0x450] ;  /* 0x00011400ff000b82 */ /* 0x000e620000000800 */
[----:B0-----:R-:W-:-:S05]  /*14020*/  @P0 IMAD.HI.U32 R3, R28, R3, RZ ;  /* 0x000000031c030227 */ /* 0x001fca00078e00ff */
[----:B-1----:R-:W-:-:S04]  /*14030*/  @P0 SHF.R.U32.HI R9, RZ, R0, R3 ;  /* 0x00000000ff090219 */ /* 0x002fc80000011603 */
[----:B------:R-:W-:Y:S01]  /*14040*/  SHF.R.S32.HI R0, RZ, 0x1f, R9 ;  /* 0x0000001fff007819 */ /* 0x000fe20000011409 */
[----:B------:R-:W-:-:S04]  /*14050*/  IMAD.WIDE.U32 R4, R9, UR4, R4 ;  /* 0x0000000409047c25 */ /* 0x000fc8000f8e0004 */
[----:B------:R-:W-:Y:S02]  /*14060*/  IMAD R8, R0, UR4, RZ ;  /* 0x0000000400087c24 */ /* 0x000fe4000f8e02ff */
[----:B------:R-:W-:-:S04]  /*14070*/  IMAD.WIDE.U32 R6, R9, UR6, R6 ;  /* 0x0000000609067c25 */ /* 0x000fc8000f8e0006 */
[----:B------:R-:W-:Y:S01]  /*14080*/  IMAD R0, R0, UR6, RZ ;  /* 0x0000000600007c24 */ /* 0x000fe2000f8e02ff */
[----:B------:R-:W-:Y:S01]  /*14090*/  IADD3 R21, P1, R6, UR8, RZ ;  /* 0x0000000806157c10 */ /* 0x000fe2000ff3e0ff */
[C---:B------:R-:W-:Y:S01]  /*140a0*/  IMAD R13, R9.reuse, UR5, R8 ;  /* 0x00000005090d7c24 */ /* 0x040fe2000f8e0208 */
[----:B------:R-:W-:Y:S01]  /*140b0*/  ULDC.64 UR4, c[0x0][0x3e8] ;  /* 0x0000fa0000047ab9 */ /* 0x000fe20000000a00 */
[----:B------:R-:W-:Y:S01]  /*140c0*/  IMAD R9, R9, UR7, R0 ;  /* 0x0000000709097c24 */ /* 0x000fe2000f8e0200 */
[----:B------:R-:W-:Y:S01]  /*140d0*/  IADD3 R3, P0, R4, UR4, RZ ;  /* 0x0000000404037c10 */ /* 0x000fe2000ff1e0ff */
[----:B------:R-:W-:-:S03]  /*140e0*/  UMOV UR4, 0xffffffff ;  /* 0xffffffff00047882 */ /* 0x000fc60000000000 */
[----:B------:R-:W-:Y:S02]  /*140f0*/  IADD3.X R13, R5, UR5, R13, P0, !PT ;  /* 0x00000005050d7c10 */ /* 0x000fe400087fe40d */
[----:B------:R-:W-:Y:S01]  /*14100*/  IADD3.X R20, R7, UR9, R9, P1, !PT ;  /* 0x0000000907147c10 */ /* 0x000fe20008ffe409 */
[----:B------:R-:W-:Y:S06]  /*14110*/  BRA.DIV UR4, `(.L_x_2500) ;  /* 0x0000019e04707947 */ /* 0x000fec000b800000 */
[----:B------:R0:W1:Y:S04]  /*14120*/  SHFL.IDX PT, R0, R13, RZ, 0x1e1f ;  /* 0x001e1fff0d007589 */ /* 0x00006800000e0000 */
[----:B------:R-:W2:Y:S04]  /*14130*/  SHFL.IDX PT, R3, R3, RZ, 0x1e1f ;  /* 0x001e1fff03037589 */ /* 0x000ea800000e0000 */
[----:B------:R-:W3:Y:S04]  /*14140*/  SHFL.IDX PT, R20, R20, RZ, 0x1e1f ;  /* 0x001e1fff14147589 */ /* 0x000ee800000e0000 */
[----:B0-----:R-:W4:Y:S02]  /*14150*/  SHFL.IDX PT, R21, R21, RZ, 0x1e1f ;  /* 0x001e1fff15157589 */ /* 0x001f2400000e0000 */
.L_x_2726:
        /* <DEDUP_REMOVED lines=16> */
[----:B------:R-:W3:Y:S04]  /*14260*/  LDL R41, [R1+0x54] ;  /* 0x0000540001297983 */ /* 0x000ee80000100800 */
[----:B------:R-:W3:Y:S01]  /*14270*/  LDL R40, [R1+0x58] ;  /* 0x0000580001287983 */ /* 0x000ee20000100800 */
[C---:B------:R-:W-:Y:S01]  /*14280*/  IADD3 R4, R18.reuse, 0x20, RZ ;  /* 0x0000002012047810 */ /* 0x040fe20007ffe0ff */
        /* <DEDUP_REMOVED lines=11> */
[C---:B--2---:R-:W-:Y:S02]  /*14340*/  @!P2 IADD3 R36, P3, R18.reuse, R3, RZ ;  /* 0x000000031224a210 */ /* 0x044fe40007f7e0ff */
[----:B----4-:R-:W-:-:S03]  /*14350*/  @!P2 IADD3 R38, P4, R18, R21, RZ ;  /* 0x000000151226a210 */ /* 0x010fc60007f9e0ff */
[--C-:B-1----:R-:W-:Y:S02]  /*14360*/  @!P2 IMAD.X R37, R0, 0x1, R5.reuse, P3 ;  /* 0x000000010025a824 */ /* 0x102fe400018e0605 */
[----:B---3--:R-:W-:Y:S01]  /*14370*/  @!P2 IMAD.X R39, R20, 0x1, R5, P4 ;  /* 0x000000011427a824 */ /* 0x008fe200020e0605 */
        /* <DEDUP_REMOVED lines=19> */
[----:B------:R-:W-:Y:S01]  /*144b0*/  @!P0 IMAD.X R47, R0, 0x1, R3, P3 ;  /* 0x00000001002f8824 */ /* 0x000fe200018e0603 */
[----:B------:R-:W-:Y:S02]  /*144c0*/  @!P0 IADD3.X R49, R20, R3, RZ, P5, !PT ;  /* 0x0000000314318210 */ /* 0x000fe40002ffe4ff */
[----:B------:R0:W5:Y:S04]  /*144d0*/  @!P1 LD.E.128 R8, desc[UR54][R42.64] ;  /* 0x000000362a089980 */ /* 0x000168000c101d00 */
[----:B------:R0:W5:Y:S04]  /*144e0*/  @!P2 LD.E.128 R4, desc[UR54][R38.64] ;  /* 0x000000362604a980 */ /* 0x000168000c101d00 */
[----:B------:R0:W5:Y:S04]  /*144f0*/  @!P0 LD.E.128 R32, desc[UR54][R46.64] ;  /* 0x000000362e208980 */ /* 0x000168000c101d00 */
[----:B------:R0:W5:Y:S02]  /*14500*/  @!P0 LD.E.128 R12, desc[UR54][R48.64] ;  /* 0x00000036300c8980 */ /* 0x000164000c101d00 */
.L_x_2502:
[----:B------:R-:W-:Y:S05]  /*14510*/  BSYNC B1 ;  /* 0x0000000000017941 */ /* 0x000fea0003800000 */
.L_x_2501:
[----:B------:R-:W-:Y:S01]  /*14520*/  ULEA.HI UR4, UR43, UR43, URZ, 0x1 ;  /* 0x0000002b2b047291 */ /* 0x000fe2000f8f083f */
[----:B--2---:R-:W-:Y:S01]  /*14530*/  VIADDMNMX R3, R45, -R235, 0x80, PT ;  /* 0x000000802d037446 */ /* 0x004fe200038009eb */
[----:B------:R-:W-:Y:S02]  /*14540*/  BSSY B1, `(.L_x_2503) ;  /* 0x0000008000017945 */ /* 0x000fe40003800000 */
[----:B------:R-:W-:Y:S01]  /*14550*/  ULOP3.LUT UR4, UR4, 0xfffffffe, URZ, 0xc0, !UPT ;  /* 0xfffffffe04047892 */ /* 0x000fe2000f8ec03f */
[----:B------:R-:W-:-:S03]  /*14560*/  ISETP.GE.AND P1, PT, R220, R3, PT ;  /* 0x00000003dc00720c */ /* 0x000fc60003f26270 */
[----:B------:R-:W-:-:S06]  /*14570*/  UIADD3 UR4, UR43, -UR4, URZ ;  /* 0x800000042b047290 */ /* 0x000fcc000fffe03f */
[----:B----4-:R-:W-:-:S05]  /*14580*/  IMAD.U32 R21, RZ, RZ, UR4 ;  /* 0x00000004ff157e24 */ /* 0x010fca000f8e00ff */
[----:B------:R-:W-:-:S04]  /*14590*/  SHF.L.U32 R21, R21, 0x1f, RZ ;  /* 0x0000001f15157819 */ /* 0x000fc800000006ff */
[----:B------:R-:W2:Y:S02]  /*145a0*/  SYNCS.PHASECHK.TRANS64.TRYWAIT P0, [R16+URZ+0x33400], R21 ;  /* 0x03340015100075a7 */ /* 0x000ea4000800017f */
[----:B--2---:R-:W-:Y:S05]  /*145b0*/  @!P0 BRA `(.L_x_2504) ;  /* 0x0000019800b88947 */ /* 0x004fea0003800000 */
.L_x_2727:
[----:B------:R-:W-:Y:S05]  /*145c0*/  BSYNC B1 ;  /* 0x0000000000017941 */ /* 0x000fea0003800000 */
.L_x_2503:
[----:B------:R-:W-:Y:S05]  /*145d0*/  @P1 BRA `(.L_x_2489) ;  /* 0x0000003000041947 */ /* 0x000fea0003800000 */
[----:B------:R-:W4:Y:S01]  /*145e0*/  LDC R3, c[0x0][0x3f4] ;  /* 0x0000fd00ff037b82 */ /* 0x000f220000000800 */
[C---:B-1----:R-:W-:Y:S01]  /*145f0*/  VIADD R0, R18.reuse, 0x20 ;  /* 0x0000002012007836 */ /* 0x042fe20000000000 */
[----:B------:R-:W-:Y:S01]  /*14600*/  BSSY B1, `(.L_x_2505) ;  /* 0x0000102000017945 */ /* 0x000fe20003800000 */
[C---:B---3--:R-:W-:Y:S01]  /*14610*/  VIADD R20, R18.reuse, 0x40 ;  /* 0x0000004012147836 */ /* 0x048fe20000000000 */
[-C--:B----4-:R-:W-:Y:S02]  /*14620*/  ISETP.GE.AND P0, PT, R18, R3.reuse, PT ;  /* 0x000000031200720c */ /* 0x090fe40003f06270 */
[-C--:B------:R-:W-:Y:S02]  /*14630*/  ISETP.GE.AND P1, PT, R0, R3.reuse, PT ;  /* 0x000000030000720c */ /* 0x080fe40003f26270 */
[----:B------:R-:W-:-:S09]  /*14640*/  ISETP.GE.AND P2, PT, R20, R3, PT ;  /* 0x000000031400720c */ /* 0x000fd20003f46270 */
[----:B------:R-:W-:Y:S05]  /*14650*/  @P0 BRA `(.L_x_2506) ;  /* 0x0000000c00f00947 */ /* 0x000fea0003800000 */
[----:B------:R-:W3:Y:S01]  /*14660*/  LDL R65, [R1+0x64] ;  /* 0x0000640001417983 */ /* 0x000ee20000100800 */
[----:B0-----:R-:W0:Y:S01]  /*14670*/  S2R R36, SR_TID.X ;  /* 0x0000000000247919 */ /* 0x001e220000002100 */
[----:B-----5:R-:W-:Y:S02]  /*14680*/  SHF.R.U32.HI R0, RZ, 0x8, R24 ;  /* 0x00000008ff007819 */ /* 0x020fe40000011618 */
[----:B------:R-:W-:Y:S02]  /*14690*/  LOP3.LUT R20, R24, 0xff, RZ, 0xc0, !PT ;  /* 0x000000ff18147812 */ /* 0x000fe400078ec0ff */
[----:B--2---:R-:W-:-:S04]  /*146a0*/  LOP3.LUT R21, R0, 0xff, RZ, 0xc0, !PT ;  /* 0x000000ff00157812 */ /* 0x004fc800078ec0ff */
        /* <DEDUP_REMOVED lines=8> */
[----:B------:R-:W-:-:S04]  /*14730*/  IMAD.SHL.U32 R21, R0, 0x10, RZ ;  /* 0x0000001000157824 */ /* 0x000fc800078e00ff */
[----:B------:R-:W-:Y:S01]  /*14740*/  IMAD.SHL.U32 R20, R20, 0x800, RZ ;  /* 0x0000080014147824 */ /* 0x000fe200078e00ff */
[----:B------:R-:W-:Y:S02]  /*14750*/  LOP3.LUT R0, R230, 0x30, R21, 0xf8, !PT ;  /* 0x00000030e6007812 */ /* 0x000fe400078ef815 */
[----:B------:R-:W-:Y:S02]  /*14760*/  SHF.R.U32.HI R37, RZ, 0x8, R25 ;  /* 0x00000008ff257819 */ /* 0x000fe40000011619 */
[----:B------:R-:W-:Y:S02]  /*14770*/  SHF.R.U32.HI R39, RZ, 0x8, R26 ;  /* 0x00000008ff277819 */ /* 0x000fe4000001161a */
[----:B------:R-:W-:Y:S02]  /*14780*/  LOP3.LUT R0, R0, R231, RZ, 0x3c, !PT ;  /* 0x000000e700007212 */ /* 0x000fe400078e3cff */
[----:B------:R-:W-:Y:S02]  /*14790*/  LOP3.LUT R21, R20, 0xffffe000, RZ, 0xc0, !PT ;  /* 0xffffe00014157812 */ /* 0x000fe400078ec0ff */
[----:B------:R-:W-:-:S02]  /*147a0*/  LOP3.LUT R36, R25, 0xff, RZ, 0xc0, !PT ;  /* 0x000000ff19247812 */ /* 0x000fc400078ec0ff */
[----:B------:R-:W-:Y:S02]  /*147b0*/  LOP3.LUT R38, R26, 0xff, RZ, 0xc0, !PT ;  /* 0x000000ff1a267812 */ /* 0x000fe400078ec0ff */
[----:B------:R-:W-:Y:S02]  /*147c0*/  LOP3.LUT R37, R37, 0xff, RZ, 0xc0, !PT ;  /* 0x000000ff25257812 */ /* 0x000fe400078ec0ff */
[----:B------:R-:W-:Y:S02]  /*147d0*/  LOP3.LUT R39, R39, 0xff, RZ, 0xc0, !PT ;  /* 0x000000ff27277812 */ /* 0x000fe400078ec0ff */
[----:B------:R-:W-:Y:S02]  /*147e0*/  IADD3 R21, R0, R232, R21 ;  /* 0x000000e800157210 */ /* 0x000fe40007ffe015 */
[----:B------:R-:W-:Y:S02]  /*147f0*/  PRMT R46, R37, 0x7604, R36 ;  /* 0x00007604252e7816 */ /* 0x000fe40000000024 */
[----:B------:R-:W-:Y:S01]  /*14800*/  PRMT R47, R39, 0x7604, R38 ;  /* 0x00007604272f7816 */ /* 0x000fe20000000026 */
[----:B------:R-:W-:Y:S01]  /*14810*/  IMAD.IADD R0, R16, 0x1, R21 ;  /* 0x0000000110007824 */ /* 0x000fe200078e0215 */
[----:B------:R-:W-:-:S02]  /*14820*/  SHF.R.U32.HI R37, RZ, 0x8, R27 ;  /* 0x00000008ff257819 */ /* 0x000fc4000001161b */
[----:B------:R-:W-:Y:S02]  /*14830*/  SHF.R.U32.HI R39, RZ, 0x8, R4 ;  /* 0x00000008ff277819 */ /* 0x000fe40000011604 */
[----:B------:R-:W-:Y:S02]  /*14840*/  SHF.R.U32.HI R40, RZ, 0x8, R5 ;  /* 0x00000008ff287819 */ /* 0x000fe40000011605 */
[----:B------:R-:W-:Y:S02]  /*14850*/  LOP3.LUT R36, R27, 0xff, RZ, 0xc0, !PT ;  /* 0x000000ff1b247812 */ /* 0x000fe400078ec0ff */
[----:B------:R-:W-:Y:S02]  /*14860*/  LOP3.LUT R38, R4, 0xff, RZ, 0xc0, !PT ;  /* 0x000000ff04267812 */ /* 0x000fe400078ec0ff */
[----:B------:R-:W-:Y:S02]  /*14870*/  LOP3.LUT R37, R37, 0xff, RZ, 0xc0, !PT ;  /* 0x000000ff25257812 */ /* 0x000fe400078ec0ff */
[----:B------:R-:W-:-:S02]  /*14880*/  LOP3.LUT R39, R39, 0xff, RZ, 0xc0, !PT ;  /* 0x000000ff27277812 */ /* 0x000fc400078ec0ff */
[----:B------:R-:W-:Y:S02]  /*14890*/  LOP3.LUT R21, R40, 0xff, RZ, 0xc0, !PT ;  /* 0x000000ff28157812 */ /* 0x000fe400078ec0ff */
[----:B------:R-:W0:Y:S01]  /*148a0*/  LDS.128 R40, [R0+0x1e200] ;  /* 0x01e2000000287984 */ /* 0x000e220000000c00 */
[----:B------:R-:W-:Y:S02]  /*148b0*/  PRMT R20, R37, 0x7604, R36 ;  /* 0x0000760425147816 */ /* 0x000fe40000000024 */
[----:B------:R-:W-:Y:S02]  /*148c0*/  PRMT R53, R39, 0x7604, R38 ;  /* 0x0000760427357816 */ /* 0x000fe40000000026 */
[----:B------:R-:W-:Y:S02]  /*148d0*/  SHF.R.U32.HI R50, RZ, 0x8, R6 ;  /* 0x00000008ff327819 */ /* 0x000fe40000011606 */
[----:B------:R-:W-:Y:S02]  /*148e0*/  LOP3.LUT R48, R5, 0xff, RZ, 0xc0, !PT ;  /* 0x000000ff05307812 */ /* 0x000fe400078ec0ff */
[----:B------:R-:W-:-:S02]  /*148f0*/  LOP3.LUT R49, R6, 0xff, RZ, 0xc0, !PT ;  /* 0x000000ff06317812 */ /* 0x000fc400078ec0ff */
[----:B------:R-:W-:Y:S02]  /*14900*/  LOP3.LUT R50, R50, 0xff, RZ, 0xc0, !PT ;  /* 0x000000ff32327812 */ /* 0x000fe400078ec0ff */
[----:B------:R-:W-:Y:S02]  /*14910*/  SHF.R.U32.HI R55, RZ, 0x10, R5 ;  /* 0x00000010ff377819 */ /* 0x000fe40000011605 */
[----:B------:R-:W-:Y:S02]  /*14920*/  PRMT R48, R21, 0x7604, R48 ;  /* 0x0000760415307816 */ /* 0x000fe40000000030 */
[----:B------:R-:W-:Y:S02]  /*14930*/  PRMT R57, R50, 0x7604, R49 ;  /* 0x0000760432397816 */ /* 0x000fe40000000031 */
[----:B------:R-:W-:Y:S02]  /*14940*/  SHF.R.U32.HI R21, RZ, 0x10, R25 ;  /* 0x00000010ff157819 */ /* 0x000fe40000011619 */
[----:B------:R-:W-:Y:S01]  /*14950*/  SHF.R.U32.HI R49, RZ, 0x10, R27 ;  /* 0x00000010ff317819 */ /* 0x000fe2000001161b */
[----:B------:R-:W-:Y:S01]  /*14960*/  IMAD.U32 R55, R55, 0x10000, RZ ;  /* 0x0001000037377824 */ /* 0x000fe200078e00ff */
[----:B------:R-:W-:-:S02]  /*14970*/  SHF.R.U32.HI R52, RZ, 0x8, R7 ;  /* 0x00000008ff347819 */ /* 0x000fc40000011607 */
[----:B------:R-:W-:Y:S01]  /*14980*/  SHF.L.U32 R21, R21, 0x10, RZ ;  /* 0x0000001015157819 */ /* 0x000fe200000006ff */
[----:B------:R-:W-:Y:S01]  /*14990*/  IMAD.U32 R49, R49, 0x10000, RZ ;  /* 0x0001000031317824 */ /* 0x000fe200078e00ff */
[----:B------:R-:W-:Y:S02]  /*149a0*/  LOP3.LUT R51, R7, 0xff, RZ, 0xc0, !PT ;  /* 0x000000ff07337812 */ /* 0x000fe400078ec0ff */
[----:B------:R-:W-:Y:S02]  /*149b0*/  LOP3.LUT R52, R52, 0xff, RZ, 0xc0, !PT ;  /* 0x000000ff34347812 */ /* 0x000fe400078ec0ff */
[----:B------:R-:W-:Y:S02]  /*149c0*/  LOP3.LUT R55, R48, 0xff0000, R55, 0xf8, !PT ;  /* 0x00ff000030377812 */ /* 0x000fe400078ef837 */
[----:B------:R-:W-:Y:S02]  /*149d0*/  LOP3.LUT R21, R46, 0xff0000, R21, 0xf8, !PT ;  /* 0x00ff00002e157812 */ /* 0x000fe400078ef815 */
[----:B------:R-:W-:-:S02]  /*149e0*/  PRMT R52, R52, 0x7604, R51 ;  /* 0x0000760434347816 */ /* 0x000fc40000000033 */
[----:B------:R-:W-:Y:S02]  /*149f0*/  SHF.R.U32.HI R59, RZ, 0x10, R7 ;  /* 0x00000010ff3b7819 */ /* 0x000fe40000011607 */
[----:B------:R-:W-:Y:S02]  /*14a00*/  LOP3.LUT R51, R20, 0xff0000, R49, 0xf8, !PT ;  /* 0x00ff000014337812 */ /* 0x000fe400078ef831 */
        /* <DEDUP_REMOVED lines=16> */
[----:B------:R-:W-:-:S03]  /*14b10*/  HADD2.F32 R52, -RZ, R26.H0_H0 ;  /* 0x2000001aff347230 */ /* 0x000fc60000004100 */
[C---:B------:R-:W-:Y:S02]  /*14b20*/  FMUL.FTZ R58, R5.reuse, R56 ;  /* 0x00000038053a7220 */ /* 0x040fe40000410000 */
[----:B------:R-:W-:Y:S01]  /*14b30*/  FMUL.FTZ R51, R5, R52 ;  /* 0x0000003405337220 */ /* 0x000fe20000410000 */
[--C-:B------:R-:W-:Y:S02]  /*14b40*/  LOP3.LUT R57, R57, 0xff0000, R6.reuse, 0xf8, !PT ;  /* 0x00ff000039397812 */ /* 0x100fe400078ef806 */
[----:B------:R-:W-:Y:S02]  /*14b50*/  F2FP.F16.E4M3.UNPACK_B R46, R41.H1 ;  /* 0x00000029ff2e723e */ /* 0x000fe400030006ff */
[----:B------:R-:W-:Y:S02]  /*14b60*/  F2FP.F16.E4M3.UNPACK_B R55, R55.H1 ;  /* 0x00000037ff37723e */ /* 0x000fe400030006ff */
[----:B------:R-:W-:Y:S01]  /*14b70*/  F2FP.F16.E4M3.UNPACK_B R50, R50.H1 ;  /* 0x00000032ff32723e */ /* 0x000fe200030006ff */
[----:B------:R-:W-:Y:S01]  /*14b80*/  HADD2.F32 R24, -RZ, R24.H1_H1 ;  /* 0x30000018ff187230 */ /* 0x000fe20000004100 */
[----:B------:R-:W-:Y:S01]  /*14b90*/  LOP3.LUT R6, R57, 0xff000000, R6, 0xf8, !PT ;  /* 0xff00000039067812 */ /* 0x000fe200078ef806 */
[--C-:B------:R-:W-:Y:S01]  /*14ba0*/  HADD2.F32 R57, -RZ, R55.reuse.H0_H0 ;  /* 0x20000037ff397230 */ /* 0x100fe20000004100 */
[----:B------:R-:W-:Y:S01]  /*14bb0*/  LOP3.LUT R59, R59, 0xff000000, R7, 0xf8, !PT ;  /* 0xff0000003b3b7812 */ /* 0x000fe200078ef807 */
[----:B------:R-:W-:Y:S01]  /*14bc0*/  HADD2.F32 R55, -RZ, R55.H1_H1 ;  /* 0x30000037ff377230 */ /* 0x000fe20000004100 */
[----:B------:R-:W-:-:S02]  /*14bd0*/  F2FP.F16.E4M3.UNPACK_B R47, R43 ;  /* 0x0000002bff2f723e */ /* 0x000fc400020006ff */
[----:B------:R-:W-:Y:S02]  /*14be0*/  F2FP.F16.E4M3.UNPACK_B R48, R43.H1 ;  /* 0x0000002bff30723e */ /* 0x000fe400030006ff */
[-C--:B------:R-:W-:Y:S02]  /*14bf0*/  F2FP.F16.E4M3.UNPACK_B R41, R40.reuse ;  /* 0x00000028ff29723e */ /* 0x080fe400020006ff */
[----:B------:R-:W-:Y:S01]  /*14c00*/  F2FP.F16.E4M3.UNPACK_B R40, R40.H1 ;  /* 0x00000028ff28723e */ /* 0x000fe200030006ff */
[----:B---3--:R-:W0:Y:S02]  /*14c10*/  LDS.128 R36, [R65+0x1e200] ;  /* 0x01e2000041247984 */ /* 0x008e240000000c00 */
[----:B0-----:R-:W-:-:S05]  /*14c20*/  F2FP.F16.E4M3.UNPACK_B R21, R37 ;  /* 0x00000025ff15723e */ /* 0x001fca00020006ff */
[----:B------:R-:W-:-:S05]  /*14c30*/  HADD2.F32 R25, -RZ, R21.H0_H0 ;  /* 0x20000015ff197230 */ /* 0x000fca0000004100 */
[C---:B------:R-:W-:Y:S01]  /*14c40*/  FFMA.FTZ R5, R25.reuse, R52, -R58 ;  /* 0x0000003419057223 */ /* 0x040fe2000001083a */
[----:B------:R-:W-:Y:S01]  /*14c50*/  FFMA.FTZ R25, R25, R56, R51 ;  /* 0x0000003819197223 */ /* 0x000fe20000010033 */
[----:B------:R-:W-:Y:S02]  /*14c60*/  HADD2.F32 R51, -RZ, R26.H1_H1 ;  /* 0x3000001aff337230 */ /* 0x000fe40000004100 */
[----:B------:R-:W-:Y:S01]  /*14c70*/  HADD2.F32 R56, -RZ, R27.H1_H1 ;  /* 0x3000001bff387230 */ /* 0x000fe20000004100 */
[----:B------:R-:W-:Y:S01]  /*14c80*/  F2FP.F16.E4M3.UNPACK_B R37, R37.H1 ;  /* 0x00000025ff25723e */ /* 0x000fe200030006ff */
[----:B------:R-:W-:Y:S02]  /*14c90*/  HADD2.F32 R26, -RZ, R46.H0_H0 ;  /* 0x2000002eff1a7230 */ /* 0x000fe40000004100 */
[----:B------:R-:W-:Y:S02]  /*14ca0*/  HADD2.F32 R52, -RZ, R50.H0_H0 ;  /* 0x20000032ff347230 */ /* 0x000fe40000004100 */
[----:B------:R-:W-:Y:S01]  /*14cb0*/  FMUL.FTZ R61, R24, R51 ;  /* 0x00000033183d7220 */ /* 0x000fe20000410000 */
[----:B------:R-:W-:-:S02]  /*14cc0*/  HADD2.F32 R21, -RZ, R21.H1_H1 ;  /* 0x30000015ff157230 */ /* 0x000fc40000004100 */
[----:B------:R-:W-:Y:S01]  /*14cd0*/  FMUL.FTZ R58, R24, R56 ;  /* 0x00000038183a7220 */ /* 0x000fe20000410000 */
[C---:B------:R-:W-:Y:S01]  /*14ce0*/  FMUL.FTZ R60, R26.reuse, R57 ;  /* 0x000000391a3c7220 */ /* 0x040fe20000410000 */
[----:B------:R-:W-:Y:S01]  /*14cf0*/  FMUL.FTZ R62, R26, R52 ;  /* 0x000000341a3e7220 */ /* 0x000fe20000410000 */
[----:B------:R-:W-:Y:S02]  /*14d00*/  HADD2.F32 R27, -RZ, R37.H0_H0 ;  /* 0x20000025ff1b7230 */ /* 0x000fe40000004100 */
[C---:B------:R-:W-:Y:S01]  /*14d10*/  FFMA.FTZ R26, R21.reuse, R56, R61 ;  /* 0x00000038151a7223 */ /* 0x040fe2000001003d */
[----:B------:R-:W-:Y:S01]  /*14d20*/  FFMA.FTZ R24, R21, R51, -R58 ;  /* 0x0000003315187223 */ /* 0x000fe2000001083a */
[----:B------:R-:W-:Y:S01]  /*14d30*/  F2FP.F16.E4M3.UNPACK_B R56, R59 ;  /* 0x0000003bff38723e */ /* 0x000fe200020006ff */
[----:B------:R-:W-:Y:S01]  /*14d40*/  HADD2.F32 R46, -RZ, R46.H1_H1 ;  /* 0x3000002eff2e7230 */ /* 0x000fe20000004100 */
[----:B------:R-:W-:Y:S01]  /*14d50*/  F2FP.F16.E4M3.UNPACK_B R51, R53 ;  /* 0x00000035ff33723e */ /* 0x000fe200020006ff */
[----:B------:R-:W-:-:S02]  /*14d60*/  HADD2.F32 R50, -RZ, R50.H1_H1 ;  /* 0x30000032ff327230 */ /* 0x000fc40000004100 */
[C---:B------:R-:W-:Y:S01]  /*14d70*/  FFMA.FTZ R60, R27.reuse, R52, -R60 ;  /* 0x000000341b3c7223 */ /* 0x040fe2000001083c */
[----:B------:R-:W-:Y:S01]  /*14d80*/  FFMA.FTZ R62, R27, R57, R62 ;  /* 0x000000391b3e7223 */ /* 0x000fe2000001003e */
[----:B------:R-:W-:Y:S01]  /*14d90*/  F2FP.F16.E4M3.UNPACK_B R45, R39 ;  /* 0x00000027ff2d723e */ /* 0x000fe200020006ff */
[----:B------:R-:W-:Y:S02]  /*14da0*/  HADD2.F32 R58, -RZ, R56.H0_H0 ;  /* 0x20000038ff3a7230 */ /* 0x000fe40000004100 */
[C---:B------:R-:W-:Y:S01]  /*14db0*/  FMUL.FTZ R64, R46.reuse, R55 ;  /* 0x000000372e407220 */ /* 0x040fe20000410000 */
[----:B------:R-:W-:Y:S02]  /*14dc0*/  HADD2.F32 R27, -RZ, R47.H0_H0 ;  /* 0x2000002fff1b7230 */ /* 0x000fe40000004100 */
[----:B------:R-:W-:Y:S01]  /*14dd0*/  FMUL.FTZ R46, R46, R50 ;  /* 0x000000322e2e7220 */ /* 0x000fe20000410000 */
[----:B------:R-:W-:Y:S02]  /*14de0*/  HADD2.F32 R37, -RZ, R37.H1_H1 ;  /* 0x30000025ff257230 */ /* 0x000fe40000004100 */
[----:B------:R-:W-:-:S02]  /*14df0*/  HADD2.F32 R52, -RZ, R51.H0_H0 ;  /* 0x20000033ff347230 */ /* 0x000fc40000004100 */
[----:B------:R-:W-:Y:S01]  /*14e00*/  FMUL.FTZ R66, R27, R58 ;  /* 0x0000003a1b427220 */ /* 0x000fe20000410000 */
[----:B------:R-:W-:Y:S02]  /*14e10*/  HADD2.F32 R21, -RZ, R45.H0_H0 ;  /* 0x2000002dff157230 */ /* 0x000fe40000004100 */
[----:B------:R-:W-:Y:S01]  /*14e20*/  FFMA.FTZ R55, R37, R55, R46 ;  /* 0x0000003725377223 */ /* 0x000fe2000001002e */
[----:B------:R-:W-:Y:S01]  /*14e30*/  F2FP.F16.E4M3.UNPACK_B R59, R59.H1 ;  /* 0x0000003bff3b723e */ /* 0x000fe200030006ff */
[----:B------:R-:W-:Y:S01]  /*14e40*/  FMUL.FTZ R27, R27, R52 ;  /* 0x000000341b1b7220 */ /* 0x000fe20000410000 */
[----:B------:R-:W-:Y:S01]  /*14e50*/  HADD2.F32 R56, -RZ, R56.H1_H1 ;  /* 0x30000038ff387230 */ /* 0x000fe20000004100 */
[----:B------:R-:W-:Y:S01]  /*14e60*/  F2FP.F16.E4M3.UNPACK_B R53, R53.H1 ;  /* 0x00000035ff35723e */ /* 0x000fe200030006ff */
[----:B------:R-:W-:Y:S02]  /*14e70*/  HADD2.F32 R47, -RZ, R47.H1_H1 ;  /* 0x3000002fff2f7230 */ /* 0x000fe40000004100 */
[----:B------:R-:W-:-:S02]  /*14e80*/  HADD2.F32 R46, -RZ, R51.H1_H1 ;  /* 0x30000033ff2e7230 */ /* 0x000fc40000004100 */
[----:B------:R-:W-:Y:S01]  /*14e90*/  FFMA.FTZ R57, R37, R50, -R64 ;  /* 0x0000003225397223 */ /* 0x000fe20000010840 */
[C---:B------:R-:W-:Y:S01]  /*14ea0*/  FFMA.FTZ R66, R21.reuse, R52, -R66 ;  /* 0x0000003415427223 */ /* 0x040fe20000010842 */
[----:B------:R-:W-:Y:S01]  /*14eb0*/  FFMA.FTZ R58, R21, R58, R27 ;  /* 0x0000003a153a7223 */ /* 0x000fe2000001001b */
[----:B------:R-:W-:Y:S01]  /*14ec0*/  F2FP.F16.E4M3.UNPACK_B R39, R39.H1 ;  /* 0x00000027ff27723e */ /* 0x000fe200030006ff */
[----:B------:R-:W-:Y:S02]  /*14ed0*/  HADD2.F32 R45, -RZ, R45.H1_H1 ;  /* 0x3000002dff2d7230 */ /* 0x000fe40000004100 */
[C---:B------:R-:W-:Y:S01]  /*14ee0*/  FMUL.FTZ R64, R47.reuse, R56 ;  /* 0x000000382f407220 */ /* 0x040fe20000410000 */
[----:B------:R-:W-:Y:S02]  /*14ef0*/  HADD2.F32 R52, -RZ, R59.H0_H0 ;  /* 0x2000003bff347230 */ /* 0x000fe40000004100 */
[----:B------:R-:W-:Y:S01]  /*14f00*/  FMUL.FTZ R47, R47, R46 ;  /* 0x0000002e2f2f7220 */ /* 0x000fe20000410000 */
[----:B------:R-:W-:-:S02]  /*14f10*/  HADD2.F32 R27, -RZ, R48.H0_H0 ;  /* 0x20000030ff1b7230 */ /* 0x000fc40000004100 */
[----:B------:R-:W-:Y:S02]  /*14f20*/  HADD2.F32 R50, -RZ, R53.H0_H0 ;  /* 0x20000035ff327230 */ /* 0x000fe40000004100 */
[----:B------:R-:W-:Y:S01]  /*14f30*/  FFMA.FTZ R61, R45, R46, -R64 ;  /* 0x0000002e2d3d7223 */ /* 0x000fe20000010840 */
[----:B------:R-:W-:Y:S02]  /*14f40*/  HADD2.F32 R21, -RZ, R39.H0_H0 ;  /* 0x20000027ff157230 */ /* 0x000fe40000004100 */
[----:B------:R-:W-:Y:S01]  /*14f50*/  FMUL.FTZ R68, R27, R52 ;  /* 0x000000341b447220 */ /* 0x000fe20000410000 */
[----:B------:R-:W-:Y:S01]  /*14f60*/  FFMA.FTZ R63, R45, R56, R47 ;  /* 0x000000382d3f7223 */ /* 0x000fe2000001002f */
[----:B------:R-:W-:Y:S01]  /*14f70*/  FMUL.FTZ R27, R27, R50 ;  /* 0x000000321b1b7220 */ /* 0x000fe20000410000 */
[----:B------:R-:W-:Y:S02]  /*14f80*/  F2FP.F16.E4M3.UNPACK_B R45, R54.H1 ;  /* 0x00000036ff2d723e */ /* 0x000fe400030006ff */
[----:B------:R-:W-:Y:S01]  /*14f90*/  F2FP.F16.E4M3.UNPACK_B R37, R49.H1 ;  /* 0x00000031ff25723e */ /* 0x000fe200030006ff */
[C---:B------:R-:W-:Y:S01]  /*14fa0*/  FFMA.FTZ R68, R21.reuse, R50, -R68 ;  /* 0x0000003215447223 */ /* 0x040fe20000010844 */
[----:B------:R-:W-:Y:S01]  /*14fb0*/  F2FP.F16.E4M3.UNPACK_B R7, R36 ;  /* 0x00000024ff07723e */ /* 0x000fe200020006ff */
[----:B------:R-:W-:Y:S01]  /*14fc0*/  FFMA.FTZ R64, R21, R52, R27 ;  /* 0x0000003415407223 */ /* 0x000fe2000001001b */
[----:B------:R-:W-:Y:S01]  /*14fd0*/  HADD2.F32 R53, -RZ, R53.H1_H1 ;  /* 0x30000035ff357230 */ /* 0x000fe20000004100 */
[----:B------:R-:W-:Y:S01]  /*14fe0*/  F2FP.F16.E4M3.UNPACK_B R36, R36.H1 ;  /* 0x00000024ff24723e */ /* 0x000fe200030006ff */
[----:B------:R-:W-:-:S02]  /*14ff0*/  HADD2.F32 R59, -RZ, R59.H1_H1 ;  /* 0x3000003bff3b7230 */ /* 0x000fc40000004100 */
[----:B------:R-:W-:Y:S02]  /*15000*/  HADD2.F32 R48, -RZ, R48.H1_H1 ;  /* 0x30000030ff307230 */ /* 0x000fe40000004100 */
[----:B------:R-:W-:Y:S02]  /*15010*/  HADD2.F32 R50, -RZ, R45.H0_H0 ;  /* 0x2000002dff327230 */ /* 0x000fe40000004100 */
[----:B------:R-:W-:Y:S02]  /*15020*/  HADD2.F32 R27, -RZ, R40.H0_H0 ;  /* 0x20000028ff1b7230 */ /* 0x000fe40000004100 */
[----:B------:R-:W-:Y:S02]  /*15030*/  HADD2.F32 R46, -RZ, R37.H0_H0 ;  /* 0x20000025ff2e7230 */ /* 0x000fe40000004100 */
[C---:B------:R-:W-:Y:S01]  /*15040*/  FMUL.FTZ R52, R48.reuse, R59 ;  /* 0x0000003b30347220 */ /* 0x040fe20000410000 */
[----:B------:R-:W-:Y:S01]  /*15050*/  FMUL.FTZ R56, R48, R53 ;  /* 0x0000003530387220 */ /* 0x000fe20000410000 */
[----:B------:R-:W-:-:S02]  /*15060*/  HADD2.F32 R21, -RZ, R36.H0_H0 ;  /* 0x20000024ff157230 */ /* 0x000fc40000004100 */
[C---:B------:R-:W-:Y:S01]  /*15070*/  FMUL.FTZ R48, R27.reuse, R50 ;  /* 0x000000321b307220 */ /* 0x040fe20000410000 */
[----:B------:R-:W-:Y:S01]  /*15080*/  FMUL.FTZ R27, R27, R46 ;  /* 0x0000002e1b1b7220 */ /* 0x000fe20000410000 */
[----:B------:R-:W-:Y:S01]  /*15090*/  HADD2.F32 R45, -RZ, R45.H1_H1 ;  /* 0x3000002dff2d7230 */ /* 0x000fe20000004100 */
[----:B------:R-:W-:Y:S01]  /*150a0*/  F2FP.F16.E4M3.UNPACK_B R54, R54 ;  /* 0x00000036ff36723e */ /* 0x000fe200020006ff */
[----:B------:R-:W-:Y:S02]  /*150b0*/  HADD2.F32 R40, -RZ, R40.H1_H1 ;  /* 0x30000028ff287230 */ /* 0x000fe40000004100 */
        /* <DEDUP_REMOVED lines=12> */
[C---:B------:R-:W-:Y:S01]  /*15180*/  FFMA.FTZ R52, R36.reuse, R37, -R21 ;  /* 0x0000002524347223 */ /* 0x040fe20000010815 */
[----:B------:R-:W-:Y:S01]  /*15190*/  FFMA.FTZ R56, R36, R45, R46 ;  /* 0x0000002d24387223 */ /* 0x000fe2000001002e */
[----:B------:R-:W-:Y:S02]  /*151a0*/  HADD2.F32 R36, -RZ, R49.H0_H0 ;  /* 0x20000031ff247230 */ /* 0x000fe40000004100 */
[----:B------:R-:W-:Y:S01]  /*151b0*/  FMUL.FTZ R46, R27, R40 ;  /* 0x000000281b2e7220 */ /* 0x000fe20000410000 */
[----:B------:R-:W-:Y:S02]  /*151c0*/  HADD2.F32 R21, -RZ, R7.H0_H0 ;  /* 0x20000007ff157230 */ /* 0x000fe40000004100 */
[----:B------:R-:W-:-:S02]  /*151d0*/  HADD2.F32 R54, -RZ, R54.H1_H1 ;  /* 0x30000036ff367230 */ /* 0x000fc40000004100 */
[----:B------:R-:W-:Y:S02]  /*151e0*/  HADD2.F32 R41, -RZ, R41.H1_H1 ;  /* 0x30000029ff297230 */ /* 0x000fe40000004100 */
[-C--:B------:R-:W-:Y:S01]  /*151f0*/  FMUL.FTZ R48, R27, R36.reuse ;  /* 0x000000241b307220 */ /* 0x080fe20000410000 */
[----:B------:R-:W-:Y:S01]  /*15200*/  FFMA.FTZ R46, R21, R36, -R46 ;  /* 0x00000024152e7223 */ /* 0x000fe2000001082e */
[-C--:B------:R-:W-:Y:S01]  /*15210*/  F2FP.F16.E4M3.UNPACK_B R43, R42.reuse ;  /* 0x0000002aff2b723e */ /* 0x080fe200020006ff */
[----:B------:R-:W-:Y:S01]  /*15220*/  HADD2.F32 R36, -RZ, R49.H1_H1 ;  /* 0x30000031ff247230 */ /* 0x000fe20000004100 */
[----:B------:R-:W-:Y:S01]  /*15230*/  F2FP.F16.E4M3.UNPACK_B R42, R42.H1 ;  /* 0x0000002aff2a723e */ /* 0x000fe200030006ff */
[----:B------:R-:W-:Y:S01]  /*15240*/  HADD2.F32 R7, -RZ, R7.H1_H1 ;  /* 0x30000007ff077230 */ /* 0x000fe20000004100 */
[----:B------:R-:W-:Y:S01]  /*15250*/  F2FP.F16.E4M3.UNPACK_B R37, R6.H1 ;  /* 0x00000006ff25723e */ /* 0x000fe200030006ff */
[----:B------:R-:W-:Y:S01]  /*15260*/  FMUL.FTZ R50, R41, R54 ;  /* 0x0000003629327220 */ /* 0x000fe20000410000 */
[----:B------:R-:W-:Y:S01]  /*15270*/  F2FP.F16.E4M3.UNPACK_B R27, R20.H1 ;  /* 0x00000014ff1b723e */ /* 0x000fe200030006ff */
[----:B------:R-:W-:Y:S01]  /*15280*/  FFMA.FTZ R48, R21, R40, R48 ;  /* 0x0000002815307223 */ /* 0x000fe20000010030 */
[----:B------:R-:W-:Y:S01]  /*15290*/  F2FP.F16.E4M3.UNPACK_B R4, R38 ;  /* 0x00000026ff04723e */ /* 0x000fe200020006ff */
[----:B------:R-:W-:Y:S01]  /*152a0*/  FMUL.FTZ R41, R41, R36 ;  /* 0x0000002429297220 */ /* 0x000fe20000410000 */
[----:B------:R-:W-:Y:S01]  /*152b0*/  F2FP.F16.E4M3.UNPACK_B R38, R38.H1 ;  /* 0x00000026ff26723e */ /* 0x000fe200030006ff */
[----:B------:R-:W-:Y:S01]  /*152c0*/  FFMA.FTZ R39, R7, R36, -R50 ;  /* 0x0000002407277223 */ /* 0x000fe20000010832 */
[----:B------:R-:W-:-:S02]  /*152d0*/  HADD2.F32 R40, -RZ, R37.H0_H0 ;  /* 0x20000025ff287230 */ /* 0x000fc40000004100 */
[--C-:B------:R-:W-:Y:S02]  /*152e0*/  HADD2.F32 R21, -RZ, R42.reuse.H0_H0 ;  /* 0x2000002aff157230 */ /* 0x100fe40000004100 */
[----:B------:R-:W-:Y:S02]  /*152f0*/  HADD2.F32 R36, -RZ, R27.H0_H0 ;  /* 0x2000001bff247230 */ /* 0x000fe40000004100 */
[----:B------:R-:W-:Y:S02]  /*15300*/  HADD2.F32 R37, -RZ, R37.H1_H1 ;  /* 0x30000025ff257230 */ /* 0x000fe40000004100 */
[----:B------:R-:W-:Y:S02]  /*15310*/  HADD2.F32 R42, -RZ, R42.H1_H1 ;  /* 0x3000002aff2a7230 */ /* 0x000fe40000004100 */
[----:B------:R-:W-:Y:S01]  /*15320*/  FFMA.FTZ R41, R7, R54, R41 ;  /* 0x0000003607297223 */ /* 0x000fe20000010029 */
[----:B------:R-:W-:Y:S02]  /*15330*/  HADD2.F32 R7, -RZ, R38.H0_H0 ;  /* 0x20000026ff077230 */ /* 0x000fe40000004100 */
[----:B------:R-:W-:Y:S01]  /*15340*/  FMUL.FTZ R50, R21, R40 ;  /* 0x0000002815327220 */ /* 0x000fe20000410000 */
[----:B------:R-:W-:-:S02]  /*15350*/  HADD2.F32 R27, -RZ, R27.H1_H1 ;  /* 0x3000001bff1b7230 */ /* 0x000fc40000004100 */
[----:B------:R-:W-:Y:S01]  /*15360*/  FMUL.FTZ R54, R21, R36 ;  /* 0x0000002415367220 */ /* 0x000fe20000410000 */
[----:B------:R-:W-:Y:S01]  /*15370*/  HADD2.F32 R38, -RZ, R38.H1_H1 ;  /* 0x30000026ff267230 */ /* 0x000fe20000004100 */
[----:B------:R-:W-:Y:S01]  /*15380*/  F2FP.F16.E4M3.UNPACK_B R20, R20 ;  /* 0x00000014ff14723e */ /* 0x000fe200020006ff */
[C---:B------:R-:W-:Y:S01]  /*15390*/  FMUL.FTZ R21, R42.reuse, R37 ;  /* 0x000000252a157220 */ /* 0x040fe20000410000 */
[----:B------:R-:W-:Y:S01]  /*153a0*/  F2FP.F16.E4M3.UNPACK_B R6, R6 ;  /* 0x00000006ff06723e */ /* 0x000fe200020006ff */
[C---:B------:R-:W-:Y:S01]  /*153b0*/  FFMA.FTZ R50, R7.reuse, R36, -R50 ;  /* 0x0000002407327223 */ /* 0x040fe20000010832 */
[-C--:B------:R-:W-:Y:S01]  /*153c0*/  FMUL.FTZ R42, R42, R27.reuse ;  /* 0x0000001b2a2a7220 */ /* 0x080fe20000410000 */
[----:B------:R-:W-:Y:S01]  /*153d0*/  FFMA.FTZ R54, R7, R40, R54 ;  /* 0x0000002807367223 */ /* 0x000fe20000010036 */
[----:B------:R-:W-:Y:S01]  /*153e0*/  FFMA.FTZ R45, R38, R27, -R21 ;  /* 0x0000001b262d7223 */ /* 0x000fe20000010815 */
[----:B------:R-:W-:Y:S02]  /*153f0*/  HADD2.F32 R21, -RZ, R20.H0_H0 ;  /* 0x20000014ff157230 */ /* 0x000fe40000004100 */
[----:B------:R-:W-:-:S02]  /*15400*/  HADD2.F32 R27, -RZ, R6.H0_H0 ;  /* 0x20000006ff1b7230 */ /* 0x000fc40000004100 */
[--C-:B------:R-:W-:Y:S02]  /*15410*/  HADD2.F32 R7, -RZ, R43.reuse.H0_H0 ;  /* 0x2000002bff077230 */ /* 0x100fe40000004100 */
[----:B------:R-:W-:Y:S02]  /*15420*/  HADD2.F32 R36, -RZ, R6.H1_H1 ;  /* 0x30000006ff247230 */ /* 0x000fe40000004100 */
[----:B------:R-:W-:Y:S02]  /*15430*/  HADD2.F32 R43, -RZ, R43.H1_H1 ;  /* 0x3000002bff2b7230 */ /* 0x000fe40000004100 */
[----:B------:R-:W-:Y:S02]  /*15440*/  HADD2.F32 R20, -RZ, R20.H1_H1 ;  /* 0x30000014ff147230 */ /* 0x000fe40000004100 */
[----:B------:R-:W-:Y:S01]  /*15450*/  FFMA.FTZ R49, R38, R37, R42 ;  /* 0x0000002526317223 */ /* 0x000fe2000001002a */
[--C-:B------:R-:W-:Y:S02]  /*15460*/  HADD2.F32 R6, -RZ, R4.reuse.H0_H0 ;  /* 0x20000004ff067230 */ /* 0x100fe40000004100 */
[C---:B------:R-:W-:Y:S01]  /*15470*/  FMUL.FTZ R37, R7.reuse, R27 ;  /* 0x0000001b07257220 */ /* 0x040fe20000410000 */
[----:B------:R-:W-:Y:S01]  /*15480*/  FMUL.FTZ R38, R7, R21 ;  /* 0x0000001507267220 */ /* 0x000fe20000410000 */
[----:B------:R-:W-:-:S02]  /*15490*/  HADD2.F32 R4, -RZ, R4.H1_H1 ;  /* 0x30000004ff047230 */ /* 0x000fc40000004100 */
[C---:B------:R-:W-:Y:S01]  /*154a0*/  FMUL.FTZ R7, R43.reuse, R36 ;  /* 0x000000242b077220 */ /* 0x040fe20000410000 */
[-C--:B------:R-:W-:Y:S01]  /*154b0*/  FMUL.FTZ R43, R43, R20.reuse ;  /* 0x000000142b2b7220 */ /* 0x080fe20000410000 */
        /* <DEDUP_REMOVED lines=8> */
[----:B------:R-:W-:Y:S02]  /*15540*/  F2FP.SATFINITE.E4M3.F32.PACK_AB_MERGE_C R45, R45, R50, RZ ;  /* 0x000000322d2d723e */ /* 0x000fe400048070ff */
[----:B------:R-:W-:Y:S02]  /*15550*/  F2FP.SATFINITE.E4M3.F32.PACK_AB_MERGE_C R27, R59, R64, RZ ;  /* 0x000000403b1b723e */ /* 0x000fe400048070ff */
[----:B------:R-:W-:Y:S02]  /*15560*/  F2FP.SATFINITE.E4M3.F32.PACK_AB_MERGE_C R51, R56, R51, RZ ;  /* 0x000000333833723e */ /* 0x000fe400048070ff */
[----:B------:R-:W-:Y:S02]  /*15570*/  F2FP.SATFINITE.E4M3.F32.PACK_AB_MERGE_C R49, R49, R54, RZ ;  /* 0x000000363131723e */ /* 0x000fe400048070ff */
[----:B------:R-:W-:-:S02]  /*15580*/  F2FP.SATFINITE.E4M3.F32.PACK_AB_MERGE_C R5, R24, R5, R57 ;  /* 0x000000051805723e */ /* 0x000fc40004807039 */
        /* <DEDUP_REMOVED lines=8> */
[----:B------:R1:W-:Y:S02]  /*15610*/  STS.128 [R0+0x1e200], R24 ;  /* 0x01e2001800007388 */ /* 0x0003e40000000c00 */
.L_x_2506:
[----:B------:R-:W-:Y:S05]  /*15620*/  BSYNC B1 ;  /* 0x0000000000017941 */ /* 0x000fea0003800000 */
.L_x_2505:
[----:B------:R-:W-:Y:S04]  /*15630*/  BSSY B1, `(.L_x_2507) ;  /* 0x0000102000017945 */ /* 0x000fe80003800000 */
[----:B------:R-:W-:Y:S05]  /*15640*/  @P1 BRA `(.L_x_2508) ;  /* 0x0000001000001947 */ /* 0x000fea0003800000 */
[----:B------:R-:W3:Y:S04]  /*15650*/  LDL R20, [R1+0x54] ;  /* 0x0000540001147983 */ /* 0x000ee80000100800 */
[----:B------:R-:W4:Y:S01]  /*15660*/  LDL R62, [R1+0x60] ;  /* 0x00006000013e7983 */ /* 0x000f220000100800 */
[----:B-1---5:R-:W-:Y:S02]  /*15670*/  SHF.R.U32.HI R0, RZ, 0x8, R28 ;  /* 0x00000008ff007819 */ /* 0x022fe4000001161c */
[----:B------:R-:W-:Y:S02]  /*15680*/  LOP3.LUT R5, R28, 0xff, RZ, 0xc0, !PT ;  /* 0x000000ff1c057812 */ /* 0x000fe400078ec0ff */
[----:B------:R-:W-:Y:S02]  /*15690*/  LOP3.LUT R4, R0, 0xff, RZ, 0xc0, !PT ;  /* 0x000000ff00047812 */ /* 0x000fe400078ec0ff */
[----:B------:R-:W-:-:S02]  /*156a0*/  SHF.R.U32.HI R6, RZ, 0x8, R29 ;  /* 0x00000008ff067819 */ /* 0x000fc4000001161d */
[----:B0-----:R-:W-:Y:S02]  /*156b0*/  PRMT R37, R4, 0x7604, R5 ;  /* 0x0000760404257816 */ /* 0x001fe40000000005 */
[----:B--2---:R-:W-:Y:S02]  /*156c0*/  LOP3.LUT R21, R31, 0xff, RZ, 0xc0, !PT ;  /* 0x000000ff1f157812 */ /* 0x004fe400078ec0ff */
[----:B------:R-:W-:Y:S02]  /*156d0*/  SHF.R.U32.HI R24, RZ, 0x8, R8 ;  /* 0x00000008ff187819 */ /* 0x000fe40000011608 */
[----:B------:R-:W-:Y:S02]  /*156e0*/  LOP3.LUT R7, R29, 0xff, RZ, 0xc0, !PT ;  /* 0x000000ff1d077812 */ /* 0x000fe400078ec0ff */
[----:B------:R-:W-:Y:S02]  /*156f0*/  LOP3.LUT R6, R6, 0xff, RZ, 0xc0, !PT ;  /* 0x000000ff06067812 */ /* 0x000fe400078ec0ff */
[----:B------:R-:W-:-:S02]  /*15700*/  LOP3.LUT R25, R8, 0xff, RZ, 0xc0, !PT ;  /* 0x000000ff08197812 */ /* 0x000fc400078ec0ff */
[----:B------:R-:W-:Y:S02]  /*15710*/  LOP3.LUT R24, R24, 0xff, RZ, 0xc0, !PT ;  /* 0x000000ff18187812 */ /* 0x000fe400078ec0ff */
[----:B------:R-:W-:Y:S02]  /*15720*/  PRMT R36, R6, 0x7604, R7 ;  /* 0x0000760406247816 */ /* 0x000fe40000000007 */
[----:B------:R-:W-:Y:S02]  /*15730*/  SHF.R.U32.HI R6, RZ, 0x8, R30 ;  /* 0x00000008ff067819 */ /* 0x000fe4000001161e */
[----:B------:R-:W-:Y:S02]  /*15740*/  PRMT R47, R24, 0x7604, R25 ;  /* 0x00007604182f7816 */ /* 0x000fe40000000019 */
[----:B------:R-:W-:Y:S02]  /*15750*/  LOP3.LUT R25, R9, 0xff, RZ, 0xc0, !PT ;  /* 0x000000ff09197812 */ /* 0x000fe400078ec0ff */
[----:B------:R-:W-:-:S02]  /*15760*/  SHF.R.U32.HI R24, RZ, 0x8, R11 ;  /* 0x00000008ff187819 */ /* 0x000fc4000001160b */
[----:B------:R-:W-:Y:S02]  /*15770*/  LOP3.LUT R7, R30, 0xff, RZ, 0xc0, !PT ;  /* 0x000000ff1e077812 */ /* 0x000fe400078ec0ff */
[----:B------:R-:W-:Y:S02]  /*15780*/  LOP3.LUT R6, R6, 0xff, RZ, 0xc0, !PT ;  /* 0x000000ff06067812 */ /* 0x000fe400078ec0ff */
[----:B------:R-:W-:Y:S02]  /*15790*/  LOP3.LUT R27, R10, 0xff, RZ, 0xc0, !PT ;  /* 0x000000ff0a1b7812 */ /* 0x000fe400078ec0ff */
[----:B------:R-:W-:Y:S02]  /*157a0*/  LOP3.LUT R24, R24, 0xff, RZ, 0xc0, !PT ;  /* 0x000000ff18187812 */ /* 0x000fe400078ec0ff */
[----:B------:R-:W-:Y:S02]  /*157b0*/  LOP3.LUT R41, R11, 0xff, RZ, 0xc0, !PT ;  /* 0x000000ff0b297812 */ /* 0x000fe400078ec0ff */
[----:B------:R-:W-:-:S02]  /*157c0*/  PRMT R39, R6, 0x7604, R7 ;  /* 0x0000760406277816 */ /* 0x000fc40000000007 */
[----:B------:R-:W-:Y:S02]  /*157d0*/  PRMT R42, R24, 0x7604, R41 ;  /* 0x00007604182a7816 */ /* 0x000fe40000000029 */
[----:B------:R-:W-:Y:S02]  /*157e0*/  SHF.R.U32.HI R38, RZ, 0x10, R30 ;  /* 0x00000010ff267819 */ /* 0x000fe4000001161e */
        /* <DEDUP_REMOVED lines=8> */
[----:B------:R-:W-:-:S04]  /*15870*/  PRMT R53, R39, 0x7054, R42 ;  /* 0x0000705427357816 */ /* 0x000fc8000000002a */
[----:B------:R-:W-:Y:S02]  /*15880*/  LOP3.LUT R53, R53, 0xff000000, R11, 0xf8, !PT ;  /* 0xff00000035357812 */ /* 0x000fe400078ef80b */
[----:B---3--:R-:W-:Y:S02]  /*15890*/  LEA.HI R0, R3, R20, RZ, 0x1c ;  /* 0x0000001403007211 */ /* 0x008fe400078fe0ff */
[----:B------:R-:W-:Y:S02]  /*158a0*/  SHF.R.U32.HI R20, RZ, 0x8, R31 ;  /* 0x00000008ff147819 */ /* 0x000fe4000001161f */
[----:B------:R-:W-:Y:S02]  /*158b0*/  SHF.R.S32.HI R5, RZ, 0x1f, R0 ;  /* 0x0000001fff057819 */ /* 0x000fe40000011400 */
[----:B------:R-:W-:Y:S02]  /*158c0*/  LOP3.LUT R20, R20, 0xff, RZ, 0xc0, !PT ;  /* 0x000000ff14147812 */ /* 0x000fe400078ec0ff */
[----:B------:R-:W-:Y:S01]  /*158d0*/  LEA.HI R4, R5, R0, RZ, 0x2 ;  /* 0x0000000005047211 */ /* 0x000fe200078f10ff */
[----:B------:R-:W-:Y:S01]  /*158e0*/  IMAD.SHL.U32 R5, R0, 0x10, RZ ;  /* 0x0000001000057824 */ /* 0x000fe200078e00ff */
[----:B------:R-:W-:-:S02]  /*158f0*/  PRMT R43, R20, 0x7604, R21 ;  /* 0x00007604142b7816 */ /* 0x000fc40000000015 */
[----:B------:R-:W-:Y:S01]  /*15900*/  SHF.R.U32.HI R20, RZ, 0x8, R10 ;  /* 0x00000008ff147819 */ /* 0x000fe2000001160a */
[----:B------:R-:W-:Y:S01]  /*15910*/  IMAD.SHL.U32 R4, R4, 0x800, RZ ;  /* 0x0000080004047824 */ /* 0x000fe200078e00ff */
[----:B------:R-:W-:Y:S02]  /*15920*/  LOP3.LUT R0, R230, 0x30, R5, 0xf8, !PT ;  /* 0x00000030e6007812 */ /* 0x000fe400078ef805 */
[----:B------:R-:W-:Y:S02]  /*15930*/  LOP3.LUT R20, R20, 0xff, RZ, 0xc0, !PT ;  /* 0x000000ff14147812 */ /* 0x000fe400078ec0ff */
[----:B------:R-:W-:Y:S02]  /*15940*/  LOP3.LUT R0, R0, R231, RZ, 0x3c, !PT ;  /* 0x000000e700007212 */ /* 0x000fe400078e3cff */
[----:B------:R-:W-:Y:S02]  /*15950*/  LOP3.LUT R5, R4, 0xffffe000, RZ, 0xc0, !PT ;  /* 0xffffe00004057812 */ /* 0x000fe400078ec0ff */
[----:B------:R-:W-:-:S02]  /*15960*/  PRMT R51, R20, 0x7604, R27 ;  /* 0x0000760414337816 */ /* 0x000fc4000000001b */
[----:B------:R-:W-:Y:S02]  /*15970*/  IADD3 R21, R0, R232, R5 ;  /* 0x000000e800157210 */ /* 0x000fe40007ffe005 */
[----:B------:R-:W-:Y:S01]  /*15980*/  SHF.R.U32.HI R0, RZ, 0x8, R9 ;  /* 0x00000008ff007819 */ /* 0x000fe20000011609 */
[----:B----4-:R-:W0:Y:S01]  /*15990*/  LDS.128 R4, [R62+0x1e200] ;  /* 0x01e200003e047984 */ /* 0x010e220000000c00 */
[----:B------:R-:W-:Y:S02]  /*159a0*/  SHF.R.U32.HI R20, RZ, 0x10, R28 ;  /* 0x00000010ff147819 */ /* 0x000fe4000001161c */
[----:B------:R-:W-:Y:S02]  /*159b0*/  LOP3.LUT R0, R0, 0xff, RZ, 0xc0, !PT ;  /* 0x000000ff00007812 */ /* 0x000fe400078ec0ff */
[----:B------:R-:W-:Y:S02]  /*159c0*/  LOP3.LUT R20, R20, 0xff, RZ, 0xc0, !PT ;  /* 0x000000ff14147812 */ /* 0x000fe400078ec0ff */
[----:B------:R-:W-:Y:S01]  /*159d0*/  PRMT R49, R0, 0x7604, R25 ;  /* 0x0000760400317816 */ /* 0x000fe20000000019 */
[----:B------:R-:W-:Y:S01]  /*159e0*/  IMAD.IADD R0, R16, 0x1, R21 ;  /* 0x0000000110007824 */ /* 0x000fe200078e0215 */
[----:B------:R-:W-:-:S02]  /*159f0*/  SHF.R.U32.HI R21, RZ, 0x10, R29 ;  /* 0x00000010ff157819 */ /* 0x000fc4000001161d */
[----:B------:R-:W-:Y:S02]  /*15a00*/  PRMT R37, R20, 0x7054, R37 ;  /* 0x0000705414257816 */ /* 0x000fe40000000025 */
[----:B------:R-:W1:Y:S01]  /*15a10*/  LDS.128 R24, [R0+0x1e200] ;  /* 0x01e2000000187984 */ /* 0x000e620000000c00 */
[----:B------:R-:W-:Y:S02]  /*15a20*/  LOP3.LUT R21, R21, 0xff, RZ, 0xc0, !PT ;  /* 0x000000ff15157812 */ /* 0x000fe400078ec0ff */
[----:B------:R-:W-:Y:S02]  /*15a30*/  SHF.R.U32.HI R20, RZ, 0x10, R8 ;  /* 0x00000010ff147819 */ /* 0x000fe40000011608 */
[----:B------:R-:W-:Y:S02]  /*15a40*/  PRMT R21, R21, 0x7054, R36 ;  /* 0x0000705415157816 */ /* 0x000fe40000000024 */
[----:B------:R-:W-:Y:S02]  /*15a50*/  SHF.R.U32.HI R36, RZ, 0x10, R9 ;  /* 0x00000010ff247819 */ /* 0x000fe40000011609 */
[----:B------:R-:W-:-:S02]  /*15a60*/  LOP3.LUT R20, R20, 0xff, RZ, 0xc0, !PT ;  /* 0x000000ff14147812 */ /* 0x000fc400078ec0ff */
[----:B------:R-:W-:Y:S02]  /*15a70*/  LOP3.LUT R36, R36, 0xff, RZ, 0xc0, !PT ;  /* 0x000000ff24247812 */ /* 0x000fe400078ec0ff */
[----:B------:R-:W-:Y:S02]  /*15a80*/  LOP3.LUT R39, R21, 0xff000000, R29, 0xf8, !PT ;  /* 0xff00000015277812 */ /* 0x000fe400078ef81d */
[----:B------:R-:W-:Y:S02]  /*15a90*/  PRMT R49, R36, 0x7054, R49 ;  /* 0x0000705424317816 */ /* 0x000fe40000000031 */
[----:B------:R-:W-:Y:S02]  /*15aa0*/  PRMT R47, R20, 0x7054, R47 ;  /* 0x00007054142f7816 */ /* 0x000fe4000000002f */
[----:B------:R-:W-:Y:S02]  /*15ab0*/  LOP3.LUT R49, R49, 0xff000000, R9, 0xf8, !PT ;  /* 0xff00000031317812 */ /* 0x000fe400078ef809 */
[----:B------:R-:W-:-:S02]  /*15ac0*/  PRMT R51, R38, 0x7054, R51 ;  /* 0x0000705426337816 */ /* 0x000fc40000000033 */
[----:B------:R-:W-:Y:S02]  /*15ad0*/  PRMT R45, R40, 0x7054, R43 ;  /* 0x00007054282d7816 */ /* 0x000fe4000000002b */
[----:B------:R-:W-:Y:S02]  /*15ae0*/  F2FP.F16.E4M3.UNPACK_B R46, R49 ;  /* 0x00000031ff2e723e */ /* 0x000fe400020006ff */
[-C--:B0-----:R-:W-:Y:S02]  /*15af0*/  F2FP.F16.E4M3.UNPACK_B R11, R6.reuse ;  /* 0x00000006ff0b723e */ /* 0x081fe400020006ff */
[----:B------:R-:W-:Y:S01]  /*15b00*/  F2FP.F16.E4M3.UNPACK_B R20, R6.H1 ;  /* 0x00000006ff14723e */ /* 0x000fe200030006ff */
[----:B------:R-:W-:Y:S01]  /*15b10*/  HADD2.F32 R48, -RZ, R46.H0_H0 ;  /* 0x2000002eff307230 */ /* 0x000fe20000004100 */
[----:B------:R-:W-:Y:S02]  /*15b20*/  F2FP.F16.E4M3.UNPACK_B R40, R39 ;  /* 0x00000027ff28723e */ /* 0x000fe400020006ff */
[----:B------:R-:W-:-:S02]  /*15b30*/  LOP3.LUT R47, R47, 0xff000000, R8, 0xf8, !PT ;  /* 0xff0000002f2f7812 */ /* 0x000fc400078ef808 */
[----:B------:R-:W-:Y:S01]  /*15b40*/  LOP3.LUT R50, R51, 0xff000000, R10, 0xf8, !PT ;  /* 0xff00000033327812 */ /* 0x000fe200078ef80a */
[----:B------:R-:W-:Y:S01]  /*15b50*/  HADD2.F32 R42, -RZ, R40.H0_H0 ;  /* 0x20000028ff2a7230 */ /* 0x000fe20000004100 */
[-C--:B------:R-:W-:Y:S01]  /*15b60*/  F2FP.F16.E4M3.UNPACK_B R8, R5.reuse ;  /* 0x00000005ff08723e */ /* 0x080fe200020006ff */
[----:B------:R-:W-:Y:S01]  /*15b70*/  HADD2.F32 R51, -RZ, R46.H1_H1 ;  /* 0x3000002eff337230 */ /* 0x000fe20000004100 */
[----:B------:R-:W-:Y:S02]  /*15b80*/  F2FP.F16.E4M3.UNPACK_B R10, R5.H1 ;  /* 0x00000005ff0a723e */ /* 0x000fe400030006ff */
[----:B-1----:R-:W-:Y:S01]  /*15b90*/  F2FP.F16.E4M3.UNPACK_B R6, R25 ;  /* 0x00000019ff06723e */ /* 0x002fe200020006ff */
[--C-:B------:R-:W-:Y:S01]  /*15ba0*/  HADD2.F32 R9, -RZ, R8.reuse.H0_H0 ;  /* 0x20000008ff097230 */ /* 0x100fe20000004100 */
[----:B------:R-:W-:Y:S01]  /*15bb0*/  LOP3.LUT R38, R37, 0xff000000, R28, 0xf8, !PT ;  /* 0xff00000025267812 */ /* 0x000fe200078ef81c */
[----:B------:R-:W-:Y:S01]  /*15bc0*/  HADD2.F32 R8, -RZ, R8.H1_H1 ;  /* 0x30000008ff087230 */ /* 0x000fe20000004100 */
[-C--:B------:R-:W-:Y:S01]  /*15bd0*/  F2FP.F16.E4M3.UNPACK_B R36, R27.reuse ;  /* 0x0000001bff24723e */ /* 0x080fe200020006ff */
[----:B------:R-:W-:Y:S01]  /*15be0*/  HADD2.F32 R5, -RZ, R6.H0_H0 ;  /* 0x20000006ff057230 */ /* 0x000fe20000004100 */
[----:B------:R-:W-:-:S02]  /*15bf0*/  F2FP.F16.E4M3.UNPACK_B R37, R27.H1 ;  /* 0x0000001bff25723e */ /* 0x000fc400030006ff */
[----:B------:R-:W-:Y:S02]  /*15c00*/  F2FP.F16.E4M3.UNPACK_B R29, R25.H1 ;  /* 0x00000019ff1d723e */ /* 0x000fe400030006ff */
[C---:B------:R-:W-:Y:S01]  /*15c10*/  FMUL.FTZ R52, R5.reuse, R48 ;  /* 0x0000003005347220 */ /* 0x040fe20000410000 */
[-C--:B------:R-:W-:Y:S01]  /*15c20*/  FMUL.FTZ R27, R5, R42.reuse ;  /* 0x0000002a051b7220 */ /* 0x080fe20000410000 */
[----:B------:R-:W-:Y:S02]  /*15c30*/  F2FP.F16.E4M3.UNPACK_B R49, R49.H1 ;  /* 0x00000031ff31723e */ /* 0x000fe400030006ff */
[----:B------:R-:W-:Y:S01]  /*15c40*/  LOP3.LUT R43, R41, 0xff000000, R30, 0xf8, !PT ;  /* 0xff000000292b7812 */ /* 0x000fe200078ef81e */
[----:B------:R-:W-:Y:S01]  /*15c50*/  FFMA.FTZ R5, R9, R42, -R52 ;  /* 0x0000002a09057223 */ /* 0x000fe20000010834 */
[----:B------:R-:W-:Y:S01]  /*15c60*/  LOP3.LUT R45, R45, 0xff000000, R31, 0xf8, !PT ;  /* 0xff0000002d2d7812 */ /* 0x000fe200078ef81f */
[----:B------:R-:W-:Y:S01]  /*15c70*/  FFMA.FTZ R9, R9, R48, R27 ;  /* 0x0000003009097223 */ /* 0x000fe2000001001b */
[-C--:B------:R-:W-:Y:S01]  /*15c80*/  F2FP.F16.E4M3.UNPACK_B R30, R26.reuse ;  /* 0x0000001aff1e723e */ /* 0x080fe200020006ff */
[----:B------:R-:W-:Y:S01]  /*15c90*/  HADD2.F32 R42, -RZ, R49.H0_H0 ;  /* 0x20000031ff2a7230 */ /* 0x000fe20000004100 */
[----:B------:R-:W-:Y:S01]  /*15ca0*/  F2FP.F16.E4M3.UNPACK_B R31, R26.H1 ;  /* 0x0000001aff1f723e */ /* 0x000fe200030006ff */
[----:B------:R-:W-:Y:S01]  /*15cb0*/  HADD2.F32 R26, -RZ, R6.H1_H1 ;  /* 0x30000006ff1a7230 */ /* 0x000fe20000004100 */
[----:B------:R-:W-:Y:S01]  /*15cc0*/  F2FP.F16.E4M3.UNPACK_B R39, R39.H1 ;  /* 0x00000027ff27723e */ /* 0x000fe200030006ff */
[----:B------:R-:W-:Y:S01]  /*15cd0*/  HADD2.F32 R27, -RZ, R29.H0_H0 ;  /* 0x2000001dff1b7230 */ /* 0x000fe20000004100 */
[----:B------:R-:W-:Y:S01]  /*15ce0*/  F2FP.F16.E4M3.UNPACK_B R21, R7 ;  /* 0x00000007ff15723e */ /* 0x000fe200020006ff */
[----:B------:R-:W-:-:S02]  /*15cf0*/  HADD2.F32 R41, -RZ, R40.H1_H1 ;  /* 0x30000028ff297230 */ /* 0x000fc40000004100 */
[C---:B------:R-:W-:Y:S01]  /*15d00*/  FMUL.FTZ R55, R26.reuse, R51 ;  /* 0x000000331a377220 */ /* 0x040fe20000410000 */
[--C-:B------:R-:W-:Y:S02]  /*15d10*/  HADD2.F32 R40, -RZ, R39.reuse.H0_H0 ;  /* 0x20000027ff287230 */ /* 0x100fe40000004100 */
[C---:B------:R-:W-:Y:S01]  /*15d20*/  FMUL.FTZ R57, R27.reuse, R42 ;  /* 0x0000002a1b397220 */ /* 0x040fe20000410000 */
[----:B------:R-:W-:Y:S02]  /*15d30*/  HADD2.F32 R6, -RZ, R10.H0_H0 ;  /* 0x2000000aff067230 */ /* 0x000fe40000004100 */
[-C--:B------:R-:W-:Y:S01]  /*15d40*/  FMUL.FTZ R26, R26, R41.reuse ;  /* 0x000000291a1a7220 */ /* 0x080fe20000410000 */
[----:B------:R-:W-:Y:S01]  /*15d50*/  FFMA.FTZ R46, R8, R41, -R55 ;  /* 0x00000029082e7223 */ /* 0x000fe20000010837 */
[-C--:B------:R-:W-:Y:S01]  /*15d60*/  FMUL.FTZ R27, R27, R40.reuse ;  /* 0x000000281b1b7220 */ /* 0x080fe20000410000 */
[----:B------:R-:W-:Y:S02]  /*15d70*/  HADD2.F32 R39, -RZ, R39.H1_H1 ;  /* 0x30000027ff277230 */ /* 0x000fe40000004100 */
[----:B------:R-:W-:Y:S01]  /*15d80*/  FFMA.FTZ R57, R6, R40, -R57 ;  /* 0x0000002806397223 */ /* 0x000fe20000010839 */
[----:B------:R-:W-:Y:S01]  /*15d90*/  FFMA.FTZ R48, R8, R51, R26 ;  /* 0x0000003308307223 */ /* 0x000fe2000001001a */
[----:B------:R-:W-:Y:S01]  /*15da0*/  F2FP.F16.E4M3.UNPACK_B R40, R53 ;  /* 0x00000035ff28723e */ /* 0x000fe200020006ff */
[----:B------:R-:W-:Y:S01]  /*15db0*/  HADD2.F32 R49, -RZ, R49.H1_H1 ;  /* 0x30000031ff317230 */ /* 0x000fe20000004100 */
[----:B------:R-:W-:Y:S01]  /*15dc0*/  F2FP.F16.E4M3.UNPACK_B R26, R45 ;  /* 0x0000002dff1a723e */ /* 0x000fe200020006ff */
[----:B------:R-:W-:-:S02]  /*15dd0*/  HADD2.F32 R29, -RZ, R29.H1_H1 ;  /* 0x3000001dff1d7230 */ /* 0x000fc40000004100 */
[----:B------:R-:W-:Y:S01]  /*15de0*/  FFMA.FTZ R42, R6, R42, R27 ;  /* 0x0000002a062a7223 */ /* 0x000fe2000001001b */
[----:B------:R-:W-:Y:S01]  /*15df0*/  HADD2.F32 R41, -RZ, R40.H0_H0 ;  /* 0x20000028ff297230 */ /* 0x000fe20000004100 */
[----:B------:R-:W-:Y:S01]  /*15e00*/  F2FP.F16.E4M3.UNPACK_B R53, R53.H1 ;  /* 0x00000035ff35723e */ /* 0x000fe200030006ff */
[----:B------:R-:W-:Y:S02]  /*15e10*/  HADD2.F32 R8, -RZ, R36.H0_H0 ;  /* 0x20000024ff087230 */ /* 0x000fe40000004100 */
[C---:B------:R-:W-:Y:S01]  /*15e20*/  FMUL.FTZ R51, R29.reuse, R49 ;  /* 0x000000311d337220 */ /* 0x040fe20000410000 */
[----:B------:R-:W-:Y:S02]  /*15e30*/  HADD2.F32 R27, -RZ, R26.H0_H0 ;  /* 0x2000001aff1b7230 */ /* 0x000fe40000004100 */
[----:B------:R-:W-:Y:S01]  /*15e40*/  FMUL.FTZ R54, R29, R39 ;  /* 0x000000271d367220 */ /* 0x000fe20000410000 */
[----:B------:R-:W-:Y:S02]  /*15e50*/  HADD2.F32 R10, -RZ, R10.H1_H1 ;  /* 0x3000000aff0a7230 */ /* 0x000fe40000004100 */
[----:B------:R-:W-:Y:S01]  /*15e60*/  FMUL.FTZ R29, R8, R41 ;  /* 0x00000029081d7220 */ /* 0x000fe20000410000 */
[----:B------:R-:W-:-:S02]  /*15e70*/  HADD2.F32 R6, -RZ, R21.H0_H0 ;  /* 0x20000015ff067230 */ /* 0x000fc40000004100 */
[----:B------:R-:W-:Y:S01]  /*15e80*/  FMUL.FTZ R8, R8, R27 ;  /* 0x0000001b08087220 */ /* 0x000fe20000410000 */
[----:B------:R-:W-:Y:S01]  /*15e90*/  HADD2.F32 R40, -RZ, R40.H1_H1 ;  /* 0x30000028ff287230 */ /* 0x000fe20000004100 */
[----:B------:R-:W-:Y:S01]  /*15ea0*/  F2FP.F16.E4M3.UNPACK_B R45, R45.H1 ;  /* 0x0000002dff2d723e */ /* 0x000fe200030006ff */
[----:B------:R-:W-:Y:S02]  /*15eb0*/  HADD2.F32 R36, -RZ, R36.H1_H1 ;  /* 0x30000024ff247230 */ /* 0x000fe40000004100 */
[C---:B------:R-:W-:Y:S01]  /*15ec0*/  FFMA.FTZ R52, R10.reuse, R39, -R51 ;  /* 0x000000270a347223 */ /* 0x040fe20000010833 */
[----:B------:R-:W-:Y:S01]  /*15ed0*/  FFMA.FTZ R49, R10, R49, R54 ;  /* 0x000000310a317223 */ /* 0x000fe20000010036 */
[C---:B------:R-:W-:Y:S01]  /*15ee0*/  FFMA.FTZ R51, R6.reuse, R27, -R29 ;  /* 0x0000001b06337223 */ /* 0x040fe2000001081d */
[----:B------:R-:W-:Y:S01]  /*15ef0*/  FFMA.FTZ R54, R6, R41, R8 ;  /* 0x0000002906367223 */ /* 0x000fe20000010008 */
[----:B------:R-:W-:Y:S01]  /*15f00*/  F2FP.F16.E4M3.UNPACK_B R28, R7.H1 ;  /* 0x00000007ff1c723e */ /* 0x000fe200030006ff */
[----:B------:R-:W-:-:S02]  /*15f10*/  HADD2.F32 R26, -RZ, R26.H1_H1 ;  /* 0x3000001aff1a7230 */ /* 0x000fc40000004100 */
[C---:B------:R-:W-:Y:S01]  /*15f20*/  FMUL.FTZ R10, R36.reuse, R40 ;  /* 0x00000028240a7220 */ /* 0x040fe20000410000 */
[----:B------:R-:W-:Y:S01]  /*15f30*/  HADD2.F32 R21, -RZ, R21.H1_H1 ;  /* 0x30000015ff157230 */ /* 0x000fe20000004100 */
[----:B------:R-:W-:Y:S01]  /*15f40*/  F2FP.F16.E4M3.UNPACK_B R25, R24 ;  /* 0x00000018ff19723e */ /* 0x000fe200020006ff */
[----:B------:R-:W-:Y:S02]  /*15f50*/  HADD2.F32 R29, -RZ, R53.H0_H0 ;  /* 0x20000035ff1d7230 */ /* 0x000fe40000004100 */
[-C--:B------:R-:W-:Y:S01]  /*15f60*/  FMUL.FTZ R39, R36, R26.reuse ;  /* 0x0000001a24277220 */ /* 0x080fe20000410000 */
[----:B------:R-:W-:Y:S02]  /*15f70*/  HADD2.F32 R8, -RZ, R37.H0_H0 ;  /* 0x20000025ff087230 */ /* 0x000fe40000004100 */
[----:B------:R-:W-:Y:S01]  /*15f80*/  FFMA.FTZ R56, R21, R26, -R10 ;  /* 0x0000001a15387223 */ /* 0x000fe2000001080a */
[----:B------:R-:W-:Y:S01]  /*15f90*/  HADD2.F32 R27, -RZ, R45.H0_H0 ;  /* 0x2000002dff1b7230 */ /* 0x000fe20000004100 */
[----:B------:R-:W-:Y:S01]  /*15fa0*/  F2FP.F16.E4M3.UNPACK_B R24, R24.H1 ;  /* 0x00000018ff18723e */ /* 0x000fe200030006ff */
[----:B------:R-:W-:-:S02]  /*15fb0*/  HADD2.F32 R6, -RZ, R28.H0_H0 ;  /* 0x2000001cff067230 */ /* 0x000fc40000004100 */
[C---:B------:R-:W-:Y:S01]  /*15fc0*/  FMUL.FTZ R41, R8.reuse, R29 ;  /* 0x0000001d08297220 */ /* 0x040fe20000410000 */
[----:B------:R-:W-:Y:S01]  /*15fd0*/  F2FP.F16.E4M3.UNPACK_B R26, R47.H1 ;  /* 0x0000002fff1a723e */ /* 0x000fe200030006ff */
[-C--:B------:R-:W-:Y:S01]  /*15fe0*/  FMUL.FTZ R8, R8, R27.reuse ;  /* 0x0000001b08087220 */ /* 0x080fe20000410000 */
[-C--:B------:R-:W-:Y:S01]  /*15ff0*/  F2FP.F16.E4M3.UNPACK_B R7, R4.reuse ;  /* 0x00000004ff07723e */ /* 0x080fe200020006ff */
[C---:B------:R-:W-:Y:S01]  /*16000*/  FFMA.FTZ R58, R6.reuse, R27, -R41 ;  /* 0x0000001b063a7223 */ /* 0x040fe20000010829 */
[----:B------:R-:W-:Y:S01]  /*16010*/  F2FP.F16.E4M3.UNPACK_B R4, R4.H1 ;  /* 0x00000004ff04723e */ /* 0x000fe200030006ff */
[----:B------:R-:W-:Y:S01]  /*16020*/  FFMA.FTZ R59, R6, R29, R8 ;  /* 0x0000001d063b7223 */ /* 0x000fe20000010008 */
[----:B------:R-:W-:Y:S01]  /*16030*/  HADD2.F32 R45, -RZ, R45.H1_H1 ;  /* 0x3000002dff2d7230 */ /* 0x000fe20000004100 */
[----:B------:R-:W-:Y:S01]  /*16040*/  F2FP.F16.E4M3.UNPACK_B R10, R38.H1 ;  /* 0x00000026ff0a723e */ /* 0x000fe200030006ff */
[----:B------:R-:W-:Y:S02]  /*16050*/  HADD2.F32 R53, -RZ, R53.H1_H1 ;  /* 0x30000035ff357230 */ /* 0x000fe40000004100 */
[----:B------:R-:W-:Y:S01]  /*16060*/  FFMA.FTZ R55, R21, R40, R39 ;  /* 0x0000002815377223 */ /* 0x000fe20000010027 */
[----:B------:R-:W-:Y:S01]  /*16070*/  HADD2.F32 R37, -RZ, R37.H1_H1 ;  /* 0x30000025ff257230 */ /* 0x000fe20000004100 */
[----:B------:R-:W-:Y:S01]  /*16080*/  F2FP.F16.E4M3.UNPACK_B R47, R47 ;  /* 0x0000002fff2f723e */ /* 0x000fe200020006ff */
[----:B------:R-:W-:Y:S01]  /*16090*/  HADD2.F32 R27, -RZ, R26.H0_H0 ;  /* 0x2000001aff1b7230 */ /* 0x000fe20000004100 */
[----:B------:R-:W-:Y:S01]  /*160a0*/  F2FP.F16.E4M3.UNPACK_B R38, R38 ;  /* 0x00000026ff26723e */ /* 0x000fe200020006ff */
        /* <DEDUP_REMOVED lines=9> */
[----:B------:R-:W-:-:S02]  /*16140*/  HADD2.F32 R24, -RZ, R24.H1_H1 ;  /* 0x30000018ff187230 */ /* 0x000fc40000004100 */
[-C--:B------:R-:W-:Y:S01]  /*16150*/  FMUL.FTZ R8, R8, R21.reuse ;  /* 0x0000001508087220 */ /* 0x080fe20000410000 */
[----:B------:R-:W-:Y:S01]  /*16160*/  FFMA.FTZ R28, R6, R21, -R29 ;  /* 0x00000015061c7223 */ /* 0x000fe2000001081d */
[----:B------:R-:W-:Y:S01]  /*16170*/  HADD2.F32 R29, -RZ, R26.H1_H1 ;  /* 0x3000001aff1d7230 */ /* 0x000fe20000004100 */
[----:B------:R-:W-:Y:S01]  /*16180*/  F2FP.SATFINITE.E4M3.F32.PACK_AB_MERGE_C R52, R52, R57, RZ ;  /* 0x000000393434723e */ /* 0x000fe200048070ff */
[----:B------:R-:W-:Y:S02]  /*16190*/  HADD2.F32 R21, -RZ, R10.H1_H1 ;  /* 0x3000000aff157230 */ /* 0x000fe40000004100 */
[----:B------:R-:W-:Y:S01]  /*161a0*/  FFMA.FTZ R36, R6, R27, R8 ;  /* 0x0000001b06247223 */ /* 0x000fe20000010008 */
[----:B------:R-:W-:Y:S02]  /*161b0*/  HADD2.F32 R4, -RZ, R4.H1_H1 ;  /* 0x30000004ff047230 */ /* 0x000fe40000004100 */
[----:B------:R-:W-:Y:S01]  /*161c0*/  FMUL.FTZ R37, R24, R29 ;  /* 0x0000001d18257220 */ /* 0x000fe20000410000 */
[----:B------:R-:W-:-:S02]  /*161d0*/  HADD2.F32 R27, -RZ, R47.H0_H0 ;  /* 0x2000002fff1b7230 */ /* 0x000fc40000004100 */
[-C--:B------:R-:W-:Y:S01]  /*161e0*/  FMUL.FTZ R24, R24, R21.reuse ;  /* 0x0000001518187220 */ /* 0x080fe20000410000 */
[----:B------:R-:W-:Y:S02]  /*161f0*/  HADD2.F32 R6, -RZ, R25.H0_H0 ;  /* 0x20000019ff067230 */ /* 0x000fe40000004100 */
[C---:B------:R-:W-:Y:S01]  /*16200*/  FFMA.FTZ R39, R4.reuse, R21, -R37 ;  /* 0x0000001504277223 */ /* 0x040fe20000010825 */
[----:B------:R-:W-:Y:S02]  /*16210*/  HADD2.F32 R21, -RZ, R38.H0_H0 ;  /* 0x20000026ff157230 */ /* 0x000fe40000004100 */
[----:B------:R-:W-:Y:S01]  /*16220*/  FFMA.FTZ R41, R4, R29, R24 ;  /* 0x0000001d04297223 */ /* 0x000fe20000010018 */
[----:B------:R-:W-:Y:S02]  /*16230*/  HADD2.F32 R8, -RZ, R47.H1_H1 ;  /* 0x3000002fff087230 */ /* 0x000fe40000004100 */
[----:B------:R-:W-:Y:S01]  /*16240*/  FMUL.FTZ R29, R6, R27 ;  /* 0x0000001b061d7220 */ /* 0x000fe20000410000 */
[----:B------:R-:W-:-:S02]  /*16250*/  HADD2.F32 R25, -RZ, R25.H1_H1 ;  /* 0x30000019ff197230 */ /* 0x000fc40000004100 */
[-C--:B------:R-:W-:Y:S01]  /*16260*/  FMUL.FTZ R37, R6, R21.reuse ;  /* 0x0000001506257220 */ /* 0x080fe20000410000 */
[--C-:B------:R-:W-:Y:S01]  /*16270*/  HADD2.F32 R4, -RZ, R7.reuse.H0_H0 ;  /* 0x20000007ff047230 */ /* 0x100fe20000004100 */
[----:B------:R-:W-:Y:S01]  /*16280*/  F2FP.F16.E4M3.UNPACK_B R10, R50.H1 ;  /* 0x00000032ff0a723e */ /* 0x000fe200030006ff */
[----:B------:R-:W-:Y:S02]  /*16290*/  HADD2.F32 R38, -RZ, R38.H1_H1 ;  /* 0x30000026ff267230 */ /* 0x000fe40000004100 */
[C---:B------:R-:W-:Y:S01]  /*162a0*/  FMUL.FTZ R6, R25.reuse, R8 ;  /* 0x0000000819067220 */ /* 0x040fe20000410000 */
[----:B------:R-:W-:Y:S02]  /*162b0*/  HADD2.F32 R7, -RZ, R7.H1_H1 ;  /* 0x30000007ff077230 */ /* 0x000fe40000004100 */
[C---:B------:R-:W-:Y:S01]  /*162c0*/  FFMA.FTZ R29, R4.reuse, R21, -R29 ;  /* 0x00000015041d7223 */ /* 0x040fe2000001081d */
[----:B------:R-:W-:Y:S01]  /*162d0*/  FFMA.FTZ R37, R4, R27, R37 ;  /* 0x0000001b04257223 */ /* 0x000fe20000010025 */
[----:B------:R-:W-:Y:S01]  /*162e0*/  F2FP.F16.E4M3.UNPACK_B R4, R43.H1 ;  /* 0x0000002bff04723e */ /* 0x000fe200030006ff */
[-C--:B------:R-:W-:Y:S01]  /*162f0*/  FMUL.FTZ R25, R25, R38.reuse ;  /* 0x0000002619197220 */ /* 0x080fe20000410000 */
[----:B------:R-:W-:Y:S01]  /*16300*/  FFMA.FTZ R38, R7, R38, -R6 ;  /* 0x0000002607267223 */ /* 0x000fe20000010806 */
[----:B------:R-:W-:Y:S01]  /*16310*/  HADD2.F32 R21, -RZ, R10.H0_H0 ;  /* 0x2000000aff157230 */ /* 0x000fe20000004100 */
[----:B------:R-:W-:Y:S01]  /*16320*/  F2FP.F16.E4M3.UNPACK_B R50, R50 ;  /* 0x00000032ff32723e */ /* 0x000fe200020006ff */
        /* <DEDUP_REMOVED lines=9> */
[----:B------:R-:W-:Y:S01]  /*163c0*/  F2FP.SATFINITE.E4M3.F32.PACK_AB_MERGE_C R42, R49, R42, RZ ;  /* 0x0000002a312a723e */ /* 0x000fe200048070ff */
[----:B------:R-:W-:-:S02]  /*163d0*/  HADD2.F32 R31, -RZ, R31.H1_H1 ;  /* 0x3000001fff1f7230 */ /* 0x000fc40000004100 */
[----:B------:R-:W-:Y:S01]  /*163e0*/  FFMA.FTZ R26, R4, R7, -R25 ;  /* 0x00000007041a7223 */ /* 0x000fe20000010819 */
[----:B------:R-:W-:Y:S01]  /*163f0*/  HADD2.F32 R20, -RZ, R20.H1_H1 ;  /* 0x30000014ff147230 */ /* 0x000fe20000004100 */
[----:B------:R-:W-:Y:S01]  /*16400*/  F2FP.SATFINITE.E4M3.F32.PACK_AB_MERGE_C R5, R46, R5, R52 ;  /* 0x000000052e05723e */ /* 0x000fe20004807034 */
[----:B------:R-:W-:Y:S02]  /*16410*/  HADD2.F32 R6, -RZ, R30.H0_H0 ;  /* 0x2000001eff067230 */ /* 0x000fe40000004100 */
[C---:B------:R-:W-:Y:S01]  /*16420*/  FMUL.FTZ R7, R31.reuse, R10 ;  /* 0x0000000a1f077220 */ /* 0x040fe20000410000 */
[-C--:B------:R-:W-:Y:S01]  /*16430*/  FMUL.FTZ R25, R31, R8.reuse ;  /* 0x000000081f197220 */ /* 0x080fe20000410000 */
[----:B------:R-:W-:Y:S01]  /*16440*/  FFMA.FTZ R31, R4, R21, R27 ;  /* 0x00000015041f7223 */ /* 0x000fe2000001001b */
[----:B------:R-:W-:Y:S02]  /*16450*/  HADD2.F32 R21, -RZ, R50.H0_H0 ;  /* 0x20000032ff157230 */ /* 0x000fe40000004100 */
[----:B------:R-:W-:Y:S01]  /*16460*/  FFMA.FTZ R45, R20, R8, -R7 ;  /* 0x00000008142d7223 */ /* 0x000fe20000010807 */
        /* <DEDUP_REMOVED lines=27> */
[----:B------:R-:W-:-:S02]  /*16620*/  F2FP.SATFINITE.E4M3.F32.PACK_AB_MERGE_C R8, R24, R37, R8 ;  /* 0x000000251808723e */ /* 0x000fc40004807008 */
[----:B------:R-:W-:-:S05]  /*16630*/  F2FP.SATFINITE.E4M3.F32.PACK_AB_MERGE_C R10, R27, R10, R31 ;  /* 0x0000000a1b0a723e */ /* 0x000fca000480701f */
[----:B------:R3:W-:Y:S02]  /*16640*/  STS.128 [R0+0x1e200], R8 ;  /* 0x01e2000800007388 */ /* 0x0007e40000000c00 */
.L_x_2508:
[----:B------:R-:W-:Y:S05]  /*16650*/  BSYNC B1 ;  /* 0x0000000000017941 */ /* 0x000fea0003800000 */
.L_x_2507:
[----:B------:R-:W-:Y:S05]  /*16660*/  @P2 BRA `(.L_x_2489) ;  /* 0x0000000c00e02947 */ /* 0x000fea0003800000 */
[----:B-1-3--:R-:W3:Y:S04]  /*16670*/  LDL R0, [R1+0x58] ;  /* 0x0000580001007983 */ /* 0x00aee80000100800 */
[----:B------:R-:W4:Y:S01]  /*16680*/  LDL R53, [R1+0x5c] ;  /* 0x00005c0001357983 */ /* 0x000f220000100800 */
        /* <DEDUP_REMOVED lines=21> */
[----:B0-----:R-:W-:-:S02]  /*167e0*/  SHF.R.U32.HI R37, RZ, 0x10, R13 ;  /* 0x00000010ff257819 */ /* 0x001fc4000001160d */
[----:B------:R-:W-:Y:S02]  /*167f0*/  PRMT R39, R28, 0x7604, R27 ;  /* 0x000076041c277816 */ /* 0x000fe4000000001b */
[----:B------:R-:W-:Y:S01]  /*16800*/  SHF.R.U32.HI R27, RZ, 0x10, R35 ;  /* 0x00000010ff1b7819 */ /* 0x000fe20000011623 */
[----:B------:R-:W-:Y:S01]  /*16810*/  IMAD.U32 R37, R37, 0x10000, RZ ;  /* 0x0001000025257824 */ /* 0x000fe200078e00ff */
[--C-:B------:R-:W-:Y:S02]  /*16820*/  SHF.R.U32.HI R30, RZ, 0x8, R15.reuse ;  /* 0x00000008ff1e7819 */ /* 0x100fe4000001160f */
[----:B------:R-:W-:Y:S01]  /*16830*/  LOP3.LUT R29, R15, 0xff, RZ, 0xc0, !PT ;  /* 0x000000ff0f1d7812 */ /* 0x000fe200078ec0ff */
[----:B------:R-:W-:Y:S01]  /*16840*/  IMAD.U32 R27, R27, 0x10000, RZ ;  /* 0x000100001b1b7824 */ /* 0x000fe200078e00ff */
[----:B------:R-:W-:Y:S02]  /*16850*/  LOP3.LUT R30, R30, 0xff, RZ, 0xc0, !PT ;  /* 0x000000ff1e1e7812 */ /* 0x000fe400078ec0ff */
[----:B------:R-:W-:-:S02]  /*16860*/  SHF.R.U32.HI R41, RZ, 0x10, R15 ;  /* 0x00000010ff297819 */ /* 0x000fc4000001160f */
[----:B------:R-:W-:Y:S02]  /*16870*/  PRMT R30, R30, 0x7604, R29 ;  /* 0x000076041e1e7816 */ /* 0x000fe4000000001d */
[----:B------:R-:W-:Y:S01]  /*16880*/  LOP3.LUT R31, R31, 0xff0000, R12, 0xf8, !PT ;  /* 0x00ff00001f1f7812 */ /* 0x000fe200078ef80c */
[----:B------:R-:W-:Y:S01]  /*16890*/  IMAD.U32 R41, R41, 0x10000, RZ ;  /* 0x0001000029297824 */ /* 0x000fe200078e00ff */
[----:B------:R-:W-:Y:S02]  /*168a0*/  LOP3.LUT R25, R25, 0xff0000, R34, 0xf8, !PT ;  /* 0x00ff000019197812 */ /* 0x000fe400078ef822 */
[----:B------:R-:W-:Y:S02]  /*168b0*/  LOP3.LUT R39, R39, 0xff0000, R14, 0xf8, !PT ;  /* 0x00ff000027277812 */ /* 0x000fe400078ef80e */
[----:B------:R-:W-:Y:S02]  /*168c0*/  LOP3.LUT R41, R30, 0xff0000, R41, 0xf8, !PT ;  /* 0x00ff00001e297812 */ /* 0x000fe400078ef829 */
[----:B------:R-:W-:-:S02]  /*168d0*/  LOP3.LUT R30, R25, 0xff000000, R34, 0xf8, !PT ;  /* 0xff000000191e7812 */ /* 0x000fc400078ef822 */
[----:B------:R-:W-:Y:S02]  /*168e0*/  LOP3.LUT R36, R39, 0xff000000, R14, 0xf8, !PT ;  /* 0xff00000027247812 */ /* 0x000fe400078ef80e */
[----:B------:R-:W-:Y:S02]  /*168f0*/  LOP3.LUT R41, R41, 0xff000000, R15, 0xf8, !PT ;  /* 0xff00000029297812 */ /* 0x000fe400078ef80f */
[----:B---3--:R-:W-:Y:S02]  /*16900*/  LEA.HI R3, R3, R0, RZ, 0x1c ;  /* 0x0000000003037211 */ /* 0x008fe400078fe0ff */
[----:B------:R-:W-:-:S04]  /*16910*/  LOP3.LUT R0, R32, 0xff, RZ, 0xc0, !PT ;  /* 0x000000ff20007812 */ /* 0x000fc800078ec0ff */
[----:B--2---:R-:W-:Y:S02]  /*16920*/  PRMT R21, R5, 0x7604, R0 ;  /* 0x0000760405157816 */ /* 0x004fe40000000000 */
        /* <DEDUP_REMOVED lines=11> */
[----:B----4-:R-:W0:Y:S01]  /*169e0*/  LDS.128 R4, [R53+0x1e200] ;  /* 0x01e2000035047984 */ /* 0x010e220000000c00 */
[----:B------:R-:W-:Y:S02]  /*169f0*/  LOP3.LUT R27, R21, 0xff000000, R32, 0xf8, !PT ;  /* 0xff000000151b7812 */ /* 0x000fe400078ef820 */
[----:B------:R-:W-:Y:S02]  /*16a00*/  IADD3 R3, R0, R232, R3 ;  /* 0x000000e800037210 */ /* 0x000fe40007ffe003 */
[----:B------:R-:W-:-:S02]  /*16a10*/  LOP3.LUT R34, R29, 0xff000000, R35, 0xf8, !PT ;  /* 0xff0000001d227812 */ /* 0x000fc400078ef823 */
[----:B------:R-:W-:Y:S02]  /*16a20*/  IADD3 R0, R16, R3, RZ ;  /* 0x0000000310007210 */ /* 0x000fe40007ffe0ff */
[----:B------:R-:W-:-:S03]  /*16a30*/  LOP3.LUT R3, R8, 0xff, RZ, 0xc0, !PT ;  /* 0x000000ff08037812 */ /* 0x000fc600078ec0ff */
[----:B------:R-:W1:Y:S01]  /*16a40*/  LDS.128 R8, [R0+0x1e200] ;  /* 0x01e2000000087984 */ /* 0x000e620000000c00 */
[----:B------:R-:W-:Y:S02]  /*16a50*/  PRMT R26, R3, 0x7604, R26 ;  /* 0x00007604031a7816 */ /* 0x000fe4000000001a */
[----:B------:R-:W-:Y:S02]  /*16a60*/  SHF.R.U32.HI R3, RZ, 0x10, R33 ;  /* 0x00000010ff037819 */ /* 0x000fe40000011621 */
[----:B------:R-:W-:-:S03]  /*16a70*/  LOP3.LUT R37, R26, 0xff0000, R37, 0xf8, !PT ;  /* 0x00ff00001a257812 */ /* 0x000fc600078ef825 */
[----:B------:R-:W-:Y:S01]  /*16a80*/  IMAD.U32 R3, R3, 0x10000, RZ ;  /* 0x0001000003037824 */ /* 0x000fe200078e00ff */
[----:B------:R-:W-:-:S04]  /*16a90*/  LOP3.LUT R37, R37, 0xff000000, R13, 0xf8, !PT ;  /* 0xff00000025257812 */ /* 0x000fc800078ef80d */
[----:B------:R-:W-:-:S04]  /*16aa0*/  LOP3.LUT R3, R20, 0xff0000, R3, 0xf8, !PT ;  /* 0x00ff000014037812 */ /* 0x000fc800078ef803 */
[----:B------:R-:W-:Y:S02]  /*16ab0*/  LOP3.LUT R32, R3, 0xff000000, R33, 0xf8, !PT ;  /* 0xff00000003207812 */ /* 0x000fe400078ef821 */
[----:B------:R-:W-:Y:S02]  /*16ac0*/  LOP3.LUT R33, R31, 0xff000000, R12, 0xf8, !PT ;  /* 0xff0000001f217812 */ /* 0x000fe400078ef80c */
[-C--:B------:R-:W-:Y:S02]  /*16ad0*/  F2FP.F16.E4M3.UNPACK_B R28, R32.reuse ;  /* 0x00000020ff1c723e */ /* 0x080fe400020006ff */
[-C--:B------:R-:W-:Y:S02]  /*16ae0*/  F2FP.F16.E4M3.UNPACK_B R31, R37.reuse ;  /* 0x00000025ff1f723e */ /* 0x080fe400020006ff */
[----:B------:R-:W-:Y:S01]  /*16af0*/  F2FP.F16.E4M3.UNPACK_B R37, R37.H1 ;  /* 0x00000025ff25723e */ /* 0x000fe200030006ff */
[----:B------:R-:W-:Y:S01]  /*16b00*/  HADD2.F32 R29, -RZ, R28.H0_H0 ;  /* 0x2000001cff1d7230 */ /* 0x000fe20000004100 */
[----:B------:R-:W-:Y:S01]  /*16b10*/  F2FP.F16.E4M3.UNPACK_B R32, R32.H1 ;  /* 0x00000020ff20723e */ /* 0x000fe200030006ff */
[----:B------:R-:W-:Y:S01]  /*16b20*/  HADD2.F32 R35, -RZ, R31.H0_H0 ;  /* 0x2000001fff237230 */ /* 0x000fe20000004100 */
[----:B0-----:R-:W-:-:S02]  /*16b30*/  F2FP.F16.E4M3.UNPACK_B R12, R5 ;  /* 0x00000005ff0c723e */ /* 0x001fc400020006ff */
[-C--:B------:R-:W-:Y:S02]  /*16b40*/  F2FP.F16.E4M3.UNPACK_B R14, R7.reuse ;  /* 0x00000007ff0e723e */ /* 0x080fe400020006ff */
[----:B------:R-:W-:Y:S02]  /*16b50*/  F2FP.F16.E4M3.UNPACK_B R15, R7.H1 ;  /* 0x00000007ff0f723e */ /* 0x000fe400030006ff */
[-C--:B------:R-:W-:Y:S02]  /*16b60*/  F2FP.F16.E4M3.UNPACK_B R7, R6.reuse ;  /* 0x00000006ff07723e */ /* 0x080fe400020006ff */
[----:B------:R-:W-:Y:S01]  /*16b70*/  F2FP.F16.E4M3.UNPACK_B R13, R6.H1 ;  /* 0x00000006ff0d723e */ /* 0x000fe200030006ff */
[--C-:B------:R-:W-:Y:S01]  /*16b80*/  HADD2.F32 R6, -RZ, R12.reuse.H0_H0 ;  /* 0x2000000cff067230 */ /* 0x100fe20000004100 */
[----:B------:R-:W-:Y:S01]  /*16b90*/  F2FP.F16.E4M3.UNPACK_B R5, R5.H1 ;  /* 0x00000005ff05723e */ /* 0x000fe200030006ff */
[----:B------:R-:W-:Y:S01]  /*16ba0*/  HADD2.F32 R12, -RZ, R12.H1_H1 ;  /* 0x3000000cff0c7230 */ /* 0x000fe20000004100 */
[----:B-1----:R-:W-:-:S02]  /*16bb0*/  F2FP.F16.E4M3.UNPACK_B R20, R9 ;  /* 0x00000009ff14723e */ /* 0x002fc400020006ff */
[----:B------:R-:W-:Y:S02]  /*16bc0*/  F2FP.F16.E4M3.UNPACK_B R21, R9.H1 ;  /* 0x00000009ff15723e */ /* 0x000fe400030006ff */
[-C--:B------:R-:W-:Y:S01]  /*16bd0*/  F2FP.F16.E4M3.UNPACK_B R25, R11.reuse ;  /* 0x0000000bff19723e */ /* 0x080fe200020006ff */
[--C-:B------:R-:W-:Y:S01]  /*16be0*/  HADD2.F32 R24, -RZ, R20.reuse.H0_H0 ;  /* 0x20000014ff187230 */ /* 0x100fe20000004100 */
[----:B------:R-:W-:Y:S01]  /*16bf0*/  F2FP.F16.E4M3.UNPACK_B R26, R11.H1 ;  /* 0x0000000bff1a723e */ /* 0x000fe200030006ff */
[----:B------:R-:W-:Y:S01]  /*16c00*/  HADD2.F32 R20, -RZ, R20.H1_H1 ;  /* 0x30000014ff147230 */ /* 0x000fe20000004100 */
[-C--:B------:R-:W-:Y:S02]  /*16c10*/  F2FP.F16.E4M3.UNPACK_B R11, R10.reuse ;  /* 0x0000000aff0b723e */ /* 0x080fe400020006ff */
[C---:B------:R-:W-:Y:S01]  /*16c20*/  FMUL.FTZ R40, R24.reuse, R29 ;  /* 0x0000001d18287220 */ /* 0x040fe20000410000 */
[----:B------:R-:W-:Y:S01]  /*16c30*/  FMUL.FTZ R39, R24, R35 ;  /* 0x0000002318277220 */ /* 0x000fe20000410000 */
[----:B------:R-:W-:Y:S01]  /*16c40*/  F2FP.F16.E4M3.UNPACK_B R24, R10.H1 ;  /* 0x0000000aff18723e */ /* 0x000fe200030006ff */
[----:B------:R-:W-:-:S02]  /*16c50*/  HADD2.F32 R10, -RZ, R21.H0_H0 ;  /* 0x20000015ff0a7230 */ /* 0x000fc40000004100 */
[C---:B------:R-:W-:Y:S01]  /*16c60*/  FFMA.FTZ R40, R6.reuse, R35, R40 ;  /* 0x0000002306287223 */ /* 0x040fe20000010028 */
[----:B------:R-:W-:Y:S01]  /*16c70*/  FFMA.FTZ R38, R6, R29, -R39 ;  /* 0x0000001d06267223 */ /* 0x000fe20000010827 */
[----:B------:R-:W-:Y:S01]  /*16c80*/  HADD2.F32 R35, -RZ, R31.H1_H1 ;  /* 0x3000001fff237230 */ /* 0x000fe20000004100 */
[----:B------:R-:W-:Y:S01]  /*16c90*/  F2FP.F16.E4M3.UNPACK_B R9, R8 ;  /* 0x00000008ff09723e */ /* 0x000fe200020006ff */
[----:B------:R-:W-:Y:S01]  /*16ca0*/  HADD2.F32 R29, -RZ, R28.H1_H1 ;  /* 0x3000001cff1d7230 */ /* 0x000fe20000004100 */
[----:B------:R-:W-:Y:S01]  /*16cb0*/  F2FP.F16.E4M3.UNPACK_B R28, R41 ;  /* 0x00000029ff1c723e */ /* 0x000fe200020006ff */
[----:B------:R-:W-:Y:S02]  /*16cc0*/  HADD2.F32 R39, -RZ, R37.H0_H0 ;  /* 0x20000025ff277230 */ /* 0x000fe40000004100 */
[C---:B------:R-:W-:Y:S01]  /*16cd0*/  FMUL.FTZ R43, R20.reuse, R35 ;  /* 0x00000023142b7220 */ /* 0x040fe20000410000 */
[----:B------:R-:W-:Y:S02]  /*16ce0*/  HADD2.F32 R31, -RZ, R32.H0_H0 ;  /* 0x20000020ff1f7230 */ /* 0x000fe40000004100 */
[----:B------:R-:W-:Y:S01]  /*16cf0*/  FMUL.FTZ R20, R20, R29 ;  /* 0x0000001d14147220 */ /* 0x000fe20000410000 */
[----:B------:R-:W-:-:S02]  /*16d00*/  HADD2.F32 R6, -RZ, R5.H0_H0 ;  /* 0x20000005ff067230 */ /* 0x000fc40000004100 */
[----:B------:R-:W-:Y:S01]  /*16d10*/  FMUL.FTZ R45, R10, R39 ;  /* 0x000000270a2d7220 */ /* 0x000fe20000410000 */
[----:B------:R-:W-:Y:S01]  /*16d20*/  FFMA.FTZ R43, R12, R29, -R43 ;  /* 0x0000001d0c2b7223 */ /* 0x000fe2000001082b */
[----:B------:R-:W-:Y:S01]  /*16d30*/  FMUL.FTZ R10, R10, R31 ;  /* 0x0000001f0a0a7220 */ /* 0x000fe20000410000 */
[----:B------:R-:W-:Y:S01]  /*16d40*/  FFMA.FTZ R35, R12, R35, R20 ;  /* 0x000000230c237223 */ /* 0x000fe20000010014 */
[-C--:B------:R-:W-:Y:S01]  /*16d50*/  F2FP.F16.E4M3.UNPACK_B R12, R34.reuse ;  /* 0x00000022ff0c723e */ /* 0x080fe200020006ff */
[C---:B------:R-:W-:Y:S01]  /*16d60*/  FFMA.FTZ R45, R6.reuse, R31, -R45 ;  /* 0x0000001f062d7223 */ /* 0x040fe2000001082d */
[----:B------:R-:W-:Y:S01]  /*16d70*/  FFMA.FTZ R39, R6, R39, R10 ;  /* 0x0000002706277223 */ /* 0x000fe2000001000a */
[----:B------:R-:W-:Y:S01]  /*16d80*/  HADD2.F32 R20, -RZ, R37.H1_H1 ;  /* 0x30000025ff147230 */ /* 0x000fe20000004100 */
[----:B------:R-:W-:Y:S01]  /*16d90*/  F2FP.F16.E4M3.UNPACK_B R41, R41.H1 ;  /* 0x00000029ff29723e */ /* 0x000fe200030006ff */
[----:B------:R-:W-:Y:S01]  /*16da0*/  HADD2.F32 R21, -RZ, R21.H1_H1 ;  /* 0x30000015ff157230 */ /* 0x000fe20000004100 */
[----:B------:R-:W-:Y:S01]  /*16db0*/  F2FP.F16.E4M3.UNPACK_B R34, R34.H1 ;  /* 0x00000022ff22723e */ /* 0x000fe200030006ff */
[----:B------:R-:W-:Y:S01]  /*16dc0*/  HADD2.F32 R31, -RZ, R28.H0_H0 ;  /* 0x2000001cff1f7230 */ /* 0x000fe20000004100 */
[----:B------:R-:W-:Y:S01]  /*16dd0*/  F2FP.F16.E4M3.UNPACK_B R8, R8.H1 ;  /* 0x00000008ff08723e */ /* 0x000fe200030006ff */
[----:B------:R-:W-:-:S02]  /*16de0*/  HADD2.F32 R10, -RZ, R25.H0_H0 ;  /* 0x20000019ff0a7230 */ /* 0x000fc40000004100 */
[C---:B------:R-:W-:Y:S01]  /*16df0*/  FMUL.FTZ R42, R21.reuse, R20 ;  /* 0x00000014152a7220 */ /* 0x040fe20000410000 */
[----:B------:R-:W-:Y:S01]  /*16e00*/  HADD2.F32 R32, -RZ, R32.H1_H1 ;  /* 0x30000020ff207230 */ /* 0x000fe20000004100 */
[----:B------:R-:W-:Y:S01]  /*16e10*/  F2FP.F16.E4M3.UNPACK_B R3, R4 ;  /* 0x00000004ff03723e */ /* 0x000fe200020006ff */
[----:B------:R-:W-:Y:S02]  /*16e20*/  HADD2.F32 R29, -RZ, R12.H0_H0 ;  /* 0x2000000cff1d7230 */ /* 0x000fe40000004100 */
[C---:B------:R-:W-:Y:S01]  /*16e30*/  FMUL.FTZ R37, R10.reuse, R31 ;  /* 0x0000001f0a257220 */ /* 0x040fe20000410000 */
[----:B------:R-:W-:Y:S02]  /*16e40*/  HADD2.F32 R5, -RZ, R5.H1_H1 ;  /* 0x30000005ff057230 */ /* 0x000fe40000004100 */
[----:B------:R-:W-:Y:S01]  /*16e50*/  FMUL.FTZ R21, R21, R32 ;  /* 0x0000002015157220 */ /* 0x000fe20000410000 */
[----:B------:R-:W-:Y:S02]  /*16e60*/  HADD2.F32 R6, -RZ, R14.H0_H0 ;  /* 0x2000000eff067230 */ /* 0x000fe40000004100 */
[----:B------:R-:W-:Y:S01]  /*16e70*/  FMUL.FTZ R10, R10, R29 ;  /* 0x0000001d0a0a7220 */ /* 0x000fe20000410000 */
[----:B------:R-:W-:-:S02]  /*16e80*/  HADD2.F32 R28, -RZ, R28.H1_H1 ;  /* 0x3000001cff1c7230 */ /* 0x000fc40000004100 */
[C---:B------:R-:W-:Y:S01]  /*16e90*/  FFMA.FTZ R42, R5.reuse, R32, -R42 ;  /* 0x00000020052a7223 */ /* 0x040fe2000001082a */
[----:B------:R-:W-:Y:S01]  /*16ea0*/  FFMA.FTZ R32, R5, R20, R21 ;  /* 0x0000001405207223 */ /* 0x000fe20000010015 */
[C---:B------:R-:W-:Y:S01]  /*16eb0*/  FFMA.FTZ R37, R6.reuse, R29, -R37 ;  /* 0x0000001d06257223 */ /* 0x040fe20000010825 */
[----:B------:R-:W-:Y:S01]  /*16ec0*/  FFMA.FTZ R46, R6, R31, R10 ;  /* 0x0000001f062e7223 */ /* 0x000fe2000001000a */
[----:B------:R-:W-:Y:S01]  /*16ed0*/  HADD2.F32 R20, -RZ, R41.H0_H0 ;  /* 0x20000029ff147230 */ /* 0x000fe20000004100 */
[----:B------:R-:W-:Y:S01]  /*16ee0*/  F2FP.F16.E4M3.UNPACK_B R4, R4.H1 ;  /* 0x00000004ff04723e */ /* 0x000fe200030006ff */
[----:B------:R-:W-:Y:S02]  /*16ef0*/  HADD2.F32 R6, -RZ, R26.H0_H0 ;  /* 0x2000001aff067230 */ /* 0x000fe40000004100 */
[----:B------:R-:W-:Y:S02]  /*16f00*/  HADD2.F32 R25, -RZ, R25.H1_H1 ;  /* 0x30000019ff197230 */ /* 0x000fe40000004100 */
[----:B------:R-:W-:-:S02]  /*16f10*/  HADD2.F32 R12, -RZ, R12.H1_H1 ;  /* 0x3000000cff0c7230 */ /* 0x000fc40000004100 */
[C---:B------:R-:W-:Y:S01]  /*16f20*/  FMUL.FTZ R50, R6.reuse, R20 ;  /* 0x0000001406327220 */ /* 0x040fe20000410000 */
[----:B------:R-:W-:Y:S02]  /*16f30*/  HADD2.F32 R10, -RZ, R34.H0_H0 ;  /* 0x20000022ff0a7230 */ /* 0x000fe40000004100 */
[C---:B------:R-:W-:Y:S01]  /*16f40*/  FMUL.FTZ R21, R25.reuse, R28 ;  /* 0x0000001c19157220 */ /* 0x040fe20000410000 */
[----:B------:R-:W-:Y:S02]  /*16f50*/  HADD2.F32 R5, -RZ, R15.H0_H0 ;  /* 0x2000000fff057230 */ /* 0x000fe40000004100 */
[----:B------:R-:W-:Y:S01]  /*16f60*/  FMUL.FTZ R25, R25, R12 ;  /* 0x0000000c19197220 */ /* 0x000fe20000410000 */
[----:B------:R-:W-:Y:S02]  /*16f70*/  HADD2.F32 R14, -RZ, R14.H1_H1 ;  /* 0x3000000eff0e7230 */ /* 0x000fe40000004100 */
[----:B------:R-:W-:Y:S01]  /*16f80*/  FMUL.FTZ R29, R6, R10 ;  /* 0x0000000a061d7220 */ /* 0x000fe20000410000 */
[----:B------:R-:W-:-:S02]  /*16f90*/  HADD2.F32 R34, -RZ, R34.H1_H1 ;  /* 0x30000022ff227230 */ /* 0x000fc40000004100 */
[C---:B------:R-:W-:Y:S01]  /*16fa0*/  FFMA.FTZ R50, R5.reuse, R10, -R50 ;  /* 0x0000000a05327223 */ /* 0x040fe20000010832 */
[----:B------:R-:W-:Y:S01]  /*16fb0*/  F2FP.F16.E4M3.UNPACK_B R10, R27.H1 ;  /* 0x0000001bff0a723e */ /* 0x000fe200030006ff */
[C---:B------:R-:W-:Y:S01]  /*16fc0*/  FFMA.FTZ R48, R14.reuse, R12, -R21 ;  /* 0x0000000c0e307223 */ /* 0x040fe20000010815 */
[----:B------:R-:W-:Y:S01]  /*16fd0*/  FFMA.FTZ R47, R14, R28, R25 ;  /* 0x0000001c0e2f7223 */ /* 0x000fe20000010019 */
[-C--:B------:R-:W-:Y:S01]  /*16fe0*/  F2FP.F16.E4M3.UNPACK_B R14, R33.reuse.H1 ;  /* 0x00000021ff0e723e */ /* 0x080fe200030006ff */
[----:B------:R-:W-:Y:S02]  /*16ff0*/  HADD2.F32 R41, -RZ, R41.H1_H1 ;  /* 0x30000029ff297230 */ /* 0x000fe40000004100 */
[----:B------:R-:W-:Y:S01]  /*17000*/  FFMA.FTZ R49, R5, R20, R29 ;  /* 0x0000001405317223 */ /* 0x000fe2000001001d */
[----:B------:R-:W-:Y:S01]  /*17010*/  HADD2.F32 R26, -RZ, R26.H1_H1 ;  /* 0x3000001aff1a7230 */ /* 0x000fe20000004100 */
[----:B------:R-:W-:Y:S01]  /*17020*/  F2FP.F16.E4M3.UNPACK_B R33, R33 ;  /* 0x00000021ff21723e */ /* 0x000fe200020006ff */
[----:B------:R-:W-:Y:S01]  /*17030*/  HADD2.F32 R6, -RZ, R8.H0_H0 ;  /* 0x20000008ff067230 */ /* 0x000fe20000004100 */
[----:B------:R-:W-:Y:S01]  /*17040*/  F2FP.F16.E4M3.UNPACK_B R27, R27 ;  /* 0x0000001bff1b723e */ /* 0x000fe200020006ff */
[----:B------:R-:W-:-:S02]  /*17050*/  HADD2.F32 R12, -RZ, R10.H0_H0 ;  /* 0x2000000aff0c7230 */ /* 0x000fc40000004100 */
[CC--:B------:R-:W-:Y:S01]  /*17060*/  FMUL.FTZ R28, R26.reuse, R41.reuse ;  /* 0x000000291a1c7220 */ /* 0x0c0fe20000410000 */
        /* <DEDUP_REMOVED lines=9> */
[C---:B------:R-:W-:Y:S01]  /*17100*/  FFMA.FTZ R25, R5.reuse, R20, R21 ;  /* 0x0000001405197223 */ /* 0x040fe20000010015 */
[----:B------:R-:W-:Y:S02]  /*17110*/  HADD2.F32 R21, -RZ, R14.H1_H1 ;  /* 0x3000000eff157230 */ /* 0x000fe40000004100 */
[----:B------:R-:W-:Y:S02]  /*17120*/  HADD2.F32 R15, -RZ, R10.H1_H1 ;  /* 0x3000000aff0f7230 */ /* 0x000fe40000004100 */
[----:B------:R-:W-:Y:S01]  /*17130*/  FFMA.FTZ R26, R5, R12, -R26 ;  /* 0x0000000c051a7223 */ /* 0x000fe2000001081a */
[----:B------:R-:W-:Y:S02]  /*17140*/  HADD2.F32 R4, -RZ, R4.H1_H1 ;  /* 0x30000004ff047230 */ /* 0x000fe40000004100 */
[----:B------:R-:W-:Y:S01]  /*17150*/  FMUL.FTZ R29, R8, R21 ;  /* 0x00000015081d7220 */ /* 0x000fe20000410000 */
[----:B------:R-:W-:-:S02]  /*17160*/  HADD2.F32 R5, -RZ, R9.H0_H0 ;  /* 0x20000009ff057230 */ /* 0x000fc40000004100 */
[-C--:B------:R-:W-:Y:S01]  /*17170*/  FMUL.FTZ R6, R8, R15.reuse ;  /* 0x0000000f08067220 */ /* 0x080fe20000410000 */
[--C-:B------:R-:W-:Y:S02]  /*17180*/  HADD2.F32 R8, -RZ, R33.reuse.H0_H0 ;  /* 0x20000021ff087230 */ /* 0x100fe40000004100 */
[C---:B------:R-:W-:Y:S01]  /*17190*/  FFMA.FTZ R29, R4.reuse, R15, -R29 ;  /* 0x0000000f041d7223 */ /* 0x040fe2000001081d */
[----:B------:R-:W-:Y:S02]  /*171a0*/  HADD2.F32 R10, -RZ, R33.H1_H1 ;  /* 0x30000021ff0a7230 */ /* 0x000fe40000004100 */
[----:B------:R-:W-:Y:S01]  /*171b0*/  FFMA.FTZ R28, R4, R21, R6 ;  /* 0x00000015041c7223 */ /* 0x000fe20000010006 */
[----:B------:R-:W-:Y:S02]  /*171c0*/  HADD2.F32 R6, -RZ, R27.H0_H0 ;  /* 0x2000001bff067230 */ /* 0x000fe40000004100 */
[----:B------:R-:W-:Y:S01]  /*171d0*/  FMUL.FTZ R15, R5, R8 ;  /* 0x00000008050f7220 */ /* 0x000fe20000410000 */
[----:B------:R-:W-:Y:S01]  /*171e0*/  HADD2.F32 R4, -RZ, R3.H0_H0 ;  /* 0x20000003ff047230 */ /* 0x000fe20000004100 */
[----:B------:R-:W-:Y:S01]  /*171f0*/  F2FP.F16.E4M3.UNPACK_B R12, R36.H1 ;  /* 0x00000024ff0c723e */ /* 0x000fe200030006ff */
[----:B------:R-:W-:-:S02]  /*17200*/  HADD2.F32 R9, -RZ, R9.H1_H1 ;  /* 0x30000009ff097230 */ /* 0x000fc40000004100 */
[-C--:B------:R-:W-:Y:S01]  /*17210*/  FMUL.FTZ R5, R5, R6.reuse ;  /* 0x0000000605057220 */ /* 0x080fe20000410000 */
[----:B------:R-:W-:Y:S02]  /*17220*/  HADD2.F32 R3, -RZ, R3.H1_H1 ;  /* 0x30000003ff037230 */ /* 0x000fe40000004100 */
[C---:B------:R-:W-:Y:S01]  /*17230*/  FFMA.FTZ R15, R4.reuse, R6, -R15 ;  /* 0x00000006040f7223 */ /* 0x040fe2000001080f */
[----:B------:R-:W-:Y:S02]  /*17240*/  HADD2.F32 R6, -RZ, R27.H1_H1 ;  /* 0x3000001bff067230 */ /* 0x000fe40000004100 */
[C---:B------:R-:W-:Y:S01]  /*17250*/  FMUL.FTZ R20, R9.reuse, R10 ;  /* 0x0000000a09147220 */ /* 0x040fe20000410000 */
[----:B------:R-:W-:Y:S01]  /*17260*/  FFMA.FTZ R14, R4, R8, R5 ;  /* 0x00000008040e7223 */ /* 0x000fe20000010005 */
[----:B------:R-:W-:Y:S01]  /*17270*/  F2FP.F16.E4M3.UNPACK_B R5, R30.H1 ;  /* 0x0000001eff05723e */ /* 0x000fe200030006ff */
        /* <DEDUP_REMOVED lines=12> */
[----:B------:R-:W-:Y:S01]  /*17340*/  HADD2.F32 R5, -RZ, R5.H1_H1 ;  /* 0x30000005ff057230 */ /* 0x000fe20000004100 */
[----:B------:R-:W-:Y:S01]  /*17350*/  F2FP.F16.E4M3.UNPACK_B R30, R30 ;  /* 0x0000001eff1e723e */ /* 0x000fe200020006ff */
[----:B------:R-:W-:Y:S02]  /*17360*/  HADD2.F32 R13, -RZ, R13.H1_H1 ;  /* 0x3000000dff0d7230 */ /* 0x000fe40000004100 */
[C---:B------:R-:W-:Y:S01]  /*17370*/  FMUL.FTZ R6, R24.reuse, R12 ;  /* 0x0000000c18067220 */ /* 0x040fe20000410000 */
[----:B------:R-:W-:Y:S01]  /*17380*/  F2FP.F16.E4M3.UNPACK_B R36, R36 ;  /* 0x00000024ff24723e */ /* 0x000fe200020006ff */
[-C--:B------:R-:W-:Y:S01]  /*17390*/  FMUL.FTZ R9, R24, R5.reuse ;  /* 0x0000000518097220 */ /* 0x080fe20000410000 */
[----:B------:R-:W-:Y:S01]  /*173a0*/  FFMA.FTZ R24, R3, R8, R4 ;  /* 0x0000000803187223 */ /* 0x000fe20000010004 */
[----:B------:R-:W-:Y:S01]  /*173b0*/  FFMA.FTZ R34, R13, R5, -R6 ;  /* 0x000000050d227223 */ /* 0x000fe20000010806 */
[----:B------:R-:W-:-:S02]  /*173c0*/  HADD2.F32 R5, -RZ, R30.H0_H0 ;  /* 0x2000001eff057230 */ /* 0x000fc40000004100 */
[----:B------:R-:W-:Y:S01]  /*173d0*/  FFMA.FTZ R31, R13, R12, R9 ;  /* 0x0000000c0d1f7223 */ /* 0x000fe20000010009 */
[--C-:B------:R-:W-:Y:S02]  /*173e0*/  HADD2.F32 R6, -RZ, R36.reuse.H0_H0 ;  /* 0x20000024ff067230 */ /* 0x100fe40000004100 */
[--C-:B------:R-:W-:Y:S02]  /*173f0*/  HADD2.F32 R4, -RZ, R11.reuse.H0_H0 ;  /* 0x2000000bff047230 */ /* 0x100fe40000004100 */
[----:B------:R-:W-:Y:S01]  /*17400*/  HADD2.F32 R36, -RZ, R36.H1_H1 ;  /* 0x30000024ff247230 */ /* 0x000fe20000004100 */
[----:B------:R-:W-:Y:S01]  /*17410*/  F2FP.SATFINITE.E4M3.F32.PACK_AB_MERGE_C R24, R31, R24, RZ ;  /* 0x000000181f18723e */ /* 0x000fe200048070ff */
[----:B------:R-:W-:Y:S02]  /*17420*/  HADD2.F32 R11, -RZ, R11.H1_H1 ;  /* 0x3000000bff0b7230 */ /* 0x000fe40000004100 */
[----:B------:R-:W-:Y:S01]  /*17430*/  FMUL.FTZ R8, R4, R6 ;  /* 0x0000000604087220 */ /* 0x000fe20000410000 */
[----:B------:R-:W-:-:S02]  /*17440*/  HADD2.F32 R30, -RZ, R30.H1_H1 ;  /* 0x3000001eff1e7230 */ /* 0x000fc40000004100 */
[-C--:B------:R-:W-:Y:S01]  /*17450*/  FMUL.FTZ R9, R4, R5.reuse ;  /* 0x0000000504097220 */ /* 0x080fe20000410000 */
[--C-:B------:R-:W-:Y:S02]  /*17460*/  HADD2.F32 R3, -RZ, R7.reuse.H0_H0 ;  /* 0x20000007ff037230 */ /* 0x100fe40000004100 */
[C---:B------:R-:W-:Y:S01]  /*17470*/  FMUL.FTZ R4, R11.reuse, R36 ;  /* 0x000000240b047220 */ /* 0x040fe20000410000 */
[----:B------:R-:W-:Y:S02]  /*17480*/  HADD2.F32 R7, -RZ, R7.H1_H1 ;  /* 0x30000007ff077230 */ /* 0x000fe40000004100 */
[----:B------:R-:W-:Y:S01]  /*17490*/  FMUL.FTZ R11, R11, R30 ;  /* 0x0000001e0b0b7220 */ /* 0x000fe20000410000 */
        /* <DEDUP_REMOVED lines=21> */
.L_x_2489:
[----:B------:R-:W-:Y:S05]  /*175f0*/  BSYNC B0 ;  /* 0x0000000000007941 */ /* 0x000fea0003800000 */
.L_x_2482:
        /* <DEDUP_REMOVED lines=8> */
.L_x_2480:
[----:B0-234-:R-:W-:-:S05]  /*17680*/  IMAD.U32 R0, RZ, RZ, UR53 ;  /* 0x00000035ff007e24 */ /* 0x01dfca000f8e00ff */
[----:B------:R-:W-:-:S13]  /*17690*/  ISETP.NE.AND P1, PT, R0, 0x3, PT ;  /* 0x000000030000780c */ /* 0x000fda0003f25270 */
[----:B------:R-:W-:Y:S05]  /*176a0*/  @!P1 BRA `(.L_x_2509) ;  /* 0x0000000000049947 */ /* 0x000fea0003800000 */
[----:B------:R-:W-:Y:S01]  /*176b0*/  BPT.TRAP 0x1 ;  /* 0x000000040000795c */ /* 0x000fe20000300000 */
.L_x_2509:
[----:B-1----:R-:W-:Y:S01]  /*176c0*/  IMAD R3, R221, 0x8, R16 ;  /* 0x00000008dd037824 */ /* 0x002fe200078e0210 */
[----:B------:R-:W-:-:S04]  /*176d0*/  SHF.L.U32 R0, R222, 0x1f, RZ ;  /* 0x0000001fde007819 */ /* 0x000fc800000006ff */
[----:B------:R0:W1:Y:S01]  /*176e0*/  SYNCS.PHASECHK.TRANS64.TRYWAIT P0, [R3+URZ+0x33430], R0 ;  /* 0x03343000030075a7 */ /* 0x000062000800017f */
[----:B------:R-:W-:Y:S05]  /*176f0*/  @!P1 BRA `(.L_x_2510) ;  /* 0x0000000000049947 */ /* 0x000fea0003800000 */
[----:B------:R-:W-:Y:S01]  /*17700*/  BPT.TRAP 0x1 ;  /* 0x000000040000795c */ /* 0x000fe20000300000 */
.L_x_2510:
[----:B-----5:R-:W2:Y:S02]  /*17710*/  S2R R4, SR_TID.X ;  /* 0x0000000000047919 */ /* 0x020ea40000002100 */
[----:B--2---:R-:W-:-:S04]  /*17720*/  LOP3.LUT R4, R4, 0x7f, RZ, 0xc0, !PT ;  /* 0x0000007f04047812 */ /* 0x004fc800078ec0ff */
[----:B------:R-:W-:Y:S01]  /*17730*/  ISETP.NE.AND P2, PT, R4, RZ, PT ;  /* 0x000000ff0400720c */ /* 0x000fe20003f45270 */
[----:B-1----:R-:W-:-:S12]  /*17740*/  @P0 BRA `(.L_x_2511) ;  /* 0x0000000000080947 */ /* 0x002fd80003800000 */
[----:B------:R-:W1:Y:S02]  /*17750*/  SYNCS.PHASECHK.TRANS64.TRYWAIT P0, [R3+URZ+0x33430], R0 ;  /* 0x03343000030075a7 */ /* 0x000e64000800017f */
[----:B-1----:R-:W-:Y:S05]  /*17760*/  @!P0 BRA `(.L_x_2512) ;  /* 0x0000016800608947 */ /* 0x002fea0003800000 */
.L_x_2511:
[----:B------:R-:W-:Y:S05]  /*17770*/  WARPSYNC.ALL ;  /* 0x0000000000007948 */ /* 0x000fea0003800000 */
[----:B01----:R-:W-:Y:S01]  /*17780*/  VIADD R0, R16, 0x24200 ;  /* 0x0002420010007836 */ /* 0x003fe20000000000 */
[----:B------:R-:W2:Y:S04]  /*17790*/  LDL R11, [R1+0x24] ;  /* 0x00002400010b7983 */ /* 0x000ea80000100800 */
[----:B------:R-:W-:Y:S01]  /*177a0*/  SHF.R.U32.HI R0, RZ, 0x4, R0 ;  /* 0x00000004ff007819 */ /* 0x000fe20000011600 */
[----:B------:R-:W3:Y:S03]  /*177b0*/  LDL R108, [R1] ;  /* 0x00000000016c7983 */ /* 0x000ee60000100800 */
[----:B------:R-:W-:Y:S01]  /*177c0*/  LOP3.LUT R0, R0, 0x3fff, RZ, 0xc0, !PT ;  /* 0x00003fff00007812 */ /* 0x000fe200078ec0ff */
[----:B------:R-:W4:Y:S01]  /*177d0*/  LDL R10, [R1+0x20] ;  /* 0x00002000010a7983 */ /* 0x000f220000100800 */
[----:B------:R-:W-:-:S02]  /*177e0*/  R2UR UR24, R44 ;  /* 0x000000002c1872ca */ /* 0x000fc400000e0000 */
[----:B------:R-:W-:Y:S01]  /*177f0*/  LOP3.LUT R14, R0, 0x10000, RZ, 0xfc, !PT ;  /* 0x00010000000e7812 */ /* 0x000fe200078efcff */
[----:B------:R-:W-:Y:S01]  /*17800*/  IMAD.MOV.U32 R5, RZ, RZ, -0x7fffffe0 ;  /* 0x80000020ff057424 */ /* 0x000fe200078e00ff */
[----:B------:R-:W-:Y:S01]  /*17810*/  WARPGROUP.ARRIVE ;  /* 0x00000000000079c5 */ /* 0x000fe20000000000 */
[----:B------:R-:W-:Y:S01]  /*17820*/  UMOV UR25, 0x80000020 ;  /* 0x8000002000197882 */ /* 0x000fe20000000000 */
[----:B------:R-:W-:Y:S01]  /*17830*/  IMAD.MOV.U32 R7, RZ, RZ, -0x7fffffe0 ;  /* 0x80000020ff077424 */ /* 0x000fe200078e00ff */
[----:B------:R-:W0:Y:S01]  /*17840*/  LDC R0, c[0x0][0x448] ;  /* 0x00011200ff007b82 */ /* 0x000e220000000800 */
[----:B------:R-:W-:Y:S01]  /*17850*/  IMAD R4, R221, 0x780, R14 ;  /* 0x00000780dd047824 */ /* 0x000fe200078e020e */
[----:B------:R-:W-:-:S04]  /*17860*/  R2UR UR27, R5 ;  /* 0x00000000051b72ca */ /* 0x000fc800000e0000 */
[----:B------:R-:W-:Y:S01]  /*17870*/  R2UR UR26, R4 ;  /* 0x00000000041a72ca */ /* 0x000fe200000e0000 */
[----:B------:R-:W-:-:S12]  /*17880*/  ULOP3.LUT UR24, UR24, 0x10000, URZ, 0xfc, !UPT ;  /* 0x0001000018187892 */ /* 0x000fd8000f8efc3f */
[----:B------:R-:W-:Y:S01]  /*17890*/  QGMMA.64x32x32.F32.E4M3.E4M3 R88, gdesc[UR24], RZ, !UPT, gsb0 ;  /* 0x00600000185879f3 */ /* 0x000fe2000c0008ff */
[----:B------:R-:W-:Y:S02]  /*178a0*/  IADD3 R6, R4, 0x80, RZ ;  /* 0x0000008004067810 */ /* 0x000fe40007ffe0ff */
[----:B------:R-:W-:Y:S02]  /*178b0*/  R2UR UR7, R7 ;  /* 0x00000000070772ca */ /* 0x000fe400000e0000 */
[----:B------:R-:W-:Y:S01]  /*178c0*/  R2UR UR6, R6 ;  /* 0x00000000060672ca */ /* 0x000fe200000e0000 */
[----:B------:R-:W-:Y:S01]  /*178d0*/  UMOV UR4, UR24 ;  /* 0x0000001800047c82 */ /* 0x000fe20008000000 */
[----:B------:R-:W-:Y:S01]  /*178e0*/  UMOV UR5, UR25 ;  /* 0x0000001900057c82 */ /* 0x000fe20008000000 */
[----:B------:R-:W-:Y:S02]  /*178f0*/  WARPGROUP.DEPBAR.LE gsb0, 0x0 ;  /* 0x00008000000079c5 */ /* 0x000fe40000010000 */
[----:B------:R-:W-:-:S08]  /*17900*/  WARPGROUP.ARRIVE ;  /* 0x00000000000079c5 */ /* 0x000fd00000000000 */
[----:B------:R-:W-:Y:S01]  /*17910*/  QGMMA.64x32x32.F32.E4M3.E4M3 R72, gdesc[UR4], RZ, !UPT, gsb0 ;  /* 0x00600000044879f3 */ /* 0x000fe2000c0008ff */
[----:B------:R-:W-:Y:S02]  /*17920*/  VIADD R6, R4, 0x100 ;  /* 0x0000010004067836 */ /* 0x000fe40000000000 */
[----:B------:R-:W-:-:S03]  /*17930*/  IMAD.MOV.U32 R7, RZ, RZ, -0x7fffffe0 ;  /* 0x80000020ff077424 */ /* 0x000fc600078e00ff */
        /* <DEDUP_REMOVED lines=25> */
[----:B------:R-:W-:Y:S01]  /*17ad0*/  VIADD R8, R4, 0x2 ;  /* 0x0000000204087836 */ /* 0x000fe20000000000 */
[----:B------:R-:W-:-:S04]  /*17ae0*/  MOV R9, 0x80000020 ;  /* 0x8000002000097802 */ /* 0x000fc80000000f00 */
[----:B------:R-:W-:Y:S02]  /*17af0*/  R2UR UR6, R8 ;  /* 0x00000000080672ca */ /* 0x000fe400000e0000 */
[----:B------:R-:W-:Y:S01]  /*17b00*/  R2UR UR7, R9 ;  /* 0x00000000090772ca */ /* 0x000fe200000e0000 */
[----:B------:R-:W-:Y:S01]  /*17b10*/  UIADD3 UR4, UR24, 0x2, URZ ;  /* 0x0000000218047890 */ /* 0x000fe2000fffe03f */
[----:B------:R-:W-:Y:S01]  /*17b20*/  UMOV UR5, 0x80000020 ;  /* 0x8000002000057882 */ /* 0x000fe20000000000 */
[----:B------:R-:W-:Y:S02]  /*17b30*/  WARPGROUP.DEPBAR.LE gsb0, 0x0 ;  /* 0x00008000000079c5 */ /* 0x000fe40000010000 */
[----:B------:R-:W-:-:S08]  /*17b40*/  WARPGROUP.ARRIVE ;  /* 0x00000000000079c5 */ /* 0x000fd00000000000 */
[----:B------:R-:W-:Y:S01]  /*17b50*/  QGMMA.64x32x32.F32.E4M3.E4M3 R88, gdesc[UR4], R88, gsb0 ;  /* 0x00600000045879f3 */ /* 0x000fe20008000858 */
[----:B------:R-:W-:Y:S02]  /*17b60*/  VIADD R6, R4, 0x82 ;  /* 0x0000008204067836 */ /* 0x000fe40000000000 */
[----:B------:R-:W-:-:S03]  /*17b70*/  IMAD.MOV.U32 R7, RZ, RZ, -0x7fffffe0 ;  /* 0x80000020ff077424 */ /* 0x000fc600078e00ff */
[----:B------:R-:W-:Y:S02]  /*17b80*/  R2UR UR6, R6 ;  /* 0x00000000060672ca */ /* 0x000fe400000e0000 */
[----:B------:R-:W-:Y:S01]  /*17b90*/  R2UR UR7, R7 ;  /* 0x00000000070772ca */ /* 0x000fe200000e0000 */
[----:B------:R-:W-:Y:S02]  /*17ba0*/  WARPGROUP.DEPBAR.LE gsb0, 0x0 ;  /* 0x00008000000079c5 */ /* 0x000fe40000010000 */
[----:B------:R-:W-:-:S10]  /*17bb0*/  WARPGROUP.ARRIVE ;  /* 0x00000000000079c5 */ /* 0x000fd40000000000 */
        /* <DEDUP_REMOVED lines=16> */
[----:B------:R-:W-:Y:S01]  /*17cc0*/  QGMMA.64x32x32.F32.E4M3.E4M3 R40, gdesc[UR12], R40, gsb0 ;  /* 0x006000000c2879f3 */ /* 0x000fe20008000828 */
[----:B------:R-:W-:Y:S01]  /*17cd0*/  VIADD R6, R4, 0x202 ;  /* 0x0000020204067836 */ /* 0x000fe20000000000 */
[----:B------:R-:W-:-:S04]  /*17ce0*/  MOV R7, 0x80000020 ;  /* 0x8000002000077802 */ /* 0x000fc80000000f00 */
[----:B------:R-:W-:Y:S02]  /*17cf0*/  R2UR UR18, R6 ;  /* 0x00000000061272ca */ /* 0x000fe400000e0000 */
[----:B------:R-:W-:Y:S01]  /*17d00*/  R2UR UR19, R7 ;  /* 0x00000000071372ca */ /* 0x000fe200000e0000 */
[----:B------:R-:W-:Y:S01]  /*17d10*/  UMOV UR16, UR4 ;  /* 0x0000000400107c82 */ /* 0x000fe20008000000 */
[----:B------:R-:W-:Y:S01]  /*17d20*/  UMOV UR17, UR5 ;  /* 0x0000000500117c82 */ /* 0x000fe20008000000 */
[----:B------:R-:W-:Y:S02]  /*17d30*/  WARPGROUP.DEPBAR.LE gsb0, 0x0 ;  /* 0x00008000000079c5 */ /* 0x000fe40000010000 */
[----:B------:R-:W-:-:S08]  /*17d40*/  WARPGROUP.ARRIVE ;  /* 0x00000000000079c5 */ /* 0x000fd00000000000 */
[----:B------:R-:W-:Y:S01]  /*17d50*/  QGMMA.64x32x32.F32.E4M3.E4M3 R24, gdesc[UR16], R24, gsb0 ;  /* 0x00600000101879f3 */ /* 0x000fe20008000818 */
[----:B------:R-:W-:Y:S02]  /*17d60*/  VIADD R8, R4, 0x280 ;  /* 0x0000028004087836 */ /* 0x000fe40000000000 */
[----:B------:R-:W-:-:S03]  /*17d70*/  IMAD.MOV.U32 R9, RZ, RZ, -0x7fffffe0 ;  /* 0x80000020ff097424 */ /* 0x000fc600078e00ff */
        /* <DEDUP_REMOVED lines=39> */
[----:B------:R-:W-:Y:S01]  /*17ff0*/  IMAD.MOV.U32 R9, RZ, RZ, -0x7fffffe0 ;  /* 0x80000020ff097424 */ /* 0x000fe200078e00ff */
[----:B------:R-:W-:-:S04]  /*18000*/  IADD3 R8, R4, 0x282, RZ ;  /* 0x0000028204087810 */ /* 0x000fc80007ffe0ff */
        /* <DEDUP_REMOVED lines=92> */
[----:B------:R-:W-:Y:S02]  /*185d0*/  R2UR UR23, R7 ;  /* 0x00000000071772ca */ /* 0x000fe400000e0000 */
[----:B0-----:R-:W-:-:S13]  /*185e0*/  ISETP.NE.AND P0, PT, R0, 0x1, PT ;  /* 0x000000010000780c */ /* 0x001fda0003f05270 */
[----:B------:R-:W0:Y:S08]  /*185f0*/  @P0 LDC R0, c[0x0][0x44c] ;  /* 0x00011300ff000b82 */ /* 0x000e300000000800 */
[----:B------:R-:W1:Y:S01]  /*18600*/  @P0 LDC R5, c[0x0][0x450] ;  /* 0x00011400ff050b82 */ /* 0x000e620000000800 */
[----:B------:R-:W-:Y:S02]  /*18610*/  WARPGROUP.DEPBAR.LE gsb0, 0x0 ;  /* 0x00008000000079c5 */ /* 0x000fe40000010000 */
[----:B------:R-:W-:-:S06]  /*18620*/  WARPGROUP.ARRIVE ;  /* 0x00000000000079c5 */ /* 0x000fcc0000000000 */
[----:B------:R-:W-:Y:S01]  /*18630*/  QGMMA.64x32x32.F32.E4M3.E4M3 R72, gdesc[UR20], R72, gsb0 ;  /* 0x00600000144879f3 */ /* 0x000fe20008000848 */
[----:B--2---:R-:W-:Y:S02]  /*18640*/  IMAD.IADD R9, R11, 0x1, R235 ;  /* 0x000000010b097824 */ /* 0x004fe400078e02eb */
[----:B------:R-:W-:Y:S02]  /*18650*/  IMAD.MOV.U32 R6, RZ, RZ, -0xa0 ;  /* 0xffffff60ff067424 */ /* 0x000fe400078e00ff */
[----:B0-----:R-:W-:-:S04]  /*18660*/  @P0 IMAD.HI.U32 R0, R9, R0, RZ ;  /* 0x0000000009000227 */ /* 0x001fc800078e00ff */
[----:B------:R-:W-:Y:S01]  /*18670*/  IMAD.MOV.U32 R7, RZ, RZ, -0x7fffffe0 ;  /* 0x80000020ff077424 */ /* 0x000fe200078e00ff */
[----:B-1----:R-:W-:Y:S01]  /*18680*/  @P0 SHF.R.U32.HI R9, RZ, R5, R0 ;  /* 0x00000005ff090219 */ /* 0x002fe20000011600 */
[----:B------:R-:W-:Y:S01]  /*18690*/  IMAD R5, R159, R6, 0xa1 ;  /* 0x000000a19f057424 */ /* 0x000fe200078e0206 */
[----:B------:R-:W-:Y:S02]  /*186a0*/  IADD3 R6, R4, 0x602, RZ ;  /* 0x0000060204067810 */ /* 0x000fe40007ffe0ff */
[----:B------:R-:W-:Y:S02]  /*186b0*/  R2UR UR23, R7 ;  /* 0x00000000071772ca */ /* 0x000fe400000e0000 */
[----:B------:R-:W-:Y:S01]  /*186c0*/  R2UR UR22, R6 ;  /* 0x00000000061672ca */ /* 0x000fe200000e0000 */
[----:B------:R-:W-:Y:S02]  /*186d0*/  WARPGROUP.DEPBAR.LE gsb0, 0x0 ;  /* 0x00008000000079c5 */ /* 0x000fe40000010000 */
[----:B------:R-:W-:-:S10]  /*186e0*/  WARPGROUP.ARRIVE ;  /* 0x00000000000079c5 */ /* 0x000fd40000000000 */
[----:B------:R-:W-:Y:S01]  /*186f0*/  QGMMA.64x32x32.F32.E4M3.E4M3 R56, gdesc[UR20], R56, gsb0 ;  /* 0x00600000143879f3 */ /* 0x000fe20008000838 */
[----:B------:R-:W0:Y:S01]  /*18700*/  SHFL.IDX PT, R8, R9, RZ, 0x1c1f ;  /* 0x001c1fff09087589 */ /* 0x000e2200000e0000 */
[----:B------:R-:W-:Y:S02]  /*18710*/  VIADD R20, R4, 0x682 ;  /* 0x0000068204147836 */ /* 0x000fe40000000000 */
[----:B------:R-:W-:Y:S02]  /*18720*/  IMAD.MOV.U32 R21, RZ, RZ, -0x7fffffe0 ;  /* 0x80000020ff157424 */ /* 0x000fe400078e00ff */
[----:B---3--:R-:W-:Y:S01]  /*18730*/  IMAD R0, R159, -0xa0, R108 ;  /* 0xffffff609f007824 */ /* 0x008fe200078e026c */
[----:B------:R-:W-:Y:S01]  /*18740*/  R2UR UR22, R20 ;  /* 0x00000000141672ca */ /* 0x000fe200000e0000 */
[----:B----4-:R-:W-:Y:S01]  /*18750*/  IMAD R12, R10, -0x2, R5 ;  /* 0xfffffffe0a0c7824 */ /* 0x010fe200078e0205 */
[----:B------:R-:W-:Y:S01]  /*18760*/  R2UR UR23, R21 ;  /* 0x00000000151772ca */ /* 0x000fe200000e0000 */
[----:B------:R-:W-:-:S03]  /*18770*/  VIADD R0, R0, 0xa0 ;  /* 0x000000a000007836 */ /* 0x000fc60000000000 */
[----:B------:R-:W-:Y:S01]  /*18780*/  IADD3 R12, -R237, R12, R108 ;  /* 0x0000000ced0c7210 */ /* 0x000fe20007ffe16c */
[----:B------:R-:W-:-:S05]  /*18790*/  IMAD R11, R10, -0x2, R0 ;  /* 0xfffffffe0a0b7824 */ /* 0x000fca00078e0200 */
[----:B0-----:R-:W-:-:S04]  /*187a0*/  VIADDMNMX R0, R8, R12, R11, PT ;  /* 0x0000000c08007246 */ /* 0x001fc8000380010b */
[C---:B------:R-:W-:Y:S02]  /*187b0*/  ISETP.GT.AND P4, PT, R0.reuse, RZ, PT ;  /* 0x000000ff0000720c */ /* 0x040fe40003f84270 */
[C---:B------:R-:W-:Y:S02]  /*187c0*/  ISETP.GT.AND P5, PT, R0.reuse, 0x1, PT ;  /* 0x000000010000780c */ /* 0x040fe40003fa4270 */
[----:B------:R-:W-:Y:S02]  /*187d0*/  ISETP.GT.AND P3, PT, R0, 0x8, PT ;  /* 0x000000080000780c */ /* 0x000fe40003f64270 */
[----:B------:R-:W-:Y:S02]  /*187e0*/  FSEL R106, R88, -INF , P4 ;  /* 0xff800000586a7808 */ /* 0x000fe40002000000 */
[----:B------:R-:W-:Y:S02]  /*187f0*/  FSEL R104, R89, -INF , P5 ;  /* 0xff80000059687808 */ /* 0x000fe40002800000 */
[----:B------:R-:W-:-:S02]  /*18800*/  ISETP.GT.AND P4, PT, R0, 0x9, PT ;  /* 0x000000090000780c */ /* 0x000fc40003f84270 */
[----:B------:R-:W-:Y:S02]  /*18810*/  FSEL R8, R92, -INF , P3 ;  /* 0xff8000005c087808 */ /* 0x000fe40001800000 */
[----:B------:R-:W-:Y:S01]  /*18820*/  FMNMX.FTZ R5, R106, R104, !PT ;  /* 0x000000686a057209 */ /* 0x000fe20007810000 */
[----:B------:R-:W-:Y:S02]  /*18830*/  WARPGROUP.DEPBAR.LE gsb0, 0x0 ;  /* 0x00008000000079c5 */ /* 0x000fe40000010000 */
[----:B------:R-:W-:-:S06]  /*18840*/  WARPGROUP.ARRIVE ;  /* 0x00000000000079c5 */ /* 0x000fcc0000000000 */
[----:B------:R-:W-:Y:S01]  /*18850*/  QGMMA.64x32x32.F32.E4M3.E4M3 R40, gdesc[UR20], R40, gsb0 ;  /* 0x00600000142879f3 */ /* 0x000fe20008000828 */
        /* <DEDUP_REMOVED lines=18> */
[C---:B------:R-:W-:Y:S02]  /*18980*/  ISETP.GT.AND P3, PT, R0.reuse, 0x28, PT ;  /* 0x000000280000780c */ /* 0x040fe40003f64270 */
        /* <DEDUP_REMOVED lines=8> */
[----:B------:R-:W-:Y:S01]  /*18a10*/  VIADD R4, R4, 0x702 ;  /* 0x0000070204047836 */ /* 0x000fe20000000000 */
[----:B------:R-:W-:Y:S01]  /*18a20*/  ISETP.GT.AND P4, PT, R0, 0x31, PT ;  /* 0x000000310000780c */ /* 0x000fe20003f84270 */
[----:B------:R-:W-:Y:S01]  /*18a30*/  IMAD.MOV.U32 R5, RZ, RZ, -0x7fffffe0 ;  /* 0x80000020ff057424 */ /* 0x000fe200078e00ff */
[----:B------:R-:W-:Y:S02]  /*18a40*/  FSEL R80, R80, -INF , P3 ;  /* 0xff80000050507808 */ /* 0x000fe40001800000 */
[----:B------:R-:W-:-:S02]  /*18a50*/  FMNMX.FTZ R7, R73, R10, !PT ;  /* 0x0000000a49077209 */ /* 0x000fc40007810000 */
[----:B------:R-:W-:Y:S02]  /*18a60*/  ISETP.GT.AND P3, PT, R0, 0x38, PT ;  /* 0x000000380000780c */ /* 0x000fe40003f64270 */
[----:B------:R-:W-:Y:S02]  /*18a70*/  FSEL R76, R81, -INF , P4 ;  /* 0xff800000514c7808 */ /* 0x000fe40002000000 */
[----:B------:R-:W-:Y:S02]  /*18a80*/  FMNMX.FTZ R7, R80, R7, !PT ;  /* 0x0000000750077209 */ /* 0x000fe40007810000 */
[----:B------:R-:W-:Y:S02]  /*18a90*/  R2UR UR22, R4 ;  /* 0x00000000041672ca */ /* 0x000fe400000e0000 */
[----:B------:R-:W-:Y:S02]  /*18aa0*/  R2UR UR23, R5 ;  /* 0x00000000051772ca */ /* 0x000fe400000e0000 */
[----:B------:R-:W-:-:S02]  /*18ab0*/  ISETP.GT.AND P4, PT, R0, 0x39, PT ;  /* 0x000000390000780c */ /* 0x000fc40003f84270 */
[----:B------:R-:W-:Y:S02]  /*18ac0*/  FSEL R84, R84, -INF , P3 ;  /* 0xff80000054547808 */ /* 0x000fe40001800000 */
[----:B------:R-:W-:Y:S01]  /*18ad0*/  FMNMX.FTZ R7, R76, R7, !PT ;  /* 0x000000074c077209 */ /* 0x000fe20007810000 */
[----:B------:R-:W-:Y:S02]  /*18ae0*/  WARPGROUP.DEPBAR.LE gsb0, 0x0 ;  /* 0x00008000000079c5 */ /* 0x000fe40000010000 */
[----:B------:R-:W-:Y:S01]  /*18af0*/  ISETP.GT.AND P3, PT, R0, 0x40, PT ;  /* 0x000000400000780c */ /* 0x000fe20003f64270 */
[----:B------:R-:W-:Y:S01]  /*18b00*/  WARPGROUP.ARRIVE ;  /* 0x00000000000079c5 */ /* 0x000fe20000000000 */
[----:B------:R-:W-:Y:S02]  /*18b10*/  FSEL R85, R85, -INF , P4 ;  /* 0xff80000055557808 */ /* 0x000fe40002000000 */
[----:B------:R-:W-:Y:S02]  /*18b20*/  FMNMX.FTZ R4, R84, R7, !PT ;  /* 0x0000000754047209 */ /* 0x000fe40007810000 */
[----:B------:R-:W-:Y:S01]  /*18b30*/  ISETP.GT.AND P4, PT, R0, 0x41, PT ;  /* 0x000000410000780c */ /* 0x000fe20003f84270 */
[----:B------:R-:W-:Y:S01]  /*18b40*/  QGMMA.64x32x32.F32.E4M3.E4M3 R24, gdesc[UR20], R24, gsb0 ;  /* 0x00600000141879f3 */ /* 0x000fe20008000818 */
        /* <DEDUP_REMOVED lines=38> */
[C---:B------:R-:W-:Y:S02]  /*18db0*/  ISETP.GT.AND P3, PT, R0.reuse, 0x78, PT ;  /* 0x000000780000780c */ /* 0x040fe40003f64270 */
[----:B------:R-:W-:Y:S02]  /*18dc0*/  FSEL R49, R49, -INF , P4 ;  /* 0xff80000031317808 */ /* 0x000fe40002000000 */
[----:B------:R-:W-:Y:S02]  /*18dd0*/  FMNMX.FTZ R4, R15, R4, !PT ;  /* 0x000000040f047209 */ /* 0x000fe40007810000 */
[----:B------:R-:W-:Y:S02]  /*18de0*/  ISETP.GT.AND P4, PT, R0, 0x79, PT ;  /* 0x000000790000780c */ /* 0x000fe40003f84270 */
[----:B------:R-:W-:-:S02]  /*18df0*/  FSEL R52, R52, -INF , P3 ;  /* 0xff80000034347808 */ /* 0x000fc40001800000 */
[----:B------:R-:W-:Y:S02]  /*18e00*/  FMNMX.FTZ R5, R49, R4, !PT ;  /* 0x0000000431057209 */ /* 0x000fe40007810000 */
[----:B------:R-:W-:Y:S02]  /*18e10*/  ISETP.GT.AND P3, PT, R0, 0x80, PT ;  /* 0x000000800000780c */ /* 0x000fe40003f64270 */
[----:B------:R-:W-:Y:S02]  /*18e20*/  FSEL R10, R53, -INF , P4 ;  /* 0xff800000350a7808 */ /* 0x000fe40002000000 */
[----:B------:R-:W-:Y:S01]  /*18e30*/  FMNMX.FTZ R5, R52, R5, !PT ;  /* 0x0000000534057209 */ /* 0x000fe20007810000 */
[----:B------:R-:W-:Y:S02]  /*18e40*/  WARPGROUP.DEPBAR.LE gsb0, 0x0 ;  /* 0x00008000000079c5 */ /* 0x000fe40000010000 */
        /* <DEDUP_REMOVED lines=22> */
[----:B------:R-:W-:-:S04]  /*18fb0*/  FMNMX.FTZ R5, R36, R5, !PT ;  /* 0x0000000524057209 */ /* 0x000fc80007810000 */
[----:B------:R-:W-:-:S05]  /*18fc0*/  FMNMX.FTZ R5, R40, R5, !PT ;  /* 0x0000000528057209 */ /* 0x000fca0007810000 */
[----:B------:R-:W0:Y:S02]  /*18fd0*/  SHFL.BFLY PT, R0, R5, 0x2, 0x1f ;  /* 0x0c401f0005007f89 */ /* 0x000e2400000e0000 */
[----:B0-----:R-:W-:-:S05]  /*18fe0*/  FMNMX.FTZ R29, R5, R0, !PT ;  /* 0x00000000051d7209 */ /* 0x001fca0007810000 */
[----:B------:R-:W0:Y:S04]  /*18ff0*/  SHFL.BFLY PT, R0, R29, 0x1, 0x1f ;  /* 0x0c201f001d007f89 */ /* 0x000e2800000e0000 */
[----:B------:R-:W1:Y:S01]  /*19000*/  SHFL.IDX PT, R9, R9, 0x1, 0x1c1f ;  /* 0x003c1f0009097f89 */ /* 0x000e6200000e0000 */
[----:B0-----:R-:W-:-:S04]  /*19010*/  FMNMX.FTZ R0, R29, R0, !PT ;  /* 0x000000001d007209 */ /* 0x001fc80007810000 */
[----:B------:R-:W-:Y:S01]  /*19020*/  FSETP.NEU.FTZ.AND P3, PT, R0, -INF , PT ;  /* 0xff8000000000780b */ /* 0x000fe20003f7d000 */
[----:B------:R-:W-:-:S05]  /*19030*/  FFMA.FTZ R21, R2, R0, -8 ;  /* 0xc100000002157423 */ /* 0x000fca0000010000 */
[----:B------:R-:W-:-:S05]  /*19040*/  FSEL R21, R21, RZ, P3 ;  /* 0x000000ff15157208 */ /* 0x000fca0001800000 */
[----:B------:R-:W-:Y:S01]  /*19050*/  FFMA.FTZ R29, R2, R88, -R21 ;  /* 0x00000058021d7223 */ /* 0x000fe20000010815 */
[----:B-1----:R-:W-:-:S04]  /*19060*/  VIADDMNMX R88, R9, R12, R11, PT ;  /* 0x0000000c09587246 */ /* 0x002fc8000380010b */
[C---:B------:R-:W-:Y:S02]  /*19070*/  ISETP.GT.AND P4, PT, R88.reuse, RZ, PT ;  /* 0x000000ff5800720c */ /* 0x040fe40003f84270 */
[C---:B------:R-:W-:Y:S02]  /*19080*/  ISETP.GT.AND P5, PT, R88.reuse, 0x1, PT ;  /* 0x000000015800780c */ /* 0x040fe40003fa4270 */
[----:B------:R-:W-:Y:S02]  /*19090*/  ISETP.GT.AND P3, PT, R88, 0x8, PT ;  /* 0x000000085800780c */ /* 0x000fe40003f64270 */
[----:B------:R-:W-:Y:S02]  /*190a0*/  FSEL R37, R90, -INF , P4 ;  /* 0xff8000005a257808 */ /* 0x000fe40002000000 */
[----:B------:R-:W-:Y:S02]  /*190b0*/  FSEL R91, R91, -INF , P5 ;  /* 0xff8000005b5b7808 */ /* 0x000fe40002800000 */
[----:B------:R-:W-:-:S02]  /*190c0*/  ISETP.GT.AND P4, PT, R88, 0x9, PT ;  /* 0x000000095800780c */ /* 0x000fc40003f84270 */
[----:B------:R-:W-:Y:S02]  /*190d0*/  FSEL R53, R94, -INF , P3 ;  /* 0xff8000005e357808 */ /* 0x000fe40001800000 */
[----:B------:R-:W-:Y:S02]  /*190e0*/  FMNMX.FTZ R48, R37, R91, !PT ;  /* 0x0000005b25307209 */ /* 0x000fe40007810000 */
[C---:B------:R-:W-:Y:S02]  /*190f0*/  ISETP.GT.AND P3, PT, R88.reuse, 0x10, PT ;  /* 0x000000105800780c */ /* 0x040fe40003f64270 */
[----:B------:R-:W-:Y:S02]  /*19100*/  FSEL R95, R95, -INF , P4 ;  /* 0xff8000005f5f7808 */ /* 0x000fe40002000000 */
[----:B------:R-:W-:Y:S02]  /*19110*/  FMNMX.FTZ R48, R53, R48, !PT ;  /* 0x0000003035307209 */ /* 0x000fe40007810000 */
        /* <DEDUP_REMOVED lines=9> */
[----:B------:R-:W-:Y:S02]  /*191b0*/  FSEL R103, R103, -INF , P4 ;  /* 0xff80000067677808 */ /* 0x000fe40002000000 */
[----:B------:R-:W-:Y:S02]  /*191c0*/  ISETP.GT.AND P3, PT, R88, 0x20, PT ;  /* 0x000000205800780c */ /* 0x000fe40003f64270 */
[----:B------:R-:W-:Y:S01]  /*191d0*/  FMNMX.FTZ R90, R81, R90, !PT ;  /* 0x0000005a515a7209 */ /* 0x000fe20007810000 */
[----:B------:R-:W-:-:S01]  /*191e0*/  FFMA.FTZ R93, R2, R89, -R21 ;  /* 0x00000059025d7223 */ /* 0x000fc20000010815 */
[----:B------:R-:W-:-:S02]  /*191f0*/  ISETP.GT.AND P4, PT, R88, 0x21, PT ;  /* 0x000000215800780c */ /* 0x000fc40003f84270 */
[----:B------:R-:W-:Y:S02]  /*19200*/  FSEL R89, R74, -INF , P3 ;  /* 0xff8000004a597808 */ /* 0x000fe40001800000 */
[----:B------:R-:W-:Y:S02]  /*19210*/  FMNMX.FTZ R90, R103, R90, !PT ;  /* 0x0000005a675a7209 */ /* 0x000fe40007810000 */
[C---:B------:R-:W-:Y:S02]  /*19220*/  ISETP.GT.AND P3, PT, R88.reuse, 0x28, PT ;  /* 0x000000285800780c */ /* 0x040fe40003f64270 */
[----:B------:R-:W-:Y:S02]  /*19230*/  FSEL R75, R75, -INF , P4 ;  /* 0xff8000004b4b7808 */ /* 0x000fe40002000000 */
[----:B------:R-:W-:Y:S01]  /*19240*/  FMNMX.FTZ R90, R89, R90, !PT ;  /* 0x0000005a595a7209 */ /* 0x000fe20007810000 */
[----:B------:R0:W-:Y:S01]  /*19250*/  MUFU.EX2 R48, R93 ;  /* 0x0000005d00307308 */ /* 0x0001e20000000800 */
[----:B------:R-:W-:-:S02]  /*19260*/  ISETP.GT.AND P4, PT, R88, 0x29, PT ;  /* 0x000000295800780c */ /* 0x000fc40003f84270 */
[----:B------:R-:W-:Y:S02]  /*19270*/  FMNMX.FTZ R90, R75, R90, !PT ;  /* 0x0000005a4b5a7209 */ /* 0x000fe40007810000 */
[----:B------:R-:W-:Y:S02]  /*19280*/  FSEL R79, R79, -INF , P4 ;  /* 0xff8000004f4f7808 */ /* 0x000fe40002000000 */
[----:B0-----:R-:W-:Y:S02]  /*19290*/  FSEL R93, R78, -INF , P3 ;  /* 0xff8000004e5d7808 */ /* 0x001fe40001800000 */
[C---:B------:R-:W-:Y:S02]  /*192a0*/  ISETP.GT.AND P3, PT, R88.reuse, 0x30, PT ;  /* 0x000000305800780c */ /* 0x040fe40003f64270 */
[----:B------:R-:W-:Y:S02]  /*192b0*/  FMNMX.FTZ R90, R93, R90, !PT ;  /* 0x0000005a5d5a7209 */ /* 0x000fe40007810000 */
[----:B------:R-:W-:-:S02]  /*192c0*/  ISETP.GT.AND P4, PT, R88, 0x31, PT ;  /* 0x000000315800780c */ /* 0x000fc40003f84270 */
[----:B------:R-:W-:Y:S02]  /*192d0*/  FSEL R97, R82, -INF , P3 ;  /* 0xff80000052617808 */ /* 0x000fe40001800000 */
[----:B------:R-:W-:Y:S02]  /*192e0*/  FMNMX.FTZ R90, R79, R90, !PT ;  /* 0x0000005a4f5a7209 */ /* 0x000fe40007810000 */
[----:B------:R-:W-:Y:S02]  /*192f0*/  ISETP.GT.AND P3, PT, R88, 0x38, PT ;  /* 0x000000385800780c */ /* 0x000fe40003f64270 */
[----:B------:R-:W-:Y:S02]  /*19300*/  FSEL R83, R83, -INF , P4 ;  /* 0xff80000053537808 */ /* 0x000fe40002000000 */
[----:B------:R-:W-:Y:S01]  /*19310*/  FMNMX.FTZ R90, R97, R90, !PT ;  /* 0x0000005a615a7209 */ /* 0x000fe20007810000 */
[----:B------:R-:W-:-:S01]  /*19320*/  FFMA.FTZ R12, R2, R101, -R21 ;  /* 0x00000065020c7223 */ /* 0x000fc20000010815 */
[----:B------:R-:W-:-:S02]  /*19330*/  ISETP.GT.AND P4, PT, R88, 0x39, PT ;  /* 0x000000395800780c */ /* 0x000fc40003f84270 */
[----:B------:R-:W-:Y:S02]  /*19340*/  FSEL R101, R86, -INF , P3 ;  /* 0xff80000056657808 */ /* 0x000fe40001800000 */
[----:B------:R-:W-:Y:S02]  /*19350*/  FMNMX.FTZ R90, R83, R90, !PT ;  /* 0x0000005a535a7209 */ /* 0x000fe40007810000 */
[----:B------:R-:W-:Y:S02]  /*19360*/  FSEL R87, R87, -INF , P4 ;  /* 0xff80000057577808 */ /* 0x000fe40002000000 */
[C---:B------:R-:W-:Y:S02]  /*19370*/  ISETP.GT.AND P3, PT, R88.reuse, 0x40, PT ;  /* 0x000000405800780c */ /* 0x040fe40003f64270 */
        /* <DEDUP_REMOVED lines=9> */
[----:B------:R-:W-:Y:S01]  /*19410*/  FMNMX.FTZ R90, R107, R90, !PT ;  /* 0x0000005a6b5a7209 */ /* 0x000fe20007810000 */
[----:B------:R-:W-:-:S01]  /*19420*/  FFMA.FTZ R62, R2, R85, -R21 ;  /* 0x00000055023e7223 */ /* 0x000fc20000010815 */
        /* <DEDUP_REMOVED lines=13> */
[C---:B------:R-:W-:Y:S02]  /*19500*/  ISETP.GT.AND P3, PT, R88.reuse, 0x60, PT ;  /* 0x000000605800780c */ /* 0x040fe40003f64270 */
[----:B------:R-:W-:Y:S01]  /*19510*/  FMNMX.FTZ R90, R113, R90, !PT ;  /* 0x0000005a715a7209 */ /* 0x000fe20007810000 */
[----:B------:R0:W-:Y:S01]  /*19520*/  MUFU.EX2 R63, R62 ;  /* 0x0000003e003f7308 */ /* 0x0001e20000000800 */
[----:B------:R-:W-:-:S02]  /*19530*/  ISETP.GT.AND P4, PT, R88, 0x61, PT ;  /* 0x000000615800780c */ /* 0x000fc40003f84270 */
[----:B------:R-:W-:Y:S01]  /*19540*/  FMNMX.FTZ R90, R71, R90, !PT ;  /* 0x0000005a475a7209 */ /* 0x000fe20007810000 */
[----:B0-----:R-:W-:-:S01]  /*19550*/  FFMA.FTZ R62, R2, R57, -R21 ;  /* 0x00000039023e7223 */ /* 0x001fc20000010815 */
[----:B------:R-:W-:Y:S02]  /*19560*/  FSEL R57, R42, -INF , P3 ;  /* 0xff8000002a397808 */ /* 0x000fe40001800000 */
[C---:B------:R-:W-:Y:S02]  /*19570*/  ISETP.GT.AND P3, PT, R88.reuse, 0x68, PT ;  /* 0x000000685800780c */ /* 0x040fe40003f64270 */
[----:B------:R-:W-:Y:S02]  /*19580*/  FSEL R115, R43, -INF , P4 ;  /* 0xff8000002b737808 */ /* 0x000fe40002000000 */
[----:B------:R-:W-:Y:S02]  /*19590*/  FMNMX.FTZ R90, R57, R90, !PT ;  /* 0x0000005a395a7209 */ /* 0x000fe40007810000 */
[----:B------:R-:W-:-:S02]  /*195a0*/  ISETP.GT.AND P4, PT, R88, 0x69, PT ;  /* 0x000000695800780c */ /* 0x000fc40003f84270 */
[----:B------:R-:W-:Y:S02]  /*195b0*/  FSEL R117, R46, -INF , P3 ;  /* 0xff8000002e757808 */ /* 0x000fe40001800000 */
[----:B------:R-:W-:Y:S02]  /*195c0*/  FMNMX.FTZ R90, R115, R90, !PT ;  /* 0x0000005a735a7209 */ /* 0x000fe40007810000 */
[----:B------:R-:W-:Y:S02]  /*195d0*/  ISETP.GT.AND P3, PT, R88, 0x70, PT ;  /* 0x000000705800780c */ /* 0x000fe40003f64270 */
[----:B------:R-:W-:Y:S02]  /*195e0*/  FSEL R47, R47, -INF , P4 ;  /* 0xff8000002f2f7808 */ /* 0x000fe40002000000 */
[----:B------:R-:W-:Y:S01]  /*195f0*/  FMNMX.FTZ R90, R117, R90, !PT ;  /* 0x0000005a755a7209 */ /* 0x000fe20007810000 */
[----:B------:R-:W-:Y:S01]  /*19600*/  FFMA.FTZ R43, R2, R61, -R21 ;  /* 0x0000003d022b7223 */ /* 0x000fe20000010815 */
        /* <DEDUP_REMOVED lines=36> */
[----:B------:R-:W-:-:S04]  /*19850*/  FMNMX.FTZ R90, R129, R90, !PT ;  /* 0x0000005a815a7209 */ /* 0x000fc80007810000 */
[----:B------:R-:W-:Y:S01]  /*19860*/  FMNMX.FTZ R90, R131, R90, !PT ;  /* 0x0000005a835a7209 */ /* 0x000fe20007810000 */
[----:B------:R-:W-:-:S04]  /*19870*/  FFMA.FTZ R39, R2, R45, -R21 ;  /* 0x0000002d02277223 */ /* 0x000fc80000010815 */
[----:B------:R-:W0:Y:S01]  /*19880*/  SHFL.BFLY PT, R45, R90, 0x2, 0x1f ;  /* 0x0c401f005a2d7f89 */ /* 0x000e2200000e0000 */
[----:B------:R-:W-:-:S01]  /*19890*/  FFMA.FTZ R38, R2, R49, -R21 ;  /* 0x0000003102267223 */ /* 0x000fc20000010815 */
[C-C-:B------:R-:W-:Y:S01]  /*198a0*/  FFMA.FTZ R34, R2.reuse, R44, -R21.reuse ;  /* 0x0000002c02227223 */ /* 0x140fe20000010815 */
[----:B------:R-:W-:-:S01]  /*198b0*/  FFMA.FTZ R44, R2, R10, -R21 ;  /* 0x0000000a022c7223 */ /* 0x000fc20000010815 */
[----:B0-----:R-:W-:-:S05]  /*198c0*/  FMNMX.FTZ R49, R90, R45, !PT ;  /* 0x0000002d5a317209 */ /* 0x001fca0007810000 */
[----:B------:R-:W0:Y:S01]  /*198d0*/  SHFL.BFLY PT, R10, R49, 0x1, 0x1f ;  /* 0x0c201f00310a7f89 */ /* 0x000e2200000e0000 */
[----:B------:R-:W-:-:S01]  /*198e0*/  FFMA.FTZ R45, R2, R20, -R21 ;  /* 0x00000014022d7223 */ /* 0x000fc20000010815 */
[C-C-:B------:R-:W-:Y:S01]  /*198f0*/  FFMA.FTZ R20, R2.reuse, R32, -R21.reuse ;  /* 0x0000002002147223 */ /* 0x140fe20000010815 */
[----:B------:R-:W-:-:S01]  /*19900*/  FFMA.FTZ R32, R2, R36, -R21 ;  /* 0x0000002402207223 */ /* 0x000fc20000010815 */
[C-C-:B------:R-:W-:Y:S01]  /*19910*/  FFMA.FTZ R4, R2.reuse, R106, -R21.reuse ;  /* 0x0000006a02047223 */ /* 0x140fe20000010815 */
[----:B------:R-:W-:-:S01]  /*19920*/  FFMA.FTZ R7, R2, R104, -R21 ;  /* 0x0000006802077223 */ /* 0x000fc20000010815 */
[----:B------:R-:W-:Y:S01]  /*19930*/  FFMA.FTZ R5, R2, R8, -R21 ;  /* 0x0000000802057223 */ /* 0x000fe20000010815 */
[----:B0-----:R-:W-:-:S04]  /*19940*/  FMNMX.FTZ R10, R49, R10, !PT ;  /* 0x0000000a310a7209 */ /* 0x001fc80007810000 */
[----:B------:R-:W-:Y:S01]  /*19950*/  FSETP.NEU.FTZ.AND P3, PT, R10, -INF , PT ;  /* 0xff8000000a00780b */ /* 0x000fe20003f7d000 */
[----:B------:R-:W-:-:S05]  /*19960*/  FFMA.FTZ R36, R2, R10, -8 ;  /* 0xc100000002247423 */ /* 0x000fca000001000a */
[----:B------:R-:W-:Y:S01]  /*19970*/  FSEL R66, R36, RZ, P3 ;  /* 0x000000ff24427208 */ /* 0x000fe20001800000 */
[----:B------:R-:W-:Y:S04]  /*19980*/  MUFU.EX2 R4, R4 ;  /* 0x0000000400047308 */ /* 0x000fe80000000800 */
[----:B------:R-:W-:-:S01]  /*19990*/  FFMA.FTZ R217, R2, R37, -R66 ;  /* 0x0000002502d97223 */ /* 0x000fc20000010842 */
[C---:B------:R-:W-:Y:S01]  /*199a0*/  FFMA.FTZ R36, R2.reuse, R91, -R66 ;  /* 0x0000005b02247223 */ /* 0x040fe20000010842 */
[----:B------:R-:W-:-:S02]  /*199b0*/  FFMA.FTZ R8, R2, R6, -R21 ;  /* 0x0000000602087223 */ /* 0x000fc40000010815 */
[----:B------:R-:W0:Y:S01]  /*199c0*/  MUFU.EX2 R7, R7 ;  /* 0x0000000700077308 */ /* 0x000e220000000800 */
[----:B------:R-:W-:-:S01]  /*199d0*/  FFMA.FTZ R53, R2, R53, -R66 ;  /* 0x0000003502357223 */ /* 0x000fc20000010842 */
[C---:B------:R-:W-:Y:S01]  /*199e0*/  FFMA.FTZ R95, R2.reuse, R95, -R66 ;  /* 0x0000005f025f7223 */ /* 0x040fe20000010842 */
[----:B------:R-:W-:-:S01]  /*199f0*/  FFMA.FTZ R6, R2, R96, -R21 ;  /* 0x0000006002067223 */ /* 0x000fc20000010815 */
[----:B------:R-:W-:-:S04]  /*19a00*/  FFMA.FTZ R26, R2, R68, -R21 ;  /* 0x00000044021a7223 */ /* 0x000fc80000010815 */
[----:B------:R-:W-:Y:S01]  /*19a10*/  MUFU.EX2 R217, R217 ;  /* 0x000000d900d97308 */ /* 0x000fe20000000800 */
[----:B------:R-:W-:-:S07]  /*19a20*/  FFMA.FTZ R219, R2, R77, -R66 ;  /* 0x0000004d02db7223 */ /* 0x000fce0000010842 */
[----:B------:R-:W1:Y:S01]  /*19a30*/  MUFU.EX2 R36, R36 ;  /* 0x0000002400247308 */ /* 0x000e620000000800 */
[----:B------:R-:W-:-:S01]  /*19a40*/  FFMA.FTZ R74, R2, R73, -R21 ;  /* 0x00000049024a7223 */ /* 0x000fc20000010815 */
[----:B------:R-:W-:-:S06]  /*19a50*/  FFMA.FTZ R35, R2, R41, -R21 ;  /* 0x0000002902237223 */ /* 0x000fcc0000010815 */
[----:B------:R-:W2:Y:S01]  /*19a60*/  MUFU.EX2 R5, R5 ;  /* 0x0000000500057308 */ /* 0x000ea20000000800 */
[----:B------:R-:W-:-:S01]  /*19a70*/  FFMA.FTZ R11, R2, R100, -R21 ;  /* 0x00000064020b7223 */ /* 0x000fc20000010815 */
[C-C-:B------:R-:W-:Y:S01]  /*19a80*/  FFMA.FTZ R13, R2.reuse, R13, -R21.reuse ;  /* 0x0000000d020d7223 */ /* 0x140fe20000010815 */
[----:B------:R-:W-:-:S01]  /*19a90*/  FFMA.FTZ R73, R2, R80, -R21 ;  /* 0x0000005002497223 */ /* 0x000fc20000010815 */
[----:B------:R-:W-:-:S04]  /*19aa0*/  FFMA.FTZ R76, R2, R76, -R21 ;  /* 0x0000004c024c7223 */ /* 0x000fc80000010815 */
[----:B------:R-:W3:Y:S01]  /*19ab0*/  MUFU.EX2 R68, R53 ;  /* 0x0000003500447308 */ /* 0x000ee20000000800 */
[----:B------:R-:W-:-:S01]  /*19ac0*/  FFMA.FTZ R58, R2, R84, -R21 ;  /* 0x00000054023a7223 */ /* 0x000fc20000010815 */
[C-C-:B------:R-:W-:Y:S01]  /*19ad0*/  FFMA.FTZ R59, R2.reuse, R72, -R21.reuse ;  /* 0x00000048023b7223 */ /* 0x140fe20000010815 */
[----:B------:R-:W-:-:S01]  /*19ae0*/  FFMA.FTZ R42, R2, R60, -R21 ;  /* 0x0000003c022a7223 */ /* 0x000fc20000010815 */
[C-C-:B------:R-:W-:Y:S01]  /*19af0*/  FFMA.FTZ R46, R2.reuse, R64, -R21.reuse ;  /* 0x00000040022e7223 */ /* 0x140fe20000010815 */
[----:B------:R-:W-:-:S03]  /*19b00*/  FFMA.FTZ R30, R2, R56, -R21 ;  /* 0x00000038021e7223 */ /* 0x000fc60000010815 */
[----:B------:R-:W4:Y:S01]  /*19b10*/  MUFU.EX2 R8, R8 ;  /* 0x0000000800087308 */ /* 0x000f220000000800 */
[----:B------:R-:W-:-:S01]  /*19b20*/  FFMA.FTZ R15, R2, R15, -R21 ;  /* 0x0000000f020f7223 */ /* 0x000fc20000010815 */
[C-C-:B------:R-:W-:Y:S01]  /*19b30*/  FFMA.FTZ R41, R2.reuse, R52, -R21.reuse ;  /* 0x0000003402297223 */ /* 0x140fe20000010815 */
[----:B------:R-:W-:-:S01]  /*19b40*/  FFMA.FTZ R24, R2, R24, -R21 ;  /* 0x0000001802187223 */ /* 0x000fc20000010815 */
[C-C-:B------:R-:W-:Y:S01]  /*19b50*/  FFMA.FTZ R25, R2.reuse, R25, -R21.reuse ;  /* 0x0000001902197223 */ /* 0x140fe20000010815 */
[----:B------:R-:W-:-:S01]  /*19b60*/  FFMA.FTZ R28, R2, R28, -R21 ;  /* 0x0000001c021c7223 */ /* 0x000fc20000010815 */
[C---:B------:R-:W-:Y:S02]  /*19b70*/  FFMA.FTZ R33, R2.reuse, R33, -R21 ;  /* 0x0000002102217223 */ /* 0x040fe40000010815 */
[----:B------:R5:W-:Y:S01]  /*19b80*/  MUFU.EX2 R9, R29 ;  /* 0x0000001d00097308 */ /* 0x000be20000000800 */
[----:B------:R-:W-:-:S01]  /*19b90*/  FFMA.FTZ R81, R2, R81, -R66 ;  /* 0x0000005102517223 */ /* 0x000fc20000010842 */
[----:B0-----:R-:W-:-:S06]  /*19ba0*/  FADD.FTZ R82, R4, R7 ;  /* 0x0000000704527221 */ /* 0x001fcc0000010000 */
[----:B------:R-:W0:Y:S01]  /*19bb0*/  MUFU.EX2 R95, R95 ;  /* 0x0000005f005f7308 */ /* 0x000e220000000800 */
[----:B-----5:R-:W-:-:S01]  /*19bc0*/  FFMA.FTZ R29, R2, R92, -R21 ;  /* 0x0000005c021d7223 */ /* 0x020fc20000010815 */
[C---:B------:R-:W-:Y:S01]  /*19bd0*/  FFMA.FTZ R21, R2.reuse, R40, -R21 ;  /* 0x0000002802157223 */ /* 0x040fe20000010815 */
[----:B------:R-:W-:-:S05]  /*19be0*/  FFMA.FTZ R40, R2, R99, -R66 ;  /* 0x0000006302287223 */ /* 0x000fca0000010842 */
[----:B------:R-:W5:Y:S01]  /*19bf0*/  MUFU.EX2 R6, R6 ;  /* 0x0000000600067308 */ /* 0x000f620000000800 */
[----:B------:R-:W-:-:S01]  /*19c00*/  FFMA.FTZ R205, R2, R57, -R66 ;  /* 0x0000003902cd7223 */ /* 0x000fc20000010842 */
[----:B------:R-:W-:Y:S01]  /*19c10*/  FFMA.FTZ R56, R2, R67, -R66 ;  /* 0x0000004302387223 */ /* 0x000fe20000010842 */
[----:B-1----:R-:W-:-:S05]  /*19c20*/  FADD.FTZ R57, R217, R36 ;  /* 0x00000024d9397221 */ /* 0x002fca0000010000 */
[----:B------:R-:W1:Y:S01]  /*19c30*/  MUFU.EX2 R219, R219 ;  /* 0x000000db00db7308 */ /* 0x000e620000000800 */
[----:B--2---:R-:W-:-:S01]  /*19c40*/  FADD.FTZ R67, R5, R82 ;  /* 0x0000005205437221 */ /* 0x004fc20000010000 */
[----:B------:R-:W-:Y:S01]  /*19c50*/  FFMA.FTZ R103, R2, R103, -R66 ;  /* 0x0000006702677223 */ /* 0x000fe20000010842 */
[----:B---3--:R-:W-:-:S05]  /*19c60*/  FADD.FTZ R82, R68, R57 ;  /* 0x0000003944527221 */ /* 0x008fca0000010000 */
[----:B------:R-:W2:Y:S01]  /*19c70*/  MUFU.EX2 R40, R40 ;  /* 0x0000002800287308 */ /* 0x000ea20000000800 */
[----:B------:R-:W-:-:S01]  /*19c80*/  FFMA.FTZ R213, R2, R89, -R66 ;  /* 0x0000005902d57223 */ /* 0x000fc20000010842 */
[----:B----4-:R-:W-:-:S06]  /*19c90*/  FADD.FTZ R67, R8, R67 ;  /* 0x0000004308437221 */ /* 0x010fcc0000010000 */
[----:B------:R-:W3:Y:S01]  /*19ca0*/  MUFU.EX2 R11, R11 ;  /* 0x0000000b000b7308 */ /* 0x000ee20000000800 */
[----:B0-----:R-:W-:-:S01]  /*19cb0*/  FADD.FTZ R82, R95, R82 ;  /* 0x000000525f527221 */ /* 0x001fc20000010000 */
[----:B------:R-:W-:-:S06]  /*19cc0*/  FFMA.FTZ R50, R2, R75, -R66 ;  /* 0x0000004b02327223 */ /* 0x000fcc0000010842 */
[----:B------:R-:W0:Y:S01]  /*19cd0*/  MUFU.EX2 R81, R81 ;  /* 0x0000005100517308 */ /* 0x000e220000000800 */
[----:B-----5:R-:W-:-:S07]  /*19ce0*/  FADD.FTZ R84, R6, R67 ;  /* 0x0000004306547221 */ /* 0x020fce0000010000 */
[----:B------:R-:W4:Y:S01]  /*19cf0*/  MUFU.EX2 R12, R12 ;  /* 0x0000000c000c7308 */ /* 0x000f220000000800 */
[----:B-1----:R-:W-:-:S01]  /*19d00*/  FADD.FTZ R57, R219, R82 ;  /* 0x00000052db397221 */ /* 0x002fc20000010000 */
[----:B------:R-:W-:-:S06]  /*19d10*/  FFMA.FTZ R93, R2, R93, -R66 ;  /* 0x0000005d025d7223 */ /* 0x000fcc0000010842 */
[----:B------:R-:W1:Y:S01]  /*19d20*/  MUFU.EX2 R70, R103 ;  /* 0x0000006700467308 */ /* 0x000e620000000800 */
[----:B------:R-:W-:-:S07]  /*19d30*/  FADD.FTZ R84, R9, R84 ;  /* 0x0000005409547221 */ /* 0x000fce0000010000 */
[----:B------:R-:W5:Y:S01]  /*19d40*/  MUFU.EX2 R13, R13 ;  /* 0x0000000d000d7308 */ /* 0x000f620000000800 */
[----:B--2---:R-:W-:-:S01]  /*19d50*/  FADD.FTZ R82, R40, R57 ;  /* 0x0000003928527221 */ /* 0x004fc20000010000 */
[----:B---3--:R-:W-:-:S06]  /*19d60*/  FADD.FTZ R57, R11, R84 ;  /* 0x000000540b397221 */ /* 0x008fcc0000010000 */
[----:B------:R-:W2:Y:S01]  /*19d70*/  MUFU.EX2 R213, R213 ;  /* 0x000000d500d57308 */ /* 0x000ea20000000800 */
[----:B------:R-:W-:-:S01]  /*19d80*/  FFMA.FTZ R79, R2, R79, -R66 ;  /* 0x0000004f024f7223 */ /* 0x000fc20000010842 */
[----:B0-----:R-:W-:-:S06]  /*19d90*/  FADD.FTZ R67, R81, R82 ;  /* 0x0000005251437221 */ /* 0x001fcc0000010000 */
[----:B------:R-:W0:Y:S01]  /*19da0*/  MUFU.EX2 R50, R50 ;  /* 0x0000003200327308 */ /* 0x000e220000000800 */
[----:B------:R-:W-:-:S01]  /*19db0*/  FFMA.FTZ R37, R2, R97, -R66 ;  /* 0x0000006102257223 */ /* 0x000fc20000010842 */
[----:B------:R-:W-:Y:S02]  /*19dc0*/  @!P2 VIADD R3, R3, 0x33440 ;  /* 0x000334400303a836 */ /* 0x000fe40000000000 */
[----:B----4-:R-:W-:-:S04]  /*19dd0*/  FADD.FTZ R84, R12, R57 ;  /* 0x000000390c547221 */ /* 0x010fc80000010000 */
[----:B------:R-:W3:Y:S01]  /*19de0*/  MUFU.EX2 R29, R29 ;  /* 0x0000001d001d7308 */ /* 0x000ee20000000800 */
[----:B-1----:R-:W-:-:S01]  /*19df0*/  FADD.FTZ R86, R70, R67 ;  /* 0x0000004346567221 */ /* 0x002fc20000010000 */
[----:B------:R-:W-:-:S06]  /*19e00*/  FFMA.FTZ R52, R2, R83, -R66 ;  /* 0x0000005302347223 */ /* 0x000fcc0000010842 */
[----:B------:R-:W1:Y:S01]  /*19e10*/  MUFU.EX2 R93, R93 ;  /* 0x0000005d005d7308 */ /* 0x000e620000000800 */
[----:B-----5:R-:W-:-:S01]  /*19e20*/  FADD.FTZ R57, R13, R84 ;  /* 0x000000540d397221 */ /* 0x020fc20000010000 */
[----:B------:R-:W-:-:S06]  /*19e30*/  @!P2 PRMT R64, RZ, 0x654, R3 ;  /* 0x00000654ff40a816 */ /* 0x000fcc0000000003 */
[----:B------:R-:W4:Y:S01]  /*19e40*/  MUFU.EX2 R74, R74 ;  /* 0x0000004a004a7308 */ /* 0x000f220000000800 */
[----:B--2---:R-:W-:-:S01]  /*19e50*/  FADD.FTZ R67, R213, R86 ;  /* 0x00000056d5437221 */ /* 0x004fc20000010000 */
[----:B------:R-:W-:-:S06]  /*19e60*/  FFMA.FTZ R101, R2, R101, -R66 ;  /* 0x0000006502657223 */ /* 0x000fcc0000010842 */
[----:B------:R-:W2:Y:S01]  /*19e70*/  MUFU.EX2 R72, R79 ;  /* 0x0000004f00487308 */ /* 0x000ea20000000800 */
[----:B------:R-:W-:-:S01]  /*19e80*/  FADD.FTZ R84, R48, R57 ;  /* 0x0000003930547221 */ /* 0x000fc20000010000 */
[----:B------:R5:W-:Y:S06]  /*19e90*/  @!P2 SYNCS.ARRIVE.TRANS64.RED.A1T0 RZ, [R64+URZ], RZ ;  /* 0x000000ff40ffa9a7 */ /* 0x000bec000810043f */
[----:B------:R-:W2:Y:S01]  /*19ea0*/  MUFU.EX2 R73, R73 ;  /* 0x0000004900497308 */ /* 0x000ea20000000800 */
[----:B------:R-:W-:-:S01]  /*19eb0*/  FFMA.FTZ R87, R2, R87, -R66 ;  /* 0x0000005702577223 */ /* 0x000fc20000010842 */
[C-C-:B------:R-:W-:Y:S01]  /*19ec0*/  FFMA.FTZ R49, R2.reuse, R105, -R66.reuse ;  /* 0x0000006902317223 */ /* 0x140fe20000010842 */
[----:B------:R-:W-:-:S01]  /*19ed0*/  FFMA.FTZ R54, R2, R107, -R66 ;  /* 0x0000006b02367223 */ /* 0x000fc20000010842 */
[----:B------:R-:W-:-:S04]  /*19ee0*/  FFMA.FTZ R109, R2, R109, -R66 ;  /* 0x0000006d026d7223 */ /* 0x000fc80000010842 */
[----:B------:R-:W2:Y:S01]  /*19ef0*/  MUFU.EX2 R37, R37 ;  /* 0x0000002500257308 */ /* 0x000ea20000000800 */
[----:B------:R-:W-:-:S01]  /*19f00*/  FFMA.FTZ R85, R2, R85, -R66 ;  /* 0x0000005502557223 */ /* 0x000fc20000010842 */
[C-C-:B------:R-:W-:Y:S01]  /*19f10*/  FFMA.FTZ R53, R2.reuse, R111, -R66.reuse ;  /* 0x0000006f02357223 */ /* 0x140fe20000010842 */
[----:B------:R-:W-:-:S01]  /*19f20*/  FFMA.FTZ R60, R2, R113, -R66 ;  /* 0x00000071023c7223 */ /* 0x000fc20000010842 */
[C-C-:B------:R-:W-:Y:S01]  /*19f30*/  FFMA.FTZ R71, R2.reuse, R71, -R66.reuse ;  /* 0x0000004702477223 */ /* 0x140fe20000010842 */
[----:B-----5:R-:W-:-:S03]  /*19f40*/  FFMA.FTZ R64, R2, R115, -R66 ;  /* 0x0000007302407223 */ /* 0x020fc60000010842 */
[----:B------:R-:W5:Y:S01]  /*19f50*/  MUFU.EX2 R76, R76 ;  /* 0x0000004c004c7308 */ /* 0x000f620000000800 */
[----:B------:R-:W-:-:S01]  /*19f60*/  FFMA.FTZ R117, R2, R117, -R66 ;  /* 0x0000007502757223 */ /* 0x000fc20000010842 */
[C-C-:B------:R-:W-:Y:S01]  /*19f70*/  FFMA.FTZ R47, R2.reuse, R47, -R66.reuse ;  /* 0x0000002f022f7223 */ /* 0x140fe20000010842 */
[----:B------:R-:W-:-:S01]  /*19f80*/  FFMA.FTZ R61, R2, R61, -R66 ;  /* 0x0000003d023d7223 */ /* 0x000fc20000010842 */
[C-C-:B------:R-:W-:Y:S01]  /*19f90*/  FFMA.FTZ R119, R2.reuse, R119, -R66.reuse ;  /* 0x0000007702777223 */ /* 0x140fe20000010842 */
[----:B------:R-:W-:-:S01]  /*19fa0*/  FFMA.FTZ R121, R2, R121, -R66 ;  /* 0x0000007902797223 */ /* 0x000fc20000010842 */
[C-C-:B------:R-:W-:Y:S01]  /*19fb0*/  FFMA.FTZ R55, R2.reuse, R55, -R66.reuse ;  /* 0x0000003702377223 */ /* 0x140fe20000010842 */
[----:B------:R-:W-:-:S01]  /*19fc0*/  FFMA.FTZ R65, R2, R65, -R66 ;  /* 0x0000004102417223 */ /* 0x000fc20000010842 */
        /* <DEDUP_REMOVED lines=9> */
[----:B0-----:R-:W-:-:S01]  /*1a060*/  FADD.FTZ R66, R50, R67 ;  /* 0x0000004332427221 */ /* 0x001fc20000010000 */
[----:B---3--:R-:W-:Y:S01]  /*1a070*/  FADD.FTZ R57, R29, R84 ;  /* 0x000000541d397221 */ /* 0x008fe20000010000 */
[----:B------:R-:W-:-:S02]  /*1a080*/  F2FP.SATFINITE.E4M3.F32.PACK_AB_MERGE_C R216, R8, R5, RZ ;  /* 0x0000000508d8723e */ /* 0x000fc400048070ff */
[----:B-1----:R-:W-:Y:S01]  /*1a090*/  FADD.FTZ R5, R93, R66 ;  /* 0x000000425d057221 */ /* 0x002fe20000010000 */
[----:B----4-:R-:W-:-:S02]  /*1a0a0*/  FADD.FTZ R66, R74, R57 ;  /* 0x000000394a427221 */ /* 0x010fc40000010000 */
[----:B------:R-:W0:Y:S01]  /*1a0b0*/  MUFU.EX2 R101, R101 ;  /* 0x0000006500657308 */ /* 0x000e220000000800 */
[----:B------:R-:W-:Y:S01]  /*1a0c0*/  F2FP.SATFINITE.E4M3.F32.PACK_AB_MERGE_C R218, R12, R11, RZ ;  /* 0x0000000b0cda723e */ /* 0x000fe200048070ff */
[----:B--2---:R-:W-:Y:S01]  /*1a0d0*/  FADD.FTZ R12, R72, R5 ;  /* 0x00000005480c7221 */ /* 0x004fe20000010000 */
[----:B------:R-:W-:-:S05]  /*1a0e0*/  FADD.FTZ R5, R73, R66 ;  /* 0x0000004249057221 */ /* 0x000fca0000010000 */
[----:B------:R-:W1:Y:S01]  /*1a0f0*/  MUFU.EX2 R78, R87 ;  /* 0x00000057004e7308 */ /* 0x000e620000000800 */
[----:B------:R-:W-:-:S01]  /*1a100*/  FADD.FTZ R11, R37, R12 ;  /* 0x0000000c250b7221 */ /* 0x000fc20000010000 */
[----:B-----5:R-:W-:-:S06]  /*1a110*/  FADD.FTZ R5, R76, R5 ;  /* 0x000000054c057221 */ /* 0x020fcc0000010000 */
[----:B------:R-:W2:Y:S01]  /*1a120*/  MUFU.EX2 R59, R59 ;  /* 0x0000003b003b7308 */ /* 0x000ea20000000800 */
[----:B------:R-:W-:-:S01]  /*1a130*/  FADD.FTZ R12, R52, R11 ;  /* 0x0000000b340c7221 */ /* 0x000fc20000010000 */
[----:B------:R-:W-:-:S06]  /*1a140*/  FADD.FTZ R66, R58, R5 ;  /* 0x000000053a427221 */ /* 0x000fcc0000010000 */
[----:B------:R-:W-:Y:S08]  /*1a150*/  MUFU.EX2 R62, R62 ;  /* 0x0000003e003e7308 */ /* 0x000ff00000000800 */
[----:B------:R-:W3:Y:S01]  /*1a160*/  MUFU.EX2 R49, R49 ;  /* 0x0000003100317308 */ /* 0x000ee20000000800 */
[----:B0-----:R-:W-:-:S01]  /*1a170*/  FADD.FTZ R5, R101, R12 ;  /* 0x0000000c65057221 */ /* 0x001fc20000010000 */
[----:B------:R-:W-:-:S06]  /*1a180*/  FADD.FTZ R66, R63, R66 ;  /* 0x000000423f427221 */ /* 0x000fcc0000010000 */
[----:B------:R-:W-:Y:S01]  /*1a190*/  MUFU.EX2 R42, R42 ;  /* 0x0000002a002a7308 */ /* 0x000fe20000000800 */
[----:B-1----:R-:W-:-:S07]  /*1a1a0*/  F2FP.SATFINITE.E4M3.F32.PACK_AB_MERGE_C R215, R78, R101, RZ ;  /* 0x000000654ed7723e */ /* 0x002fce00048070ff */
[----:B------:R-:W0:Y:S01]  /*1a1b0*/  MUFU.EX2 R54, R54 ;  /* 0x0000003600367308 */ /* 0x000e220000000800 */
[----:B------:R-:W-:-:S01]  /*1a1c0*/  FADD.FTZ R78, R78, R5 ;  /* 0x000000054e4e7221 */ /* 0x000fc20000010000 */
[----:B--2---:R-:W-:-:S06]  /*1a1d0*/  FADD.FTZ R5, R59, R66 ;  /* 0x000000423b057221 */ /* 0x004fcc0000010000 */
[----:B------:R-:W1:Y:S08]  /*1a1e0*/  MUFU.EX2 R43, R43 ;  /* 0x0000002b002b7308 */ /* 0x000e700000000800 */
[----:B------:R-:W2:Y:S01]  /*1a1f0*/  MUFU.EX2 R109, R109 ;  /* 0x0000006d006d7308 */ /* 0x000ea20000000800 */
[----:B------:R-:W-:Y:S01]  /*1a200*/  F2FP.SATFINITE.E4M3.F32.PACK_AB_MERGE_C R216, R7, R4, R216 ;  /* 0x0000000407d8723e */ /* 0x000fe200048070d8 */
[----:B---3--:R-:W-:-:S06]  /*1a210*/  FADD.FTZ R7, R49, R78 ;  /* 0x0000004e31077221 */ /* 0x008fcc0000010000 */
[----:B------:R-:W3:Y:S01]  /*1a220*/  MUFU.EX2 R80, R85 ;  /* 0x0000005500507308 */ /* 0x000ee20000000800 */
[----:B------:R-:W-:-:S07]  /*1a230*/  FADD.FTZ R5, R62, R5 ;  /* 0x000000053e057221 */ /* 0x000fce0000010000 */
[----:B------:R-:W4:Y:S01]  /*1a240*/  MUFU.EX2 R46, R46 ;  /* 0x0000002e002e7308 */ /* 0x000f220000000800 */
[----:B------:R-:W-:Y:S01]  /*1a250*/  F2FP.SATFINITE.E4M3.F32.PACK_AB_MERGE_C R218, R9, R6, R218 ;  /* 0x0000000609da723e */ /* 0x000fe200048070da */
[----:B0-----:R-:W-:Y:S01]  /*1a260*/  FADD.FTZ R6, R54, R7 ;  /* 0x0000000736067221 */ /* 0x001fe20000010000 */
[----:B------:R-:W-:-:S05]  /*1a270*/  FADD.FTZ R12, R42, R5 ;  /* 0x000000052a0c7221 */ /* 0x000fca0000010000 */
[----:B------:R-:W-:Y:S08]  /*1a280*/  MUFU.EX2 R51, R51 ;  /* 0x0000003300337308 */ /* 0x000ff00000000800 */
[----:B------:R-:W0:Y:S01]  /*1a290*/  MUFU.EX2 R53, R53 ;  /* 0x0000003500357308 */ /* 0x000e220000000800 */
[----:B-1----:R-:W-:Y:S01]  /*1a2a0*/  F2FP.SATFINITE.E4M3.F32.PACK_AB_MERGE_C R208, R43, R42, RZ ;  /* 0x0000002a2bd0723e */ /* 0x002fe200048070ff */
[----:B--2---:R-:W-:Y:S01]  /*1a2b0*/  FADD.FTZ R5, R109, R6 ;  /* 0x000000066d057221 */ /* 0x004fe20000010000 */
[----:B------:R-:W-:-:S05]  /*1a2c0*/  FADD.FTZ R43, R43, R12 ;  /* 0x0000000c2b2b7221 */ /* 0x000fca0000010000 */
[----:B------:R-:W-:Y:S08]  /*1a2d0*/  MUFU.EX2 R26, R26 ;  /* 0x0000001a001a7308 */ /* 0x000ff00000000800 */
[----:B------:R-:W1:Y:S01]  /*1a2e0*/  MUFU.EX2 R56, R56 ;  /* 0x0000003800387308 */ /* 0x000e620000000800 */
[C---:B---3--:R-:W-:Y:S01]  /*1a2f0*/  F2FP.SATFINITE.E4M3.F32.PACK_AB_MERGE_C R209, R80.reuse, R109, RZ ;  /* 0x0000006d50d1723e */ /* 0x048fe200048070ff */
[----:B------:R-:W-:-:S06]  /*1a300*/  FADD.FTZ R80, R80, R5 ;  /* 0x0000000550507221 */ /* 0x000fcc0000010000 */
[----:B------:R-:W-:Y:S01]  /*1a310*/  MUFU.EX2 R27, R27 ;  /* 0x0000001b001b7308 */ /* 0x000fe20000000800 */
[----:B----4-:R-:W-:-:S07]  /*1a320*/  FADD.FTZ R12, R46, R43 ;  /* 0x0000002b2e0c7221 */ /* 0x010fce0000010000 */
[----:B------:R-:W2:Y:S01]  /*1a330*/  MUFU.EX2 R60, R60 ;  /* 0x0000003c003c7308 */ /* 0x000ea20000000800 */
[----:B0-----:R-:W-:-:S01]  /*1a340*/  FADD.FTZ R5, R53, R80 ;  /* 0x0000005035057221 */ /* 0x001fc20000010000 */
[----:B------:R-:W-:-:S06]  /*1a350*/  FADD.FTZ R7, R51, R12 ;  /* 0x0000000c33077221 */ /* 0x000fcc0000010000 */
[----:B------:R-:W-:Y:S08]  /*1a360*/  MUFU.EX2 R30, R30 ;  /* 0x0000001e001e7308 */ /* 0x000ff00000000800 */
[----:B------:R-:W0:Y:S01]  /*1a370*/  MUFU.EX2 R3, R71 ;  /* 0x0000004700037308 */ /* 0x000e220000000800 */
[----:B------:R-:W-:Y:S01]  /*1a380*/  F2FP.SATFINITE.E4M3.F32.PACK_AB_MERGE_C R68, R95, R68, RZ ;  /* 0x000000445f44723e */ /* 0x000fe200048070ff */
[----:B-1----:R-:W-:Y:S01]  /*1a390*/  FADD.FTZ R5, R56, R5 ;  /* 0x0000000538057221 */ /* 0x002fe20000010000 */
[----:B------:R-:W-:-:S05]  /*1a3a0*/  FADD.FTZ R12, R26, R7 ;  /* 0x000000071a0c7221 */ /* 0x000fca0000010000 */
[----:B------:R-:W-:Y:S08]  /*1a3b0*/  MUFU.EX2 R35, R35 ;  /* 0x0000002300237308 */ /* 0x000ff00000000800 */
[----:B------:R-:W1:Y:S01]  /*1a3c0*/  MUFU.EX2 R205, R205 ;  /* 0x000000cd00cd7308 */ /* 0x000e620000000800 */
[----:B------:R-:W-:Y:S01]  /*1a3d0*/  F2FP.SATFINITE.E4M3.F32.PACK_AB_MERGE_C R217, R36, R217, R68 ;  /* 0x000000d924d9723e */ /* 0x000fe20004807044 */
[----:B--2---:R-:W-:Y:S01]  /*1a3e0*/  FADD.FTZ R36, R60, R5 ;  /* 0x000000053c247221 */ /* 0x004fe20000010000 */
[----:B------:R-:W-:-:S05]  /*1a3f0*/  F2FP.SATFINITE.E4M3.F32.PACK_AB_MERGE_C R210, R27, R26, RZ ;  /* 0x0000001a1bd2723e */ /* 0x000fca00048070ff */
[----:B------:R-:W-:Y:S01]  /*1a400*/  MUFU.EX2 R34, R34 ;  /* 0x0000002200227308 */ /* 0x000fe20000000800 */
[----:B------:R-:W-:-:S07]  /*1a410*/  FADD.FTZ R27, R27, R12 ;  /* 0x0000000c1b1b7221 */ /* 0x000fce0000010000 */
[----:B------:R-:W2:Y:S01]  /*1a420*/  MUFU.EX2 R64, R64 ;  /* 0x0000004000407308 */ /* 0x000ea20000000800 */
[----:B0-----:R-:W-:-:S01]  /*1a430*/  FADD.FTZ R36, R3, R36 ;  /* 0x0000002403247221 */ /* 0x001fc20000010000 */
[----:B------:R-:W-:-:S06]  /*1a440*/  FADD.FTZ R26, R30, R27 ;  /* 0x0000001b1e1a7221 */ /* 0x000fcc0000010000 */
[----:B------:R-:W-:Y:S08]  /*1a450*/  MUFU.EX2 R39, R39 ;  /* 0x0000002700277308 */ /* 0x000ff00000000800 */
[----:B------:R-:W0:Y:S01]  /*1a460*/  MUFU.EX2 R117, R117 ;  /* 0x0000007500757308 */ /* 0x000e220000000800 */
[----:B------:R-:W-:Y:S01]  /*1a470*/  F2FP.SATFINITE.E4M3.F32.PACK_AB_MERGE_C R211, R3, R60, RZ ;  /* 0x0000003c03d3723e */ /* 0x000fe200048070ff */
[----:B-1----:R-:W-:-:S06]  /*1a480*/  FADD.FTZ R3, R205, R36 ;  /* 0x00000024cd037221 */ /* 0x002fcc0000010000 */
[----:B------:R-:W1:Y:S01]  /*1a490*/  MUFU.EX2 R82, R47 ;  /* 0x0000002f00527308 */ /* 0x000e620000000800 */
[----:B------:R-:W-:-:S07]  /*1a4a0*/  FADD.FTZ R5, R35, R26 ;  /* 0x0000001a23057221 */ /* 0x000fce0000010000 */
[----:B------:R-:W3:Y:S01]  /*1a4b0*/  MUFU.EX2 R15, R15 ;  /* 0x0000000f000f7308 */ /* 0x000ee20000000800 */
[----:B------:R-:W-:Y:S01]  /*1a4c0*/  F2FP.SATFINITE.E4M3.F32.PACK_AB_MERGE_C R70, R70, R81, RZ ;  /* 0x000000514646723e */ /* 0x000fe200048070ff */
[----:B--2---:R-:W-:Y:S01]  /*1a4d0*/  FADD.FTZ R26, R64, R3 ;  /* 0x00000003401a7221 */ /* 0x004fe20000010000 */
[----:B------:R-:W-:-:S05]  /*1a4e0*/  FADD.FTZ R36, R34, R5 ;  /* 0x0000000522247221 */ /* 0x000fca0000010000 */
[----:B------:R-:W2:Y:S01]  /*1a4f0*/  MUFU.EX2 R61, R61 ;  /* 0x0000003d003d7308 */ /* 0x000ea20000000800 */
[----:B------:R-:W-:Y:S01]  /*1a500*/  F2FP.SATFINITE.E4M3.F32.PACK_AB_MERGE_C R219, R40, R219, R70 ;  /* 0x000000db28db723e */ /* 0x000fe20004807046 */
[----:B0-----:R-:W-:Y:S01]  /*1a510*/  FADD.FTZ R3, R117, R26 ;  /* 0x0000001a75037221 */ /* 0x001fe20000010000 */
[----:B------:R-:W-:-:S01]  /*1a520*/  FADD.FTZ R36, R39, R36 ;  /* 0x0000002427247221 */ /* 0x000fc20000010000 */
[----:B------:R-:W0:Y:S04]  /*1a530*/  @P0 LDC R40, c[0x0][0x44c] ;  /* 0x00011300ff280b82 */ /* 0x000e280000000800 */
[----:B------:R-:W4:Y:S01]  /*1a540*/  MUFU.EX2 R38, R38 ;  /* 0x0000002600267308 */ /* 0x000f220000000800 */
[C---:B-1----:R-:W-:Y:S01]  /*1a550*/  F2FP.SATFINITE.E4M3.F32.PACK_AB_MERGE_C R117, R82.reuse, R117, RZ ;  /* 0x000000755275723e */ /* 0x042fe200048070ff */
[----:B------:R-:W-:-:S06]  /*1a560*/  FADD.FTZ R82, R82, R3 ;  /* 0x0000000352527221 */ /* 0x000fcc0000010000 */
[----:B------:R-:W1:Y:S01]  /*1a570*/  MUFU.EX2 R8, R119 ;  /* 0x0000007700087308 */ /* 0x000e620000000800 */
[----:B---3--:R-:W-:-:S02]  /*1a580*/  FADD.FTZ R3, R15, R36 ;  /* 0x000000240f037221 */ /* 0x008fc40000010000 */
[----:B------:R-:W3:Y:S05]  /*1a590*/  @P0 LDC R36, c[0x0][0x450] ;  /* 0x00011400ff240b82 */ /* 0x000eea0000000800 */
[----:B------:R-:W-:Y:S08]  /*1a5a0*/  MUFU.EX2 R41, R41 ;  /* 0x0000002900297308 */ /* 0x000ff00000000800 */
[----:B------:R-:W5:Y:S01]  /*1a5b0*/  MUFU.EX2 R44, R44 ;  /* 0x0000002c002c7308 */ /* 0x000f620000000800 */
[----:B------:R-:W-:-:S07]  /*1a5c0*/  F2FP.SATFINITE.E4M3.F32.PACK_AB_MERGE_C R204, R39, R34, RZ ;  /* 0x0000002227cc723e */ /* 0x000fce00048070ff */
[----:B------:R-:W-:Y:S08]  /*1a5d0*/  MUFU.EX2 R121, R121 ;  /* 0x0000007900797308 */ /* 0x000ff00000000800 */
[----:B------:R-:W0:Y:S01]  /*1a5e0*/  MUFU.EX2 R4, R55 ;  /* 0x0000003700047308 */ /* 0x000e220000000800 */
[----:B--2---:R-:W-:-:S01]  /*1a5f0*/  FADD.FTZ R5, R61, R82 ;  /* 0x000000523d057221 */ /* 0x004fc20000010000 */
[----:B------:R-:W-:Y:S01]  /*1a600*/  F2FP.SATFINITE.E4M3.F32.PACK_AB_MERGE_C R204, R35, R30, R204 ;  /* 0x0000001e23cc723e */ /* 0x000fe200048070cc */
[----:B----4-:R-:W-:-:S05]  /*1a610*/  FADD.FTZ R30, R38, R3 ;  /* 0x00000003261e7221 */ /* 0x010fca0000010000 */
[----:B------:R-:W2:Y:S01]  /*1a620*/  MUFU.EX2 R24, R24 ;  /* 0x0000001800187308 */ /* 0x000ea20000000800 */
[----:B-1----:R-:W-:-:S01]  /*1a630*/  FADD.FTZ R34, R8, R5 ;  /* 0x0000000508227221 */ /* 0x002fc20000010000 */
[----:B-----5:R-:W-:-:S06]  /*1a640*/  F2FP.SATFINITE.E4M3.F32.PACK_AB_MERGE_C R206, R44, R41, RZ ;  /* 0x000000292cce723e */ /* 0x020fcc00048070ff */
[----:B------:R-:W1:Y:S01]  /*1a650*/  MUFU.EX2 R65, R65 ;  /* 0x0000004100417308 */ /* 0x000e620000000800 */
[----:B------:R-:W-:-:S01]  /*1a660*/  FADD.FTZ R41, R41, R30 ;  /* 0x0000001e29297221 */ /* 0x000fc20000010000 */
[----:B0-----:R-:W-:-:S06]  /*1a670*/  F2FP.SATFINITE.E4M3.F32.PACK_AB_MERGE_C R207, R4, R121, RZ ;  /* 0x0000007904cf723e */ /* 0x001fcc00048070ff */
[----:B------:R-:W0:Y:S01]  /*1a680*/  MUFU.EX2 R25, R25 ;  /* 0x0000001900197308 */ /* 0x000e220000000800 */
[----:B------:R-:W-:-:S07]  /*1a690*/  FADD.FTZ R121, R121, R34 ;  /* 0x0000002279797221 */ /* 0x000fce0000010000 */
[----:B------:R-:W4:Y:S01]  /*1a6a0*/  MUFU.EX2 R6, R123 ;  /* 0x0000007b00067308 */ /* 0x000f220000000800 */
[----:B------:R-:W-:-:S07]  /*1a6b0*/  FADD.FTZ R41, R44, R41 ;  /* 0x000000292c297221 */ /* 0x000fce0000010000 */
[----:B------:R-:W-:Y:S08]  /*1a6c0*/  MUFU.EX2 R28, R28 ;  /* 0x0000001c001c7308 */ /* 0x000ff00000000800 */
[----:B------:R-:W5:Y:S01]  /*1a6d0*/  MUFU.EX2 R45, R45 ;  /* 0x0000002d002d7308 */ /* 0x000f620000000800 */
[----:B------:R-:W-:-:S01]  /*1a6e0*/  FADD.FTZ R4, R4, R121 ;  /* 0x0000007904047221 */ /* 0x000fc20000010000 */
[----:B------:R-:W-:-:S06]  /*1a6f0*/  F2FP.SATFINITE.E4M3.F32.PACK_AB_MERGE_C R207, R8, R61, R207 ;  /* 0x0000003d08cf723e */ /* 0x000fcc00048070cf */
[----:B------:R-:W5:Y:S01]  /*1a700*/  MUFU.EX2 R125, R125 ;  /* 0x0000007d007d7308 */ /* 0x000f620000000800 */
[----:B--2---:R-:W-:-:S01]  /*1a710*/  FADD.FTZ R8, R24, R41 ;  /* 0x0000002918087221 */ /* 0x004fc20000010000 */
[----:B------:R-:W-:-:S06]  /*1a720*/  @P0 IMAD.HI.U32 R9, R235, R40, RZ ;  /* 0x00000028eb090227 */ /* 0x000fcc00078e00ff */
[----:B------:R-:W2:Y:S01]  /*1a730*/  MUFU.EX2 R12, R31 ;  /* 0x0000001f000c7308 */ /* 0x000ea20000000800 */
[----:B-1----:R-:W-:-:S01]  /*1a740*/  FADD.FTZ R3, R65, R4 ;  /* 0x0000000441037221 */ /* 0x002fc20000010000 */
[----:B------:R-:W-:Y:S02]  /*1a750*/  IMAD.MOV.U32 R30, RZ, RZ, R235 ;  /* 0x000000ffff1e7224 */ /* 0x000fe400078e00eb */
[----:B0-----:R-:W-:-:S01]  /*1a760*/  FADD.FTZ R5, R25, R8 ;  /* 0x0000000819057221 */ /* 0x001fc20000010000 */
[----:B---3--:R-:W-:-:S03]  /*1a770*/  @P0 SHF.R.U32.HI R30, RZ, R36, R9 ;  /* 0x00000024ff1e0219 */ /* 0x008fc60000011609 */
[----:B------:R-:W0:Y:S01]  /*1a780*/  MUFU.EX2 R69, R69 ;  /* 0x0000004500457308 */ /* 0x000e220000000800 */
[----:B----4-:R-:W-:-:S01]  /*1a790*/  FADD.FTZ R4, R6, R3 ;  /* 0x0000000306047221 */ /* 0x010fc20000010000 */
[----:B-----5:R-:W-:Y:S01]  /*1a7a0*/  F2FP.SATFINITE.E4M3.F32.PACK_AB_MERGE_C R7, R45, R28, RZ ;  /* 0x0000001c2d07723e */ /* 0x020fe200048070ff */
[----:B------:R-:W-:-:S01]  /*1a7b0*/  FADD.FTZ R28, R28, R5 ;  /* 0x000000051c1c7221 */ /* 0x000fc20000010000 */
[----:B------:R-:W-:Y:S01]  /*1a7c0*/  IADD3 R5, R30, R108, -R237 ;  /* 0x0000006c1e057210 */ /* 0x000fe20007ffe8ed */
[----:B------:R-:W-:-:S01]  /*1a7d0*/  FADD.FTZ R3, R125, R4 ;  /* 0x000000047d037221 */ /* 0x000fc20000010000 */
[----:B------:R-:W-:Y:S02]  /*1a7e0*/  F2FP.SATFINITE.E4M3.F32.PACK_AB_MERGE_C R200, R25, R24, R7 ;  /* 0x0000001819c8723e */ /* 0x000fe40004807007 */
[C---:B--2---:R-:W-:Y:S01]  /*1a7f0*/  F2FP.SATFINITE.E4M3.F32.PACK_AB_MERGE_C R125, R12.reuse, R125, RZ ;  /* 0x0000007d0c7d723e */ /* 0x044fe200048070ff */
[----:B------:R-:W-:Y:S01]  /*1a800*/  FADD.FTZ R12, R12, R3 ;  /* 0x000000030c0c7221 */ /* 0x000fe20000010000 */
[----:B------:R-:W-:Y:S01]  /*1a810*/  IMAD.HI R7, R5, 0x66666667, RZ ;  /* 0x6666666705077827 */ /* 0x000fe200078e02ff */
[----:B------:R-:W1:Y:S03]  /*1a820*/  MUFU.EX2 R20, R20 ;  /* 0x0000001400147308 */ /* 0x000e660000000800 */
[----:B0-----:R-:W-:-:S01]  /*1a830*/  FADD.FTZ R3, R69, R12 ;  /* 0x0000000c45037221 */ /* 0x001fc20000010000 */
[----:B------:R-:W-:-:S04]  /*1a840*/  SHF.R.U32.HI R12, RZ, 0x1f, R7 ;  /* 0x0000001fff0c7819 */ /* 0x000fc80000011607 */
[----:B------:R-:W-:Y:S01]  /*1a850*/  MUFU.EX2 R32, R32 ;  /* 0x0000002000207308 */ /* 0x000fe20000000800 */
[----:B------:R-:W-:-:S07]  /*1a860*/  LEA.HI.SX32 R12, R7, R12, 0x1a ;  /* 0x0000000c070c7211 */ /* 0x000fce00078fd2ff */
[----:B------:R-:W0:Y:S01]  /*1a870*/  MUFU.EX2 R21, R21 ;  /* 0x0000001500157308 */ /* 0x000e220000000800 */
[----:B------:R-:W-:-:S07]  /*1a880*/  F2FP.SATFINITE.E4M3.F32.PACK_AB_MERGE_C R206, R38, R15, R206 ;  /* 0x0000000f26ce723e */ /* 0x000fce00048070ce */
[----:B------:R-:W2:Y:S01]  /*1a890*/  MUFU.EX2 R33, R33 ;  /* 0x0000002100217308 */ /* 0x000ea20000000800 */
[----:B------:R-:W-:-:S07]  /*1a8a0*/  IADD3 R7, R159, -0x2, RZ ;  /* 0xfffffffe9f077810 */ /* 0x000fce0007ffe0ff */
[----:B------:R-:W3:Y:S01]  /*1a8b0*/  MUFU.EX2 R26, R127 ;  /* 0x0000007f001a7308 */ /* 0x000ee20000000800 */
[----:B------:R-:W-:Y:S01]  /*1a8c0*/  VIMNMX R15, RZ, R12, !PT ;  /* 0x0000000cff0f7248 */ /* 0x000fe20007fe0100 */
[----:B------:R-:W-:-:S06]  /*1a8d0*/  FADD.FTZ R45, R45, R28 ;  /* 0x0000001c2d2d7221 */ /* 0x000fcc0000010000 */
[----:B------:R-:W4:Y:S01]  /*1a8e0*/  MUFU.EX2 R129, R129 ;  /* 0x0000008100817308 */ /* 0x000f220000000800 */
[----:B------:R-:W-:-:S07]  /*1a8f0*/  ISETP.GE.AND P2, PT, R7, R15, PT ;  /* 0x0000000f0700720c */ /* 0x000fce0003f46270 */
[----:B------:R-:W5:Y:S01]  /*1a900*/  MUFU.EX2 R8, R131 ;  /* 0x0000008300087308 */ /* 0x000f620000000800 */
[----:B-1----:R-:W-:-:S01]  /*1a910*/  FADD.FTZ R4, R20, R45 ;  /* 0x0000002d14047221 */ /* 0x002fc20000010000 */
[----:B------:R-:W-:Y:S02]  /*1a920*/  F2FP.SATFINITE.E4M3.F32.PACK_AB_MERGE_C R201, R6, R65, R125 ;  /* 0x0000004106c9723e */ /* 0x000fe4000480707d */
[----:B0-----:R-:W-:Y:S01]  /*1a930*/  F2FP.SATFINITE.E4M3.F32.PACK_AB_MERGE_C R6, R21, R32, RZ ;  /* 0x000000201506723e */ /* 0x001fe200048070ff */
[----:B--2---:R-:W-:Y:S01]  /*1a940*/  FADD.FTZ R5, R33, R4 ;  /* 0x0000000421057221 */ /* 0x004fe20000010000 */
[----:B---3--:R-:W-:-:S01]  /*1a950*/  FADD.FTZ R4, R26, R3 ;  /* 0x000000031a047221 */ /* 0x008fc20000010000 */
[----:B------:R-:W-:Y:S02]  /*1a960*/  F2FP.SATFINITE.E4M3.F32.PACK_AB_MERGE_C R212, R74, R29, RZ ;  /* 0x0000001d4ad4723e */ /* 0x000fe400048070ff */
[----:B------:R-:W-:Y:S01]  /*1a970*/  F2FP.SATFINITE.E4M3.F32.PACK_AB_MERGE_C R202, R33, R20, R6 ;  /* 0x0000001421ca723e */ /* 0x000fe20004807006 */
[----:B------:R-:W-:Y:S01]  /*1a980*/  FADD.FTZ R32, R32, R5 ;  /* 0x0000000520207221 */ /* 0x000fe20000010000 */
[----:B------:R-:W-:Y:S01]  /*1a990*/  F2FP.SATFINITE.E4M3.F32.PACK_AB_MERGE_C R72, R72, R93, RZ ;  /* 0x0000005d4848723e */ /* 0x000fe200048070ff */
[----:B----4-:R-:W-:Y:S01]  /*1a9a0*/  FADD.FTZ R3, R129, R4 ;  /* 0x0000000481037221 */ /* 0x010fe20000010000 */
[----:B------:R-:W-:-:S02]  /*1a9b0*/  F2FP.SATFINITE.E4M3.F32.PACK_AB_MERGE_C R214, R63, R58, RZ ;  /* 0x0000003a3fd6723e */ /* 0x000fc400048070ff */
[----:B-----5:R-:W-:Y:S01]  /*1a9c0*/  F2FP.SATFINITE.E4M3.F32.PACK_AB_MERGE_C R6, R8, R129, RZ ;  /* 0x000000810806723e */ /* 0x020fe200048070ff */
[----:B------:R-:W-:-:S01]  /*1a9d0*/  FADD.FTZ R4, R21, R32 ;  /* 0x0000002015047221 */ /* 0x000fc20000010000 */
[----:B------:R-:W-:Y:S01]  /*1a9e0*/  F2FP.SATFINITE.E4M3.F32.PACK_AB_MERGE_C R212, R48, R13, R212 ;  /* 0x0000000d30d4723e */ /* 0x000fe200048070d4 */
[----:B------:R-:W-:-:S01]  /*1a9f0*/  FADD.FTZ R3, R8, R3 ;  /* 0x0000000308037221 */ /* 0x000fc20000010000 */
[----:B------:R-:W-:Y:S02]  /*1aa00*/  F2FP.SATFINITE.E4M3.F32.PACK_AB_MERGE_C R213, R50, R213, R72 ;  /* 0x000000d532d5723e */ /* 0x000fe40004807048 */
[----:B------:R-:W-:Y:S02]  /*1aa10*/  CS2R R118, SRZ ;  /* 0x0000000000767805 */ /* 0x000fe4000001ff00 */
[----:B------:R-:W-:Y:S02]  /*1aa20*/  F2FP.SATFINITE.E4M3.F32.PACK_AB_MERGE_C R214, R76, R73, R214 ;  /* 0x000000494cd6723e */ /* 0x000fe400048070d6 */
[----:B------:R-:W-:-:S02]  /*1aa30*/  CS2R R114, SRZ ;  /* 0x0000000000727805 */ /* 0x000fc4000001ff00 */
[----:B------:R-:W-:Y:S02]  /*1aa40*/  F2FP.SATFINITE.E4M3.F32.PACK_AB_MERGE_C R215, R52, R37, R215 ;  /* 0x0000002534d7723e */ /* 0x000fe400048070d7 */
[----:B------:R-:W-:Y:S02]  /*1aa50*/  CS2R R112, SRZ ;  /* 0x0000000000707805 */ /* 0x000fe4000001ff00 */
        /* <DEDUP_REMOVED lines=51> */
[----:B------:R-:W-:Y:S06]  /*1ad90*/  @!P2 BRA `(.L_x_2513) ;  /* 0x0000003c00f0a947 */ /* 0x000fec0003800000 */
[----:B------:R-:W-:Y:S02]  /*1ada0*/  IMAD.MOV.U32 R5, RZ, RZ, R10 ;  /* 0x000000ffff057224 */ /* 0x000fe400078e000a */
[----:B------:R-:W-:Y:S02]  /*1adb0*/  IMAD.MOV.U32 R6, RZ, RZ, R0 ;  /* 0x000000ffff067224 */ /* 0x000fe400078e0000 */
[----:B------:R-:W-:Y:S02]  /*1adc0*/  IMAD.MOV.U32 R8, RZ, RZ, R222 ;  /* 0x000000ffff087224 */ /* 0x000fe400078e00de */
[----:B------:R-:W-:-:S07]  /*1add0*/  IMAD.MOV.U32 R119, RZ, RZ, RZ ;  /* 0x000000ffff777224 */ /* 0x000fce00078e00ff */
.L_x_2524:
        /* <DEDUP_REMOVED lines=8> */
.L_x_2515:
[----:B------:R-:W-:-:S05]  /*1ae60*/  VIADD R0, R221, 0x1 ;  /* 0x00000001dd007836 */ /* 0x000fca0000000000 */
[----:B------:R-:W-:-:S04]  /*1ae70*/  ISETP.NE.AND P3, PT, R0, 0x2, PT ;  /* 0x000000020000780c */ /* 0x000fc80003f65270 */
[----:B------:R-:W-:Y:S02]  /*1ae80*/  SEL R9, R0, RZ, P3 ;  /* 0x000000ff00097207 */ /* 0x000fe40001800000 */
[----:B------:R-:W-:-:S03]  /*1ae90*/  SHF.L.U32 R0, R222, 0x1f, RZ ;  /* 0x0000001fde007819 */ /* 0x000fc600000006ff */
[----:B------:R-:W-:-:S04]  /*1aea0*/  IMAD R9, R9, 0x8, R16 ;  /* 0x0000000809097824 */ /* 0x000fc800078e0210 */
[----:B------:R0:W1:Y:S01]  /*1aeb0*/  SYNCS.PHASECHK.TRANS64.TRYWAIT P3, [R9+URZ+0x33430], R0 ;  /* 0x03343000090075a7 */ /* 0x000062000806017f */
[----:B------:R-:W-:Y:S05]  /*1aec0*/  @!P1 BRA `(.L_x_2516) ;  /* 0x0000000000049947 */ /* 0x000fea0003800000 */
[----:B------:R-:W-:Y:S01]  /*1aed0*/  BPT.TRAP 0x1 ;  /* 0x000000040000795c */ /* 0x000fe20000300000 */
.L_x_2516:
[----:B------:R-:W-:Y:S04]  /*1aee0*/  BSSY B0, `(.L_x_2514) ;  /* 0x0000004000007945 */ /* 0x000fe80003800000 */
[----:B-1----:R-:W-:Y:S05]  /*1aef0*/  @P3 BRA `(.L_x_2517) ;  /* 0x0000000000083947 */ /* 0x002fea0003800000 */
[----:B------:R-:W1:Y:S02]  /*1af00*/  SYNCS.PHASECHK.TRANS64.TRYWAIT P3, [R9+URZ+0x33430], R0 ;  /* 0x03343000090075a7 */ /* 0x000e64000806017f */
[----:B-1----:R-:W-:Y:S05]  /*1af10*/  @!P3 BRA `(.L_x_2518) ;  /* 0x000001300088b947 */ /* 0x002fea0003800000 */
.L_x_2517:
[----:B------:R-:W-:Y:S05]  /*1af20*/  BSYNC B0 ;  /* 0x0000000000007941 */ /* 0x000fea0003800000 */
.L_x_2514:
[----:B01----:R-:W0:Y:S01]  /*1af30*/  S2R R0, SR_TID.X ;  /* 0x0000000000007919 */ /* 0x003e220000002100 */
[----:B------:R-:W-:Y:S01]  /*1af40*/  VIADD R9, R221, 0x1 ;  /* 0x00000001dd097836 */ /* 0x000fe20000000000 */
[----:B------:R-:W-:Y:S05]  /*1af50*/  WARPSYNC.ALL ;  /* 0x0000000000007948 */ /* 0x000fea0003800000 */
[C---:B------:R-:W-:Y:S01]  /*1af60*/  ISETP.NE.AND P3, PT, R9.reuse, 0x2, PT ;  /* 0x000000020900780c */ /* 0x040fe20003f65270 */
[----:B------:R-:W-:Y:S01]  /*1af70*/  IMAD.MOV.U32 R11, RZ, RZ, -0x7fffffe0 ;  /* 0x80000020ff0b7424 */ /* 0x000fe200078e00ff */
[----:B------:R-:W-:Y:S01]  /*1af80*/  UMOV UR48, UR24 ;  /* 0x0000001800307c82 */ /* 0x000fe20008000000 */
[----:B------:R-:W-:Y:S01]  /*1af90*/  UMOV UR49, UR25 ;  /* 0x0000001900317c82 */ /* 0x000fe20008000000 */
[----:B------:R-:W-:Y:S01]  /*1afa0*/  SEL R9, R9, RZ, P3 ;  /* 0x000000ff09097207 */ /* 0x000fe20001800000 */
[----:B------:R-:W-:Y:S01]  /*1afb0*/  IMAD.MOV.U32 R121, RZ, RZ, -0x7fffffe0 ;  /* 0x80000020ff797424 */ /* 0x000fe200078e00ff */
[----:B------:R-:W-:Y:S01]  /*1afc0*/  R2UR UR51, R11 ;  /* 0x000000000b3372ca */ /* 0x000fe200000e0000 */
[----:B------:R-:W-:Y:S01]  /*1afd0*/  UMOV UR44, UR24 ;  /* 0x00000018002c7c82 */ /* 0x000fe20008000000 */
[----:B------:R-:W-:Y:S01]  /*1afe0*/  UMOV UR45, UR25 ;  /* 0x00000019002d7c82 */ /* 0x000fe20008000000 */
[----:B------:R-:W-:Y:S01]  /*1aff0*/  IMAD R10, R9, 0x780, R14 ;  /* 0x00000780090a7824 */ /* 0x000fe200078e020e */
[----:B------:R-:W-:Y:S01]  /*1b000*/  R2UR UR47, R121 ;  /* 0x00000000792f72ca */ /* 0x000fe200000e0000 */
[----:B------:R-:W-:Y:S01]  /*1b010*/  IMAD.MOV.U32 R13, RZ, RZ, -0x7fffffe0 ;  /* 0x80000020ff0d7424 */ /* 0x000fe200078e00ff */
[----:B------:R-:W-:Y:S01]  /*1b020*/  UMOV UR32, UR24 ;  /* 0x0000001800207c82 */ /* 0x000fe20008000000 */
[C---:B------:R-:W-:Y:S01]  /*1b030*/  VIADD R12, R10.reuse, 0x100 ;  /* 0x000001000a0c7836 */ /* 0x040fe20000000000 */
[C---:B------:R-:W-:Y:S01]  /*1b040*/  R2UR UR50, R10.reuse ;  /* 0x000000000a3272ca */ /* 0x040fe200000e0000 */
[C---:B------:R-:W-:Y:S01]  /*1b050*/  VIADD R20, R10.reuse, 0x180 ;  /* 0x000001800a147836 */ /* 0x040fe20000000000 */
[----:B------:R-:W-:Y:S01]  /*1b060*/  IADD3 R120, R10, 0x80, RZ ;  /* 0x000000800a787810 */ /* 0x000fe20007ffe0ff */
[----:B------:R-:W-:Y:S01]  /*1b070*/  IMAD.MOV.U32 R21, RZ, RZ, -0x7fffffe0 ;  /* 0x80000020ff157424 */ /* 0x000fe200078e00ff */
[----:B------:R-:W-:Y:S01]  /*1b080*/  R2UR UR26, R12 ;  /* 0x000000000c1a72ca */ /* 0x000fe200000e0000 */
[----:B------:R-:W-:Y:S01]  /*1b090*/  UMOV UR33, UR25 ;  /* 0x0000001900217c82 */ /* 0x000fe20008000000 */
[----:B------:R-:W-:Y:S01]  /*1b0a0*/  R2UR UR46, R120 ;  /* 0x00000000782e72ca */ /* 0x000fe200000e0000 */
[----:B------:R-:W-:Y:S01]  /*1b0b0*/  VIADD R120, R10, 0x200 ;  /* 0x000002000a787836 */ /* 0x000fe20000000000 */
[----:B------:R-:W-:Y:S01]  /*1b0c0*/  R2UR UR27, R13 ;  /* 0x000000000d1b72ca */ /* 0x000fe200000e0000 */
[----:B------:R-:W-:Y:S01]  /*1b0d0*/  UMOV UR28, UR24 ;  /* 0x00000018001c7c82 */ /* 0x000fe20008000000 */
[----:B------:R-:W-:Y:S01]  /*1b0e0*/  R2UR UR34, R20 ;  /* 0x00000000142272ca */ /* 0x000fe200000e0000 */
[----:B------:R-:W-:Y:S01]  /*1b0f0*/  UMOV UR29, UR25 ;  /* 0x00000019001d7c82 */ /* 0x000fe20008000000 */
[----:B0-----:R-:W-:Y:S01]  /*1b100*/  SHF.R.U32.HI R0, RZ, 0x7, R0 ;  /* 0x00000007ff007819 */ /* 0x001fe20000011600 */
[----:B------:R-:W-:Y:S01]  /*1b110*/  VIADD R12, R10, 0x2 ;  /* 0x000000020a0c7836 */ /* 0x000fe20000000000 */
[----:B------:R-:W-:Y:S01]  /*1b120*/  R2UR UR35, R21 ;  /* 0x00000000152372ca */ /* 0x000fe200000e0000 */
[----:B------:R-:W-:Y:S01]  /*1b130*/  IMAD.MOV.U32 R21, RZ, RZ, -0x7fffffe0 ;  /* 0x80000020ff157424 */ /* 0x000fe200078e00ff */
[----:B------:R-:W-:Y:S01]  /*1b140*/  R2UR UR30, R120 ;  /* 0x00000000781e72ca */ /* 0x000fe200000e0000 */
[----:B------:R-:W-:Y:S01]  /*1b150*/  VIADD R0, R0, 0x8 ;  /* 0x0000000800007836 */ /* 0x000fe20000000000 */
[----:B------:R-:W-:Y:S01]  /*1b160*/  R2UR UR31, R121 ;  /* 0x00000000791f72ca */ /* 0x000fe200000e0000 */
[----:B------:R-:W-:Y:S01]  /*1b170*/  IMAD.MOV.U32 R11, RZ, RZ, -0x7fffffe0 ;  /* 0x80000020ff0b7424 */ /* 0x000fe200078e00ff */
[----:B------:R-:W-:Y:S01]  /*1b180*/  R2UR UR6, R12 ;  /* 0x000000000c0672ca */ /* 0x000fe200000e0000 */
[C---:B------:R-:W-:Y:S01]  /*1b190*/  VIADD R12, R10.reuse, 0x102 ;  /* 0x000001020a0c7836 */ /* 0x040fe20000000000 */
[----:B------:R0:W-:Y:S01]  /*1b1a0*/  BAR.SYNC.DEFER_BLOCKING R0, 0x100 ;  /* 0x000400000000751d */ /* 0x0001e20000010000 */
[----:B------:R-:W-:Y:S01]  /*1b1b0*/  R2UR UR7, R13 ;  /* 0x000000000d0772ca */ /* 0x000fe200000e0000 */
[----:B------:R-:W-:Y:S01]  /*1b1c0*/  IMAD.MOV.U32 R13, RZ, RZ, -0x7fffffe0 ;  /* 0x80000020ff0d7424 */ /* 0x000fe200078e00ff */
[----:B------:R-:W-:-:S03]  /*1b1d0*/  IADD3 R20, R10, 0x82, RZ ;  /* 0x000000820a147810 */ /* 0x000fc60007ffe0ff */
        /* <DEDUP_REMOVED lines=15> */
[----:B------:R-:W-:Y:S02]  /*1b2d0*/  WARPGROUP.DEPBAR.LE gsb0, 0x0 ;  /* 0x00008000000079c5 */ /* 0x000fe40000010000 */
[----:B------:R-:W-:-:S06]  /*1b2e0*/  WARPGROUP.ARRIVE ;  /* 0x00000000000079c5 */ /* 0x000fcc0000000000 */
[----:B------:R-:W-:Y:S03]  /*1b2f0*/  QGMMA.64x32x32.F32.E4M3.E4M3 R152, gdesc[UR24], RZ, !UPT, gsb0 ;  /* 0x00600000189879f3 */ /* 0x000fe6000c0008ff */
[----:B------:R-:W-:Y:S02]  /*1b300*/  WARPGROUP.DEPBAR.LE gsb0, 0x0 ;  /* 0x00008000000079c5 */ /* 0x000fe40000010000 */
[----:B------:R-:W-:-:S06]  /*1b310*/  WARPGROUP.ARRIVE ;  /* 0x00000000000079c5 */ /* 0x000fcc0000000000 */
[----:B------:R-:W-:Y:S01]  /*1b320*/  QGMMA.64x32x32.F32.E4M3.E4M3 R136, gdesc[UR32], RZ, !UPT, gsb0 ;  /* 0x00600000208879f3 */ /* 0x000fe2000c0008ff */
[----:B------:R-:W-:Y:S01]  /*1b330*/  UMOV UR32, UR4 ;  /* 0x0000000400207c82 */ /* 0x000fe20008000000 */
[----:B------:R-:W-:Y:S01]  /*1b340*/  UMOV UR33, UR5 ;  /* 0x0000000500217c82 */ /* 0x000fe20008000000 */
        /* <DEDUP_REMOVED lines=19> */
[----:B------:R-:W-:Y:S03]  /*1b480*/  QGMMA.64x32x32.F32.E4M3.E4M3 R184, gdesc[UR4], R184, gsb0 ;  /* 0x0060000004b879f3 */ /* 0x000fe600080008b8 */
[----:B------:R-:W-:Y:S02]  /*1b490*/  WARPGROUP.DEPBAR.LE gsb0, 0x0 ;  /* 0x00008000000079c5 */ /* 0x000fe40000010000 */
[----:B------:R-:W-:-:S06]  /*1b4a0*/  WARPGROUP.ARRIVE ;  /* 0x00000000000079c5 */ /* 0x000fcc0000000000 */
[----:B------:R-:W-:Y:S01]  /*1b4b0*/  QGMMA.64x32x32.F32.E4M3.E4M3 R168, gdesc[UR44], R168, gsb0 ;  /* 0x006000002ca879f3 */ /* 0x000fe200080008a8 */
[----:B------:R-:W-:Y:S01]  /*1b4c0*/  UMOV UR44, UR8 ;  /* 0x00000008002c7c82 */ /* 0x000fe20008000000 */
[----:B------:R-:W-:Y:S01]  /*1b4d0*/  UMOV UR45, UR9 ;  /* 0x00000009002d7c82 */ /* 0x000fe20008000000 */
        /* <DEDUP_REMOVED lines=26> */
[----:B------:R-:W-:-:S03]  /*1b680*/  IMAD.MOV.U32 R13, RZ, RZ, -0x7fffffe0 ;  /* 0x80000020ff0d7424 */ /* 0x000fc600078e00ff */
[----:B------:R-:W-:Y:S02]  /*1b690*/  R2UR UR50, R12 ;  /* 0x000000000c3272ca */ /* 0x000fe400000e0000 */
[----:B------:R-:W-:Y:S01]  /*1b6a0*/  R2UR UR51, R13 ;  /* 0x000000000d3372ca */ /* 0x000fe200000e0000 */
[----:B------:R-:W-:Y:S01]  /*1b6b0*/  IMAD.MOV.U32 R13, RZ, RZ, -0x7fffffe0 ;  /* 0x80000020ff0d7424 */ /* 0x000fe200078e00ff */
[----:B------:R-:W-:-:S04]  /*1b6c0*/  IADD3 R12, R10, 0x282, RZ ;  /* 0x000002820a0c7810 */ /* 0x000fc80007ffe0ff */
        /* <DEDUP_REMOVED lines=109> */
[C---:B------:R-:W-:Y:S01]  /*1bda0*/  VIADD R12, R10.reuse, 0x682 ;  /* 0x000006820a0c7836 */ /* 0x040fe20000000000 */
[----:B------:R-:W-:Y:S01]  /*1bdb0*/  MOV R13, 0x80000020 ;  /* 0x80000020000d7802 */ /* 0x000fe20000000f00 */
[----:B------:R-:W-:Y:S01]  /*1bdc0*/  VIADD R10, R10, 0x702 ;  /* 0x000007020a0a7836 */ /* 0x000fe20000000000 */
        /* <DEDUP_REMOVED lines=33> */
.L_x_2520:
[----:B------:R-:W-:Y:S01]  /*1bfe0*/  SHF.L.U32 R0, R8, 0x1f, RZ ;  /* 0x0000001f08007819 */ /* 0x000fe200000006ff */
[----:B------:R-:W-:-:S04]  /*1bff0*/  IMAD R8, R221, 0x8, R16 ;  /* 0x00000008dd087824 */ /* 0x000fc800078e0210 */
[----:B------:R0:W1:Y:S01]  /*1c000*/  SYNCS.PHASECHK.TRANS64.TRYWAIT P2, [R8+URZ+0x33450], R0 ;  /* 0x03345000080075a7 */ /* 0x000062000804017f */
[----:B------:R-:W-:Y:S05]  /*1c010*/  @!P1 BRA `(.L_x_2521) ;  /* 0x0000000000049947 */ /* 0x000fea0003800000 */
[----:B------:R-:W-:Y:S01]  /*1c020*/  BPT.TRAP 0x1 ;  /* 0x000000040000795c */ /* 0x000fe20000300000 */
.L_x_2521:
[----:B-1----:R-:W-:Y:S05]  /*1c030*/  @P2 BRA `(.L_x_2519) ;  /* 0x0000000000082947 */ /* 0x002fea0003800000 */
[----:B------:R-:W1:Y:S02]  /*1c040*/  SYNCS.PHASECHK.TRANS64.TRYWAIT P2, [R8+URZ+0x33450], R0 ;  /* 0x03345000080075a7 */ /* 0x000e64000804017f */
[----:B-1----:R-:W-:Y:S05]  /*1c050*/  @!P2 BRA `(.L_x_2522) ;  /* 0x00000120004ca947 */ /* 0x002fea0003800000 */
.L_x_2519:
[----:B01----:R-:W-:Y:S01]  /*1c060*/  VIADD R0, R16, 0x200 ;  /* 0x0000020010007836 */ /* 0x003fe20000000000 */
[----:B------:R-:W-:Y:S05]  /*1c070*/  WARPSYNC.ALL ;  /* 0x0000000000007948 */ /* 0x000fea0003800000 */
[----:B------:R-:W-:Y:S01]  /*1c080*/  SHF.R.U32.HI R0, RZ, 0x4, R0 ;  /* 0x00000004ff007819 */ /* 0x000fe20000011600 */
[----:B------:R-:W-:Y:S01]  /*1c090*/  IMAD.MOV.U32 R11, RZ, RZ, -0x3ffffff0 ;  /* 0xc0000010ff0b7424 */ /* 0x000fe200078e00ff */
[----:B------:R-:W2:Y:S04]  /*1c0a0*/  LDL R21, [R1+0x20] ;  /* 0x0000200001157983 */ /* 0x000ea80000100800 */
[----:B------:R-:W3:Y:S01]  /*1c0b0*/  LDL R20, [R1] ;  /* 0x0000000001147983 */ /* 0x000ee20000100800 */
[----:B------:R-:W-:Y:S01]  /*1c0c0*/  LOP3.LUT R0, R0, 0x3fff, RZ, 0xc0, !PT ;  /* 0x00003fff00007812 */ /* 0x000fe200078ec0ff */
[----:B------:R-:W-:Y:S01]  /*1c0d0*/  WARPGROUP.ARRIVE ;  /* 0x00000000000079c5 */ /* 0x000fe20000000000 */
[----:B------:R-:W-:Y:S01]  /*1c0e0*/  R2UR UR7, R11 ;  /* 0x000000000b0772ca */ /* 0x000fe200000e0000 */
[----:B------:R-:W-:Y:S01]  /*1c0f0*/  IMAD.MOV.U32 R13, RZ, RZ, -0x3ffffff0 ;  /* 0xc0000010ff0d7424 */ /* 0x000fe200078e00ff */
[----:B------:R-:W-:Y:S01]  /*1c100*/  LOP3.LUT R0, R0, 0x10000, RZ, 0xfc, !PT ;  /* 0x0001000000007812 */ /* 0x000fe200078efcff */
[----:B------:R-:W0:Y:S04]  /*1c110*/  @P0 LDC R8, c[0x0][0x44c] ;  /* 0x00011300ff080b82 */ /* 0x000e280000000800 */
[----:B------:R-:W-:-:S04]  /*1c120*/  IMAD R10, R221, 0x780, R0 ;  /* 0x00000780dd0a7824 */ /* 0x000fc800078e0200 */
[----:B------:R-:W1:Y:S01]  /*1c130*/  @P0 LDC R0, c[0x0][0x450] ;  /* 0x00011400ff000b82 */ /* 0x000e620000000800 */
[----:B------:R-:W-:-:S13]  /*1c140*/  R2UR UR6, R10 ;  /* 0x000000000a0672ca */ /* 0x000fda00000e0000 */
[----:B------:R-:W-:Y:S01]  /*1c150*/  QGMMA.64x192x32.F32.E4M3.E4M3 R24, R216, gdesc[UR4], R24, gsb0 ;  /* 0x02e00004d8187df3 */ /* 0x000fe20008000818 */
[----:B------:R-:W-:Y:S01]  /*1c160*/  VIADD R12, R10, 0x180 ;  /* 0x000001800a0c7836 */ /* 0x000fe20000000000 */
[----:B------:R-:W-:-:S04]  /*1c170*/  R2UR UR7, R13 ;  /* 0x000000000d0772ca */ /* 0x000fc800000e0000 */
[----:B------:R-:W-:Y:S01]  /*1c180*/  R2UR UR6, R12 ;  /* 0x000000000c0672ca */ /* 0x000fe200000e0000 */
[----:B------:R-:W-:Y:S02]  /*1c190*/  WARPGROUP.DEPBAR.LE gsb0, 0x0 ;  /* 0x00008000000079c5 */ /* 0x000fe40000010000 */
[----:B------:R-:W4:Y:S01]  /*1c1a0*/  LDL R219, [R1+0x24] ;  /* 0x0000240001db7983 */ /* 0x000f220000100800 */
[----:B------:R-:W-:Y:S01]  /*1c1b0*/  WARPGROUP.ARRIVE ;  /* 0x00000000000079c5 */ /* 0x000fe20000000000 */
[----:B------:R-:W-:Y:S01]  /*1c1c0*/  VIADD R12, R10, 0x300 ;  /* 0x000003000a0c7836 */ /* 0x000fe20000000000 */
[----:B------:R-:W-:-:S08]  /*1c1d0*/  MOV R13, 0xc0000010 ;  /* 0xc0000010000d7802 */ /* 0x000fd00000000f00 */
[----:B------:R-:W-:Y:S01]  /*1c1e0*/  QGMMA.64x192x32.F32.E4M3.E4M3 R24, R212, gdesc[UR4], R24, gsb0 ;  /* 0x02e00004d4187df3 */ /* 0x000fe20008000818 */
[----:B------:R-:W-:Y:S01]  /*1c1f0*/  R2UR UR6, R12 ;  /* 0x000000000c0672ca */ /* 0x000fe200000e0000 */
[----:B------:R-:W-:Y:S01]  /*1c200*/  VIADD R12, R10, 0x480 ;  /* 0x000004800a0c7836 */ /* 0x000fe20000000000 */
[----:B------:R-:W-:Y:S01]  /*1c210*/  R2UR UR7, R13 ;  /* 0x000000000d0772ca */ /* 0x000fe200000e0000 */
[----:B------:R-:W-:Y:S01]  /*1c220*/  IMAD.MOV.U32 R13, RZ, RZ, -0x3ffffff0 ;  /* 0xc0000010ff0d7424 */ /* 0x000fe200078e00ff */
[----:B------:R-:W-:Y:S02]  /*1c230*/  WARPGROUP.DEPBAR.LE gsb0, 0x0 ;  /* 0x00008000000079c5 */ /* 0x000fe40000010000 */
[----:B------:R-:W-:-:S13]  /*1c240*/  WARPGROUP.ARRIVE ;  /* 0x00000000000079c5 */ /* 0x000fda0000000000 */
[----:B------:R-:W-:Y:S01]  /*1c250*/  QGMMA.64x192x32.F32.E4M3.E4M3 R24, R208, gdesc[UR4], R24, gsb0 ;  /* 0x02e00004d0187df3 */ /* 0x000fe20008000818 */
[----:B------:R-:W-:Y:S02]  /*1c260*/  R2UR UR6, R12 ;  /* 0x000000000c0672ca */ /* 0x000fe400000e0000 */
[----:B------:R-:W-:Y:S01]  /*1c270*/  R2UR UR7, R13 ;  /* 0x000000000d0772ca */ /* 0x000fe200000e0000 */
[----:B------:R-:W-:Y:S02]  /*1c280*/  IMAD.MOV.U32 R13, RZ, RZ, -0x3ffffff0 ;  /* 0xc0000010ff0d7424 */ /* 0x000fe400078e00ff */
[----:B----4-:R-:W-:Y:S02]  /*1c290*/  IMAD.IADD R11, R219, 0x1, R235 ;  /* 0x00000001db0b7824 */ /* 0x010fe400078e02eb */
[----:B------:R-:W4:Y:S02]  /*1c2a0*/  S2R R219, SR_TID.X ;  /* 0x0000000000db7919 */ /* 0x000f240000002100 */
[----:B0-----:R-:W-:-:S05]  /*1c2b0*/  @P0 IMAD.HI.U32 R8, R11, R8, RZ ;  /* 0x000000080b080227 */ /* 0x001fca00078e00ff */
[----:B-1----:R-:W-:Y:S01]  /*1c2c0*/  @P0 SHF.R.U32.HI R11, RZ, R0, R8 ;  /* 0x00000000ff0b0219 */ /* 0x002fe20000011608 */
[----:B------:R-:W-:-:S04]  /*1c2d0*/  IMAD.MOV.U32 R8, RZ, RZ, -0xa0 ;  /* 0xffffff60ff087424 */ /* 0x000fc800078e00ff */
[----:B------:R-:W0:Y:S01]  /*1c2e0*/  SHFL.IDX PT, R0, R11, RZ, 0x1c1f ;  /* 0x001c1fff0b007589 */ /* 0x000e2200000e0000 */
[----:B------:R-:W-:-:S04]  /*1c2f0*/  IMAD R8, R7, R8, 0x1 ;  /* 0x0000000107087424 */ /* 0x000fc800078e0208 */
[----:B--2---:R-:W-:-:S05]  /*1c300*/  IMAD R8, R21, -0x2, R8 ;  /* 0xfffffffe15087824 */ /* 0x004fca00078e0208 */
[----:B---3--:R-:W-:-:S05]  /*1c310*/  IADD3 R8, -R237, R8, R20 ;  /* 0x00000008ed087210 */ /* 0x008fca0007ffe114 */
[----:B0-----:R-:W-:-:S05]  /*1c320*/  IMAD.IADD R0, R8, 0x1, R0 ;  /* 0x0000000108007824 */ /* 0x001fca00078e0200 */
        /* <DEDUP_REMOVED lines=42> */
[----:B------:R-:W-:Y:S01]  /*1c5d0*/  ISETP.GT.AND P3, PT, R0, 0x39, PT ;  /* 0x000000390000780c */ /* 0x000fe20003f64270 */
[----:B------:R-:W-:Y:S02]  /*1c5e0*/  WARPGROUP.DEPBAR.LE gsb0, 0x0 ;  /* 0x00008000000079c5 */ /* 0x000fe40000010000 */
[----:B------:R-:W-:Y:S01]  /*1c5f0*/  FSEL R180, R180, -INF , P2 ;  /* 0xff800000b4b47808 */ /* 0x000fe20001000000 */
[----:B------:R-:W-:Y:S01]  /*1c600*/  WARPGROUP.ARRIVE ;  /* 0x00000000000079c5 */ /* 0x000fe20000000000 */
[----:B------:R-:W-:Y:S02]  /*1c610*/  FMNMX.FTZ R12, R177, R12, !PT ;  /* 0x0000000cb10c7209 */ /* 0x000fe40007810000 */
[----:B------:R-:W-:Y:S02]  /*1c620*/  ISETP.GT.AND P2, PT, R0, 0x40, PT ;  /* 0x000000400000780c */ /* 0x000fe40003f44270 */
[----:B------:R-:W-:Y:S01]  /*1c630*/  FSEL R181, R181, -INF , P3 ;  /* 0xff800000b5b57808 */ /* 0x000fe20001800000 */
[----:B------:R-:W-:Y:S01]  /*1c640*/  QGMMA.64x192x32.F32.E4M3.E4M3 R24, R204, gdesc[UR4], R24, gsb0 ;  /* 0x02e00004cc187df3 */ /* 0x000fe20008000818 */
        /* <DEDUP_REMOVED lines=70> */
[----:B------:R-:W-:Y:S02]  /*1cab0*/  FSEL R133, R133, -INF , P4 ;  /* 0xff80000085857808 */ /* 0x000fe40002000000 */
[----:B------:R-:W-:Y:S02]  /*1cac0*/  FMNMX.FTZ R0, R132, R12, !PT ;  /* 0x0000000c84007209 */ /* 0x000fe40007810000 */
[----:B------:R-:W-:-:S02]  /*1cad0*/  R2UR UR7, R13 ;  /* 0x000000000d0772ca */ /* 0x000fc400000e0000 */
[----:B------:R-:W-:-:S05]  /*1cae0*/  FMNMX.FTZ R0, R133, R0, !PT ;  /* 0x0000000085007209 */ /* 0x000fca0007810000 */
[----:B------:R-:W0:Y:S02]  /*1caf0*/  SHFL.BFLY PT, R12, R0, 0x2, 0x1f ;  /* 0x0c401f00000c7f89 */ /* 0x000e2400000e0000 */
[----:B0-----:R-:W-:Y:S01]  /*1cb00*/  FMNMX.FTZ R0, R0, R12, !PT ;  /* 0x0000000c00007209 */ /* 0x001fe20007810000 */
[----:B------:R-:W-:Y:S02]  /*1cb10*/  VIADD R12, R10, 0x600 ;  /* 0x000006000a0c7836 */ /* 0x000fe40000000000 */
[----:B------:R-:W0:Y:S03]  /*1cb20*/  SHFL.IDX PT, R10, R11, 0x1, 0x1c1f ;  /* 0x003c1f000b0a7f89 */ /* 0x000e2600000e0000 */
[----:B------:R-:W-:Y:S01]  /*1cb30*/  R2UR UR6, R12 ;  /* 0x000000000c0672ca */ /* 0x000fe200000e0000 */
[----:B------:R-:W1:Y:S01]  /*1cb40*/  SHFL.BFLY PT, R20, R0, 0x1, 0x1f ;  /* 0x0c201f0000147f89 */ /* 0x000e6200000e0000 */
[----:B0-----:R-:W-:Y:S01]  /*1cb50*/  IMAD.IADD R10, R8, 0x1, R10 ;  /* 0x00000001080a7824 */ /* 0x001fe200078e020a */
[----:B------:R-:W-:-:S02]  /*1cb60*/  WARPGROUP.DEPBAR.LE gsb0, 0x0 ;  /* 0x00008000000079c5 */ /* 0x000fc40000010000 */
[----:B-1----:R-:W-:Y:S01]  /*1cb70*/  FMNMX.FTZ R0, R0, R20, !PT ;  /* 0x0000001400007209 */ /* 0x002fe20007810000 */
[----:B------:R-:W-:Y:S01]  /*1cb80*/  WARPGROUP.ARRIVE ;  /* 0x00000000000079c5 */ /* 0x000fe20000000000 */
[----:B------:R-:W-:Y:S02]  /*1cb90*/  ISETP.GT.AND P4, PT, R10, RZ, PT ;  /* 0x000000ff0a00720c */ /* 0x000fe40003f84270 */
[----:B------:R-:W-:Y:S01]  /*1cba0*/  FSETP.NEU.FTZ.AND P2, PT, R0, -INF , PT ;  /* 0xff8000000000780b */ /* 0x000fe20003f5d000 */
[----:B------:R-:W-:-:S01]  /*1cbb0*/  FFMA.FTZ R13, R2, R0, -8 ;  /* 0xc1000000020d7423 */ /* 0x000fc20000010000 */
[----:B------:R-:W-:Y:S02]  /*1cbc0*/  ISETP.GT.AND P3, PT, R10, 0x1, PT ;  /* 0x000000010a00780c */ /* 0x000fe40003f64270 */
[----:B------:R-:W-:Y:S01]  /*1cbd0*/  QGMMA.64x192x32.F32.E4M3.E4M3 R24, R200, gdesc[UR4], R24, gsb0 ;  /* 0x02e00004c8187df3 */ /* 0x000fe20008000818 */
[----:B------:R-:W-:Y:S02]  /*1cbe0*/  FSEL R186, R186, -INF , P4 ;  /* 0xff800000baba7808 */ /* 0x000fe40002000000 */
[----:B------:R-:W-:-:S02]  /*1cbf0*/  FSEL R13, R13, RZ, P2 ;  /* 0x000000ff0d0d7208 */ /* 0x000fc40001000000 */
[----:B------:R-:W-:Y:S02]  /*1cc00*/  ISETP.GT.AND P5, PT, R10, 0x8, PT ;  /* 0x000000080a00780c */ /* 0x000fe40003fa4270 */
[----:B------:R-:W-:Y:S01]  /*1cc10*/  FSEL R187, R187, -INF , P3 ;  /* 0xff800000bbbb7808 */ /* 0x000fe20001800000 */
[----:B------:R-:W-:-:S01]  /*1cc20*/  FFMA.FTZ R21, R2, R189, -R13 ;  /* 0x000000bd02157223 */ /* 0x000fc2000001080d */
[----:B------:R-:W-:Y:S01]  /*1cc30*/  FMNMX.FTZ R189, R186, R5, !PT ;  /* 0x00000005babd7209 */ /* 0x000fe20007810000 */
[----:B------:R-:W-:-:S01]  /*1cc40*/  FFMA.FTZ R184, R2, R184, -R13 ;  /* 0x000000b802b87223 */ /* 0x000fc2000001080d */
[----:B------:R-:W-:Y:S01]  /*1cc50*/  ISETP.GT.AND P4, PT, R10, 0x9, PT ;  /* 0x000000090a00780c */ /* 0x000fe20003f84270 */
[----:B------:R-:W-:-:S01]  /*1cc60*/  FFMA.FTZ R12, R2, R185, -R13 ;  /* 0x000000b9020c7223 */ /* 0x000fc2000001080d */
[----:B------:R-:W-:Y:S01]  /*1cc70*/  FSEL R190, R190, -INF , P5 ;  /* 0xff800000bebe7808 */ /* 0x000fe20002800000 */
[----:B------:R0:W-:Y:S01]  /*1cc80*/  MUFU.EX2 R11, R184 ;  /* 0x000000b8000b7308 */ /* 0x0001e20000000800 */
[----:B------:R-:W-:Y:S01]  /*1cc90*/  FMNMX.FTZ R189, R187, R189, !PT ;  /* 0x000000bdbbbd7209 */ /* 0x000fe20007810000 */
[--C-:B------:R-:W-:Y:S01]  /*1cca0*/  FFMA.FTZ R20, R2, R188, -R13.reuse ;  /* 0x000000bc02147223 */ /* 0x100fe2000001080d */
[----:B------:R-:W-:Y:S01]  /*1ccb0*/  ISETP.GT.AND P3, PT, R10, 0x10, PT ;  /* 0x000000100a00780c */ /* 0x000fe20003f64270 */
[C-C-:B------:R-:W-:Y:S01]  /*1ccc0*/  FFMA.FTZ R8, R2.reuse, R193, -R13.reuse ;  /* 0x000000c102087223 */ /* 0x140fe2000001080d */
[----:B------:R-:W-:Y:S01]  /*1ccd0*/  FSEL R191, R191, -INF , P4 ;  /* 0xff800000bfbf7808 */ /* 0x000fe20002000000 */
[--C-:B------:R-:W-:Y:S01]  /*1cce0*/  FFMA.FTZ R185, R2, R196, -R13.reuse ;  /* 0x000000c402b97223 */ /* 0x100fe2000001080d */
[----:B------:R-:W-:Y:S01]  /*1ccf0*/  FMNMX.FTZ R189, R190, R189, !PT ;  /* 0x000000bdbebd7209 */ /* 0x000fe20007810000 */
[--C-:B------:R-:W-:Y:S01]  /*1cd00*/  FFMA.FTZ R188, R2, R197, -R13.reuse ;  /* 0x000000c502bc7223 */ /* 0x100fe2000001080d */
[----:B------:R-:W-:Y:S01]  /*1cd10*/  ISETP.GT.AND P5, PT, R10, 0x11, PT ;  /* 0x000000110a00780c */ /* 0x000fe20003fa4270 */
[--C-:B0-----:R-:W-:Y:S01]  /*1cd20*/  FFMA.FTZ R184, R2, R192, -R13.reuse ;  /* 0x000000c002b87223 */ /* 0x101fe2000001080d */
[----:B------:R-:W-:Y:S01]  /*1cd30*/  FSEL R194, R194, -INF , P3 ;  /* 0xff800000c2c27808 */ /* 0x000fe20001800000 */
[C-C-:B------:R-:W-:Y:S01]  /*1cd40*/  FFMA.FTZ R192, R2.reuse, R172, -R13.reuse ;  /* 0x000000ac02c07223 */ /* 0x140fe2000001080d */
        /* <DEDUP_REMOVED lines=9> */
[--C-:B------:R-:W-:Y:S01]  /*1cde0*/  FFMA.FTZ R177, R2, R177, -R13.reuse ;  /* 0x000000b102b17223 */ /* 0x100fe2000001080d */
[----:B------:R-:W-:Y:S01]  /*1cdf0*/  FSEL R198, R198, -INF , P4 ;  /* 0xff800000c6c67808 */ /* 0x000fe20002000000 */
[C-C-:B------:R-:W-:Y:S01]  /*1ce00*/  FFMA.FTZ R181, R2.reuse, R181, -R13.reuse ;  /* 0x000000b502b57223 */ /* 0x140fe2000001080d */
[----:B------:R-:W-:Y:S01]  /*1ce10*/  FMNMX.FTZ R189, R195, R189, !PT ;  /* 0x000000bdc3bd7209 */ /* 0x000fe20007810000 */
[C-C-:B------:R-:W-:Y:S01]  /*1ce20*/  FFMA.FTZ R152, R2.reuse, R152, -R13.reuse ;  /* 0x0000009802987223 */ /* 0x140fe2000001080d */
[----:B------:R-:W-:Y:S01]  /*1ce30*/  FSEL R199, R199, -INF , P3 ;  /* 0xff800000c7c77808 */ /* 0x000fe20001800000 */
[--C-:B------:R-:W-:Y:S01]  /*1ce40*/  FFMA.FTZ R153, R2, R153, -R13.reuse ;  /* 0x0000009902997223 */ /* 0x100fe2000001080d */
[----:B------:R-:W-:Y:S01]  /*1ce50*/  ISETP.GT.AND P4, PT, R10, 0x20, PT ;  /* 0x000000200a00780c */ /* 0x000fe20003f84270 */
[--C-:B------:R-:W-:Y:S01]  /*1ce60*/  FFMA.FTZ R157, R2, R157, -R13.reuse ;  /* 0x0000009d029d7223 */ /* 0x100fe2000001080d */
[----:B------:R-:W-:Y:S01]  /*1ce70*/  FMNMX.FTZ R189, R198, R189, !PT ;  /* 0x000000bdc6bd7209 */ /* 0x000fe20007810000 */
[--C-:B------:R-:W-:Y:S01]  /*1ce80*/  FFMA.FTZ R160, R2, R160, -R13.reuse ;  /* 0x000000a002a07223 */ /* 0x100fe2000001080d */
[----:B------:R-:W-:Y:S01]  /*1ce90*/  ISETP.GT.AND P3, PT, R10, 0x21, PT ;  /* 0x000000210a00780c */ /* 0x000fe20003f64270 */
[--C-:B------:R-:W-:Y:S01]  /*1cea0*/  FFMA.FTZ R161, R2, R161, -R13.reuse ;  /* 0x000000a102a17223 */ /* 0x100fe2000001080d */
[----:B------:R-:W-:Y:S01]  /*1ceb0*/  FSEL R172, R170, -INF , P4 ;  /* 0xff800000aaac7808 */ /* 0x000fe20002000000 */
[--C-:B------:R-:W-:Y:S01]  /*1cec0*/  FFMA.FTZ R165, R2, R165, -R13.reuse ;  /* 0x000000a502a57223 */ /* 0x100fe2000001080d */
[----:B------:R-:W-:Y:S01]  /*1ced0*/  FMNMX.FTZ R189, R199, R189, !PT ;  /* 0x000000bdc7bd7209 */ /* 0x000fe20007810000 */
[----:B------:R0:W-:Y:S01]  /*1cee0*/  MUFU.EX2 R170, R192 ;  /* 0x000000c000aa7308 */ /* 0x0001e20000000800 */
        /* <DEDUP_REMOVED lines=9> */
[C-C-:B0-----:R-:W-:Y:S01]  /*1cf80*/  FFMA.FTZ R192, R2.reuse, R180, -R13.reuse ;  /* 0x000000b402c07223 */ /* 0x141fe2000001080d */
        /* <DEDUP_REMOVED lines=19> */
[----:B------:R-:W-:Y:S01]  /*1d0c0*/  FFMA.FTZ R132, R2, R132, -R13 ;  /* 0x0000008402847223 */ /* 0x000fe2000001080d */
        /* <DEDUP_REMOVED lines=11> */
[----:B------:R0:W-:Y:S01]  /*1d180*/  MUFU.EX2 R154, R192 ;  /* 0x000000c0009a7308 */ /* 0x0001e20000000800 */
[----:B------:R-:W-:Y:S02]  /*1d190*/  ISETP.GT.AND P5, PT, R10, 0x48, PT ;  /* 0x000000480a00780c */ /* 0x000fe40003fa4270 */
[----:B------:R-:W-:Y:S02]  /*1d1a0*/  FSEL R155, R155, -INF , P3 ;  /* 0xff8000009b9b7808 */ /* 0x000fe40001800000 */
[----:B------:R-:W-:Y:S02]  /*1d1b0*/  FMNMX.FTZ R189, R180, R189, !PT ;  /* 0x000000bdb4bd7209 */ /* 0x000fe40007810000 */
[----:B------:R-:W-:Y:S01]  /*1d1c0*/  ISETP.GT.AND P4, PT, R10, 0x49, PT ;  /* 0x000000490a00780c */ /* 0x000fe20003f84270 */
[----:B------:R-:W-:Y:S01]  /*1d1d0*/  MUFU.EX2 R21, R21 ;  /* 0x0000001500157308 */ /* 0x000fe20000000800 */
[----:B------:R-:W-:Y:S01]  /*1d1e0*/  FSEL R158, R158, -INF , P5 ;  /* 0xff8000009e9e7808 */ /* 0x000fe20002800000 */
[----:B0-----:R-:W-:Y:S01]  /*1d1f0*/  FFMA.FTZ R192, R2, R156, -R13 ;  /* 0x0000009c02c07223 */ /* 0x001fe2000001080d */
[----:B------:R-:W-:-:S02]  /*1d200*/  FMNMX.FTZ R189, R155, R189, !PT ;  /* 0x000000bd9bbd7209 */ /* 0x000fc40007810000 */
[----:B------:R-:W-:Y:S02]  /*1d210*/  ISETP.GT.AND P3, PT, R10, 0x50, PT ;  /* 0x000000500a00780c */ /* 0x000fe40003f64270 */
        /* <DEDUP_REMOVED lines=10> */
[----:B------:R-:W-:Y:S01]  /*1d2c0*/  ISETP.GT.AND P3, PT, R10, 0x59, PT ;  /* 0x000000590a00780c */ /* 0x000fe20003f64270 */
[----:B------:R-:W-:Y:S01]  /*1d2d0*/  MUFU.EX2 R185, R185 ;  /* 0x000000b900b97308 */ /* 0x000fe20000000800 */
[----:B------:R-:W-:Y:S02]  /*1d2e0*/  FSEL R166, R166, -INF , P4 ;  /* 0xff800000a6a67808 */ /* 0x000fe40002000000 */
[----:B------:R-:W-:Y:S02]  /*1d2f0*/  FMNMX.FTZ R189, R163, R189, !PT ;  /* 0x000000bda3bd7209 */ /* 0x000fe40007810000 */
[----:B------:R-:W-:-:S02]  /*1d300*/  FSEL R167, R167, -INF , P3 ;  /* 0xff800000a7a77808 */ /* 0x000fc40001800000 */
[----:B------:R-:W-:Y:S01]  /*1d310*/  ISETP.GT.AND P4, PT, R10, 0x60, PT ;  /* 0x000000600a00780c */ /* 0x000fe20003f84270 */
[----:B------:R-:W-:Y:S01]  /*1d320*/  MUFU.EX2 R188, R188 ;  /* 0x000000bc00bc7308 */ /* 0x000fe20000000800 */
[----:B------:R-:W-:Y:S02]  /*1d330*/  FMNMX.FTZ R189, R166, R189, !PT ;  /* 0x000000bda6bd7209 */ /* 0x000fe40007810000 */
[----:B------:R-:W-:Y:S02]  /*1d340*/  ISETP.GT.AND P3, PT, R10, 0x61, PT ;  /* 0x000000610a00780c */ /* 0x000fe40003f64270 */
[----:B------:R-:W-:Y:S02]  /*1d350*/  FSEL R156, R138, -INF , P4 ;  /* 0xff8000008a9c7808 */ /* 0x000fe40002000000 */
[----:B------:R-:W-:Y:S01]  /*1d360*/  FMNMX.FTZ R189, R167, R189, !PT ;  /* 0x000000bda7bd7209 */ /* 0x000fe20007810000 */
[----:B------:R0:W-:Y:S01]  /*1d370*/  MUFU.EX2 R138, R192 ;  /* 0x000000c0008a7308 */ /* 0x0001e20000000800 */
[----:B------:R-:W-:-:S02]  /*1d380*/  ISETP.GT.AND P5, PT, R10, 0x68, PT ;  /* 0x000000680a00780c */ /* 0x000fc40003fa4270 */
[----:B------:R-:W-:Y:S02]  /*1d390*/  FSEL R139, R139, -INF , P3 ;  /* 0xff8000008b8b7808 */ /* 0x000fe40001800000 */
[----:B------:R-:W-:Y:S02]  /*1d3a0*/  FMNMX.FTZ R189, R156, R189, !PT ;  /* 0x000000bd9cbd7209 */ /* 0x000fe40007810000 */
[----:B------:R-:W-:Y:S01]  /*1d3b0*/  ISETP.GT.AND P4, PT, R10, 0x69, PT ;  /* 0x000000690a00780c */ /* 0x000fe20003f84270 */
[----:B------:R-:W-:Y:S01]  /*1d3c0*/  MUFU.EX2 R168, R168 ;  /* 0x000000a800a87308 */ /* 0x000fe20000000800 */
[----:B------:R-:W-:Y:S01]  /*1d3d0*/  FSEL R142, R142, -INF , P5 ;  /* 0xff8000008e8e7808 */ /* 0x000fe20002800000 */
[----:B0-----:R-:W-:Y:S01]  /*1d3e0*/  FFMA.FTZ R192, R2, R164, -R13 ;  /* 0x000000a402c07223 */ /* 0x001fe2000001080d */
        /* <DEDUP_REMOVED lines=29> */
[----:B------:R-:W-:Y:S01]  /*1d5c0*/  FSEL R126, R126, -INF , P5 ;  /* 0xff8000007e7e7808 */ /* 0x000fe20002800000 */
[----:B------:R-:W-:Y:S02]  /*1d5d0*/  WARPGROUP.DEPBAR.LE gsb0, 0x0 ;  /* 0x00008000000079c5 */ /* 0x000fe40000010000 */
        /* <DEDUP_REMOVED lines=13> */
[----:B------:R-:W-:-:S01]  /*1d6b0*/  FFMA.FTZ R10, R2, R137, -R13 ;  /* 0x00000089020a7223 */ /* 0x000fc2000001080d */
[----:B------:R-:W-:Y:S01]  /*1d6c0*/  FSEL R137, R134, -INF , P4 ;  /* 0xff80000086897808 */ /* 0x000fe20002000000 */
[----:B------:R-:W-:-:S01]  /*1d6d0*/  FFMA.FTZ R13, R2, R133, -R13 ;  /* 0x00000085020d7223 */ /* 0x000fc2000001080d */
[----:B------:R-:W-:Y:S01]  /*1d6e0*/  FMNMX.FTZ R189, R131, R189, !PT ;  /* 0x000000bd83bd7209 */ /* 0x000fe20007810000 */
[----:B------:R0:W-:Y:S01]  /*1d6f0*/  MUFU.EX2 R134, R10 ;  /* 0x0000000a00867308 */ /* 0x0001e20000000800 */
[----:B------:R-:W-:-:S02]  /*1d700*/  FSEL R135, R135, -INF , P3 ;  /* 0xff80000087877808 */ /* 0x000fc40001800000 */
[----:B----4-:R-:W-:Y:S02]  /*1d710*/  LOP3.LUT R204, R219, 0x7f, RZ, 0xc0, !PT ;  /* 0x0000007fdbcc7812 */ /* 0x010fe400078ec0ff */
[----:B------:R-:W1:Y:S03]  /*1d720*/  S2R R219, SR_TID.X ;  /* 0x0000000000db7919 */ /* 0x000e660000002100 */
[----:B------:R-:W-:Y:S01]  /*1d730*/  MUFU.EX2 R157, R157 ;  /* 0x0000009d009d7308 */ /* 0x000fe20000000800 */
[----:B0-----:R-:W-:-:S04]  /*1d740*/  FMNMX.FTZ R10, R137, R189, !PT ;  /* 0x000000bd890a7209 */ /* 0x001fc80007810000 */
[----:B------:R-:W-:-:S03]  /*1d750*/  FMNMX.FTZ R10, R135, R10, !PT ;  /* 0x0000000a870a7209 */ /* 0x000fc60007810000 */
[----:B------:R-:W-:Y:S02]  /*1d760*/  MUFU.EX2 R160, R160 ;  /* 0x000000a000a07308 */ /* 0x000fe40000000800 */
[----:B------:R-:W0:Y:S06]  /*1d770*/  SHFL.BFLY PT, R189, R10, 0x2, 0x1f ;  /* 0x0c401f000abd7f89 */ /* 0x000e2c00000e0000 */
[----:B------:R-:W-:Y:S08]  /*1d780*/  MUFU.EX2 R161, R161 ;  /* 0x000000a100a17308 */ /* 0x000ff00000000800 */
[----:B------:R-:W-:Y:S08]  /*1d790*/  MUFU.EX2 R165, R165 ;  /* 0x000000a500a57308 */ /* 0x000ff00000000800 */
[----:B------:R-:W-:Y:S01]  /*1d7a0*/  MUFU.EX2 R136, R136 ;  /* 0x0000008800887308 */ /* 0x000fe20000000800 */
[----:B0-----:R-:W-:-:S05]  /*1d7b0*/  FMNMX.FTZ R10, R10, R189, !PT ;  /* 0x000000bd0a0a7209 */ /* 0x001fca0007810000 */
[----:B------:R-:W0:Y:S02]  /*1d7c0*/  SHFL.BFLY PT, R189, R10, 0x1, 0x1f ;  /* 0x0c201f000abd7f89 */ /* 0x000e2400000e0000 */
[----:B------:R-:W-:Y:S08]  /*1d7d0*/  MUFU.EX2 R140, R140 ;  /* 0x0000008c008c7308 */ /* 0x000ff00000000800 */
[----:B------:R-:W-:Y:S08]  /*1d7e0*/  MUFU.EX2 R141, R141 ;  /* 0x0000008d008d7308 */ /* 0x000ff00000000800 */
[----:B------:R-:W-:Y:S01]  /*1d7f0*/  MUFU.EX2 R144, R144 ;  /* 0x0000009000907308 */ /* 0x000fe20000000800 */
[----:B0-----:R-:W-:-:S07]  /*1d800*/  FMNMX.FTZ R10, R10, R189, !PT ;  /* 0x000000bd0a0a7209 */ /* 0x001fce0007810000 */
[----:B------:R-:W-:Y:S01]  /*1d810*/  MUFU.EX2 R145, R145 ;  /* 0x0000009100917308 */ /* 0x000fe20000000800 */
[----:B------:R-:W-:Y:S01]  /*1d820*/  FSETP.NEU.FTZ.AND P3, PT, R10, -INF , PT ;  /* 0xff8000000a00780b */ /* 0x000fe20003f7d000 */
[----:B------:R-:W-:-:S06]  /*1d830*/  FFMA.FTZ R189, R2, R10, -8 ;  /* 0xc100000002bd7423 */ /* 0x000fcc000001000a */
[----:B------:R-:W-:Y:S01]  /*1d840*/  MUFU.EX2 R148, R148 ;  /* 0x0000009400947308 */ /* 0x000fe20000000800 */
[----:B------:R-:W-:-:S05]  /*1d850*/  FSEL R133, R189, RZ, P3 ;  /* 0x000000ffbd857208 */ /* 0x000fca0001800000 */
[--C-:B------:R-:W-:Y:S01]  /*1d860*/  FFMA.FTZ R192, R2, R195, -R133.reuse ;  /* 0x000000c302c07223 */ /* 0x100fe20000010885 */
[----:B------:R-:W-:Y:S01]  /*1d870*/  FSEL R195, R0, RZ, P2 ;  /* 0x000000ff00c37208 */ /* 0x000fe20001000000 */
[C-C-:B------:R-:W-:Y:S01]  /*1d880*/  FFMA.FTZ R158, R2.reuse, R158, -R133.reuse ;  /* 0x0000009e029e7223 */ /* 0x140fe20000010885 */
[----:B------:R-:W-:-:S01]  /*1d890*/  FFMA.FTZ R186, R2, R186, -R133 ;  /* 0x000000ba02ba7223 */ /* 0x000fc20000010885 */
[C-C-:B------:R-:W-:Y:S01]  /*1d8a0*/  FFMA.FTZ R187, R2.reuse, R187, -R133.reuse ;  /* 0x000000bb02bb7223 */ /* 0x140fe20000010885 */
[----:B------:R-:W-:-:S01]  /*1d8b0*/  FFMA.FTZ R189, R2, R190, -R133 ;  /* 0x000000be02bd7223 */ /* 0x000fc20000010885 */
[----:B------:R-:W-:Y:S01]  /*1d8c0*/  FADD.FTZ R195, -R195, R6 ;  /* 0x00000006c3c37221 */ /* 0x000fe20000010100 */
[----:B------:R-:W-:-:S01]  /*1d8d0*/  FFMA.FTZ R190, R2, R191, -R133 ;  /* 0x000000bf02be7223 */ /* 0x000fc20000010885 */
[----:B------:R0:W-:Y:S01]  /*1d8e0*/  MUFU.EX2 R6, R158 ;  /* 0x0000009e00067308 */ /* 0x0001e20000000800 */
[----:B------:R-:W-:-:S01]  /*1d8f0*/  FFMA.FTZ R191, R2, R194, -R133 ;  /* 0x000000c202bf7223 */ /* 0x000fc20000010885 */
[C---:B------:R-:W-:Y:S01]  /*1d900*/  FMUL.FTZ R195, R2.reuse, R195 ;  /* 0x000000c302c37220 */ /* 0x040fe20000410000 */
[----:B------:R-:W-:-:S01]  /*1d910*/  FFMA.FTZ R193, R2, R198, -R133 ;  /* 0x000000c602c17223 */ /* 0x000fc20000010885 */
[C-C-:B------:R-:W-:Y:S01]  /*1d920*/  FFMA.FTZ R194, R2.reuse, R199, -R133.reuse ;  /* 0x000000c702c27223 */ /* 0x140fe20000010885 */
[----:B------:R-:W-:-:S01]  /*1d930*/  FFMA.FTZ R172, R2, R172, -R133 ;  /* 0x000000ac02ac7223 */ /* 0x000fc20000010885 */
[C-C-:B------:R-:W-:Y:S01]  /*1d940*/  FFMA.FTZ R171, R2.reuse, R171, -R133.reuse ;  /* 0x000000ab02ab7223 */ /* 0x140fe20000010885 */
[----:B------:R-:W-:-:S01]  /*1d950*/  FFMA.FTZ R174, R2, R174, -R133 ;  /* 0x000000ae02ae7223 */ /* 0x000fc20000010885 */
[----:B------:R-:W-:Y:S01]  /*1d960*/  MUFU.EX2 R186, R186 ;  /* 0x000000ba00ba7308 */ /* 0x000fe20000000800 */
[----:B0-----:R-:W-:Y:S01]  /*1d970*/  FSEL R158, R10, RZ, P3 ;  /* 0x000000ff0a9e7208 */ /* 0x001fe20001800000 */
[C-C-:B------:R-:W-:Y:S01]  /*1d980*/  FFMA.FTZ R175, R2.reuse, R175, -R133.reuse ;  /* 0x000000af02af7223 */ /* 0x140fe20000010885 */
[----:B------:R-:W-:-:S01]  /*1d990*/  FFMA.FTZ R178, R2, R178, -R133 ;  /* 0x000000b202b27223 */ /* 0x000fc20000010885 */
[C-C-:B------:R-:W-:Y:S01]  /*1d9a0*/  FFMA.FTZ R179, R2.reuse, R179, -R133.reuse ;  /* 0x000000b302b37223 */ /* 0x140fe20000010885 */
[----:B------:R-:W-:-:S01]  /*1d9b0*/  FFMA.FTZ R182, R2, R182, -R133 ;  /* 0x000000b602b67223 */ /* 0x000fc20000010885 */
[----:B------:R-:W-:Y:S01]  /*1d9c0*/  FADD.FTZ R5, -R158, R5 ;  /* 0x000000059e057221 */ /* 0x000fe20000010100 */
[----:B------:R-:W-:-:S01]  /*1d9d0*/  FFMA.FTZ R183, R2, R183, -R133 ;  /* 0x000000b702b77223 */ /* 0x000fc20000010885 */
[----:B------:R-:W0:Y:S01]  /*1d9e0*/  MUFU.EX2 R158, R195 ;  /* 0x000000c3009e7308 */ /* 0x000e220000000800 */
[----:B------:R-:W-:-:S01]  /*1d9f0*/  FFMA.FTZ R180, R2, R180, -R133 ;  /* 0x000000b402b47223 */ /* 0x000fc20000010885 */
[C---:B------:R-:W-:Y:S01]  /*1da00*/  FMUL.FTZ R5, R2.reuse, R5 ;  /* 0x0000000502057220 */ /* 0x040fe20000410000 */
[----:B------:R-:W-:-:S01]  /*1da10*/  FFMA.FTZ R155, R2, R155, -R133 ;  /* 0x0000009b029b7223 */ /* 0x000fc20000010885 */
[C-C-:B------:R-:W-:Y:S01]  /*1da20*/  FFMA.FTZ R159, R2.reuse, R159, -R133.reuse ;  /* 0x0000009f029f7223 */ /* 0x140fe20000010885 */
[----:B------:R-:W-:-:S01]  /*1da30*/  FFMA.FTZ R162, R2, R162, -R133 ;  /* 0x000000a202a27223 */ /* 0x000fc20000010885 */
[C-C-:B------:R-:W-:Y:S01]  /*1da40*/  FFMA.FTZ R163, R2.reuse, R163, -R133.reuse ;  /* 0x000000a302a37223 */ /* 0x140fe20000010885 */
[----:B------:R-:W-:-:S01]  /*1da50*/  FFMA.FTZ R166, R2, R166, -R133 ;  /* 0x000000a602a67223 */ /* 0x000fc20000010885 */
[----:B------:R-:W2:Y:S01]  /*1da60*/  MUFU.EX2 R5, R5 ;  /* 0x0000000500057308 */ /* 0x000ea20000000800 */
[----:B------:R-:W-:-:S01]  /*1da70*/  FFMA.FTZ R167, R2, R167, -R133 ;  /* 0x000000a702a77223 */ /* 0x000fc20000010885 */
[C-C-:B------:R-:W-:Y:S01]  /*1da80*/  FFMA.FTZ R156, R2.reuse, R156, -R133.reuse ;  /* 0x0000009c029c7223 */ /* 0x140fe20000010885 */
[----:B------:R-:W-:-:S01]  /*1da90*/  FFMA.FTZ R139, R2, R139, -R133 ;  /* 0x0000008b028b7223 */ /* 0x000fc20000010885 */
[C-C-:B------:R-:W-:Y:S01]  /*1daa0*/  FFMA.FTZ R142, R2.reuse, R142, -R133.reuse ;  /* 0x0000008e028e7223 */ /* 0x140fe20000010885 */
[----:B------:R-:W-:-:S01]  /*1dab0*/  FFMA.FTZ R143, R2, R143, -R133 ;  /* 0x0000008f028f7223 */ /* 0x000fc20000010885 */
[C-C-:B------:R-:W-:Y:S01]  /*1dac0*/  FFMA.FTZ R146, R2.reuse, R146, -R133.reuse ;  /* 0x0000009202927223 */ /* 0x140fe20000010885 */
[----:B------:R-:W-:-:S01]  /*1dad0*/  FFMA.FTZ R147, R2, R147, -R133 ;  /* 0x0000009302937223 */ /* 0x000fc20000010885 */
[----:B------:R-:W3:Y:S01]  /*1dae0*/  MUFU.EX2 R187, R187 ;  /* 0x000000bb00bb7308 */ /* 0x000ee20000000800 */
[----:B0-----:R-:W-:-:S01]  /*1daf0*/  FFMA.FTZ R4, R158, R4, R11 ;  /* 0x000000049e047223 */ /* 0x001fc2000001000b */
[C-C-:B------:R-:W-:Y:S01]  /*1db00*/  FFMA.FTZ R150, R2.reuse, R150, -R133.reuse ;  /* 0x0000009602967223 */ /* 0x140fe20000010885 */
[----:B------:R-:W-:-:S01]  /*1db10*/  FFMA.FTZ R151, R2, R151, -R133 ;  /* 0x0000009702977223 */ /* 0x000fc20000010885 */
[----:B------:R-:W-:Y:S01]  /*1db20*/  FFMA.FTZ R164, R2, R164, -R133 ;  /* 0x000000a402a47223 */ /* 0x000fe20000010885 */
[----:B------:R-:W-:-:S01]  /*1db30*/  FADD.FTZ R4, R12, R4 ;  /* 0x000000040c047221 */ /* 0x000fc20000010000 */
[C-C-:B------:R-:W-:Y:S01]  /*1db40*/  FFMA.FTZ R123, R2.reuse, R123, -R133.reuse ;  /* 0x0000007b027b7223 */ /* 0x140fe20000010885 */
[----:B------:R-:W-:-:S01]  /*1db50*/  FFMA.FTZ R126, R2, R126, -R133 ;  /* 0x0000007e027e7223 */ /* 0x000fc20000010885 */
[----:B------:R-:W0:Y:S01]  /*1db60*/  MUFU.EX2 R189, R189 ;  /* 0x000000bd00bd7308 */ /* 0x000e220000000800 */
[----:B--2---:R-:W-:-:S01]  /*1db70*/  FFMA.FTZ R3, R5, R3, R186 ;  /* 0x0000000305037223 */ /* 0x004fc200000100ba */
[----:B------:R-:W-:Y:S01]  /*1db80*/  FADD.FTZ R4, R20, R4 ;  /* 0x0000000414047221 */ /* 0x000fe20000010000 */
[----:B------:R-:W-:-:S01]  /*1db90*/  FFMA.FTZ R127, R2, R127, -R133 ;  /* 0x0000007f027f7223 */ /* 0x000fc20000010885 */
[C-C-:B------:R-:W-:Y:S01]  /*1dba0*/  FFMA.FTZ R130, R2.reuse, R130, -R133.reuse ;  /* 0x0000008202827223 */ /* 0x140fe20000010885 */
[----:B------:R-:W-:-:S01]  /*1dbb0*/  FFMA.FTZ R131, R2, R131, -R133 ;  /* 0x0000008302837223 */ /* 0x000fc20000010885 */
[----:B------:R-:W-:Y:S01]  /*1dbc0*/  FADD.FTZ R4, R21, R4 ;  /* 0x0000000415047221 */ /* 0x000fe20000010000 */
[----:B------:R-:W-:-:S01]  /*1dbd0*/  FFMA.FTZ R137, R2, R137, -R133 ;  /* 0x0000008902897223 */ /* 0x000fc20000010885 */
[----:B------:R-:W2:Y:S01]  /*1dbe0*/  MUFU.EX2 R190, R190 ;  /* 0x000000be00be7308 */ /* 0x000ea20000000800 */
[----:B---3--:R-:W-:-:S01]  /*1dbf0*/  FADD.FTZ R3, R187, R3 ;  /* 0x00000003bb037221 */ /* 0x008fc20000010000 */
[----:B------:R-:W-:Y:S01]  /*1dc00*/  FADD.FTZ R4, R184, R4 ;  /* 0x00000004b8047221 */ /* 0x000fe20000010000 */
[----:B------:R-:W-:-:S01]  /*1dc10*/  FFMA.FTZ R133, R2, R135, -R133 ;  /* 0x0000008702857223 */ /* 0x000fc20000010885 */
[----:B------:R-:W-:-:S02]  /*1dc20*/  ISETP.NE.AND P2, PT, R204, RZ, PT ;  /* 0x000000ffcc00720c */ /* 0x000fc40003f45270 */
[----:B------:R-:W-:-:S01]  /*1dc30*/  FADD.FTZ R4, R8, R4 ;  /* 0x0000000408047221 */ /* 0x000fc20000010000 */
[----:B-1----:R-:W-:Y:S01]  /*1dc40*/  SHF.R.U32.HI R204, RZ, 0x7, R219 ;  /* 0x00000007ffcc7819 */ /* 0x002fe200000116db */
[----:B------:R-:W1:Y:S01]  /*1dc50*/  MUFU.EX2 R191, R191 ;  /* 0x000000bf00bf7308 */ /* 0x000e620000000800 */
[----:B0-----:R-:W-:-:S01]  /*1dc60*/  FADD.FTZ R3, R189, R3 ;  /* 0x00000003bd037221 */ /* 0x001fc20000010000 */
[----:B------:R-:W-:Y:S01]  /*1dc70*/  FADD.FTZ R4, R185, R4 ;  /* 0x00000004b9047221 */ /* 0x000fe20000010000 */
[----:B------:R-:W-:-:S03]  /*1dc80*/  IADD3 R195, -R204, 0xb, RZ ;  /* 0x0000000bccc37810 */ /* 0x000fc60007ffe1ff */
        /* <DEDUP_REMOVED lines=53> */
[----:B0-----:R-:W-:-:S04]  /*1dfe0*/  FADD.FTZ R3, R155, R3 ;  /* 0x000000039b037221 */ /* 0x001fc80000010000 */
[----:B------:R-:W-:-:S03]  /*1dff0*/  FADD.FTZ R3, R6, R3 ;  /* 0x0000000306037221 */ /* 0x000fc60000010000 */
        /* <DEDUP_REMOVED lines=24> */
[----:B------:R-:W-:-:S05]  /*1e180*/  @!P2 LEA R3, R9, R16, 0x3 ;  /* 0x000000100903a211 */ /* 0x000fca00078e18ff */
[----:B------:R-:W-:Y:S01]  /*1e190*/  @!P2 VIADD R3, R3, 0x33440 ;  /* 0x000334400303a836 */ /* 0x000fe20000000000 */
[----:B------:R-:W0:Y:S01]  /*1e1a0*/  MUFU.EX2 R120, R120 ;  /* 0x0000007800787308 */ /* 0x000e220000000800 */
[----:B--2---:R-:W-:-:S03]  /*1e1b0*/  FADD.FTZ R4, R149, R4 ;  /* 0x0000000495047221 */ /* 0x004fc60000010000 */
[----:B------:R-:W-:Y:S01]  /*1e1c0*/  @!P2 PRMT R3, RZ, 0x654, R3 ;  /* 0x00000654ff03a816 */ /* 0x000fe20000000003 */
[----:B------:R2:W-:Y:S06]  /*1e1d0*/  BAR.ARV R195, 0x100 ;  /* 0x000400c30000751d */ /* 0x0005ec0000002000 */
[----:B------:R-:W3:Y:S01]  /*1e1e0*/  MUFU.EX2 R164, R164 ;  /* 0x000000a400a47308 */ /* 0x000ee20000000800 */
[----:B-1----:R-:W-:-:S01]  /*1e1f0*/  FADD.FTZ R135, R151, R135 ;  /* 0x0000008797877221 */ /* 0x002fc20000010000 */
[----:B------:R1:W-:Y:S01]  /*1e200*/  @!P2 SYNCS.ARRIVE.TRANS64.RED.A1T0 RZ, [R3+URZ], RZ ;  /* 0x000000ff03ffa9a7 */ /* 0x0003e2000810043f */
[----:B0-----:R-:W-:-:S05]  /*1e210*/  FADD.FTZ R4, R120, R4 ;  /* 0x0000000478047221 */ /* 0x001fca0000010000 */
[----:B------:R-:W0:Y:S08]  /*1e220*/  MUFU.EX2 R121, R121 ;  /* 0x0000007900797308 */ /* 0x000e300000000800 */
[----:B------:R-:W4:Y:S01]  /*1e230*/  MUFU.EX2 R123, R123 ;  /* 0x0000007b007b7308 */ /* 0x000f220000000800 */
[----:B---3--:R-:W-:-:S07]  /*1e240*/  FADD.FTZ R135, R164, R135 ;  /* 0x00000087a4877221 */ /* 0x008fce0000010000 */
[----:B------:R-:W3:Y:S01]  /*1e250*/  MUFU.EX2 R124, R124 ;  /* 0x0000007c007c7308 */ /* 0x000ee20000000800 */
[----:B0-----:R-:W-:-:S07]  /*1e260*/  FADD.FTZ R4, R121, R4 ;  /* 0x0000000479047221 */ /* 0x001fce0000010000 */
[----:B------:R-:W0:Y:S01]  /*1e270*/  MUFU.EX2 R126, R126 ;  /* 0x0000007e007e7308 */ /* 0x000e220000000800 */
[----:B----4-:R-:W-:-:S07]  /*1e280*/  FADD.FTZ R135, R123, R135 ;  /* 0x000000877b877221 */ /* 0x010fce0000010000 */
        /* <DEDUP_REMOVED lines=18> */
[----:B------:R-:W1:Y:S01]  /*1e3b0*/  MUFU.EX2 R133, R133 ;  /* 0x0000008500857308 */ /* 0x000e620000000800 */
[----:B---3--:R-:W-:-:S01]  /*1e3c0*/  FADD.FTZ R135, R137, R135 ;  /* 0x0000008789877221 */ /* 0x008fc20000010000 */
[----:B0-----:R-:W-:-:S03]  /*1e3d0*/  FADD.FTZ R4, R13, R4 ;  /* 0x000000040d047221 */ /* 0x001fc60000010000 */
[----:B-1----:R-:W-:Y:S01]  /*1e3e0*/  FADD.FTZ R3, R133, R135 ;  /* 0x0000008785037221 */ /* 0x002fe20000010000 */
[----:B--2---:R-:W-:Y:S06]  /*1e3f0*/  @!P1 BRA `(.L_x_2523) ;  /* 0x0000000000049947 */ /* 0x004fec0003800000 */
[----:B------:R-:W-:Y:S01]  /*1e400*/  BPT.TRAP 0x1 ;  /* 0x000000040000795c */ /* 0x000fe20000300000 */
.L_x_2523:
[----:B------:R-:W-:Y:S01]  /*1e410*/  IMAD R135, R221, 0x8, R16 ;  /* 0x00000008dd877824 */ /* 0x000fe200078e0210 */
[----:B------:R-:W-:Y:S01]  /*1e420*/  ISETP.GT.AND P2, PT, R7, R15, PT ;  /* 0x0000000f0700720c */ /* 0x000fe20003f44270 */
[----:B------:R-:W-:Y:S01]  /*1e430*/  IMAD.U32 R195, RZ, RZ, UR42 ;  /* 0x0000002affc37e24 */ /* 0x000fe2000f8e00ff */
[----:B------:R-:W-:Y:S01]  /*1e440*/  F2FP.SATFINITE.E4M3.F32.PACK_AB_MERGE_C R185, R188, R185, RZ ;  /* 0x000000b9bcb9723e */ /* 0x000fe200048070ff */
[----:B------:R-:W-:Y:S01]  /*1e450*/  VIADD R135, R135, 0x33460 ;  /* 0x0003346087877836 */ /* 0x000fe20000000000 */
[----:B------:R-:W-:Y:S01]  /*1e460*/  F2FP.SATFINITE.E4M3.F32.PACK_AB_MERGE_C R6, R159, R6, RZ ;  /* 0x000000069f06723e */ /* 0x000fe200048070ff */
[-C--:B------:R-:W-:Y:S01]  /*1e470*/  FMUL.FTZ R26, R26, R5.reuse ;  /* 0x000000051a1a7220 */ /* 0x080fe20000410000 */
[----:B------:R-:W-:Y:S01]  /*1e480*/  F2FP.SATFINITE.E4M3.F32.PACK_AB_MERGE_C R20, R21, R20, RZ ;  /* 0x000000141514723e */ /* 0x000fe200048070ff */
[-C--:B------:R-:W-:Y:S01]  /*1e490*/  FMUL.FTZ R27, R27, R5.reuse ;  /* 0x000000051b1b7220 */ /* 0x080fe20000410000 */
[----:B------:R-:W-:Y:S01]  /*1e4a0*/  PRMT R135, R195, 0x654, R135 ;  /* 0x00000654c3877816 */ /* 0x000fe20000000087 */
[----:B------:R-:W-:Y:S01]  /*1e4b0*/  FMUL.FTZ R30, R30, R5 ;  /* 0x000000051e1e7220 */ /* 0x000fe20000410000 */
[----:B------:R-:W-:Y:S01]  /*1e4c0*/  F2FP.SATFINITE.E4M3.F32.PACK_AB_MERGE_C R189, R190, R189, RZ ;  /* 0x000000bdbebd723e */ /* 0x000fe200048070ff */
[----:B------:R-:W-:Y:S01]  /*1e4d0*/  FMUL.FTZ R31, R31, R5 ;  /* 0x000000051f1f7220 */ /* 0x000fe20000410000 */
        /* <DEDUP_REMOVED lines=129> */
[----:B------:R-:W-:Y:S01]  /*1ecf0*/  VIADD R7, R7, 0xffffffff ;  /* 0xffffffff07077836 */ /* 0x000fe20000000000 */
[----:B------:R-:W-:Y:S01]  /*1ed00*/  MOV R221, R9 ;  /* 0x0000000900dd7202 */ /* 0x000fe20000000f00 */
[----:B------:R-:W-:-:S02]  /*1ed10*/  IMAD.MOV.U32 R5, RZ, RZ, R10 ;  /* 0x000000ffff057224 */ /* 0x000fc400078e000a */
[----:B------:R-:W-:Y:S02]  /*1ed20*/  IMAD.MOV.U32 R6, RZ, RZ, R0 ;  /* 0x000000ffff067224 */ /* 0x000fe400078e0000 */
[----:B------:R-:W-:Y:S01]  /*1ed30*/  IMAD.MOV.U32 R8, RZ, RZ, R222 ;  /* 0x000000ffff087224 */ /* 0x000fe200078e00de */
[----:B0-----:R-:W-:Y:S06]  /*1ed40*/  @P2 BRA `(.L_x_2524) ;  /* 0xffffffc000242947 */ /* 0x001fec000383ffff */
[----:B------:R-:W-:-:S07]  /*1ed50*/  IMAD.MOV.U32 R221, RZ, RZ, R9 ;  /* 0x000000ffffdd7224 */ /* 0x000fce00078e0009 */
.L_x_2513:
[----:B------:R-:W-:-:S13]  /*1ed60*/  ISETP.GE.AND P0, PT, R7, RZ, PT ;  /* 0x000000ff0700720c */ /* 0x000fda0003f06270 */
[----:B------:R-:W-:Y:S05]  /*1ed70*/  @!P0 BRA `(.L_x_2525) ;  /* 0x0000003400048947 */ /* 0x000fea0003800000 */
[----:B------:R-:W-:Y:S02]  /*1ed80*/  IMAD.MOV.U32 R5, RZ, RZ, R10 ;  /* 0x000000ffff057224 */ /* 0x000fe400078e000a */
[----:B------:R-:W-:Y:S02]  /*1ed90*/  IMAD.MOV.U32 R6, RZ, RZ, R0 ;  /* 0x000000ffff067224 */ /* 0x000fe400078e0000 */
[----:B------:R-:W-:Y:S02]  /*1eda0*/  IMAD.MOV.U32 R8, RZ, RZ, R222 ;  /* 0x000000ffff087224 */ /* 0x000fe400078e00de */
[----:B------:R-:W-:-:S07]  /*1edb0*/  IMAD.MOV.U32 R9, RZ, RZ, R221 ;  /* 0x000000ffff097224 */ /* 0x000fce00078e00dd */
.L_x_2536:
[----:B------:R-:W-:Y:S01]  /*1edc0*/  ISETP.NE.AND P2, PT, R229, RZ, PT ;  /* 0x000000ffe500720c */ /* 0x000fe20003f45270 */
[----:B------:R-:W-:Y:S01]  /*1edd0*/  VIADD R221, R9, 0x1 ;  /* 0x0000000109dd7836 */ /* 0x000fe20000000000 */
[----:B------:R-:W-:Y:S05]  /*1ede0*/  YIELD ;  /* 0x0000000000007946 */ /* 0x000fea0003800000 */
[----:B------:R-:W-:-:S04]  /*1edf0*/  ISETP.NE.AND P0, PT, R221, 0x2, PT ;  /* 0x00000002dd00780c */ /* 0x000fc80003f05270 */
[----:B------:R-:W-:Y:S02]  /*1ee00*/  SEL R11, RZ, 0x1, P0 ;  /* 0x00000001ff0b7807 */ /* 0x000fe40000000000 */
[----:B------:R-:W-:Y:S02]  /*1ee10*/  SEL R221, R221, RZ, P0 ;  /* 0x000000ffdddd7207 */ /* 0x000fe40000000000 */
[----:B------:R-:W-:Y:S01]  /*1ee20*/  LOP3.LUT R222, R8, R11, RZ, 0x3c, !PT ;  /* 0x0000000b08de7212 */ /* 0x000fe200078e3cff */
[----:B------:R-:W-:Y:S06]  /*1ee30*/  @P2 BRA `(.L_x_2526) ;  /* 0x0000000000302947 */ /* 0x000fec0003800000 */
[----:B------:R-:W-:Y:S05]  /*1ee40*/  @!P1 BRA `(.L_x_2527) ;  /* 0x0000000000049947 */ /* 0x000fea0003800000 */
[----:B------:R-:W-:Y:S01]  /*1ee50*/  BPT.TRAP 0x1 ;  /* 0x000000040000795c */ /* 0x000fe20000300000 */
.L_x_2527:
[----:B------:R-:W-:Y:S01]  /*1ee60*/  IMAD R0, R221, 0x8, R16 ;  /* 0x00000008dd007824 */ /* 0x000fe200078e0210 */
[----:B------:R-:W-:-:S04]  /*1ee70*/  SHF.L.U32 R11, R222, 0x1f, RZ ;  /* 0x0000001fde0b7819 */ /* 0x000fc800000006ff */
[----:B------:R0:W1:Y:S01]  /*1ee80*/  SYNCS.PHASECHK.TRANS64.TRYWAIT P0, [R0+URZ+0x33430], R11 ;  /* 0x0334300b000075a7 */ /* 0x000062000800017f */
[----:B------:R-:W-:Y:S05]  /*1ee90*/  @!P1 BRA `(.L_x_2528) ;  /* 0x0000000000049947 */ /* 0x000fea0003800000 */
[----:B------:R-:W-:Y:S01]  /*1eea0*/  BPT.TRAP 0x1 ;  /* 0x000000040000795c */ /* 0x000fe20000300000 */
.L_x_2528:
[----:B------:R-:W-:Y:S04]  /*1eeb0*/  BSSY B0, `(.L_x_2526) ;  /* 0x0000004000007945 */ /* 0x000fe80003800000 */
[----:B-1----:R-:W-:Y:S05]  /*1eec0*/  @P0 BRA `(.L_x_2529) ;  /* 0x0000000000080947 */ /* 0x002fea0003800000 */
[----:B------:R-:W1:Y:S02]  /*1eed0*/  SYNCS.PHASECHK.TRANS64.TRYWAIT P0, [R0+URZ+0x33430], R11 ;  /* 0x0334300b000075a7 */ /* 0x000e64000800017f */
[----:B-1----:R-:W-:Y:S05]  /*1eee0*/  @!P0 BRA `(.L_x_2530) ;  /* 0x000000f000bc8947 */ /* 0x002fea0003800000 */
.L_x_2529:
[----:B------:R-:W-:Y:S05]  /*1eef0*/  BSYNC B0 ;  /* 0x0000000000007941 */ /* 0x000fea0003800000 */
.L_x_2526:
[----:B01----:R-:W0:Y:S01]  /*1ef00*/  S2R R0, SR_TID.X ;  /* 0x0000000000007919 */ /* 0x003e220000002100 */
[----:B------:R-:W-:Y:S05]  /*1ef10*/  WARPSYNC.ALL ;  /* 0x0000000000007948 */ /* 0x000fea0003800000 */
[----:B------:R-:W-:Y:S01]  /*1ef20*/  IMAD R10, R221, 0x780, R14 ;  /* 0x00000780dd0a7824 */ /* 0x000fe200078e020e */
[----:B------:R-:W-:Y:S01]  /*1ef30*/  UMOV UR48, UR24 ;  /* 0x0000001800307c82 */ /* 0x000fe20008000000 */
[----:B------:R-:W-:Y:S01]  /*1ef40*/  IMAD.MOV.U32 R11, RZ, RZ, -0x7fffffe0 ;  /* 0x80000020ff0b7424 */ /* 0x000fe200078e00ff */
[----:B------:R-:W-:Y:S01]  /*1ef50*/  UMOV UR49, UR25 ;  /* 0x0000001900317c82 */ /* 0x000fe20008000000 */
[----:B------:R-:W-:Y:S01]  /*1ef60*/  IMAD.MOV.U32 R121, RZ, RZ, -0x7fffffe0 ;  /* 0x80000020ff797424 */ /* 0x000fe200078e00ff */
[C---:B------:R-:W-:Y:S01]  /*1ef70*/  R2UR UR50, R10.reuse ;  /* 0x000000000a3272ca */ /* 0x040fe200000e0000 */
[----:B------:R-:W-:Y:S01]  /*1ef80*/  UMOV UR44, UR24 ;  /* 0x00000018002c7c82 */ /* 0x000fe20008000000 */
[----:B------:R-:W-:Y:S01]  /*1ef90*/  R2UR UR51, R11 ;  /* 0x000000000b3372ca */ /* 0x000fe200000e0000 */
[----:B------:R-:W-:Y:S01]  /*1efa0*/  UMOV UR45, UR25 ;  /* 0x00000019002d7c82 */ /* 0x000fe20008000000 */
[C---:B------:R-:W-:Y:S01]  /*1efb0*/  IADD3 R120, R10.reuse, 0x80, RZ ;  /* 0x000000800a787810 */ /* 0x040fe20007ffe0ff */
        /* <DEDUP_REMOVED lines=8> */
[----:B------:R-:W-:Y:S01]  /*1f040*/  UMOV UR32, UR24 ;  /* 0x0000001800207c82 */ /* 0x000fe20008000000 */
[----:B------:R-:W-:Y:S01]  /*1f050*/  R2UR UR34, R20 ;  /* 0x00000000142272ca */ /* 0x000fe200000e0000 */
[----:B------:R-:W-:Y:S01]  /*1f060*/  UMOV UR33, UR25 ;  /* 0x0000001900217c82 */ /* 0x000fe20008000000 */
[----:B------:R-:W-:Y:S01]  /*1f070*/  R2UR UR35, R21 ;  /* 0x00000000152372ca */ /* 0x000fe200000e0000 */
[C---:B------:R-:W-:Y:S01]  /*1f080*/  VIADD R120, R10.reuse, 0x200 ;  /* 0x000002000a787836 */ /* 0x040fe20000000000 */
[----:B------:R-:W-:Y:S01]  /*1f090*/  R2UR UR31, R121 ;  /* 0x00000000791f72ca */ /* 0x000fe200000e0000 */
[----:B------:R-:W-:Y:S01]  /*1f0a0*/  UMOV UR28, UR24 ;  /* 0x00000018001c7c82 */ /* 0x000fe20008000000 */
        /* <DEDUP_REMOVED lines=8> */
[C---:B------:R-:W-:Y:S01]  /*1f130*/  VIADD R12, R10.reuse, 0x102 ;  /* 0x000001020a0c7836 */ /* 0x040fe20000000000 */
[----:B------:R-:W-:Y:S01]  /*1f140*/  IADD3 R20, R10, 0x82, RZ ;  /* 0x000000820a147810 */ /* 0x000fe20007ffe0ff */
[----:B------:R-:W-:Y:S01]  /*1f150*/  IMAD.MOV.U32 R13, RZ, RZ, -0x7fffffe0 ;  /* 0x80000020ff0d7424 */ /* 0x000fe200078e00ff */
[----:B------:R0:W-:Y:S01]  /*1f160*/  BAR.SYNC.DEFER_BLOCKING R0, 0x100 ;  /* 0x000400000000751d */ /* 0x0001e20000010000 */
[----:B------:R-:W-:-:S05]  /*1f170*/  IMAD.MOV.U32 R11, RZ, RZ, -0x7fffffe0 ;  /* 0x80000020ff0b7424 */ /* 0x000fca00078e00ff */
        /* <DEDUP_REMOVED lines=224> */
.L_x_2532:
[----:B------:R-:W-:Y:S01]  /*1ff80*/  SHF.L.U32 R0, R8, 0x1f, RZ ;  /* 0x0000001f08007819 */ /* 0x000fe200000006ff */
[----:B------:R-:W-:-:S04]  /*1ff90*/  IMAD R8, R9, 0x8, R16 ;  /* 0x0000000809087824 */ /* 0x000fc800078e0210 */
[----:B------:R0:W1:Y:S01]  /*1ffa0*/  SYNCS.PHASECHK.TRANS64.TRYWAIT P0, [R8+URZ+0x33450], R0 ;  /* 0x03345000080075a7 */ /* 0x000062000800017f */
[----:B------:R-:W-:Y:S05]  /*1ffb0*/  @!P1 BRA `(.L_x_2533) ;  /* 0x0000000000049947 */ /* 0x000fea0003800000 */
[----:B------:R-:W-:Y:S01]  /*1ffc0*/  BPT.TRAP 0x1 ;  /* 0x000000040000795c */ /* 0x000fe20000300000 */
.L_x_2533:
[----:B-1----:R-:W-:Y:S05]  /*1ffd0*/  @P0 BRA `(.L_x_2531) ;  /* 0x0000000000080947 */ /* 0x002fea0003800000 */
[----:B------:R-:W1:Y:S02]  /*1ffe0*/  SYNCS.PHASECHK.TRANS64.TRYWAIT P0, [R8+URZ+0x33450], R0 ;  /* 0x03345000080075a7 */ /* 0x000e64000800017f */
[----:B-1----:R-:W-:Y:S05]  /*1fff0*/  @!P0 BRA `(.L_x_2534) ;  /* 0x000000e0008c8947 */ /* 0x002fea0003800000 */
.L_x_2531:
        /* <DEDUP_REMOVED lines=8> */
[----:B------:R-:W-:Y:S02]  /*20080*/  LOP3.LUT R0, R0, 0x10000, RZ, 0xfc, !PT ;  /* 0x0001000000007812 */ /* 0x000fe400078efcff */
[----:B------:R-:W-:-:S03]  /*20090*/  FMNMX.FTZ R8, R186, R5, !PT ;  /* 0x00000005ba087209 */ /* 0x000fc60007810000 */
[----:B------:R-:W-:Y:S01]  /*200a0*/  IMAD R10, R9, 0x780, R0 ;  /* 0x00000780090a7824 */ /* 0x000fe200078e0200 */
[----:B------:R-:W-:Y:S02]  /*200b0*/  FMNMX.FTZ R0, R184, R6, !PT ;  /* 0x00000006b8007209 */ /* 0x000fe40007810000 */
[----:B------:R-:W-:Y:S01]  /*200c0*/  FMNMX.FTZ R8, R187, R8, !PT ;  /* 0x00000008bb087209 */ /* 0x000fe20007810000 */
[C---:B------:R-:W-:Y:S01]  /*200d0*/  VIADD R12, R10.reuse, 0x180 ;  /* 0x000001800a0c7836 */ /* 0x040fe20000000000 */
[----:B------:R-:W-:Y:S02]  /*200e0*/  R2UR UR6, R10 ;  /* 0x000000000a0672ca */ /* 0x000fe400000e0000 */
[----:B------:R-:W-:Y:S02]  /*200f0*/  FMNMX.FTZ R0, R185, R0, !PT ;  /* 0x00000000b9007209 */ /* 0x000fe40007810000 */
[----:B------:R-:W-:Y:S02]  /*20100*/  FMNMX.FTZ R8, R190, R8, !PT ;  /* 0x00000008be087209 */ /* 0x000fe40007810000 */
[----:B------:R-:W-:-:S02]  /*20110*/  FMNMX.FTZ R0, R188, R0, !PT ;  /* 0x00000000bc007209 */ /* 0x000fc40007810000 */
[----:B------:R-:W-:Y:S02]  /*20120*/  FMNMX.FTZ R8, R191, R8, !PT ;  /* 0x00000008bf087209 */ /* 0x000fe40007810000 */
[----:B------:R-:W-:Y:S02]  /*20130*/  FMNMX.FTZ R0, R189, R0, !PT ;  /* 0x00000000bd007209 */ /* 0x000fe40007810000 */
[----:B------:R-:W-:Y:S01]  /*20140*/  FMNMX.FTZ R8, R194, R8, !PT ;  /* 0x00000008c2087209 */ /* 0x000fe20007810000 */
[----:B------:R-:W-:Y:S01]  /*20150*/  QGMMA.64x192x32.F32.E4M3.E4M3 R24, R216, gdesc[UR4], R24, gsb0 ;  /* 0x02e00004d8187df3 */ /* 0x000fe20008000818 */
[----:B------:R-:W-:Y:S01]  /*20160*/  R2UR UR6, R12 ;  /* 0x000000000c0672ca */ /* 0x000fe200000e0000 */
[----:B------:R-:W-:Y:S01]  /*20170*/  VIADD R12, R10, 0x300 ;  /* 0x000003000a0c7836 */ /* 0x000fe20000000000 */
[----:B------:R-:W-:Y:S02]  /*20180*/  R2UR UR7, R13 ;  /* 0x000000000d0772ca */ /* 0x000fe400000e0000 */
[----:B------:R-:W-:-:S02]  /*20190*/  MOV R13, 0xc0000010 ;  /* 0xc0000010000d7802 */ /* 0x000fc40000000f00 */
        /* <DEDUP_REMOVED lines=91> */
[----:B------:R-:W-:Y:S01]  /*20750*/  R2UR UR7, R13 ;  /* 0x000000000d0772ca */ /* 0x000fe200000e0000 */
[----:B------:R-:W0:Y:S02]  /*20760*/  SHFL.BFLY PT, R12, R8, 0x2, 0x1f ;  /* 0x0c401f00080c7f89 */ /* 0x000e2400000e0000 */
[----:B0-----:R-:W-:Y:S02]  /*20770*/  FMNMX.FTZ R12, R8, R12, !PT ;  /* 0x0000000c080c7209 */ /* 0x001fe40007810000 */
[----:B------:R-:W0:Y:S02]  /*20780*/  SHFL.BFLY PT, R8, R0, 0x1, 0x1f ;  /* 0x0c201f0000087f89 */ /* 0x000e2400000e0000 */
[----:B0-----:R-:W-:-:S05]  /*20790*/  FMNMX.FTZ R0, R0, R8, !PT ;  /* 0x0000000800007209 */ /* 0x001fca0007810000 */
[----:B------:R-:W-:-:S04]  /*207a0*/  FADD.FTZ R6, -R0, R6 ;  /* 0x0000000600067221 */ /* 0x000fc80000010100 */
[----:B------:R-:W-:-:S06]  /*207b0*/  FMUL.FTZ R6, R2, R6 ;  /* 0x0000000602067220 */ /* 0x000fcc0000410000 */
[----:B------:R-:W-:Y:S01]  /*207c0*/  MUFU.EX2 R6, R6 ;  /* 0x0000000600067308 */ /* 0x000fe20000000800 */
[----:B------:R-:W-:Y:S02]  /*207d0*/  WARPGROUP.DEPBAR.LE gsb0, 0x0 ;  /* 0x00008000000079c5 */ /* 0x000fe40000010000 */
[----:B------:R-:W-:-:S06]  /*207e0*/  WARPGROUP.ARRIVE ;  /* 0x00000000000079c5 */ /* 0x000fcc0000000000 */
[----:B------:R-:W-:Y:S01]  /*207f0*/  QGMMA.64x192x32.F32.E4M3.E4M3 R24, R204, gdesc[UR4], R24, gsb0 ;  /* 0x02e00004cc187df3 */ /* 0x000fe20008000818 */
[----:B------:R-:W-:Y:S02]  /*20800*/  R2UR UR6, R10 ;  /* 0x000000000a0672ca */ /* 0x000fe400000e0000 */
[----:B------:R-:W0:Y:S01]  /*20810*/  SHFL.BFLY PT, R10, R12, 0x1, 0x1f ;  /* 0x0c201f000c0a7f89 */ /* 0x000e2200000e0000 */
[----:B------:R-:W-:Y:S01]  /*20820*/  R2UR UR7, R11 ;  /* 0x000000000b0772ca */ /* 0x000fe200000e0000 */
[----:B------:R-:W-:-:S04]  /*20830*/  FFMA.FTZ R11, R2, R0, -8 ;  /* 0xc1000000020b7423 */ /* 0x000fc80000010000 */
        /* <DEDUP_REMOVED lines=18> */
[----:B0-----:R-:W-:Y:S01]  /*20960*/  FMNMX.FTZ R10, R12, R10, !PT ;  /* 0x0000000a0c0a7209 */ /* 0x001fe20007810000 */
        /* <DEDUP_REMOVED lines=21> */
[----:B------:R-:W-:Y:S01]  /*20ac0*/  FFMA.FTZ R11, R2, R133, -R11 ;  /* 0x00000085020b7223 */ /* 0x000fe2000001080b */
[----:B------:R-:W-:-:S01]  /*20ad0*/  FADD.FTZ R5, -R10, R5 ;  /* 0x000000050a057221 */ /* 0x000fc20000010100 */
[C---:B------:R-:W-:Y:S01]  /*20ae0*/  FFMA.FTZ R133, R2.reuse, R10, -8 ;  /* 0xc100000002857423 */ /* 0x040fe2000001000a */
[----:B------:R-:W0:Y:S02]  /*20af0*/  MUFU.EX2 R8, R8 ;  /* 0x0000000800087308 */ /* 0x000e240000000800 */
[C---:B------:R-:W-:Y:S01]  /*20b00*/  FMUL.FTZ R5, R2.reuse, R5 ;  /* 0x0000000502057220 */ /* 0x040fe20000410000 */
        /* <DEDUP_REMOVED lines=46> */
[----:B--2---:R-:W-:-:S01]  /*20df0*/  FADD.FTZ R3, R187, R3 ;  /* 0x00000003bb037221 */ /* 0x004fc20000010000 */
[C-C-:B------:R-:W-:Y:S01]  /*20e00*/  FFMA.FTZ R131, R2.reuse, R131, -R133.reuse ;  /* 0x0000008302837223 */ /* 0x140fe20000010885 */
[----:B------:R-:W-:-:S01]  /*20e10*/  FFMA.FTZ R134, R2, R134, -R133 ;  /* 0x0000008602867223 */ /* 0x000fc20000010885 */
[----:B------:R-:W-:Y:S01]  /*20e20*/  FFMA.FTZ R133, R2, R135, -R133 ;  /* 0x0000008702857223 */ /* 0x000fe20000010885 */
[----:B------:R-:W-:-:S03]  /*20e30*/  IADD3 R194, -R219, 0xb, RZ ;  /* 0x0000000bdbc27810 */ /* 0x000fc60007ffe1ff */
        /* <DEDUP_REMOVED lines=30> */
[----:B------:R-:W-:Y:S06]  /*21020*/  QGMMA.64x192x32.F32.E4M3.E4M3 R24, R200, gdesc[UR4], R24, gsb0 ;  /* 0x02e00004c8187df3 */ /* 0x000fec0008000818 */
        /* <DEDUP_REMOVED lines=52> */
[----:B------:R-:W-:-:S06]  /*21370*/  WARPGROUP.DEPBAR.LE gsb0, 0x0 ;  /* 0x00008000000079c5 */ /* 0x000fcc0000010000 */
        /* <DEDUP_REMOVED lines=36> */
[----:B------:R-:W-:-:S04]  /*215c0*/  @!P0 IMAD R3, R221, 0x8, R16 ;  /* 0x00000008dd038824 */ /* 0x000fc800078e0210 */
[----:B------:R-:W-:Y:S02]  /*215d0*/  @!P0 VIADD R3, R3, 0x33440 ;  /* 0x0003344003038836 */ /* 0x000fe40000000000 */
[----:B------:R-:W1:Y:S01]  /*215e0*/  MUFU.EX2 R120, R120 ;  /* 0x0000007800787308 */ /* 0x000e620000000800 */
[----:B0-----:R-:W-:-:S02]  /*215f0*/  FADD.FTZ R4, R149, R4 ;  /* 0x0000000495047221 */ /* 0x001fc40000010000 */
        /* <DEDUP_REMOVED lines=37> */
.L_x_2535:
[----:B------:R-:W-:Y:S01]  /*21850*/  IMAD R9, R9, 0x8, R16 ;  /* 0x0000000809097824 */ /* 0x000fe200078e0210 */
[----:B------:R-:W-:Y:S01]  /*21860*/  ISETP.GT.AND P0, PT, R7, RZ, PT ;  /* 0x000000ff0700720c */ /* 0x000fe20003f04270 */
[-C--:B------:R-:W-:Y:S01]  /*21870*/  FMUL.FTZ R24, R24, R6.reuse ;  /* 0x0000000618187220 */ /* 0x080fe20000410000 */
[----:B------:R-:W-:Y:S01]  /*21880*/  MOV R135, UR42 ;  /* 0x0000002a00877c02 */ /* 0x000fe20008000f00 */
        /* <DEDUP_REMOVED lines=143> */
[----:B------:R-:W-:Y:S06]  /*22180*/  @P0 BRA `(.L_x_2536) ;  /* 0xffffffcc000c0947 */ /* 0x000fec000383ffff */
.L_x_2525:
[----:B------:R-:W-:Y:S05]  /*22190*/  WARPSYNC.ALL ;  /* 0x0000000000007948 */ /* 0x000fea0003800000 */
[----:B------:R-:W-:Y:S06]  /*221a0*/  BAR.ARV 0x8, 0x180 ;  /* 0x0206000000007b1d */ /* 0x000fec0000002000 */
[----:B------:R-:W-:Y:S05]  /*221b0*/  @!P1 BRA `(.L_x_2537) ;  /* 0x0000000000049947 */ /* 0x000fea0003800000 */
[----:B------:R-:W-:Y:S01]  /*221c0*/  BPT.TRAP 0x1 ;  /* 0x000000040000795c */ /* 0x000fe20000300000 */
.L_x_2537:
[----:B------:R-:W-:Y:S01]  /*221d0*/  IMAD R20, R221, 0x8, R16 ;  /* 0x00000008dd147824 */ /* 0x000fe200078e0210 */
[----:B------:R-:W-:-:S04]  /*221e0*/  SHF.L.U32 R5, R222, 0x1f, RZ ;  /* 0x0000001fde057819 */ /* 0x000fc800000006ff */
[----:B------:R0:W1:Y:S01]  /*221f0*/  SYNCS.PHASECHK.TRANS64.TRYWAIT P0, [R20+URZ+0x33450], R5 ;  /* 0x03345005140075a7 */ /* 0x000062000800017f */
[----:B------:R-:W-:Y:S05]  /*22200*/  @!P1 BRA `(.L_x_2538) ;  /* 0x0000000000049947 */ /* 0x000fea0003800000 */
[----:B------:R-:W-:Y:S01]  /*22210*/  BPT.TRAP 0x1 ;  /* 0x000000040000795c */ /* 0x000fe20000300000 */
.L_x_2538:
[----:B------:R-:W-:-:S05]  /*22220*/  VIADD R16, R16, 0x200 ;  /* 0x0000020010107836 */ /* 0x000fca0000000000 */
[----:B------:R-:W-:-:S04]  /*22230*/  SHF.R.U32.HI R16, RZ, 0x4, R16 ;  /* 0x00000004ff107819 */ /* 0x000fc80000011610 */
[----:B------:R-:W-:-:S04]  /*22240*/  LOP3.LUT R16, R16, 0x3fff, RZ, 0xc0, !PT ;  /* 0x00003fff10107812 */ /* 0x000fc800078ec0ff */
[----:B------:R-:W-:Y:S01]  /*22250*/  LOP3.LUT R16, R16, 0x10000, RZ, 0xfc, !PT ;  /* 0x0001000010107812 */ /* 0x000fe200078efcff */
[----:B-1----:R-:W-:Y:S06]  /*22260*/  @P0 BRA `(.L_x_2539) ;  /* 0x0000000000080947 */ /* 0x002fec0003800000 */
[----:B------:R-:W1:Y:S02]  /*22270*/  SYNCS.PHASECHK.TRANS64.TRYWAIT P0, [R20+URZ+0x33450], R5 ;  /* 0x03345005140075a7 */ /* 0x000e64000800017f */
[----:B-1----:R-:W-:Y:S05]  /*22280*/  @!P0 BRA `(.L_x_2540) ;  /* 0x000000bc00fc8947 */ /* 0x002fea0003800000 */
.L_x_2539:
[----:B------:R-:W-:Y:S01]  /*22290*/  IMAD R6, R221, 0x780, R16 ;  /* 0x00000780dd067824 */ /* 0x000fe200078e0210 */
[----:B------:R-:W2:Y:S01]  /*222a0*/  LDL R12, [R1+0x44] ;  /* 0x00004400010c7983 */ /* 0x000ea20000100800 */
[----:B------:R-:W-:Y:S01]  /*222b0*/  IMAD.MOV.U32 R7, RZ, RZ, -0x3ffffff0 ;  /* 0xc0000010ff077424 */ /* 0x000fe200078e00ff */
[----:B------:R-:W-:Y:S05]  /*222c0*/  WARPSYNC.ALL ;  /* 0x0000000000007948 */ /* 0x000fea0003800000 */
[C---:B------:R-:W-:Y:S01]  /*222d0*/  R2UR UR6, R6.reuse ;  /* 0x00000000060672ca */ /* 0x040fe200000e0000 */
[----:B------:R-:W0:Y:S01]  /*222e0*/  LDL R13, [R1+0x2c] ;  /* 0x00002c00010d7983 */ /* 0x000e220000100800 */
[----:B------:R-:W-:Y:S01]  /*222f0*/  R2UR UR7, R7 ;  /* 0x00000000070772ca */ /* 0x000fe200000e0000 */
[----:B------:R-:W-:Y:S01]  /*22300*/  WARPGROUP.ARRIVE ;  /* 0x00000000000079c5 */ /* 0x000fe20000000000 */
[----:B------:R-:W-:Y:S01]  /*22310*/  IMAD.MOV.U32 R9, RZ, RZ, -0x3ffffff0 ;  /* 0xc0000010ff097424 */ /* 0x000fe200078e00ff */
[----:B------:R-:W3:Y:S01]  /*22320*/  LDL.LU R11, [R1+0x18] ;  /* 0x00001800010b7983 */ /* 0x000ee20000300800 */
[----:B------:R-:W-:Y:S01]  /*22330*/  IADD3 R8, R6, 0x180, RZ ;  /* 0x0000018006087810 */ /* 0x000fe20007ffe0ff */
        /* <DEDUP_REMOVED lines=14> */
[----:B------:R-:W4:Y:S01]  /*22420*/  @P0 LDC.64 R8, c[0x0][0x9d0] ;  /* 0x00027400ff080b82 */ /* 0x000f220000000a00 */
[----:B--2---:R-:W-:-:S04]  /*22430*/  @P0 IMAD R12, R12, R14, RZ ;  /* 0x0000000e0c0c0224 */ /* 0x004fc800078e02ff */
[C---:B01----:R-:W-:Y:S02]  /*22440*/  @P0 IMAD R5, R13.reuse, R15, R12 ;  /* 0x0000000f0d050224 */ /* 0x043fe400078e020c */
[----:B------:R-:W-:Y:S01]  /*22450*/  @P0 IMAD.WIDE.U32 R12, R13, R14, RZ ;  /* 0x0000000e0d0c0225 */ /* 0x000fe200078e00ff */
[----:B---3--:R-:W-:-:S03]  /*22460*/  @P0 SHF.R.S32.HI R7, RZ, 0x1f, R11 ;  /* 0x0000001fff070819 */ /* 0x008fc6000001140b */
[----:B------:R-:W-:Y:S02]  /*22470*/  @P0 IMAD.IADD R13, R13, 0x1, R5 ;  /* 0x000000010d0d0824 */ /* 0x000fe400078e0205 */
[----:B----4-:R-:W-:-:S04]  /*22480*/  @P0 IMAD R14, R7, R8, RZ ;  /* 0x00000008070e0224 */ /* 0x010fc800078e02ff */
[C---:B------:R-:W-:Y:S02]  /*22490*/  @P0 IMAD R5, R11.reuse, R9, R14 ;  /* 0x000000090b050224 */ /* 0x040fe400078e020e */
[----:B------:R-:W-:-:S04]  /*224a0*/  @P0 IMAD.WIDE.U32 R8, R11, R8, R12 ;  /* 0x000000080b080225 */ /* 0x000fc800078e000c */
[----:B------:R-:W-:Y:S01]  /*224b0*/  @P0 IMAD.IADD R5, R9, 0x1, R5 ;  /* 0x0000000109050824 */ /* 0x000fe200078e0205 */
[----:B------:R-:W-:-:S04]  /*224c0*/  @P0 LEA R12, P2, R8, UR4, 0x2 ;  /* 0x00000004080c0c11 */ /* 0x000fc8000f8410ff */
[----:B------:R-:W-:Y:S01]  /*224d0*/  @P0 LEA.HI.X R13, R8, UR5, R5, 0x2, P2 ;  /* 0x00000005080d0c11 */ /* 0x000fe200090f1405 */
[----:B------:R-:W-:-:S06]  /*224e0*/  IMAD.MOV.U32 R5, RZ, RZ, 0x3f800000 ;  /* 0x3f800000ff057424 */ /* 0x000fcc00078e00ff */
        /* <DEDUP_REMOVED lines=8> */
[----:B------:R-:W-:Y:S01]  /*22570*/  IMAD.MOV.U32 R7, RZ, RZ, -0x3ffffff0 ;  /* 0xc0000010ff077424 */ /* 0x000fe200078e00ff */
[----:B------:R-:W-:Y:S01]  /*22580*/  IADD3 R6, R6, 0x600, RZ ;  /* 0x0000060006067810 */ /* 0x000fe20007ffe0ff */
[----:B------:R-:W1:Y:S01]  /*22590*/  SHFL.BFLY PT, R8, R3, 0x2, 0x1f ;  /* 0x0c401f0003087f89 */ /* 0x000e6200000e0000 */
[----:B------:R-:W-:Y:S02]  /*225a0*/  WARPGROUP.DEPBAR.LE gsb0, 0x0 ;  /* 0x00008000000079c5 */ /* 0x000fe40000010000 */
[----:B------:R-:W-:-:S07]  /*225b0*/  WARPGROUP.ARRIVE ;  /* 0x00000000000079c5 */ /* 0x000fce0000000000 */
[----:B------:R-:W-:Y:S01]  /*225c0*/  QGMMA.64x192x32.F32.E4M3.E4M3 R24, R204, gdesc[UR4], R24, gsb0 ;  /* 0x02e00004cc187df3 */ /* 0x000fe20008000818 */
[----:B------:R-:W-:Y:S02]  /*225d0*/  R2UR UR6, R6 ;  /* 0x00000000060672ca */ /* 0x000fe400000e0000 */
[----:B------:R-:W-:Y:S02]  /*225e0*/  R2UR UR7, R7 ;  /* 0x00000000070772ca */ /* 0x000fe400000e0000 */
[----:B------:R-:W3:Y:S01]  /*225f0*/  SHFL.BFLY PT, R7, R4, 0x2, 0x1f ;  /* 0x0c401f0004077f89 */ /* 0x000ee200000e0000 */
[----:B-1----:R-:W-:-:S05]  /*22600*/  FADD.FTZ R8, R8, R3 ;  /* 0x0000000308087221 */ /* 0x002fca0000010000 */
[----:B------:R-:W1:Y:S01]  /*22610*/  SHFL.BFLY PT, R9, R8, 0x1, 0x1f ;  /* 0x0c201f0008097f89 */ /* 0x000e6200000e0000 */
[----:B---3--:R-:W-:-:S05]  /*22620*/  FADD.FTZ R7, R7, R4 ;  /* 0x0000000407077221 */ /* 0x008fca0000010000 */
[----:B------:R-:W3:Y:S01]  /*22630*/  SHFL.BFLY PT, R6, R7, 0x1, 0x1f ;  /* 0x0c201f0007067f89 */ /* 0x000ee200000e0000 */
[----:B-1----:R-:W-:-:S01]  /*22640*/  FADD.FTZ R9, R8, R9 ;  /* 0x0000000908097221 */ /* 0x002fc20000010000 */
[----:B------:R-:W-:-:S03]  /*22650*/  IMAD.MOV.U32 R4, RZ, RZ, RZ ;  /* 0x000000ffff047224 */ /* 0x000fc600078e00ff */
[----:B0-----:R-:W-:Y:S01]  /*22660*/  FMUL.FTZ R13, R9, 0.00390625 ;  /* 0x3b800000090d7820 */ /* 0x001fe20000410000 */
[----:B---3--:R-:W-:-:S05]  /*22670*/  FADD.FTZ R11, R7, R6 ;  /* 0x00000006070b7221 */ /* 0x008fca0000010000 */
[C---:B------:R-:W-:Y:S01]  /*22680*/  FSETP.NE.FTZ.AND P0, PT, R11.reuse, RZ, PT ;  /* 0x000000ff0b00720b */ /* 0x040fe20003f15000 */
[----:B------:R-:W-:Y:S01]  /*22690*/  FMUL.FTZ R12, R11, 0.00390625 ;  /* 0x3b8000000b0c7820 */ /* 0x000fe20000410000 */
[----:B------:R-:W-:-:S04]  /*226a0*/  FSETP.NE.FTZ.AND P3, PT, R13, RZ, PT ;  /* 0x000000ff0d00720b */ /* 0x000fc80003f75000 */
        /* <DEDUP_REMOVED lines=14> */
[----:B------:R-:W-:Y:S02]  /*22790*/  IMAD.MOV.U32 R121, RZ, RZ, -0x800000 ;  /* 0xff800000ff797424 */ /* 0x000fe400078e00ff */
[----:B-1----:R-:W-:Y:S01]  /*227a0*/  @P3 FMUL.FTZ R7, R7, 0.69314718246459960938 ;  /* 0x3f31721807073820 */ /* 0x002fe20000410000 */
[----:B------:R-:W-:-:S01]  /*227b0*/  @P2 FFMA.FTZ R120, R3, R0, R6 ;  /* 0x0000000003782223 */ /* 0x000fc20000010006 */
[----:B--2---:R-:W-:Y:S02]  /*227c0*/  FMUL.FTZ R3, R4, R5 ;  /* 0x0000000504037220 */ /* 0x004fe40000410000 */
[----:B------:R-:W-:-:S01]  /*227d0*/  @P3 FFMA.FTZ R121, R2, R10, R7 ;  /* 0x0000000a02793223 */ /* 0x000fc20000010007 */
[----:B---3--:R-:W-:Y:S01]  /*227e0*/  FMUL.FTZ R0, R8, R5 ;  /* 0x0000000508007220 */ /* 0x008fe20000410000 */
[----:B------:R-:W-:Y:S02]  /*227f0*/  WARPGROUP.DEPBAR.LE gsb0, 0x0 ;  /* 0x00008000000079c5 */ /* 0x000fe40000010000 */
[----:B------:R-:W-:Y:S05]  /*22800*/  @!P1 BRA `(.L_x_2541) ;  /* 0x0000000000049947 */ /* 0x000fea0003800000 */
[----:B------:R-:W-:Y:S01]  /*22810*/  BPT.TRAP 0x1 ;  /* 0x000000040000795c */ /* 0x000fe20000300000 */
.L_x_2541:
[----:B------:R-:W-:Y:S02]  /*22820*/  VIADD R2, R20, 0x33460 ;  /* 0x0003346014027836 */ /* 0x000fe40000000000 */
[-C--:B------:R-:W-:Y:S01]  /*22830*/  FMUL.FTZ R6, R29, R3.reuse ;  /* 0x000000031d067220 */ /* 0x080fe20000410000 */
[----:B------:R-:W-:Y:S02]  /*22840*/  IMAD.U32 R5, RZ, RZ, UR42 ;  /* 0x0000002aff057e24 */ /* 0x000fe4000f8e00ff */
[-C--:B------:R-:W-:Y:S01]  /*22850*/  FMUL.FTZ R29, R36, R3.reuse ;  /* 0x00000003241d7220 */ /* 0x080fe20000410000 */
        /* <DEDUP_REMOVED lines=51> */
[----:B------:R-:W-:Y:S01]  /*22b90*/  SEL R3, RZ, 0x1, P1 ;  /* 0x00000001ff037807 */ /* 0x000fe20000800000 */
        /* <DEDUP_REMOVED lines=50> */
[----:B0-----:R-:W-:-:S11]  /*22ec0*/  SEL R221, R221, RZ, P1 ;  /* 0x000000ffdddd7207 */ /* 0x001fd60000800000 */
.L_x_2473:
[----:B------:R-:W-:Y:S05]  /*22ed0*/  WARPSYNC.ALL ;  /* 0x0000000000007948 */ /* 0x000fea0003800000 */
[----:B------:R-:W0:Y:S08]  /*22ee0*/  S2UR UR42, SR_CgaCtaId ;  /* 0x00000000002a79c3 */ /* 0x000e300000008800 */
[----:B------:R-:W-:Y:S06]  /*22ef0*/  BAR.SYNC.DEFER_BLOCKING 0x5, 0x180 ;  /* 0x0146000000007b1d */ /* 0x000fec0000010000 */
[----:B------:R-:W-:Y:S01]  /*22f00*/  UMOV UR4, 0x400 ;  /* 0x0000040000047882 */ /* 0x000fe20000000000 */
[----:B------:R-:W-:Y:S01]  /*22f10*/  BSSY B0, `(.L_x_2542) ;  /* 0x000033e000007945 */ /* 0x000fe20003800000 */
[----:B0-----:R-:W-:-:S06]  /*22f20*/  ULEA UR4, UR42, UR4, 0x18 ;  /* 0x000000042a047291 */ /* 0x001fcc000f8ec03f */
[----:B------:R-:W-:-:S05]  /*22f30*/  MOV R16, UR4 ;  /* 0x0000000400107c02 */ /* 0x000fca0008000f00 */
        /* <DEDUP_REMOVED lines=38> */
[----:B------:R-:W-:-:S02]  /*231a0*/  LOP3.LUT P0, R2, R90, 0x3, RZ, 0xc0, !PT ;  /* 0x000000035a027812 */ /* 0x000fc4000780c0ff */
[----:B------:R-:W-:Y:S02]  /*231b0*/  F2FP.BF16.F32.PACK_AB R56, R13, R56 ;  /* 0x000000380d38723e */ /* 0x000fe400000010ff */
[----:B------:R-:W-:Y:S02]  /*231c0*/  ISETP.EQ.OR P0, PT, R2, 0x3, !P0 ;  /* 0x000000030200780c */ /* 0x000fe40004702670 */
[----:B------:R-:W-:Y:S02]  /*231d0*/  F2FP.BF16.F32.PACK_AB R51, R51, R42 ;  /* 0x0000002a3333723e */ /* 0x000fe400000010ff */
[----:B------:R-:W-:Y:S02]  /*231e0*/  F2FP.BF16.F32.PACK_AB R42, R7, R4 ;  /* 0x00000004072a723e */ /* 0x000fe400000010ff */
[----:B------:R-:W-:Y:S02]  /*231f0*/  F2FP.BF16.F32.PACK_AB R72, R9, R72 ;  /* 0x000000480948723e */ /* 0x000fe400000010ff */
[----:B------:R-:W-:-:S02]  /*23200*/  SEL R13, R5, R6, P0 ;  /* 0x00000006050d7207 */ /* 0x000fc40000000000 */
[----:B------:R-:W-:Y:S02]  /*23210*/  SEL R2, R6, R5, P0 ;  /* 0x0000000506027207 */ /* 0x000fe40000000000 */
        /* <DEDUP_REMOVED lines=54> */
[----:B------:R-:W-:-:S02]  /*23580*/  IADD3 R87, P4, R10, 0x40, RZ ;  /* 0x000000400a577810 */ /* 0x000fc40007f9e0ff */
[C---:B------:R-:W-:Y:S02]  /*23590*/  IADD3 R9, P1, R10.reuse, 0x4000, RZ ;  /* 0x000040000a097810 */ /* 0x040fe40007f3e0ff */
[C---:B------:R-:W-:Y:S02]  /*235a0*/  IADD3 R7, P5, R10.reuse, 0x60, RZ ;  /* 0x000000600a077810 */ /* 0x040fe40007fbe0ff */
[C---:B------:R-:W-:Y:S02]  /*235b0*/  IADD3 R5, P3, R10.reuse, 0x20, RZ ;  /* 0x000000200a057810 */ /* 0x040fe40007f7e0ff */
[----:B------:R-:W-:Y:S02]  /*235c0*/  IADD3 R15, P2, R10, 0x4020, RZ ;  /* 0x000040200a0f7810 */ /* 0x000fe40007f5e0ff */
[----:B------:R-:W-:Y:S02]  /*235d0*/  LOP3.LUT R86, R87, 0x380, RZ, 0xc0, !PT ;  /* 0x0000038057567812 */ /* 0x000fe400078ec0ff */
[----:B------:R-:W-:-:S02]  /*235e0*/  LOP3.LUT R8, R9, 0x380, RZ, 0xc0, !PT ;  /* 0x0000038009087812 */ /* 0x000fc400078ec0ff */
[----:B------:R-:W-:Y:S02]  /*235f0*/  LOP3.LUT R6, R7, 0x380, RZ, 0xc0, !PT ;  /* 0x0000038007067812 */ /* 0x000fe400078ec0ff */
[----:B------:R-:W-:Y:S02]  /*23600*/  LOP3.LUT R4, R5, 0x380, RZ, 0xc0, !PT ;  /* 0x0000038005047812 */ /* 0x000fe400078ec0ff */
[----:B------:R-:W-:Y:S02]  /*23610*/  LOP3.LUT R14, R15, 0x380, RZ, 0xc0, !PT ;  /* 0x000003800f0e7812 */ /* 0x000fe400078ec0ff */
[----:B------:R-:W-:Y:S02]  /*23620*/  LOP3.LUT R3, R10, 0x380, RZ, 0xc0, !PT ;  /* 0x000003800a037812 */ /* 0x000fe400078ec0ff */
[----:B------:R-:W-:Y:S02]  /*23630*/  SHF.R.U64 R86, R86, 0x3, RZ ;  /* 0x0000000356567819 */ /* 0x000fe400000012ff */
[----:B------:R-:W-:-:S02]  /*23640*/  SHF.R.U64 R8, R8, 0x3, RZ ;  /* 0x0000000308087819 */ /* 0x000fc400000012ff */
        /* <DEDUP_REMOVED lines=13> */
[----:B------:R-:W-:Y:S02]  /*23720*/  IADD3.X R15, RZ, R11, RZ, P2, !PT ;  /* 0x0000000bff0f7210 */ /* 0x000fe400017fe4ff */
[----:B------:R-:W-:Y:S02]  /*23730*/  LOP3.LUT R10, R3, R10, RZ, 0x3c, !PT ;  /* 0x0000000a030a7212 */ /* 0x000fe400078e3cff */
        /* <DEDUP_REMOVED lines=20> */
[----:B------:R-:W-:Y:S01]  /*23880*/  SEL R43, R64, R45, P0 ;  /* 0x0000002d402b7207 */ /* 0x000fe20000000000 */
[----:B------:R-:W-:Y:S01]  /*23890*/  SHFL.IDX PT, R9, R9, R0, 0x1c1f ;  /* 0x001c1f0009097589 */ /* 0x000fe200000e0000 */
        /* <DEDUP_REMOVED lines=57> */
[----:B------:R-:W4:Y:S01]  /*23c30*/  SHFL.IDX PT, R27, R32, R3, 0x1c1f ;  /* 0x001c1f03201b7589 */ /* 0x000f2200000e0000 */
[----:B------:R-:W-:Y:S02]  /*23c40*/  SEL R82, R89, R82, P0 ;  /* 0x0000005259527207 */ /* 0x000fe40000000000 */
[----:B------:R-:W-:Y:S01]  /*23c50*/  SEL R65, R46, R97, P0 ;  /* 0x000000612e417207 */ /* 0x000fe20000000000 */
[----:B------:R-:W0:Y:S01]  /*23c60*/  SHFL.IDX PT, R29, R36, R3, 0x1c1f ;  /* 0x001c1f03241d7589 */ /* 0x000e2200000e0000 */
[----:B------:R-:W-:Y:S02]  /*23c70*/  SEL R84, R97, R46, P0 ;  /* 0x0000002e61547207 */ /* 0x000fe40000000000 */
[----:B--2---:R-:W-:Y:S01]  /*23c80*/  SEL R4, R6, R5, P0 ;  /* 0x0000000506047207 */ /* 0x004fe20000000000 */
[----:B------:R-:W-:Y:S01]  /*23c90*/  SHFL.IDX PT, R46, R33, R0, 0x1c1f ;  /* 0x001c1f00212e7589 */ /* 0x000fe200000e0000 */
[----:B-1----:R-:W-:-:S02]  /*23ca0*/  SEL R8, R10, R7, P0 ;  /* 0x000000070a087207 */ /* 0x002fc40000000000 */
[----:B------:R-:W-:Y:S01]  /*23cb0*/  SEL R6, R5, R6, P0 ;  /* 0x0000000605067207 */ /* 0x000fe20000000000 */
[----:B------:R-:W1:Y:S01]  /*23cc0*/  SHFL.IDX PT, R31, R40, R3, 0x1c1f ;  /* 0x001c1f03281f7589 */ /* 0x000e6200000e0000 */
[----:B------:R-:W-:Y:S02]  /*23cd0*/  SEL R10, R7, R10, P0 ;  /* 0x0000000a070a7207 */ /* 0x000fe40000000000 */
[----:B------:R-:W-:Y:S01]  /*23ce0*/  SEL R12, R9, R20, P0 ;  /* 0x00000014090c7207 */ /* 0x000fe20000000000 */
[----:B------:R-:W2:Y:S01]  /*23cf0*/  SHFL.IDX PT, R33, R44, R3, 0x1c1f ;  /* 0x001c1f032c217589 */ /* 0x000ea200000e0000 */
[----:B------:R-:W-:Y:S02]  /*23d00*/  SEL R14, R20, R9, P0 ;  /* 0x00000009140e7207 */ /* 0x000fe40000000000 */
[----:B---3--:R-:W-:Y:S01]  /*23d10*/  SEL R28, R30, R25, P0 ;  /* 0x000000191e1c7207 */ /* 0x008fe20000000000 */
[----:B------:R-:W3:Y:S01]  /*23d20*/  SHFL.IDX PT, R35, R48, R3, 0x1c1f ;  /* 0x001c1f0330237589 */ /* 0x000ee200000e0000 */
[----:B------:R-:W-:-:S02]  /*23d30*/  SEL R30, R25, R30, P0 ;  /* 0x0000001e191e7207 */ /* 0x000fc40000000000 */
[----:B------:R-:W-:Y:S01]  /*23d40*/  SEL R5, R41, R62, P0 ;  /* 0x0000003e29057207 */ /* 0x000fe20000000000 */
[----:B------:R-:W3:Y:S01]  /*23d50*/  SHFL.IDX PT, R37, R52, R3, 0x1c1f ;  /* 0x001c1f0334257589 */ /* 0x000ee200000e0000 */
[----:B----4-:R-:W-:Y:S02]  /*23d60*/  SEL R32, R34, R27, P0 ;  /* 0x0000001b22207207 */ /* 0x010fe40000000000 */
[----:B------:R-:W-:Y:S01]  /*23d70*/  SEL R34, R27, R34, P0 ;  /* 0x000000221b227207 */ /* 0x000fe20000000000 */
[----:B------:R-:W4:Y:S01]  /*23d80*/  SHFL.IDX PT, R39, R56, R3, 0x1c1f ;  /* 0x001c1f0338277589 */ /* 0x000f2200000e0000 */
[----:B0-----:R-:W-:Y:S02]  /*23d90*/  SEL R36, R38, R29, P0 ;  /* 0x0000001d26247207 */ /* 0x001fe40000000000 */
[----:B------:R-:W-:Y:S01]  /*23da0*/  SEL R38, R29, R38, P0 ;  /* 0x000000261d267207 */ /* 0x000fe20000000000 */
[----:B------:R-:W-:Y:S01]  /*23db0*/  SHFL.IDX PT, R26, R21, R0, 0x1c1f ;  /* 0x001c1f00151a7589 */ /* 0x000fe200000e0000 */
[----:B------:R-:W-:-:S02]  /*23dc0*/  SEL R7, R62, R41, P0 ;  /* 0x000000293e077207 */ /* 0x000fc40000000000 */
        /* <DEDUP_REMOVED lines=11> */
[----:B------:R-:W-:Y:S02]  /*23e80*/  SEL R52, R54, R37, P0 ;  /* 0x0000002536347207 */ /* 0x000fe40000000000 */
[----:B------:R-:W-:Y:S01]  /*23e90*/  SEL R54, R37, R54, P0 ;  /* 0x0000003625367207 */ /* 0x000fe20000000000 */
[----:B------:R-:W1:Y:S01]  /*23ea0*/  SHFL.IDX PT, R66, R66, R3, 0x1c1f ;  /* 0x001c1f0342427589 */ /* 0x000e6200000e0000 */
[----:B----4-:R-:W-:Y:S02]  /*23eb0*/  SEL R56, R58, R39, P0 ;  /* 0x000000273a387207 */ /* 0x010fe40000000000 */
[----:B------:R-:W-:Y:S01]  /*23ec0*/  SEL R58, R39, R58, P0 ;  /* 0x0000003a273a7207 */ /* 0x000fe20000000000 */
[----:B------:R-:W2:Y:S01]  /*23ed0*/  SHFL.IDX PT, R68, R68, R3, 0x1c1f ;  /* 0x001c1f0344447589 */ /* 0x000ea200000e0000 */
[----:B------:R-:W-:-:S03]  /*23ee0*/  SEL R11, R64, R43, P0 ;  /* 0x0000002b400b7207 */ /* 0x000fc60000000000 */
        /* <DEDUP_REMOVED lines=32> */
.L_x_2776:
        /* <DEDUP_REMOVED lines=30> */
[----:B------:R-:W-:Y:S01]  /*242d0*/  ISETP.NE.AND.EX P0, PT, RZ, UR5, PT, P0 ;  /* 0x00000005ff007c0c */ /* 0x000fe2000bf05300 */
[----:B---3--:R-:W-:-:S10]  /*242e0*/  IMAD.IADD R8, R62, 0x1, R235 ;  /* 0x000000013e087824 */ /* 0x008fd400078e02eb */
        /* <DEDUP_REMOVED lines=12> */
.L_x_2545:
[----:B-1----:R-:W3:Y:S01]  /*243b0*/  LDL.LU R12, [R1+0x44] ;  /* 0x00004400010c7983 */ /* 0x002ee20000300800 */
[----:B------:R-:W-:Y:S01]  /*243c0*/  VIADD R67, R90, 0xffffff80 ;  /* 0xffffff805a437836 */ /* 0x000fe20000000000 */
[----:B------:R-:W-:Y:S02]  /*243d0*/  ULDC.64 UR4, c[0x0][0xb90] ;  /* 0x0002e40000047ab9 */ /* 0x000fe40000000a00 */
[----:B------:R-:W4:Y:S04]  /*243e0*/  LDL.LU R10, [R1+0x2c] ;  /* 0x00002c00010a7983 */ /* 0x000f280000300800 */
[----:B------:R-:W4:Y:S01]  /*243f0*/  LDL.LU R68, [R1+0x38] ;  /* 0x0000380001447983 */ /* 0x000f220000300800 */
[----:B0-----:R-:W-:Y:S01]  /*24400*/  @P2 IMAD.HI.U32 R4, R8, R3, RZ ;  /* 0x0000000308042227 */ /* 0x001fe200078e00ff */
[----:B-----5:R-:W-:-:S02]  /*24410*/  SHF.R.S32.HI R3, RZ, 0x1f, R2 ;  /* 0x0000001fff037819 */ /* 0x020fc40000011402 */
[----:B------:R-:W4:Y:S01]  /*24420*/  LDL R14, [R1+0x68] ;  /* 0x00006800010e7983 */ /* 0x000f220000100800 */
[----:B------:R-:W-:Y:S02]  /*24430*/  SHF.R.S32.HI R66, RZ, 0x1f, R67 ;  /* 0x0000001fff427819 */ /* 0x000fe40000011443 */
[----:B------:R-:W-:Y:S01]  /*24440*/  MOV R9, R8 ;  /* 0x0000000800097202 */ /* 0x000fe20000000f00 */
[----:B------:R-:W0:Y:S01]  /*24450*/  S2R R20, SR_TID.X ;  /* 0x0000000000147919 */ /* 0x000e220000002100 */
[----:B--2---:R-:W-:Y:S02]  /*24460*/  @P2 SHF.R.U32.HI R9, RZ, R11, R4 ;  /* 0x0000000bff092219 */ /* 0x004fe40000011604 */
[----:B------:R-:W-:-:S03]  /*24470*/  LEA.HI R66, R66, R67, RZ, 0x3 ;  /* 0x0000004342427211 */ /* 0x000fc600078f18ff */
[----:B------:R-:W-:Y:S01]  /*24480*/  IMAD.MOV R15, RZ, RZ, -R9 ;  /* 0x000000ffff0f7224 */ /* 0x000fe200078e0a09 */
[----:B------:R-:W-:-:S05]  /*24490*/  SHF.R.S32.HI R66, RZ, 0x3, R66 ;  /* 0x00000003ff427819 */ /* 0x000fca0000011442 */
[----:B------:R-:W-:-:S04]  /*244a0*/  IMAD R13, R66, 0x40, R236 ;  /* 0x00000040420d7824 */ /* 0x000fc800078e02ec */
[----:B------:R-:W-:Y:S01]  /*244b0*/  IMAD.WIDE R60, R13, 0x2, R60 ;  /* 0x000000020d3c7825 */ /* 0x000fe200078e023c */
[----:B------:R-:W-:Y:S02]  /*244c0*/  SHF.R.S32.HI R13, RZ, 0x1f, R9 ;  /* 0x0000001fff0d7819 */ /* 0x000fe40000011409 */
[----:B------:R-:W-:Y:S01]  /*244d0*/  IADD3 R25, P3, R60, 0x3000, RZ ;  /* 0x000030003c197810 */ /* 0x000fe20007f7e0ff */
[----:B0-----:R-:W-:-:S05]  /*244e0*/  VIADD R21, R20, 0xffffff80 ;  /* 0xffffff8014157836 */ /* 0x001fca0000000000 */
        /* <DEDUP_REMOVED lines=16> */
[----:B------:R-:W-:Y:S01]  /*245f0*/  IMAD.X R45, RZ, RZ, R61, P3 ;  /* 0x000000ffff2d7224 */ /* 0x000fe200018e063d */
[----:B------:R-:W-:Y:S02]  /*24600*/  LOP3.LUT R28, R28, R29, RZ, 0x3c, !PT ;  /* 0x0000001d1c1c7212 */ /* 0x000fe400078e3cff */
[----:B------:R-:W-:Y:S02]  /*24610*/  IADD3.X R29, RZ, R61, RZ, P5, !PT ;  /* 0x0000003dff1d7210 */ /* 0x000fe40002ffe4ff */
[C---:B------:R-:W-:Y:S02]  /*24620*/  IADD3 R49, P5, R60.reuse, 0x9000, RZ ;  /* 0x000090003c317810 */ /* 0x040fe40007fbe0ff */
[----:B------:R-:W-:-:S02]  /*24630*/  LOP3.LUT R7, R60, 0x380, RZ, 0xc0, !PT ;  /* 0x000003803c077812 */ /* 0x000fc400078ec0ff */
[----:B------:R-:W-:Y:S02]  /*24640*/  LOP3.LUT R48, R49, 0x380, RZ, 0xc0, !PT ;  /* 0x0000038031307812 */ /* 0x000fe400078ec0ff */
[----:B------:R-:W-:Y:S02]  /*24650*/  SHF.R.U64 R7, R7, 0x3, RZ ;  /* 0x0000000307077819 */ /* 0x000fe400000012ff */
[----:B------:R-:W-:Y:S02]  /*24660*/  SHF.R.S32.HI R69, RZ, 0x1f, R67 ;  /* 0x0000001fff457819 */ /* 0x000fe40000011443 */
[----:B------:R-:W-:Y:S02]  /*24670*/  SHF.R.U64 R48, R48, 0x3, RZ ;  /* 0x0000000330307819 */ /* 0x000fe400000012ff */
[----:B------:R-:W-:Y:S02]  /*24680*/  LEA.HI R69, R69, R67, RZ, 0x3 ;  /* 0x0000004345457211 */ /* 0x000fe400078f18ff */
[----:B------:R-:W-:-:S02]  /*24690*/  LOP3.LUT R48, R48, R49, RZ, 0x3c, !PT ;  /* 0x0000003130307212 */ /* 0x000fc400078e3cff */
[----:B------:R-:W-:Y:S02]  /*246a0*/  IADD3.X R49, RZ, R61, RZ, P5, !PT ;  /* 0x0000003dff317210 */ /* 0x000fe40002ffe4ff */
[----:B------:R-:W-:-:S05]  /*246b0*/  LOP3.LUT R69, R69, 0xfffffff8, RZ, 0xc0, !PT ;  /* 0xfffffff845457812 */ /* 0x000fca00078ec0ff */
[----:B------:R-:W-:Y:S02]  /*246c0*/  IMAD.IADD R69, R67, 0x1, -R69 ;  /* 0x0000000143457824 */ /* 0x000fe400078e0a45 */
[----:B------:R-:W0:Y:S01]  /*246d0*/  @P2 LDC R67, c[0x0][0xbf0] ;  /* 0x0002fc00ff432b82 */ /* 0x000e220000000800 */
[C---:B------:R-:W-:Y:S01]  /*246e0*/  VIADD R71, R236.reuse, 0x40 ;  /* 0x00000040ec477836 */ /* 0x040fe20000000000 */
[----:B------:R-:W-:Y:S01]  /*246f0*/  BSSY B1, `(.L_x_2546) ;  /* 0x000009e000017945 */ /* 0x000fe20003800000 */
[----:B------:R-:W-:-:S03]  /*24700*/  VIADD R70, R236, 0x40 ;  /* 0x00000040ec467836 */ /* 0x000fc60000000000 */
[----:B------:R-:W-:Y:S02]  /*24710*/  SHF.R.S32.HI R71, RZ, 0x1f, R71 ;  /* 0x0000001fff477819 */ /* 0x000fe40000011447 */
[----:B---3--:R-:W-:Y:S02]  /*24720*/  SEL R62, R12, RZ, !P1 ;  /* 0x000000ff0c3e7207 */ /* 0x008fe40004800000 */
[----:B----4-:R-:W-:Y:S02]  /*24730*/  SEL R63, R10, RZ, !P1 ;  /* 0x000000ff0a3f7207 */ /* 0x010fe40004800000 */
[----:B------:R-:W-:Y:S01]  /*24740*/  SHF.R.S32.HI R64, RZ, 0x1f, R68 ;  /* 0x0000001fff407819 */ /* 0x000fe20000011444 */
[----:B------:R-:W-:-:S04]  /*24750*/  IMAD.WIDE.U32 R4, R68, UR4, R2 ;  /* 0x0000000444047c25 */ /* 0x000fc8000f8e0002 */
[----:B------:R-:W-:-:S04]  /*24760*/  IMAD R6, R64, UR4, RZ ;  /* 0x0000000440067c24 */ /* 0x000fc8000f8e02ff */
[----:B------:R-:W-:Y:S01]  /*24770*/  IMAD R11, R68, UR5, R6 ;  /* 0x00000005440b7c24 */ /* 0x000fe2000f8e0206 */
[----:B------:R-:W-:-:S03]  /*24780*/  ULDC.64 UR4, c[0x0][0xb98] ;  /* 0x0002e60000047ab9 */ /* 0x000fc60000000a00 */
[----:B------:R-:W-:Y:S02]  /*24790*/  IMAD.IADD R5, R5, 0x1, R11 ;  /* 0x0000000105057824 */ /* 0x000fe400078e020b */
        /* <DEDUP_REMOVED lines=19> */
[----:B------:R-:W-:Y:S01]  /*248d0*/  IMAD.IADD R4, R14, 0x1, R235 ;  /* 0x000000010e047824 */ /* 0x000fe200078e02eb */
[----:B------:R-:W-:Y:S01]  /*248e0*/  IADD3 R33, P0, R60, 0x5000, RZ ;  /* 0x000050003c217810 */ /* 0x000fe20007f1e0ff */
[----:B------:R-:W-:Y:S01]  /*248f0*/  SHFL.IDX PT, R54, R6, 0x1, 0x1c1f ;  /* 0x003c1f0006367f89 */ /* 0x000fe200000e0000 */
[----:B------:R-:W-:Y:S01]  /*24900*/  LOP3.LUT R8, R9, 0x380, RZ, 0xc0, !PT ;  /* 0x0000038009087812 */ /* 0x000fe200078ec0ff */
[----:B------:R-:W-:Y:S01]  /*24910*/  ULDC.64 UR4, c[0x0][0xaa0] ;  /* 0x0002a80000047ab9 */ /* 0x000fe20000000a00 */
[----:B------:R-:W-:-:S02]  /*24920*/  LOP3.LUT R32, R33, 0x380, RZ, 0xc0, !PT ;  /* 0x0000038021207812 */ /* 0x000fc400078ec0ff */
[----:B------:R-:W-:Y:S01]  /*24930*/  LOP3.LUT R12, R12, R13, RZ, 0x3c, !PT ;  /* 0x0000000d0c0c7212 */ /* 0x000fe200078e3cff */
[--C-:B------:R-:W-:Y:S01]  /*24940*/  IMAD.X R13, RZ, RZ, R61.reuse, P1 ;  /* 0x000000ffff0d7224 */ /* 0x100fe200008e063d */
[----:B------:R-:W-:Y:S02]  /*24950*/  IADD3 R41, P1, R60, 0x7000, RZ ;  /* 0x000070003c297810 */ /* 0x000fe40007f3e0ff */
[----:B------:R-:W-:Y:S02]  /*24960*/  SHF.R.U64 R8, R8, 0x3, RZ ;  /* 0x0000000308087819 */ /* 0x000fe400000012ff */
[----:B------:R-:W-:Y:S02]  /*24970*/  SHF.R.U64 R32, R32, 0x3, RZ ;  /* 0x0000000320207819 */ /* 0x000fe400000012ff */
[----:B------:R-:W-:Y:S02]  /*24980*/  LOP3.LUT R40, R41, 0x380, RZ, 0xc0, !PT ;  /* 0x0000038029287812 */ /* 0x000fe400078ec0ff */
[----:B------:R-:W-:Y:S01]  /*24990*/  LOP3.LUT R8, R8, R9, RZ, 0x3c, !PT ;  /* 0x0000000908087212 */ /* 0x000fe200078e3cff */
[--C-:B------:R-:W-:Y:S01]  /*249a0*/  IMAD.X R9, RZ, RZ, R61.reuse, P4 ;  /* 0x000000ffff097224 */ /* 0x100fe200020e063d */
[----:B------:R-:W-:Y:S01]  /*249b0*/  LOP3.LUT R32, R32, R33, RZ, 0x3c, !PT ;  /* 0x0000002120207212 */ /* 0x000fe200078e3cff */
[----:B------:R-:W-:Y:S01]  /*249c0*/  IMAD.X R33, RZ, RZ, R61, P0 ;  /* 0x000000ffff217224 */ /* 0x000fe200000e063d */
[----:B------:R-:W-:Y:S01]  /*249d0*/  IADD3 R37, P4, R60, 0x6000, RZ ;  /* 0x000060003c257810 */ /* 0x000fe20007f9e0ff */
[----:B------:R-:W-:Y:S01]  /*249e0*/  SHFL.IDX PT, R21, R10, RZ, 0x1c1f ;  /* 0x001c1fff0a157589 */ /* 0x000fe200000e0000 */
[----:B------:R-:W-:-:S02]  /*249f0*/  LOP3.LUT P0, RZ, R20, 0x3, RZ, 0xc0, !PT ;  /* 0x0000000314ff7812 */ /* 0x000fc4000780c0ff */
[----:B------:R-:W-:Y:S01]  /*24a00*/  SHF.R.U64 R40, R40, 0x3, RZ ;  /* 0x0000000328287819 */ /* 0x000fe200000012ff */
[----:B------:R-:W1:Y:S01]  /*24a10*/  SHFL.IDX PT, R20, R6, RZ, 0x1c1f ;  /* 0x001c1fff06147589 */ /* 0x000e6200000e0000 */
[----:B------:R-:W-:-:S03]  /*24a20*/  LOP3.LUT R36, R37, 0x380, RZ, 0xc0, !PT ;  /* 0x0000038025247812 */ /* 0x000fc600078ec0ff */
[----:B------:R-:W2:Y:S01]  /*24a30*/  SHFL.IDX PT, R55, R10, 0x1, 0x1c1f ;  /* 0x003c1f000a377f89 */ /* 0x000ea200000e0000 */
[----:B------:R-:W-:Y:S01]  /*24a40*/  LOP3.LUT R40, R40, R41, RZ, 0x3c, !PT ;  /* 0x0000002928287212 */ /* 0x000fe200078e3cff */
[--C-:B------:R-:W-:Y:S01]  /*24a50*/  IMAD.X R41, RZ, RZ, R61.reuse, P1 ;  /* 0x000000ffff297224 */ /* 0x100fe200008e063d */
[C---:B------:R-:W-:Y:S01]  /*24a60*/  ISETP.GE.OR P1, PT, R4.reuse, R65, P0 ;  /* 0x000000410400720c */ /* 0x040fe20000726670 */
[----:B------:R-:W-:Y:S01]  /*24a70*/  VIADD R4, R4, 0x8 ;  /* 0x0000000804047836 */ /* 0x000fe20000000000 */
[----:B------:R-:W-:Y:S02]  /*24a80*/  SHF.R.U64 R36, R36, 0x3, RZ ;  /* 0x0000000324247819 */ /* 0x000fe400000012ff */
[----:B------:R-:W-:Y:S02]  /*24a90*/  IADD3 R5, P3, R60, 0xb000, RZ ;  /* 0x0000b0003c057810 */ /* 0x000fe40007f7e0ff */
[----:B------:R-:W-:Y:S01]  /*24aa0*/  LOP3.LUT R36, R36, R37, RZ, 0x3c, !PT ;  /* 0x0000002524247212 */ /* 0x000fe200078e3cff */
[----:B------:R-:W-:Y:S01]  /*24ab0*/  IMAD.X R37, RZ, RZ, R61, P4 ;  /* 0x000000ffff257224 */ /* 0x000fe200020e063d */
[----:B------:R-:W-:-:S02]  /*24ac0*/  ISETP.GE.OR P0, PT, R4, R65, P0 ;  /* 0x000000410400720c */ /* 0x000fc40000706670 */
[----:B------:R-:W-:Y:S02]  /*24ad0*/  IADD3 R53, P4, R60, 0xa000, RZ ;  /* 0x0000a0003c357810 */ /* 0x000fe40007f9e0ff */
[----:B------:R-:W-:Y:S02]  /*24ae0*/  LOP3.LUT R4, R5, 0x380, RZ, 0xc0, !PT ;  /* 0x0000038005047812 */ /* 0x000fe400078ec0ff */
[----:B------:R-:W-:Y:S02]  /*24af0*/  LOP3.LUT R52, R53, 0x380, RZ, 0xc0, !PT ;  /* 0x0000038035347812 */ /* 0x000fe400078ec0ff */
[----:B------:R-:W-:Y:S02]  /*24b00*/  SHF.R.U64 R4, R4, 0x3, RZ ;  /* 0x0000000304047819 */ /* 0x000fe400000012ff */
[----:B------:R-:W-:Y:S02]  /*24b10*/  SHF.R.U64 R52, R52, 0x3, RZ ;  /* 0x0000000334347819 */ /* 0x000fe400000012ff */
[----:B------:R-:W-:Y:S01]  /*24b20*/  LOP3.LUT R60, R7, R60, RZ, 0x3c, !PT ;  /* 0x0000003c073c7212 */ /* 0x000fe200078e3cff */
[----:B-1----:R1:W-:Y:S01]  /*24b30*/  @!P1 ST.E desc[UR54][R20.64], R120 ;  /* 0x0000007814009985 */ /* 0x0023e2000c101936 */
[----:B------:R-:W-:Y:S01]  /*24b40*/  LOP3.LUT R52, R52, R53, RZ, 0x3c, !PT ;  /* 0x0000003534347212 */ /* 0x000fe200078e3cff */
[--C-:B------:R-:W-:Y:S01]  /*24b50*/  IMAD.X R53, RZ, RZ, R61.reuse, P4 ;  /* 0x000000ffff357224 */ /* 0x100fe200020e063d */
[----:B------:R-:W-:Y:S01]  /*24b60*/  LOP3.LUT R56, R4, R5, RZ, 0x3c, !PT ;  /* 0x0000000504387212 */ /* 0x000fe200078e3cff */
[----:B--2---:R2:W-:Y:S01]  /*24b70*/  @!P0 ST.E desc[UR54][R54.64], R121 ;  /* 0x0000007936008985 */ /* 0x0045e2000c101936 */
        /* <DEDUP_REMOVED lines=10> */
[----:B------:R-:W5:Y:S02]  /*24c20*/  LD.E.128 R24, desc[UR54][R24.64] ;  /* 0x0000003618187980 */ /* 0x000f64000c101d00 */
[----:B------:R-:W-:Y:S02]  /*24c30*/  IMAD.IADD R3, R3, 0x1, R21 ;  /* 0x0000000103037824 */ /* 0x000fe400078e0215 */
[----:B------:R-:W-:Y:S01]  /*24c40*/  IMAD R21, R64, UR4, RZ ;  /* 0x0000000440157c24 */ /* 0x000fe2000f8e02ff */
[----:B------:R-:W5:Y:S01]  /*24c50*/  LD.E.128 R28, desc[UR54][R28.64] ;  /* 0x000000361c1c7980 */ /* 0x000f62000c101d00 */
[----:B------:R-:W-:Y:S02]  /*24c60*/  IMAD.IADD R64, R235, 0x1, R20 ;  /* 0x00000001eb407824 */ /* 0x000fe400078e0214 */
        /* <DEDUP_REMOVED lines=14> */
[----:B------:R-:W-:Y:S02]  /*24d50*/  SHF.R.S32.HI R20, RZ, 0x1f, R21 ;  /* 0x0000001fff147819 */ /* 0x000fe40000011415 */
[----:B--2---:R-:W5:Y:S01]  /*24d60*/  LD.E.128 R52, desc[UR54][R52.64] ;  /* 0x0000003634347980 */ /* 0x004f62000c101d00 */
[----:B------:R-:W-:Y:S01]  /*24d70*/  IMAD R61, R63, UR5, R60 ;  /* 0x000000053f3d7c24 */ /* 0x000fe2000f8e023c */
[----:B------:R-:W-:Y:S01]  /*24d80*/  IADD3 R63, -R21, RZ, RZ ;  /* 0x000000ff153f7210 */ /* 0x000fe20007ffe1ff */
[----:B------:R-:W-:Y:S01]  /*24d90*/  ULDC.64 UR4, c[0x0][0xae0] ;  /* 0x0002b80000047ab9 */ /* 0x000fe20000000a00 */
[----:B------:R-:W5:Y:S01]  /*24da0*/  LD.E.128 R56, desc[UR54][R56.64] ;  /* 0x0000003638387980 */ /* 0x000f62000c101d00 */
[----:B------:R-:W-:-:S02]  /*24db0*/  IMAD.IADD R3, R3, 0x1, R61 ;  /* 0x0000000103037824 */ /* 0x000fc400078e023d */
[----:B------:R-:W-:Y:S01]  /*24dc0*/  IMAD R61, R0, R63, R64 ;  /* 0x0000003f003d7224 */ /* 0x000fe200078e0240 */
[----:B------:R-:W-:Y:S01]  /*24dd0*/  @!PT LDS RZ, [RZ] ;  /* 0x00000000fffff984 */ /* 0x000fe20000000800 */
[----:B------:R-:W-:Y:S01]  /*24de0*/  @!PT LDS RZ, [RZ] ;  /* 0x00000000fffff984 */ /* 0x000fe20000000800 */
[----:B------:R-:W-:Y:S01]  /*24df0*/  @!PT LDS RZ, [RZ] ;  /* 0x00000000fffff984 */ /* 0x000fe20000000800 */
[----:B------:R-:W-:Y:S01]  /*24e00*/  @!PT LDS RZ, [RZ] ;  /* 0x00000000fffff984 */ /* 0x000fe20000000800 */
[----:B------:R0:W-:Y:S06]  /*24e10*/  MEMBAR.ALL.CTA ;  /* 0x0000000000007992 */ /* 0x0001ec0000008000 */
[----:B0-----:R-:W0:Y:S01]  /*24e20*/  FENCE.VIEW.ASYNC.S ;  /* 0x00000000000073c6 */ /* 0x001e220000000000 */
[----:B------:R-:W-:Y:S02]  /*24e30*/  IMAD R20, R20, UR4, RZ ;  /* 0x0000000414147c24 */ /* 0x000fe4000f8e02ff */
[----:B------:R-:W-:Y:S01]  /*24e40*/  IMAD.WIDE.U32 R2, R21, UR4, R2 ;  /* 0x0000000415027c25 */ /* 0x000fe2000f8e0002 */
[----:B------:R-:W-:-:S03]  /*24e50*/  SHF.R.S32.HI R0, RZ, 0x1f, R61 ;  /* 0x0000001fff007819 */ /* 0x000fc6000001143d */
[----:B------:R-:W-:Y:S01]  /*24e60*/  IMAD R63, R21, UR5, R20 ;  /* 0x00000005153f7c24 */ /* 0x000fe2000f8e0214 */
[----:B------:R-:W-:Y:S01]  /*24e70*/  ULDC.64 UR4, c[0x0][0xad8] ;  /* 0x0002b60000047ab9 */ /* 0x000fe20000000a00 */
[----:B------:R-:W-:Y:S02]  /*24e80*/  IMAD.IADD R64, R66, 0x1, R235 ;  /* 0x0000000142407824 */ /* 0x000fe400078e02eb */
        /* <DEDUP_REMOVED lines=8> */
[----:B------:R-:W-:Y:S01]  /*24f10*/  IMAD.IADD R3, R3, 0x1, R21 ;  /* 0x0000000103037824 */ /* 0x000fe200078e0215 */
[----:B------:R-:W-:Y:S01]  /*24f20*/  LEA R62, P3, R2, UR4, 0x1 ;  /* 0x00000004023e7c11 */ /* 0x000fe2000f8608ff */
[----:B------:R-:W-:-:S03]  /*24f30*/  VIADD R0, R16, 0x33420 ;  /* 0x0003342010007836 */ /* 0x000fc60000000000 */
[----:B------:R-:W-:Y:S02]  /*24f40*/  LEA.HI.X R63, R2, UR5, R3, 0x1, P3 ;  /* 0x00000005023f7c11 */ /* 0x000fe400098f0c03 */
[----:B------:R-:W-:Y:S01]  /*24f50*/  PRMT R0, RZ, 0x654, R0 ;  /* 0x00000654ff007816 */ /* 0x000fe20000000000 */
[----:B------:R-:W-:Y:S01]  /*24f60*/  VIADD R20, R64, 0x40 ;  /* 0x0000004040147836 */ /* 0x000fe20000000000 */
[----:B------:R-:W-:Y:S01]  /*24f70*/  IADD3 R69, R236, 0x80, RZ ;  /* 0x00000080ec457810 */ /* 0x000fe20007ffe0ff */
[----:B0-----:R0:W1:Y:S01]  /*24f80*/  SHFL.IDX PT, R67, R62, RZ, 0x181f ;  /* 0x00181fff3e437589 */ /* 0x00106200000e0000 */
[----:B------:R0:W-:Y:S03]  /*24f90*/  SYNCS.ARRIVE.TRANS64.RED.A1T0 RZ, [R0+URZ], RZ ;  /* 0x000000ff00ff79a7 */ /* 0x0001e6000810043f */
[----:B------:R0:W2:Y:S01]  /*24fa0*/  SHFL.IDX PT, R61, R63, RZ, 0x181f ;  /* 0x00181fff3f3d7589 */ /* 0x0000a200000e0000 */
[----:B------:R-:W-:Y:S01]  /*24fb0*/  ISETP.GE.AND P0, PT, R20, R65, PT ;  /* 0x000000411400720c */ /* 0x000fe20003f06270 */
[----:B------:R-:W-:Y:S01]  /*24fc0*/  VIADD R68, R236, 0x80 ;  /* 0x00000080ec447836 */ /* 0x000fe20000000000 */
[----:B------:R-:W-:-:S02]  /*24fd0*/  SHF.R.S32.HI R66, RZ, 0x1f, R236 ;  /* 0x0000001fff427819 */ /* 0x000fc400000114ec */
[----:B------:R-:W-:Y:S01]  /*24fe0*/  SHF.R.S32.HI R69, RZ, 0x1f, R69 ;  /* 0x0000001fff457819 */ /* 0x000fe20000011445 */
[----:B------:R-:W-:Y:S08]  /*24ff0*/  @P2 BRA `(.L_x_2547) ;  /* 0x0000000000342947 */ /* 0x000ff00003800000 */
        /* <DEDUP_REMOVED lines=13> */
.L_x_2547:
[----:B------:R-:W-:Y:S05]  /*250d0*/  BSYNC B1 ;  /* 0x0000000000017941 */ /* 0x000fea0003800000 */
.L_x_2546:
[----:B---3-5:R3:W4:Y:S01]  /*250e0*/  SHFL.IDX PT, R7, R63, 0x1, 0x181f ;  /* 0x00381f003f077f89 */ /* 0x02872200000e0000 */
[----:B------:R-:W-:Y:S03]  /*250f0*/  BSSY B1, `(.L_x_2548) ;  /* 0x0000010000017945 */ /* 0x000fe60003800000 */
[----:B------:R3:W0:Y:S01]  /*25100*/  SHFL.IDX PT, R5, R62, 0x1, 0x181f ;  /* 0x00381f003e057f89 */ /* 0x00062200000e0000 */
[----:B------:R-:W-:Y:S05]  /*25110*/  @P1 BRA `(.L_x_2549) ;  /* 0x0000000000341947 */ /* 0x000fea0003800000 */
[----:B------:R-:W-:Y:S02]  /*25120*/  ULDC UR4, c[0x0][0xac8] ;  /* 0x0002b20000047ab9 */ /* 0x000fe40000000800 */
[----:B------:R-:W-:Y:S02]  /*25130*/  ISETP.GE.AND P3, PT, R236, UR4, PT ;  /* 0x00000004ec007c0c */ /* 0x000fe4000bf66270 */
[----:B------:R-:W-:Y:S02]  /*25140*/  ISETP.GE.AND P2, PT, R70, UR4, PT ;  /* 0x0000000446007c0c */ /* 0x000fe4000bf46270 */
[----:B------:R-:W-:-:S09]  /*25150*/  ISETP.GE.AND P1, PT, R68, UR4, PT ;  /* 0x0000000444007c0c */ /* 0x000fd2000bf26270 */
[-C--:B0-----:R-:W-:Y:S02]  /*25160*/  @!P3 LEA R2, P5, R236, R5.reuse, 0x1 ;  /* 0x00000005ec02b211 */ /* 0x081fe400078a08ff */
        /* <DEDUP_REMOVED lines=8> */
.L_x_2549:
[----:B------:R-:W-:Y:S05]  /*251f0*/  BSYNC B1 ;  /* 0x0000000000017941 */ /* 0x000fea0003800000 */
.L_x_2548:
[----:B0---4-:R0:W4:Y:S01]  /*25200*/  SHFL.IDX PT, R7, R63, 0x2, 0x181f ;  /* 0x00581f003f077f89 */ /* 0x01112200000e0000 */
        /* <DEDUP_REMOVED lines=8> */
[-C--:B------:R-:W-:Y:S02]  /*25290*/  @!P4 LEA R4, P1, R70, R3.reuse, 0x1 ;  /* 0x000000034604c211 */ /* 0x080fe400078208ff */
[----:B------:R-:W-:Y:S02]  /*252a0*/  @!P5 LEA R6, P2, R68, R3, 0x1 ;  /* 0x000000034406d211 */ /* 0x000fe400078408ff */
[-C--:B----4-:R-:W-:Y:S02]  /*252b0*/  @!P3 LEA.HI.X R3, R236, R7.reuse, R66, 0x1, P0 ;  /* 0x00000007ec03b211 */ /* 0x090fe400000f0c42 */
[-C--:B------:R-:W-:Y:S02]  /*252c0*/  @!P4 LEA.HI.X R5, R70, R7.reuse, R71, 0x1, P1 ;  /* 0x000000074605c211 */ /* 0x080fe400008f0c47 */
[----:B------:R-:W-:Y:S01]  /*252d0*/  @!P5 LEA.HI.X R7, R68, R7, R69, 0x1, P2 ;  /* 0x000000074407d211 */ /* 0x000fe200010f0c45 */
[----:B------:R0:W-:Y:S04]  /*252e0*/  @!P3 ST.E.128 desc[UR54][R2.64], R12 ;  /* 0x0000000c0200b985 */ /* 0x0001e8000c101d36 */
[----:B------:R0:W-:Y:S04]  /*252f0*/  @!P4 ST.E.128 desc[UR54][R4.64], R36 ;  /* 0x000000240400c985 */ /* 0x0001e8000c101d36 */
[----:B------:R0:W-:Y:S02]  /*25300*/  @!P5 ST.E.128 desc[UR54][R6.64], R52 ;  /* 0x000000340600d985 */ /* 0x0001e4000c101d36 */
.L_x_2551:
[----:B------:R-:W-:Y:S05]  /*25310*/  BSYNC B1 ;  /* 0x0000000000017941 */ /* 0x000fea0003800000 */
.L_x_2550:
[----:B------:R-:W-:Y:S01]  /*25320*/  VIADD R0, R64, 0x60 ;  /* 0x0000006040007836 */ /* 0x000fe20000000000 */
[----:B0--3--:R-:W0:Y:S04]  /*25330*/  SHFL.IDX PT, R63, R63, 0x3, 0x181f ;  /* 0x00781f003f3f7f89 */ /* 0x009e2800000e0000 */
[----:B------:R-:W-:Y:S01]  /*25340*/  ISETP.GE.AND P0, PT, R0, R65, PT ;  /* 0x000000410000720c */ /* 0x000fe20003f06270 */
[----:B----4-:R3:W4:-:S12]  /*25350*/  SHFL.IDX PT, R7, R62, 0x3, 0x181f ;  /* 0x00781f003e077f89 */ /* 0x01071800000e0000 */
[----:B---3--:R-:W-:Y:S05]  /*25360*/  @P0 BRA `(.L_x_2552) ;  /* 0x0000000c00e00947 */ /* 0x008fea0003800000 */
[----:B------:R-:W-:Y:S02]  /*25370*/  ULDC UR4, c[0x0][0xac8] ;  /* 0x0002b20000047ab9 */ /* 0x000fe40000000800 */
[----:B------:R-:W-:Y:S02]  /*25380*/  ISETP.GE.AND P2, PT, R236, UR4, PT ;  /* 0x00000004ec007c0c */ /* 0x000fe4000bf46270 */
[----:B------:R-:W-:-:S11]  /*25390*/  ISETP.GE.AND P3, PT, R70, UR4, PT ;  /* 0x0000000446007c0c */ /* 0x000fd6000bf66270 */
[-C--:B----4-:R-:W-:Y:S02]  /*253a0*/  @!P2 LEA R2, P0, R236, R7.reuse, 0x1 ;  /* 0x00000007ec02a211 */ /* 0x090fe400078008ff */
[----:B------:R-:W-:Y:S02]  /*253b0*/  @!P3 LEA R4, P1, R70, R7, 0x1 ;  /* 0x000000074604b211 */ /* 0x000fe400078208ff */
[-C--:B0-----:R-:W-:Y:S02]  /*253c0*/  @!P2 LEA.HI.X R3, R236, R63.reuse, R66, 0x1, P0 ;  /* 0x0000003fec03a211 */ /* 0x081fe400000f0c42 */
[----:B------:R-:W-:Y:S02]  /*253d0*/  @!P3 LEA.HI.X R5, R70, R63, R71, 0x1, P1 ;  /* 0x0000003f4605b211 */ /* 0x000fe400008f0c47 */
[----:B------:R-:W-:Y:S01]  /*253e0*/  ISETP.GE.AND P0, PT, R68, UR4, PT ;  /* 0x0000000444007c0c */ /* 0x000fe2000bf06270 */
[----:B------:R3:W-:Y:S04]  /*253f0*/  @!P2 ST.E.128 desc[UR54][R2.64], R24 ;  /* 0x000000180200a985 */ /* 0x0007e8000c101d36 */
[----:B------:R3:W-:Y:S08]  /*25400*/  @!P3 ST.E.128 desc[UR54][R4.64], R40 ;  /* 0x000000280400b985 */ /* 0x0007f0000c101d36 */
[----:B------:R-:W-:Y:S05]  /*25410*/  @P0 BRA `(.L_x_2552) ;  /* 0x0000000c00b40947 */ /* 0x000fea0003800000 */
[----:B---3--:R-:W-:-:S04]  /*25420*/  LEA R2, P0, R68, R7, 0x1 ;  /* 0x0000000744027211 */ /* 0x008fc800078008ff */
[----:B------:R-:W-:-:S05]  /*25430*/  LEA.HI.X R3, R68, R63, R69, 0x1, P0 ;  /* 0x0000003f44037211 */ /* 0x000fca00000f0c45 */
[----:B------:R0:W-:Y:S01]  /*25440*/  ST.E.128 desc[UR54][R2.64], R56 ;  /* 0x0000003802007985 */ /* 0x0001e2000c101d36 */
[----:B------:R-:W-:Y:S05]  /*25450*/  BRA `(.L_x_2552) ;  /* 0x0000000c00a47947 */ /* 0x000fea0003800000 */
.L_x_2543:
        /* <DEDUP_REMOVED lines=19> */
[----:B-1----:R-:W-:Y:S01]  /*25590*/  ISETP.NE.AND P2, PT, R25, 0x1, PT ;  /* 0x000000011900780c */ /* 0x002fe20003f45270 */
[----:B---3--:R-:W-:-:S12]  /*255a0*/  VIADD R24, R7, 0xffffff80 ;  /* 0xffffff8007187836 */ /* 0x008fd80000000000 */
        /* <DEDUP_REMOVED lines=8> */
.L_x_2553:
[----:B------:R-:W2:Y:S04]  /*25630*/  LDL.LU R3, [R1+0x2c] ;  /* 0x00002c0001037983 */ /* 0x000ea80000300800 */
[----:B------:R-:W4:Y:S04]  /*25640*/  LDL.LU R2, [R1+0x44] ;  /* 0x0000440001027983 */ /* 0x000f280000300800 */
[----:B------:R-:W3:Y:S01]  /*25650*/  LDL R20, [R1+0x38] ;  /* 0x0000380001147983 */ /* 0x000ee20000100800 */
[----:B------:R-:W-:Y:S01]  /*25660*/  BSSY B1, `(.L_x_2554) ;  /* 0x000002c000017945 */ /* 0x000fe20003800000 */
[----:B-----5:R-:W-:-:S02]  /*25670*/  SHF.R.S32.HI R11, RZ, 0x1f, R0 ;  /* 0x0000001fff0b7819 */ /* 0x020fc40000011400 */
[----:B--2---:R-:W-:Y:S02]  /*25680*/  SEL R13, R3, RZ, !P0 ;  /* 0x000000ff030d7207 */ /* 0x004fe40004000000 */
[----:B----4-:R-:W-:Y:S02]  /*25690*/  SEL R12, R2, RZ, !P0 ;  /* 0x000000ff020c7207 */ /* 0x010fe40004000000 */
[----:B---3--:R-:W-:Y:S01]  /*256a0*/  SHF.R.S32.HI R10, RZ, 0x1f, R20 ;  /* 0x0000001fff0a7819 */ /* 0x008fe20000011414 */
[----:B------:R-:W-:Y:S06]  /*256b0*/  @P3 BRA `(.L_x_2555) ;  /* 0x0000000000983947 */ /* 0x000fec0003800000 */
[----:B------:R-:W2:Y:S01]  /*256c0*/  LDC R9, c[0x0][0xbe8] ;  /* 0x0002fa00ff097b82 */ /* 0x000ea20000000800 */
[----:B------:R-:W-:Y:S01]  /*256d0*/  IADD3 R8, R235, -0x80, R7 ;  /* 0xffffff80eb087810 */ /* 0x000fe20007ffe007 */
[----:B--2---:R-:W-:-:S05]  /*256e0*/  IMAD R2, R6, R9, RZ ;  /* 0x0000000906027224 */ /* 0x004fca00078e02ff */
        /* <DEDUP_REMOVED lines=9> */
[----:B------:R-:W2:Y:S01]  /*25780*/  @P0 LDC R15, c[0x0][0xbec] ;  /* 0x0002fb00ff0f0b82 */ /* 0x000ea20000000800 */
[----:B------:R-:W-:Y:S01]  /*25790*/  IMAD R7, R20, UR5, R7 ;  /* 0x0000000514077c24 */ /* 0x000fe2000f8e0207 */
[----:B------:R-:W-:-:S03]  /*257a0*/  ULDC.64 UR4, c[0x0][0xb98] ;  /* 0x0002e60000047ab9 */ /* 0x000fc60000000a00 */
[----:B------:R-:W-:-:S03]  /*257b0*/  IMAD.IADD R3, R3, 0x1, R7 ;  /* 0x0000000103037824 */ /* 0x000fc600078e0207 */
[----:B------:R-:W3:Y:S01]  /*257c0*/  @P0 LDC R21, c[0x0][0xbf0] ;  /* 0x0002fc00ff150b82 */ /* 0x000ee20000000800 */
[----:B------:R-:W-:-:S04]  /*257d0*/  IMAD.WIDE.U32 R2, R13, UR4, R2 ;  /* 0x000000040d027c25 */ /* 0x000fc8000f8e0002 */
[----:B--2---:R-:W-:-:S05]  /*257e0*/  @P0 IMAD.HI.U32 R4, R8, R15, RZ ;  /* 0x0000000f08040227 */ /* 0x004fca00078e00ff */
[----:B---3--:R-:W-:Y:S01]  /*257f0*/  @P0 SHF.R.U32.HI R5, RZ, R21, R4 ;  /* 0x00000015ff050219 */ /* 0x008fe20000011604 */
        /* <DEDUP_REMOVED lines=18> */
.L_x_2555:
[----:B------:R-:W-:Y:S05]  /*25920*/  BSYNC B1 ;  /* 0x0000000000017941 */ /* 0x000fea0003800000 */
.L_x_2554:
[--C-:B--2---:R-:W-:Y:S01]  /*25930*/  SHF.R.S32.HI R4, RZ, 0x1f, R24.reuse ;  /* 0x0000001fff047819 */ /* 0x104fe20000011418 */
        /* <DEDUP_REMOVED lines=11> */
[----:B------:R-:W-:Y:S02]  /*259f0*/  IMAD.IADD R3, R3, 0x1, R5 ;  /* 0x0000000103037824 */ /* 0x000fe400078e0205 */
[----:B------:R-:W-:Y:S02]  /*25a00*/  IMAD R0, R4, 0x20, R8 ;  /* 0x0000002004007824 */ /* 0x000fe400078e0208 */
[----:B------:R-:W-:Y:S02]  /*25a10*/  IMAD R4, R10, UR4, RZ ;  /* 0x000000040a047c24 */ /* 0x000fe4000f8e02ff */
[----:B------:R-:W-:Y:S01]  /*25a20*/  IMAD.WIDE.U32 R2, R20, UR4, R2 ;  /* 0x0000000414027c25 */ /* 0x000fe2000f8e0002 */
[----:B------:R-:W-:-:S03]  /*25a30*/  IADD3 R9, R235, R0, RZ ;  /* 0x00000000eb097210 */ /* 0x000fc60007ffe0ff */
        /* <DEDUP_REMOVED lines=11> */
[----:B------:R-:W-:Y:S02]  /*25af0*/  IMAD.MOV R4, RZ, RZ, -R5 ;  /* 0x000000ffff047224 */ /* 0x000fe400078e0a05 */
[----:B------:R-:W-:Y:S02]  /*25b00*/  IMAD.IADD R3, R3, 0x1, R7 ;  /* 0x0000000103037824 */ /* 0x000fe400078e0207 */
[----:B------:R-:W-:Y:S02]  /*25b10*/  IMAD R0, R0, UR4, RZ ;  /* 0x0000000400007c24 */ /* 0x000fe4000f8e02ff */
[----:B------:R-:W-:Y:S02]  /*25b20*/  IMAD R7, R25, R4, R9 ;  /* 0x0000000419077224 */ /* 0x000fe400078e0209 */
[C---:B------:R-:W-:Y:S02]  /*25b30*/  IMAD R9, R5.reuse, UR5, R0 ;  /* 0x0000000505097c24 */ /* 0x040fe4000f8e0200 */
[----:B------:R-:W-:Y:S01]  /*25b40*/  IMAD.WIDE.U32 R2, R5, UR4, R2 ;  /* 0x0000000405027c25 */ /* 0x000fe2000f8e0002 */
[----:B------:R-:W-:Y:S01]  /*25b50*/  SHF.R.S32.HI R0, RZ, 0x1f, R7 ;  /* 0x0000001fff007819 */ /* 0x000fe20000011407 */
[----:B------:R-:W-:Y:S01]  /*25b60*/  ULDC.64 UR4, c[0x0][0xad8] ;  /* 0x0002b60000047ab9 */ /* 0x000fe20000000a00 */
[----:B------:R-:W-:Y:S01]  /*25b70*/  SHF.R.S32.HI R5, RZ, 0x1f, R236 ;  /* 0x0000001fff057819 */ /* 0x000fe200000114ec */
[----:B------:R-:W-:-:S02]  /*25b80*/  IMAD.IADD R3, R3, 0x1, R9 ;  /* 0x0000000103037824 */ /* 0x000fc400078e0209 */
        /* <DEDUP_REMOVED lines=9> */
[----:B------:R1:W2:Y:S04]  /*25c20*/  SHFL.IDX PT, R3, R2, RZ, 0x181f ;  /* 0x00181fff02037589 */ /* 0x0002a800000e0000 */
[----:B------:R1:W3:Y:S02]  /*25c30*/  SHFL.IDX PT, R14, R0, RZ, 0x181f ;  /* 0x00181fff000e7589 */ /* 0x0002e400000e0000 */
.L_x_2779:
[----:B------:R-:W-:Y:S01]  /*25c40*/  IMAD R25, R6, R25, RZ ;  /* 0x0000001906197224 */ /* 0x000fe200078e02ff */
[----:B------:R-:W-:Y:S01]  /*25c50*/  BSSY B1, `(.L_x_2557) ;  /* 0x0000017000017945 */ /* 0x000fe20003800000 */
[----:B------:R-:W-:-:S05]  /*25c60*/  IMAD.IADD R6, R8, 0x1, R235 ;  /* 0x0000000108067824 */ /* 0x000fca00078e02eb */
[----:B------:R-:W-:-:S13]  /*25c70*/  ISETP.GE.AND P0, PT, R6, R25, PT ;  /* 0x000000190600720c */ /* 0x000fda0003f06270 */
[----:B------:R-:W-:Y:S05]  /*25c80*/  @P0 BRA `(.L_x_2558) ;  /* 0x00000000004c0947 */ /* 0x000fea0003800000 */
[C---:B------:R-:W-:Y:S01]  /*25c90*/  IADD3 R12, R236.reuse, 0x40, RZ ;  /* 0x00000040ec0c7810 */ /* 0x040fe20007ffe0ff */
[C---:B------:R-:W-:Y:S01]  /*25ca0*/  VIADD R4, R236.reuse, 0x80 ;  /* 0x00000080ec047836 */ /* 0x040fe20000000000 */
[----:B------:R-:W-:Y:S01]  /*25cb0*/  ULDC UR4, c[0x0][0xac8] ;  /* 0x0002b20000047ab9 */ /* 0x000fe20000000800 */
[C---:B------:R-:W-:Y:S01]  /*25cc0*/  VIADD R13, R236.reuse, 0x40 ;  /* 0x00000040ec0d7836 */ /* 0x040fe20000000000 */
[C---:B------:R-:W-:Y:S01]  /*25cd0*/  ISETP.GE.AND P3, PT, R236.reuse, UR4, PT ;  /* 0x00000004ec007c0c */ /* 0x040fe2000bf66270 */
[----:B------:R-:W-:Y:S01]  /*25ce0*/  VIADD R7, R236, 0x80 ;  /* 0x00000080ec077836 */ /* 0x000fe20000000000 */
[----:B------:R-:W-:Y:S02]  /*25cf0*/  ISETP.GE.AND P4, PT, R12, UR4, PT ;  /* 0x000000040c007c0c */ /* 0x000fe4000bf86270 */
[----:B------:R-:W-:Y:S02]  /*25d00*/  ISETP.GE.AND P5, PT, R4, UR4, PT ;  /* 0x0000000404007c0c */ /* 0x000fe4000bfa6270 */
[----:B------:R-:W-:-:S02]  /*25d10*/  SHF.R.S32.HI R13, RZ, 0x1f, R13 ;  /* 0x0000001fff0d7819 */ /* 0x000fc4000001140d */
[----:B------:R-:W-:-:S05]  /*25d20*/  SHF.R.S32.HI R7, RZ, 0x1f, R7 ;  /* 0x0000001fff077819 */ /* 0x000fca0000011407 */
[-C--:B---3--:R-:W-:Y:S02]  /*25d30*/  @!P3 LEA R8, P0, R236, R14.reuse, 0x1 ;  /* 0x0000000eec08b211 */ /* 0x088fe400078008ff */
[-C--:B------:R-:W-:Y:S02]  /*25d40*/  @!P4 LEA R10, P1, R12, R14.reuse, 0x1 ;  /* 0x0000000e0c0ac211 */ /* 0x080fe400078208ff */
[----:B------:R-:W-:Y:S02]  /*25d50*/  @!P5 LEA R14, P2, R4, R14, 0x1 ;  /* 0x0000000e040ed211 */ /* 0x000fe400078408ff */
[-C--:B--2---:R-:W-:Y:S02]  /*25d60*/  @!P3 LEA.HI.X R9, R236, R3.reuse, R5, 0x1, P0 ;  /* 0x00000003ec09b211 */ /* 0x084fe400000f0c05 */
[-C--:B------:R-:W-:Y:S02]  /*25d70*/  @!P4 LEA.HI.X R11, R12, R3.reuse, R13, 0x1, P1 ;  /* 0x000000030c0bc211 */ /* 0x080fe400008f0c0d */
[----:B------:R-:W-:Y:S01]  /*25d80*/  @!P5 LEA.HI.X R15, R4, R3, R7, 0x1, P2 ;  /* 0x00000003040fd211 */ /* 0x000fe200010f0c07 */
[----:B------:R4:W-:Y:S04]  /*25d90*/  @!P3 ST.E.128 desc[UR54][R8.64], RZ ;  /* 0x000000ff0800b985 */ /* 0x0009e8000c101d36 */
[----:B------:R4:W-:Y:S04]  /*25da0*/  @!P4 ST.E.128 desc[UR54][R10.64], RZ ;  /* 0x000000ff0a00c985 */ /* 0x0009e8000c101d36 */
[----:B------:R4:W-:Y:S02]  /*25db0*/  @!P5 ST.E.128 desc[UR54][R14.64], RZ ;  /* 0x000000ff0e00d985 */ /* 0x0009e4000c101d36 */
.L_x_2558:
[----:B------:R-:W-:Y:S05]  /*25dc0*/  BSYNC B1 ;  /* 0x0000000000017941 */ /* 0x000fea0003800000 */
.L_x_2557:
[----:B------:R-:W-:-:S03]  /*25dd0*/  UMOV UR4, 0xffffffff ;  /* 0xffffffff00047882 */ /* 0x000fc60000000000 */
[----:B------:R-:W-:Y:S05]  /*25de0*/  BRA.DIV UR4, `(.L_x_2559) ;  /* 0x0000009e04687947 */ /* 0x000fea000b800000 */
[----:B--2---:R2:W0:Y:S04]  /*25df0*/  SHFL.IDX PT, R3, R2, 0x1, 0x181f ;  /* 0x00381f0002037f89 */ /* 0x00442800000e0000 */
[----:B---34-:R2:W3:Y:S02]  /*25e00*/  SHFL.IDX PT, R14, R0, 0x1, 0x181f ;  /* 0x00381f00000e7f89 */ /* 0x0184e400000e0000 */
.L_x_2783:
[----:B------:R-:W-:Y:S01]  /*25e10*/  VIADD R4, R6, 0x20 ;  /* 0x0000002006047836 */ /* 0x000fe20000000000 */
[----:B------:R-:W-:Y:S04]  /*25e20*/  BSSY B1, `(.L_x_2560) ;  /* 0x0000016000017945 */ /* 0x000fe80003800000 */
[----:B------:R-:W-:-:S13]  /*25e30*/  ISETP.GE.AND P0, PT, R4, R25, PT ;  /* 0x000000190400720c */ /* 0x000fda0003f06270 */
[----:B------:R-:W-:Y:S05]  /*25e40*/  @P0 BRA `(.L_x_2561) ;  /* 0x00000000004c0947 */ /* 0x000fea0003800000 */
[C---:B------:R-:W-:Y:S01]  /*25e50*/  VIADD R13, R236.reuse, 0x40 ;  /* 0x00000040ec0d7836 */ /* 0x040fe20000000000 */
[----:B------:R-:W-:Y:S01]  /*25e60*/  ULDC UR4, c[0x0][0xac8] ;  /* 0x0002b20000047ab9 */ /* 0x000fe20000000800 */
[C---:B------:R-:W-:Y:S01]  /*25e70*/  VIADD R7, R236.reuse, 0x80 ;  /* 0x00000080ec077836 */ /* 0x040fe20000000000 */
[C---:B------:R-:W-:Y:S01]  /*25e80*/  ISETP.GE.AND P3, PT, R236.reuse, UR4, PT ;  /* 0x00000004ec007c0c */ /* 0x040fe2000bf66270 */
[C---:B------:R-:W-:Y:S01]  /*25e90*/  VIADD R12, R236.reuse, 0x80 ;  /* 0x00000080ec0c7836 */ /* 0x040fe20000000000 */
[----:B------:R-:W-:Y:S02]  /*25ea0*/  ISETP.GE.AND P4, PT, R13, UR4, PT ;  /* 0x000000040d007c0c */ /* 0x000fe4000bf86270 */
[----:B------:R-:W-:Y:S02]  /*25eb0*/  ISETP.GE.AND P5, PT, R7, UR4, PT ;  /* 0x0000000407007c0c */ /* 0x000fe4000bfa6270 */
[----:B------:R-:W-:Y:S02]  /*25ec0*/  IADD3 R20, R236, 0x40, RZ ;  /* 0x00000040ec147810 */ /* 0x000fe40007ffe0ff */
        /* <DEDUP_REMOVED lines=11> */
.L_x_2561:
[----:B------:R-:W-:Y:S05]  /*25f80*/  BSYNC B1 ;  /* 0x0000000000017941 */ /* 0x000fea0003800000 */
.L_x_2560:
[----:B------:R-:W-:-:S03]  /*25f90*/  UMOV UR4, 0xffffffff ;  /* 0xffffffff00047882 */ /* 0x000fc60000000000 */
[----:B------:R-:W-:Y:S05]  /*25fa0*/  BRA.DIV UR4, `(.L_x_2562) ;  /* 0x0000009e04407947 */ /* 0x000fea000b800000 */
[----:B0-----:R0:W0:Y:S04]  /*25fb0*/  SHFL.IDX PT, R3, R2, 0x2, 0x181f ;  /* 0x00581f0002037f89 */ /* 0x00102800000e0000 */
[----:B---34-:R3:W4:Y:S02]  /*25fc0*/  SHFL.IDX PT, R14, R0, 0x2, 0x181f ;  /* 0x00581f00000e7f89 */ /* 0x01872400000e0000 */
.L_x_2787:
        /* <DEDUP_REMOVED lines=9> */
[----:B------:R-:W-:Y:S01]  /*26060*/  ISETP.GE.AND P4, PT, R13, UR4, PT ;  /* 0x000000040d007c0c */ /* 0x000fe2000bf86270 */
[----:B------:R-:W-:Y:S01]  /*26070*/  VIADD R12, R236, 0x80 ;  /* 0x00000080ec0c7836 */ /* 0x000fe20000000000 */
[----:B------:R-:W-:Y:S02]  /*26080*/  ISETP.GE.AND P5, PT, R7, UR4, PT ;  /* 0x0000000407007c0c */ /* 0x000fe4000bfa6270 */
[----:B------:R-:W-:Y:S02]  /*26090*/  SHF.R.S32.HI R20, RZ, 0x1f, R20 ;  /* 0x0000001fff147819 */ /* 0x000fe40000011414 */
[----:B------:R-:W-:-:S05]  /*260a0*/  SHF.R.S32.HI R12, RZ, 0x1f, R12 ;  /* 0x0000001fff0c7819 */ /* 0x000fca000001140c */
[CC--:B----4-:R-:W-:Y:S02]  /*260b0*/  @!P3 LEA R8, P0, R236.reuse, R14.reuse, 0x1 ;  /* 0x0000000eec08b211 */ /* 0x0d0fe400078008ff */
        /* <DEDUP_REMOVED lines=8> */
.L_x_2564:
[----:B------:R-:W-:Y:S05]  /*26140*/  BSYNC B1 ;  /* 0x0000000000017941 */ /* 0x000fea0003800000 */
.L_x_2563:
[----:B------:R-:W-:-:S03]  /*26150*/  UMOV UR4, 0xffffffff ;  /* 0xffffffff00047882 */ /* 0x000fc60000000000 */
[----:B------:R-:W-:Y:S05]  /*26160*/  BRA.DIV UR4, `(.L_x_2565) ;  /* 0x0000009e04187947 */ /* 0x000fea000b800000 */
[----:B0-----:R0:W0:Y:S04]  /*26170*/  SHFL.IDX PT, R3, R2, 0x3, 0x181f ;  /* 0x00781f0002037f89 */ /* 0x00102800000e0000 */
[----:B----4-:R4:W0:Y:S02]  /*26180*/  SHFL.IDX PT, R14, R0, 0x3, 0x181f ;  /* 0x00781f00000e7f89 */ /* 0x01082400000e0000 */
.L_x_2791:
[----:B-1234-:R-:W-:-:S05]  /*26190*/  VIADD R0, R6, 0x60 ;  /* 0x0000006006007836 */ /* 0x01efca0000000000 */
[----:B------:R-:W-:-:S13]  /*261a0*/  ISETP.GE.AND P0, PT, R0, R25, PT ;  /* 0x000000190000720c */ /* 0x000fda0003f06270 */
[----:B------:R-:W-:Y:S05]  /*261b0*/  @P0 BRA `(.L_x_2552) ;  /* 0x00000000004c0947 */ /* 0x000fea0003800000 */
[C---:B------:R-:W-:Y:S01]  /*261c0*/  VIADD R9, R236.reuse, 0x40 ;  /* 0x00000040ec097836 */ /* 0x040fe20000000000 */
[C---:B0-----:R-:W-:Y:S01]  /*261d0*/  IADD3 R2, R236.reuse, 0x80, RZ ;  /* 0x00000080ec027810 */ /* 0x041fe20007ffe0ff */
        /* <DEDUP_REMOVED lines=8> */
[-C--:B------:R-:W-:Y:S02]  /*26260*/  @!P3 LEA R4, P0, R236, R14.reuse, 0x1 ;  /* 0x0000000eec04b211 */ /* 0x080fe400078008ff */
[CC--:B------:R-:W-:Y:S02]  /*26270*/  @!P4 LEA R6, P1, R9.reuse, R14.reuse, 0x1 ;  /* 0x0000000e0906c211 */ /* 0x0c0fe400078208ff */
[----:B------:R-:W-:Y:S02]  /*26280*/  @!P5 LEA R14, P2, R2, R14, 0x1 ;  /* 0x0000000e020ed211 */ /* 0x000fe400078408ff */
[-C--:B------:R-:W-:Y:S02]  /*26290*/  @!P3 LEA.HI.X R5, R236, R3.reuse, R5, 0x1, P0 ;  /* 0x00000003ec05b211 */ /* 0x080fe400000f0c05 */
[-C--:B------:R-:W-:Y:S02]  /*262a0*/  @!P4 LEA.HI.X R7, R9, R3.reuse, R10, 0x1, P1 ;  /* 0x000000030907c211 */ /* 0x080fe400008f0c0a */
[----:B------:R-:W-:Y:S01]  /*262b0*/  @!P5 LEA.HI.X R15, R2, R3, R8, 0x1, P2 ;  /* 0x00000003020fd211 */ /* 0x000fe200010f0c08 */
[----:B------:R0:W-:Y:S04]  /*262c0*/  @!P3 ST.E.128 desc[UR54][R4.64], RZ ;  /* 0x000000ff0400b985 */ /* 0x0001e8000c101d36 */
[----:B------:R0:W-:Y:S04]  /*262d0*/  @!P4 ST.E.128 desc[UR54][R6.64], RZ ;  /* 0x000000ff0600c985 */ /* 0x0001e8000c101d36 */
[----:B------:R0:W-:Y:S02]  /*262e0*/  @!P5 ST.E.128 desc[UR54][R14.64], RZ ;  /* 0x000000ff0e00d985 */ /* 0x0001e4000c101d36 */
.L_x_2552:
[----:B------:R-:W-:Y:S05]  /*262f0*/  BSYNC B0 ;  /* 0x0000000000007941 */ /* 0x000fea0003800000 */
.L_x_2542:
[----:B------:R-:W5:Y:S01]  /*26300*/  LDL R0, [R1+0x1c] ;  /* 0x00001c0001007983 */ /* 0x000f620000100800 */
[----:B------:R-:W-:Y:S02]  /*26310*/  ULDC UR4, c[0x0][0xc3c] ;  /* 0x00030f0000047ab9 */ /* 0x000fe40000000800 */
[----:B-----5:R-:W-:-:S13]  /*26320*/  ISETP.GE.AND P0, PT, R0, UR4, PT ;  /* 0x0000000400007c0c */ /* 0x020fda000bf06270 */
[----:B------:R-:W-:Y:S05]  /*26330*/  @!P0 BRA `(.L_x_2566) ;  /* 0xfffffdb000288947 */ /* 0x000fea000383ffff */
[----:B------:R-:W-:Y:S05]  /*26340*/  BRA `(.L_x_2363) ;  /* 0x0000007400cc7947 */ /* 0x000fea0003800000 */
.L_x_2361:
        /* <DEDUP_REMOVED lines=15> */
[----:B------:R-:W2:Y:S01]  /*26440*/  LDS.128 R16, [UR4+0x334d0] ;  /* 0x0334d004ff107984 */ /* 0x000ea20008000c00 */
[----:B------:R-:W-:Y:S06]  /*26450*/  BAR.ARV 0x4, 0x180 ;  /* 0x0106000000007b1d */ /* 0x000fec0000002000 */
[----:B------:R-:W-:Y:S05]  /*26460*/  BRA `(.L_x_2568) ;  /* 0x0000000800847947 */ /* 0x000fea0003800000 */
.L_x_2567:
        /* <DEDUP_REMOVED lines=42> */
.L_x_2573:
        /* <DEDUP_REMOVED lines=12> */
.L_x_2572:
[----:B------:R-:W-:Y:S05]  /*267d0*/  BSYNC B0 ;  /* 0x0000000000007941 */ /* 0x000fea0003800000 */
.L_x_2571:
[----:B0----5:R-:W0:Y:S02]  /*267e0*/  SHFL.UP PT, R2, R4, 0x1, RZ ;  /* 0x0420000004027989 */ /* 0x021e2400000e00ff */
        /* <DEDUP_REMOVED lines=20> */
.L_x_2569:
        /* <DEDUP_REMOVED lines=15> */
[----:B0-----:R-:W-:-:S06]  /*26a20*/  IADD3 R13, R12, 0xffffffe, RZ ;  /* 0x0ffffffe0c0d7810 */ /* 0x001fcc0007ffe0ff */
[----:B------:R0:W1:Y:S01]  /*26a30*/  F2I.FTZ.U32.TRUNC.NTZ R3, R13 ;  /* 0x0000000d00037305 */ /* 0x000062000021f000 */
[----:B------:R-:W-:Y:S05]  /*26a40*/  @!P0 BRA `(.L_x_2574) ;  /* 0x0000000000088947 */ /* 0x000fea0003800000 */
[----:B------:R-:W-:-:S06]  /*26a50*/  VIADD R16, R7, 0xffffffff ;  /* 0xffffffff07107836 */ /* 0x000fcc0000000000 */
[----:B------:R2:W3:Y:S02]  /*26a60*/  SHFL.IDX PT, R16, R5, R16, 0x1f ;  /* 0x00001f1005107589 */ /* 0x0004e400000e0000 */
.L_x_2574:
        /* <DEDUP_REMOVED lines=19> */
[----:B------:R-:W-:Y:S02]  /*26ba0*/  @!P2 IADD3 R2, -R2, RZ, RZ ;  /* 0x000000ff0202a210 */ /* 0x000fe40007ffe1ff */
        /* <DEDUP_REMOVED lines=24> */
[----:B------:R-:W-:Y:S01]  /*26d30*/  @!P1 IMAD.IADD R8, R8, 0x1, -R7 ;  /* 0x0000000108089824 */ /* 0x000fe200078e0a07 */
[----:B------:R-:W-:Y:S02]  /*26d40*/  @!P1 IADD3 R2, R2, 0x1, RZ ;  /* 0x0000000102029810 */ /* 0x000fe40007ffe0ff */
        /* <DEDUP_REMOVED lines=10> */
.L_x_2570:
[----:B------:R-:W-:Y:S01]  /*26df0*/  IMAD.MOV.U32 R17, RZ, RZ, RZ ;  /* 0x000000ffff117224 */ /* 0x000fe200078e00ff */
[----:B------:R-:W-:Y:S01]  /*26e00*/  MOV R18, RZ ;  /* 0x000000ff00127202 */ /* 0x000fe20000000f00 */
[----:B------:R-:W-:-:S07]  /*26e10*/  IMAD.U32 R16, RZ, RZ, UR6 ;  /* 0x00000006ff107e24 */ /* 0x000fce000f8e00ff */
.L_x_2575:
[----:B------:R-:W-:-:S13]  /*26e20*/  ISETP.NE.AND P0, PT, R0, RZ, PT ;  /* 0x000000ff0000720c */ /* 0x000fda0003f05270 */
[----:B------:R-:W1:Y:S01]  /*26e30*/  @!P0 S2R R3, SR_CgaCtaId ;  /* 0x0000000000038919 */ /* 0x000e620000008800 */
[----:B------:R-:W-:-:S04]  /*26e40*/  @!P0 MOV R0, 0x400 ;  /* 0x0000040000008802 */ /* 0x000fc80000000f00 */
[----:B-1----:R-:W-:-:S05]  /*26e50*/  @!P0 LEA R0, R3, R0, 0x18 ;  /* 0x0000000003008211 */ /* 0x002fca00078ec0ff */
[----:B------:R1:W-:Y:S01]  /*26e60*/  @!P0 STS.128 [R0+0x334d0], R16 ;  /* 0x0334d01000008388 */ /* 0x0003e20000000c00 */
[----:B------:R-:W-:Y:S06]  /*26e70*/  BAR.ARV 0x5, 0x180 ;  /* 0x0146000000007b1d */ /* 0x000fec0000002000 */
.L_x_2568:
[----:B-1----:R-:W-:Y:S01]  /*26e80*/  IMAD.MOV.U32 R0, RZ, RZ, 0x1 ;  /* 0x00000001ff007424 */ /* 0x002fe200078e00ff */
[----:B------:R1:W-:Y:S01]  /*26e90*/  STL [R1+0xc], RZ ;  /* 0x00000cff01007387 */ /* 0x0003e20000100800 */
[----:B------:R-:W-:Y:S02]  /*26ea0*/  ULDC UR4, c[0x0][0xc3c] ;  /* 0x00030f0000047ab9 */ /* 0x000fe40000000800 */
[----:B--2---:R-:W-:Y:S01]  /*26eb0*/  ISETP.GE.AND P0, PT, R19, UR4, PT ;  /* 0x0000000413007c0c */ /* 0x004fe2000bf06270 */
[----:B------:R1:W-:Y:S04]  /*26ec0*/  STL [R1+0x14], R0 ;  /* 0x0000140001007387 */ /* 0x0003e80000100800 */
[----:B------:R1:W-:Y:S08]  /*26ed0*/  STL [R1+0x54], RZ ;  /* 0x000054ff01007387 */ /* 0x0003f00000100800 */
[----:B-1----:R-:W-:Y:S05]  /*26ee0*/  @P0 BRA `(.L_x_2576) ;  /* 0x0000006400e00947 */ /* 0x002fea0003800000 */
        /* <DEDUP_REMOVED lines=9> */
[C---:B-1----:R-:W-:Y:S01]  /*26f80*/  IMAD.SHL.U32 R4, R10.reuse, 0x40, RZ ;  /* 0x000000400a047824 */ /* 0x042fe200078e00ff */
[----:B------:R-:W-:Y:S01]  /*26f90*/  SHF.R.U32.HI R3, RZ, 0x1, R10 ;  /* 0x00000001ff037819 */ /* 0x000fe2000001160a */
[C---:B------:R-:W-:Y:S01]  /*26fa0*/  IMAD.SHL.U32 R5, R10.reuse, 0x2, RZ ;  /* 0x000000020a057824 */ /* 0x040fe200078e00ff */
[----:B------:R-:W-:-:S02]  /*26fb0*/  LOP3.LUT R9, R10, 0x7f, RZ, 0xc0, !PT ;  /* 0x0000007f0a097812 */ /* 0x000fc400078ec0ff */
        /* <DEDUP_REMOVED lines=16> */
[----:B------:R-:W-:Y:S02]  /*270c0*/  LOP3.LUT R8, R7, 0x60, R3, 0xf8, !PT ;  /* 0x0000006007087812 */ /* 0x000fe400078ef803 */
[----:B------:R-:W-:Y:S02]  /*270d0*/  LOP3.LUT R6, R6, 0x10, R10, 0xf8, !PT ;  /* 0x0000001006067812 */ /* 0x000fe400078ef80a */
[----:B------:R-:W-:Y:S02]  /*270e0*/  SHF.L.U32 R7, R10, 0x2, RZ ;  /* 0x000000020a077819 */ /* 0x000fe400000006ff */
[----:B0-----:R-:W-:Y:S02]  /*270f0*/  SHF.R.U32.HI R5, RZ, 0x2, R9 ;  /* 0x00000002ff057819 */ /* 0x001fe40000011609 */
[----:B------:R-:W-:Y:S02]  /*27100*/  LOP3.LUT R6, R6, 0x10, R7, 0x78, !PT ;  /* 0x0000001006067812 */ /* 0x000fe400078e7807 */
[----:B------:R-:W-:-:S02]  /*27110*/  LOP3.LUT R7, R8, 0x100, R3, 0xf8, !PT ;  /* 0x0000010008077812 */ /* 0x000fc400078ef803 */
[----:B------:R-:W-:Y:S02]  /*27120*/  LOP3.LUT R5, R5, 0x60, R3, 0xf8, !PT ;  /* 0x0000006005057812 */ /* 0x000fe400078ef803 */
[----:B------:R-:W-:-:S05]  /*27130*/  LOP3.LUT R4, R7, R6, RZ, 0xfc, !PT ;  /* 0x0000000607047212 */ /* 0x000fca00078efcff */
[----:B------:R0:W-:Y:S02]  /*27140*/  STL [R1+0x28], R4 ;  /* 0x0000280401007387 */ /* 0x0001e40000100800 */
[----:B0-----:R-:W-:-:S04]  /*27150*/  IMAD.U32 R4, RZ, RZ, UR4 ;  /* 0x00000004ff047e24 */ /* 0x001fc8000f8e00ff */
[----:B------:R-:W-:Y:S01]  /*27160*/  IMAD.IADD R3, R4, 0x1, R2 ;  /* 0x0000000104037824 */ /* 0x000fe200078e0202 */
[----:B------:R-:W-:Y:S01]  /*27170*/  STL [R1+0x4], R4 ;  /* 0x0000040401007387 */ /* 0x000fe20000100800 */
[----:B------:R-:W-:-:S03]  /*27180*/  IMAD.MOV.U32 R2, RZ, RZ, 0x1 ;  /* 0x00000001ff027424 */ /* 0x000fc600078e00ff */
        /* <DEDUP_REMOVED lines=9> */
.L_x_2692:
[----:B0---4-:R-:W0:Y:S02]  /*27220*/  LDC.64 R2, c[0x0][0xc88] ;  /* 0x00032200ff027b82 */ /* 0x011e240000000a00 */
[----:B0-----:R-:W-:-:S05]  /*27230*/  IMAD.WIDE R2, R19, 0x4, R2 ;  /* 0x0000000413027825 */ /* 0x001fca00078e0202 */
[----:B--2---:R-:W2:Y:S01]  /*27240*/  LDG.E R13, desc[UR54][R2.64] ;  /* 0x00000036020d7981 */ /* 0x004ea2000c1e1900 */
[----:B------:R-:W-:Y:S05]  /*27250*/  YIELD ;  /* 0x0000000000007946 */ /* 0x000fea0003800000 */
[----:B------:R-:W-:Y:S01]  /*27260*/  ULDC.64 UR4, c[0x0][0xa28] ;  /* 0x00028a0000047ab9 */ /* 0x000fe20000000a00 */
[----:B------:R-:W-:Y:S01]  /*27270*/  IMAD.MOV.U32 R0, RZ, RZ, RZ ;  /* 0x000000ffff007224 */ /* 0x000fe200078e00ff */
        /* <DEDUP_REMOVED lines=18> */
[----:B------:R2:W-:Y:S01]  /*273a0*/  STL [R1], R10 ;  /* 0x0000000a01007387 */ /* 0x0005e20000100800 */
[----:B------:R-:W-:-:S02]  /*273b0*/  IADD3 R8, P5, R10, UR6, RZ ;  /* 0x000000060a087c10 */ /* 0x000fc4000ffbe0ff */
[C---:B0-----:R-:W-:Y:S01]  /*273c0*/  IADD3 R4, P4, R10.reuse, UR4, RZ ;  /* 0x000000040a047c10 */ /* 0x041fe2000ff9e0ff */
[----:B------:R-:W-:Y:S01]  /*273d0*/  STL [R1+0x20], R15 ;  /* 0x0000200f01007387 */ /* 0x000fe20000100800 */
[----:B------:R-:W-:Y:S02]  /*273e0*/  ISETP.NE.AND.EX P3, PT, RZ, UR11, PT, P3 ;  /* 0x0000000bff007c0c */ /* 0x000fe4000bf65330 */
[----:B-1----:R-:W-:Y:S02]  /*273f0*/  CS2R R2, SRZ ;  /* 0x0000000000027805 */ /* 0x002fe4000001ff00 */
[C---:B------:R-:W-:Y:S02]  /*27400*/  IADD3.X R5, R15.reuse, UR5, RZ, P4, !PT ;  /* 0x000000050f057c10 */ /* 0x040fe4000a7fe4ff */
[----:B------:R-:W-:Y:S02]  /*27410*/  IADD3 R6, P4, R10, UR8, RZ ;  /* 0x000000080a067c10 */ /* 0x000fe4000ff9e0ff */
[----:B------:R-:W-:Y:S01]  /*27420*/  ISETP.NE.U32.AND P0, PT, RZ, UR6, PT ;  /* 0x00000006ff007c0c */ /* 0x000fe2000bf05070 */
[----:B------:R-:W3:Y:S01]  /*27430*/  @P2 LDG.E R2, desc[UR54][R4.64] ;  /* 0x0000003604022981 */ /* 0x000ee2000c1e1900 */
[----:B------:R-:W-:Y:S01]  /*27440*/  IADD3.X R7, R15, UR9, RZ, P4, !PT ;  /* 0x000000090f077c10 */ /* 0x000fe2000a7fe4ff */
[----:B------:R-:W-:Y:S01]  /*27450*/  ULDC UR4, c[0x0][0x288] ;  /* 0x0000a20000047ab9 */ /* 0x000fe20000000800 */
[----:B------:R-:W-:-:S02]  /*27460*/  ISETP.NE.U32.AND P1, PT, RZ, UR8, PT ;  /* 0x00000008ff007c0c */ /* 0x000fc4000bf25070 */
[----:B------:R-:W-:Y:S02]  /*27470*/  ISETP.NE.AND.EX P0, PT, RZ, UR7, PT, P0 ;  /* 0x00000007ff007c0c */ /* 0x000fe4000bf05300 */
[----:B--2---:R-:W-:Y:S02]  /*27480*/  @P3 IADD3 R10, P4, R10, UR10, RZ ;  /* 0x0000000a0a0a3c10 */ /* 0x004fe4000ff9e0ff */
[----:B------:R-:W-:Y:S02]  /*27490*/  ISETP.NE.AND.EX P1, PT, RZ, UR9, PT, P1 ;  /* 0x00000009ff007c0c */ /* 0x000fe4000bf25310 */
[C---:B------:R-:W-:Y:S02]  /*274a0*/  @P3 IADD3.X R11, R15.reuse, UR11, RZ, P4, !PT ;  /* 0x0000000b0f0b3c10 */ /* 0x040fe4000a7fe4ff */
[----:B------:R-:W-:-:S05]  /*274b0*/  IADD3.X R9, R15, UR7, RZ, P5, !PT ;  /* 0x000000070f097c10 */ /* 0x000fca000affe4ff */
[----:B------:R0:W5:Y:S04]  /*274c0*/  @P0 LDG.E R12, desc[UR54][R8.64] ;  /* 0x00000036080c0981 */ /* 0x000168000c1e1900 */
[----:B------:R0:W5:Y:S04]  /*274d0*/  @P1 LDG.E R3, desc[UR54][R6.64] ;  /* 0x0000003606031981 */ /* 0x000168000c1e1900 */
[----:B---3--:R1:W-:Y:S02]  /*274e0*/  STL [R1+0x3c], R2 ;  /* 0x00003c0201007387 */ /* 0x0083e40000100800 */
[----:B-1----:R-:W-:Y:S01]  /*274f0*/  MOV R2, UR4 ;  /* 0x0000000400027c02 */ /* 0x002fe20008000f00 */
[----:B------:R-:W-:-:S05]  /*27500*/  ULDC.64 UR4, c[0x0][0x418] ;  /* 0x0001060000047ab9 */ /* 0x000fca0000000a00 */
[----:B------:R-:W2:Y:S01]  /*27510*/  @P3 LDG.E R2, desc[UR54][R10.64] ;  /* 0x000000360a023981 */ /* 0x000ea2000c1e1900 */
[----:B------:R-:W-:-:S03]  /*27520*/  UISETP.NE.U32.AND UP0, UPT, UR4, URZ, UPT ;  /* 0x0000003f0400728c */ /* 0x000fc6000bf05070 */
[----:B------:R-:W-:Y:S01]  /*27530*/  ULDC UR4, c[0x0][0x424] ;  /* 0x0001090000047ab9 */ /* 0x000fe20000000800 */
[----:B------:R-:W-:-:S03]  /*27540*/  UISETP.NE.AND.EX UP0, UPT, UR5, URZ, UPT, UP0 ;  /* 0x0000003f0500728c */ /* 0x000fc6000bf05300 */
[----:B------:R-:W-:Y:S01]  /*27550*/  ULDC UR5, c[0x0][0x2f0] ;  /* 0x0000bc0000057ab9 */ /* 0x000fe20000000800 */
[----:B------:R-:W-:Y:S01]  /*27560*/  USEL UR4, UR4, 0x1, UP0 ;  /* 0x0000000104047887 */ /* 0x000fe20008000000 */
[----:B--2---:R1:W-:Y:S04]  /*27570*/  STL [R1+0x40], R2 ;  /* 0x0000400201007387 */ /* 0x0043e80000100800 */
[----:B------:R0:W5:Y:S01]  /*27580*/  LDL R14, [R1+0x40] ;  /* 0x00004000010e7983 */ /* 0x0001620000100800 */
[----:B------:R-:W-:-:S03]  /*27590*/  UIMAD UR4, UR4, UR5, URZ ;  /* 0x00000005040472a4 */ /* 0x000fc6000f8e023f */
[----:B------:R-:W-:Y:S02]  /*275a0*/  ULDC UR5, c[0x0][0x348] ;  /* 0x0000d20000057ab9 */ /* 0x000fe40000000800 */
[----:B-1----:R-:W-:Y:S02]  /*275b0*/  IMAD.U32 R2, RZ, RZ, UR5 ;  /* 0x00000005ff027e24 */ /* 0x002fe4000f8e00ff */
[----:B------:R-:W-:Y:S01]  /*275c0*/  IMAD.U32 R10, RZ, RZ, UR4 ;  /* 0x00000004ff0a7e24 */ /* 0x000fe2000f8e00ff */
[----:B0-----:R-:W-:Y:S06]  /*275d0*/  @P3 BRA `(.L_x_2577) ;  /* 0x0000000000143947 */ /* 0x001fec0003800000 */
[----:B------:R-:W-:Y:S05]  /*275e0*/  @!P2 BRA `(.L_x_2577) ;  /* 0x000000000010a947 */ /* 0x000fea0003800000 */
[----:B------:R-:W2:Y:S04]  /*275f0*/  LDG.E R11, desc[UR54][R4.64] ;  /* 0x00000036040b7981 */ /* 0x000ea8000c1e1900 */
[----:B------:R-:W2:Y:S02]  /*27600*/  LDG.E R4, desc[UR54][R4.64+0x4] ;  /* 0x0000043604047981 */ /* 0x000ea4000c1e1900 */
[----:B--2--5:R-:W-:-:S05]  /*27610*/  IMAD.IADD R14, R4, 0x1, -R11 ;  /* 0x00000001040e7824 */ /* 0x024fca00078e0a0b */
[----:B------:R0:W-:Y:S02]  /*27620*/  STL [R1+0x40], R14 ;  /* 0x0000400e01007387 */ /* 0x0001e40000100800 */
.L_x_2577:
[----:B-----5:R-:W-:Y:S01]  /*27630*/  IMAD.IADD R4, R12, 0x1, R0 ;  /* 0x000000010c047824 */ /* 0x020fe200078e0200 */
[----:B------:R-:W-:Y:S01]  /*27640*/  ULDC.64 UR4, c[0x0][0xa20] ;  /* 0x0002880000047ab9 */ /* 0x000fe20000000a00 */
[----:B------:R1:W-:Y:S01]  /*27650*/  STL [R1+0x1c], R13 ;  /* 0x00001c0d01007387 */ /* 0x0003e20000100800 */
[----:B------:R-:W-:-:S03]  /*27660*/  ISETP.NE.U32.AND P2, PT, RZ, UR4, PT ;  /* 0x00000004ff007c0c */ /* 0x000fc6000bf45070 */
[----:B------:R1:W-:Y:S01]  /*27670*/  STL [R1+0x24], R4 ;  /* 0x0000240401007387 */ /* 0x0003e20000100800 */
[----:B------:R-:W-:-:S13]  /*27680*/  ISETP.NE.AND.EX P2, PT, RZ, UR5, PT, P2 ;  /* 0x00000005ff007c0c */ /* 0x000fda000bf45320 */
[----:B-1----:R-:W-:Y:S05]  /*27690*/  @!P2 BRA `(.L_x_2578) ;  /* 0x000000000014a947 */ /* 0x002fea0003800000 */
[----:B------:R-:W2:Y:S02]  /*276a0*/  LDL R4, [R1] ;  /* 0x0000000001047983 */ /* 0x000ea40000100800 */
[----:B--2---:R-:W-:-:S04]  /*276b0*/  IADD3 R10, P0, R4, UR4, RZ ;  /* 0x00000004040a7c10 */ /* 0x004fc8000ff1e0ff */
[----:B------:R-:W-:-:S05]  /*276c0*/  IADD3.X R11, R15, UR5, RZ, P0, !PT ;  /* 0x000000050f0b7c10 */ /* 0x000fca00087fe4ff */
[----:B------:R1:W5:Y:S01]  /*276d0*/  LDG.E R10, desc[UR54][R10.64] ;  /* 0x000000360a0a7981 */ /* 0x000362000c1e1900 */
[----:B------:R-:W-:Y:S05]  /*276e0*/  BRA `(.L_x_2579) ;  /* 0x0000000000107947 */ /* 0x000fea0003800000 */
.L_x_2578:
[----:B------:R-:W-:Y:S05]  /*276f0*/  @!P0 BRA `(.L_x_2579) ;  /* 0x00000000000c8947 */ /* 0x000fea0003800000 */
[----:B------:R-:W2:Y:S04]  /*27700*/  LDG.E R10, desc[UR54][R8.64] ;  /* 0x00000036080a7981 */ /* 0x000ea8000c1e1900 */
[----:B------:R-:W2:Y:S02]  /*27710*/  LDG.E R8, desc[UR54][R8.64+0x4] ;  /* 0x0000043608087981 */ /* 0x000ea4000c1e1900 */
[----:B--2---:R-:W-:-:S07]  /*27720*/  IMAD.IADD R10, R8, 0x1, -R10 ;  /* 0x00000001080a7824 */ /* 0x004fce00078e0a0a */
.L_x_2579:
[----:B------:R-:W2:Y:S01]  /*27730*/  @P1 LDG.E R4, desc[UR54][R6.64] ;  /* 0x0000003606041981 */ /* 0x000ea2000c1e1900 */
[----:B------:R-:W3:Y:S01]  /*27740*/  LDC R5, c[0x0][0x448] ;  /* 0x00011200ff057b82 */ /* 0x000ee20000000800 */
[----:B-----5:R-:W-:Y:S02]  /*27750*/  IMAD.IADD R0, R10, 0x1, -R0 ;  /* 0x000000010a007824 */ /* 0x020fe400078e0a00 */
[----:B------:R4:W2:Y:S01]  /*27760*/  @P1 LDG.E R6, desc[UR54][R6.64+0x4] ;  /* 0x0000043606061981 */ /* 0x0008a2000c1e1900 */
[----:B---3--:R-:W-:-:S13]  /*27770*/  ISETP.NE.AND P0, PT, R5, 0x1, PT ;  /* 0x000000010500780c */ /* 0x008fda0003f05270 */
[----:B----4-:R-:W3:Y:S01]  /*27780*/  @P0 LDC R7, c[0x0][0x450] ;  /* 0x00011400ff070b82 */ /* 0x010ee20000000800 */
[----:B------:R-:W-:Y:S01]  /*27790*/  BSSY B0, `(.L_x_2580) ;  /* 0x0000176000007945 */ /* 0x000fe20003800000 */
[----:B--2---:R-:W-:-:S06]  /*277a0*/  @P1 IMAD.IADD R2, R6, 0x1, -R4 ;  /* 0x0000000106021824 */ /* 0x004fcc00078e0a04 */
[----:B------:R-:W2:Y:S01]  /*277b0*/  @P0 LDC R6, c[0x0][0x44c] ;  /* 0x00011300ff060b82 */ /* 0x000ea20000000800 */
[----:B------:R-:W-:-:S05]  /*277c0*/  SHF.L.U32 R4, R17, 0x7, RZ ;  /* 0x0000000711047819 */ /* 0x000fca00000006ff */
[----:B------:R-:W-:-:S04]  /*277d0*/  VIADD R4, R4, 0x7f ;  /* 0x0000007f04047836 */ /* 0x000fc80000000000 */
[----:B------:R-:W-:Y:S02]  /*277e0*/  IMAD.MOV.U32 R5, RZ, RZ, R4 ;  /* 0x000000ffff057224 */ /* 0x000fe400078e0004 */
[----:B--2---:R-:W-:-:S04]  /*277f0*/  @P0 IMAD.HI.U32 R6, R4, R6, RZ ;  /* 0x0000000604060227 */ /* 0x004fc800078e00ff */
[----:B------:R-:W-:Y:S01]  /*27800*/  IMAD.IADD R4, R0, 0x1, R2 ;  /* 0x0000000100047824 */ /* 0x000fe200078e0202 */
[----:B---3--:R-:W-:-:S03]  /*27810*/  @P0 SHF.R.U32.HI R5, RZ, R7, R6 ;  /* 0x00000007ff050219 */ /* 0x008fc60000011606 */
        /* <DEDUP_REMOVED lines=9> */
[----:B------:R-:W-:-:S05]  /*278b0*/  VIMNMX R4, R20, R4, PT ;  /* 0x0000000414047248 */ /* 0x000fca0003fe0100 */
[--C-:B------:R-:W-:Y:S02]  /*278c0*/  IMAD R4, R4, 0xa0, -R0.reuse ;  /* 0x000000a004047824 */ /* 0x100fe400078e0a00 */
[----:B------:R-:W-:-:S03]  /*278d0*/  IMAD.MOV R0, RZ, RZ, -R0 ;  /* 0x000000ffff007224 */ /* 0x000fc600078e0a00 */
[----:B------:R-:W-:Y:S02]  /*278e0*/  VIMNMX R2, R4, R2, PT ;  /* 0x0000000204027248 */ /* 0x000fe40003fe0100 */
[----:B------:R-:W-:-:S04]  /*278f0*/  VIMNMX R0, RZ, R0, !PT ;  /* 0x00000000ff007248 */ /* 0x000fc80007fe0100 */
[----:B------:R-:W-:Y:S01]  /*27900*/  ISETP.GT.AND P0, PT, R2, R0, PT ;  /* 0x000000000200720c */ /* 0x000fe20003f04270 */
[----:B------:R-:W-:-:S12]  /*27910*/  IMAD.WIDE.U32 R6, R0, -0x33333333, RZ ;  /* 0xcccccccd00067825 */ /* 0x000fd800078e00ff */
[----:B------:R-:W-:-:S04]  /*27920*/  @P0 VIADD R4, R2, 0x9f ;  /* 0x0000009f02040836 */ /* 0x000fc80000000000 */
[----:B------:R-:W-:Y:S01]  /*27930*/  @P0 IMAD.HI R0, R4, 0x66666667, RZ ;  /* 0x6666666704000827 */ /* 0x000fe200078e02ff */
[----:B------:R-:W-:-:S04]  /*27940*/  SHF.R.U32.HI R2, RZ, 0x7, R7 ;  /* 0x00000007ff027819 */ /* 0x000fc80000011607 */
[----:B------:R-:W-:Y:S02]  /*27950*/  @P0 SHF.R.U32.HI R4, RZ, 0x1f, R0 ;  /* 0x0000001fff040819 */ /* 0x000fe40000011600 */
[----:B------:R-:W-:Y:S02]  /*27960*/  MOV R9, R2 ;  /* 0x0000000200097202 */ /* 0x000fe40000000f00 */
[----:B------:R-:W-:-:S04]  /*27970*/  @P0 LEA.HI.SX32 R9, R0, R4, 0x1a ;  /* 0x0000000400090211 */ /* 0x000fc800078fd2ff */
[----:B------:R-:W-:Y:S02]  /*27980*/  ISETP.GT.AND P2, PT, R9, R2, PT ;  /* 0x000000020900720c */ /* 0x000fe40003f44270 */
[----:B------:R-:W-:-:S11]  /*27990*/  PLOP3.LUT P0, PT, PT, PT, PT, 0x80, 0x0 ;  /* 0x000000000000781c */ /* 0x000fd60003f0f070 */
[----:B------:R-:W-:Y:S05]  /*279a0*/  @!P2 BRA `(.L_x_2581) ;  /* 0x000000140050a947 */ /* 0x000fea0003800000 */
[----:B------:R-:W-:Y:S01]  /*279b0*/  UMOV UR4, 0xffffffff ;  /* 0xffffffff00047882 */ /* 0x000fe20000000000 */
[----:B------:R-:W-:Y:S02]  /*279c0*/  SEL R0, R13, RZ, !P1 ;  /* 0x000000ff0d007207 */ /* 0x000fe40004800000 */
[----:B------:R-:W-:Y:S05]  /*279d0*/  BRA.DIV UR4, `(.L_x_2582) ;  /* 0x0000008604447947 */ /* 0x000fea000b800000 */
[----:B------:R-:W2:Y:S02]  /*279e0*/  S2R R4, SR_TID.X ;  /* 0x0000000000047919 */ /* 0x000ea40000002100 */
[----:B--2---:R-:W-:-:S04]  /*279f0*/  SHF.R.U32.HI R4, RZ, 0x5, R4 ;  /* 0x00000005ff047819 */ /* 0x004fc80000011604 */
[----:B------:R-:W-:-:S05]  /*27a00*/  LOP3.LUT R4, R4, 0x3, RZ, 0xc0, !PT ;  /* 0x0000000304047812 */ /* 0x000fca00078ec0ff */
[----:B0-----:R0:W2:Y:S02]  /*27a10*/  SHFL.IDX PT, R14, R4, RZ, 0x1f ;  /* 0x00001fff040e7589 */ /* 0x0010a400000e0000 */
.L_x_2794:
[----:B--2---:R-:W-:Y:S02]  /*27a20*/  ISETP.NE.AND P0, PT, R14, RZ, PT ;  /* 0x000000ff0e00720c */ /* 0x004fe40003f05270 */
[----:B------:R-:W-:-:S11]  /*27a30*/  PLOP3.LUT P6, PT, PT, PT, PT, 0x8, 0x0 ;  /* 0x000000000000781c */ /* 0x000fd60003fce170 */
[----:B------:R-:W-:Y:S05]  /*27a40*/  @P0 BRA `(.L_x_2583) ;  /* 0x00000000000c0947 */ /* 0x000fea0003800000 */
[----:B------:R-:W-:-:S03]  /*27a50*/  UMOV UR4, 0xffffffff ;  /* 0xffffffff00047882 */ /* 0x000fc60000000000 */
[----:B------:R-:W-:Y:S05]  /*27a60*/  BRA.DIV UR4, `(.L_x_2584) ;  /* 0x0000008604547947 */ /* 0x000fea000b800000 */
[----:B------:R-:W-:-:S13]  /*27a70*/  ELECT P6, URZ, PT ;  /* 0x00000000003f782f */ /* 0x000fda00038c0000 */
.L_x_2583:
        /* <DEDUP_REMOVED lines=10> */
.L_x_2797:
[----:B------:R-:W-:Y:S05]  /*27b20*/  BSYNC B1 ;  /* 0x0000000000017941 */ /* 0x000fea0003800000 */
.L_x_2585:
        /* <DEDUP_REMOVED lines=14> */
.L_x_2798:
[----:B------:R-:W-:Y:S05]  /*27c10*/  BSYNC B2 ;  /* 0x0000000000027941 */ /* 0x000fea0003800000 */
.L_x_2589:
        /* <DEDUP_REMOVED lines=9> */
.L_x_2592:
[----:B------:R-:W-:Y:S05]  /*27cb0*/  BSYNC B2 ;  /* 0x0000000000027941 */ /* 0x000fea0003800000 */
.L_x_2591:
        /* <DEDUP_REMOVED lines=11> */
[----:B--2---:R-:W-:Y:S01]  /*27d70*/  IMAD R8, R4, 0x7800, R7 ;  /* 0x0000780004087824 */ /* 0x004fe200078e0207 */
[----:B------:R-:W-:-:S03]  /*27d80*/  IADD3 R4, R6, 0x33490, RZ ;  /* 0x0003349006047810 */ /* 0x000fc60007ffe0ff */
[----:B------:R-:W-:-:S07]  /*27d90*/  VIADD R7, R8, 0x24200 ;  /* 0x0002420008077836 */ /* 0x000fce0000000000 */
.L_x_2593:
        /* <DEDUP_REMOVED lines=16> */
.L_x_2594:
        /* <DEDUP_REMOVED lines=16> */
.L_x_2595:
        /* <DEDUP_REMOVED lines=13> */
.L_x_2799:
[----:B------:R-:W-:Y:S05]  /*28070*/  BSYNC B2 ;  /* 0x0000000000027941 */ /* 0x000fea0003800000 */
.L_x_2596:
[----:B------:R-:W-:Y:S01]  /*28080*/  BSSY B2, `(.L_x_2598) ;  /* 0x000000b000027945 */ /* 0x000fe20003800000 */
[----:B0-2---:R-:W-:Y:S02]  /*28090*/  IMAD.MOV.U32 R10, RZ, RZ, 0x0 ;  /* 0x00000000ff0a7424 */ /* 0x005fe400078e00ff */
[----:B-1----:R-:W-:Y:S01]  /*280a0*/  IMAD.MOV.U32 R11, RZ, RZ, 0x12f00000 ;  /* 0x12f00000ff0b7424 */ /* 0x002fe200078e00ff */
[----:B------:R-:W-:Y:S06]  /*280b0*/  @P1 BRA `(.L_x_2599) ;  /* 0x00000000001c1947 */ /* 0x000fec0003800000 */
[----:B------:R-:W0:Y:S02]  /*280c0*/  S2R R4, SR_TID.X ;  /* 0x0000000000047919 */ /* 0x000e240000002100 */
[----:B0-----:R-:W-:Y:S02]  /*280d0*/  LOP3.LUT R7, R4, 0x1f, RZ, 0xc0, !PT ;  /* 0x0000001f04077812 */ /* 0x001fe400078ec0ff */
[----:B------:R-:W-:Y:S02]  /*280e0*/  MOV R4, 0x7800 ;  /* 0x0000780000047802 */ /* 0x000fe40000000f00 */
[----:B------:R-:W-:Y:S02]  /*280f0*/  ISETP.NE.AND P0, PT, R7, RZ, PT ;  /* 0x000000ff0700720c */ /* 0x000fe40003f05270 */
[----:B------:R0:W-:Y:S11]  /*28100*/  SYNCS.ARRIVE.TRANS64 RZ, [R6+URZ+0x334b0], R4 ;  /* 0x0334b00406ff79a7 */ /* 0x0001f6000800003f */
[----:B0-----:R-:W-:Y:S05]  /*28110*/  @!P0 BRA `(.L_x_2599) ;  /* 0x0000000000048947 */ /* 0x001fea0003800000 */
[----:B------:R-:W-:Y:S01]  /*28120*/  BPT.TRAP 0x1 ;  /* 0x000000040000795c */ /* 0x000fe20000300000 */
.L_x_2599:
[----:B------:R-:W-:Y:S05]  /*28130*/  BSYNC B2 ;  /* 0x0000000000027941 */ /* 0x000fea0003800000 */
.L_x_2598:
        /* <DEDUP_REMOVED lines=8> */
.L_x_2600:
        /* <DEDUP_REMOVED lines=15> */
.L_x_2601:
        /* <DEDUP_REMOVED lines=15> */
.L_x_2602:
        /* <DEDUP_REMOVED lines=10> */
.L_x_2588:
[----:B------:R-:W-:Y:S05]  /*28440*/  BSYNC B1 ;  /* 0x0000000000017941 */ /* 0x000fea0003800000 */
.L_x_2587:
        /* <DEDUP_REMOVED lines=13> */
.L_x_2619:
[----:B------:R-:W-:Y:S05]  /*28520*/  YIELD ;  /* 0x0000000000007946 */ /* 0x000fea0003800000 */
[----:B------:R-:W-:Y:S04]  /*28530*/  BSSY B1, `(.L_x_2603) ;  /* 0x000008f000017945 */ /* 0x000fe80003800000 */
[----:B---3--:R-:W-:Y:S05]  /*28540*/  @!P6 BRA `(.L_x_2604) ;  /* 0x000000080034e947 */ /* 0x008fea0003800000 */
[----:B--2---:R-:W2:Y:S04]  /*28550*/  LDL R7, [R1+0x4] ;  /* 0x0000040001077983 */ /* 0x004ea80000100800 */
[----:B------:R-:W2:Y:S04]  /*28560*/  LDL R6, [R1+0x10] ;  /* 0x0000100001067983 */ /* 0x000ea80000100800 */
[----:B------:R-:W3:Y:S01]  /*28570*/  LDL R5, [R1+0x18] ;  /* 0x0000180001057983 */ /* 0x000ee20000100800 */
[----:B------:R-:W0:Y:S01]  /*28580*/  S2R R4, SR_TID.X ;  /* 0x0000000000047919 */ /* 0x000e220000002100 */
[----:B------:R-:W-:Y:S01]  /*28590*/  BSSY B2, `(.L_x_2605) ;  /* 0x0000007000027945 */ /* 0x000fe20003800000 */
[----:B0-----:R-:W-:-:S04]  /*285a0*/  LOP3.LUT R4, R4, 0x7f, RZ, 0xc0, !PT ;  /* 0x0000007f04047812 */ /* 0x001fc800078ec0ff */
[----:B------:R-:W-:Y:S01]  /*285b0*/  ISETP.NE.AND P2, PT, R4, RZ, PT ;  /* 0x000000ff0400720c */ /* 0x000fe20003f45270 */
[----:B--2---:R-:W-:Y:S01]  /*285c0*/  IMAD R8, R6, 0x8, R7 ;  /* 0x0000000806087824 */ /* 0x004fe200078e0207 */
[----:B---3--:R-:W-:-:S04]  /*285d0*/  SHF.L.U32 R7, R5, 0x1f, RZ ;  /* 0x0000001f05077819 */ /* 0x008fc800000006ff */
[----:B------:R-:W0:Y:S02]  /*285e0*/  SYNCS.PHASECHK.TRANS64.TRYWAIT P1, [R8+URZ+0x334a0], R7 ;  /* 0x0334a007080075a7 */ /* 0x000e24000802017f */
[----:B0-----:R-:W-:Y:S05]  /*285f0*/  @!P1 BRA `(.L_x_2606) ;  /* 0x0000007800d09947 */ /* 0x001fea0003800000 */
.L_x_2800:
[----:B------:R-:W-:Y:S05]  /*28600*/  BSYNC B2 ;  /* 0x0000000000027941 */ /* 0x000fea0003800000 */
.L_x_2605:
[----:B------:R-:W-:Y:S04]  /*28610*/  BSSY B2, `(.L_x_2607) ;  /* 0x0000009000027945 */ /* 0x000fe80003800000 */
[----:B------:R-:W-:Y:S05]  /*28620*/  @P2 BRA `(.L_x_2608) ;  /* 0x00000000001c2947 */ /* 0x000fea0003800000 */
[----:B------:R-:W2:Y:S02]  /*28630*/  S2R R4, SR_TID.X ;  /* 0x0000000000047919 */ /* 0x000ea40000002100 */
[----:B--2---:R-:W-:Y:S02]  /*28640*/  LOP3.LUT R5, R4, 0x1f, RZ, 0xc0, !PT ;  /* 0x0000001f04057812 */ /* 0x004fe400078ec0ff */
[----:B------:R-:W-:Y:S02]  /*28650*/  MOV R4, 0x7800 ;  /* 0x0000780000047802 */ /* 0x000fe40000000f00 */
[----:B------:R-:W-:Y:S02]  /*28660*/  ISETP.NE.AND P1, PT, R5, RZ, PT ;  /* 0x000000ff0500720c */ /* 0x000fe40003f25270 */
[----:B------:R2:W-:Y:S11]  /*28670*/  SYNCS.ARRIVE.TRANS64 RZ, [R8+URZ+0x33490], R4 ;  /* 0x0334900408ff79a7 */ /* 0x0005f6000800003f */
[----:B--2---:R-:W-:Y:S05]  /*28680*/  @!P1 BRA `(.L_x_2608) ;  /* 0x0000000000049947 */ /* 0x004fea0003800000 */
[----:B------:R-:W-:Y:S01]  /*28690*/  BPT.TRAP 0x1 ;  /* 0x000000040000795c */ /* 0x000fe20000300000 */
.L_x_2608:
[----:B------:R-:W-:Y:S05]  /*286a0*/  BSYNC B2 ;  /* 0x0000000000027941 */ /* 0x000fea0003800000 */
.L_x_2607:
        /* <DEDUP_REMOVED lines=13> */
.L_x_2609:
        /* <DEDUP_REMOVED lines=16> */
.L_x_2610:
        /* <DEDUP_REMOVED lines=16> */
.L_x_2611:
        /* <DEDUP_REMOVED lines=13> */
.L_x_2801:
[----:B------:R-:W-:Y:S05]  /*28a50*/  BSYNC B2 ;  /* 0x0000000000027941 */ /* 0x000fea0003800000 */
.L_x_2612:
[----:B------:R-:W-:Y:S01]  /*28a60*/  BSSY B2, `(.L_x_2614) ;  /* 0x000000b000027945 */ /* 0x000fe20003800000 */
[----:B------:R-:W-:Y:S01]  /*28a70*/  MOV R10, 0x0 ;  /* 0x00000000000a7802 */ /* 0x000fe20000000f00 */
[----:B-1----:R-:W-:Y:S02]  /*28a80*/  IMAD.MOV.U32 R11, RZ, RZ, 0x12f00000 ;  /* 0x12f00000ff0b7424 */ /* 0x002fe400078e00ff */
        /* <DEDUP_REMOVED lines=8> */
.L_x_2615:
[----:B------:R-:W-:Y:S05]  /*28b10*/  BSYNC B2 ;  /* 0x0000000000027941 */ /* 0x000fea0003800000 */
.L_x_2614:
[----:B------:R-:W-:Y:S01]  /*28b20*/  R2UR UR10, R12 ;  /* 0x000000000c0a72ca */ /* 0x000fe200000e0000 */
[----:B------:R-:W-:Y:S01]  /*28b30*/  UIADD3 UR4, UP0, UR40, 0x670, URZ ;  /* 0x0000067028047890 */ /* 0x000fe2000ff1e03f */
[----:B------:R-:W-:Y:S01]  /*28b40*/  R2UR UR6, R10 ;  /* 0x000000000a0672ca */ /* 0x000fe200000e0000 */
[----:B0-2---:R-:W-:Y:S01]  /*28b50*/  VIADD R8, R8, 0x334b0 ;  /* 0x000334b008087836 */ /* 0x005fe20000000000 */
[----:B------:R-:W-:Y:S01]  /*28b60*/  R2UR UR7, R11 ;  /* 0x000000000b0772ca */ /* 0x000fe200000e0000 */
[----:B------:R-:W-:Y:S01]  /*28b70*/  VIADD R4, R6, 0xf200 ;  /* 0x0000f20006047836 */ /* 0x000fe20000000000 */
[----:B------:R-:W-:Y:S01]  /*28b80*/  PLOP3.LUT P1, PT, PT, PT, PT, 0x80, 0x0 ;  /* 0x000000000000781c */ /* 0x000fe20003f2f070 */
[----:B------:R-:W-:-:S12]  /*28b90*/  UIADD3.X UR5, URZ, UR41, URZ, UP0, !UPT ;  /* 0x000000293f057290 */ /* 0x000fd800087fe43f */
.L_x_2616:
        /* <DEDUP_REMOVED lines=15> */
.L_x_2617:
        /* <DEDUP_REMOVED lines=15> */
.L_x_2618:
        /* <DEDUP_REMOVED lines=10> */
.L_x_2604:
[----:B------:R-:W-:Y:S05]  /*28e20*/  BSYNC B1 ;  /* 0x0000000000017941 */ /* 0x000fea0003800000 */
.L_x_2603:
[----:B--2---:R-:W2:Y:S04]  /*28e30*/  LDL.LU R4, [R1+0x10] ;  /* 0x0000100001047983 */ /* 0x004ea80000300800 */
[----:B------:R-:W3:Y:S01]  /*28e40*/  LDL.LU R7, [R1+0x18] ;  /* 0x0000180001077983 */ /* 0x000ee20000300800 */
[C---:B------:R-:W-:Y:S02]  /*28e50*/  ISETP.GT.AND P2, PT, R9.reuse, R2, PT ;  /* 0x000000020900720c */ /* 0x040fe40003f44270 */
[----:B------:R-:W-:Y:S01]  /*28e60*/  IADD3 R9, R9, -0x1, RZ ;  /* 0xffffffff09097810 */ /* 0x000fe20007ffe0ff */
        /* <DEDUP_REMOVED lines=8> */
.L_x_2581:
[----:B------:R-:W-:Y:S05]  /*28ef0*/  BSYNC B0 ;  /* 0x0000000000007941 */ /* 0x000fea0003800000 */
.L_x_2580:
[----:B------:R-:W4:Y:S01]  /*28f00*/  LDC R0, c[0x0][0x448] ;  /* 0x00011200ff007b82 */ /* 0x000f220000000800 */
[----:B------:R-:W-:Y:S07]  /*28f10*/  @!P0 WARPSYNC.ALL ;  /* 0x0000000000008948 */ /* 0x000fee0003800000 */
[----:B------:R-:W-:Y:S01]  /*28f20*/  @!P0 BAR.SYNC.DEFER_BLOCKING 0xc, 0x180 ;  /* 0x0306000000008b1d */ /* 0x000fe20000010000 */
[----:B----4-:R-:W-:Y:S02]  /*28f30*/  ISETP.NE.AND P1, PT, R0, 0x1, PT ;  /* 0x000000010000780c */ /* 0x010fe40003f25270 */
[----:B------:R-:W-:-:S11]  /*28f40*/  LEA R0, R17, 0x7f, 0x7 ;  /* 0x0000007f11007811 */ /* 0x000fd600078e38ff */
[----:B------:R-:W4:Y:S08]  /*28f50*/  @P1 LDC R2, c[0x0][0x44c] ;  /* 0x00011300ff021b82 */ /* 0x000f300000000800 */
[----:B------:R-:W5:Y:S01]  /*28f60*/  @P1 LDC R3, c[0x0][0x450] ;  /* 0x00011400ff031b82 */ /* 0x000f620000000800 */
[----:B----4-:R-:W-:-:S05]  /*28f70*/  @P1 IMAD.HI.U32 R2, R0, R2, RZ ;  /* 0x0000000200021227 */ /* 0x010fca00078e00ff */
[----:B-----5:R-:W-:-:S05]  /*28f80*/  @P1 SHF.R.U32.HI R0, RZ, R3, R2 ;  /* 0x00000003ff001219 */ /* 0x020fca0000011602 */
[----:B------:R-:W-:-:S04]  /*28f90*/  IMAD.IADD R0, R21, 0x1, R0 ;  /* 0x0000000115007824 */ /* 0x000fc800078e0200 */
[----:B------:R-:W-:-:S05]  /*28fa0*/  IMAD.HI R0, R0, 0x66666667, RZ ;  /* 0x6666666700007827 */ /* 0x000fca00078e02ff */
[----:B------:R-:W-:-:S04]  /*28fb0*/  SHF.R.U32.HI R2, RZ, 0x1f, R0 ;  /* 0x0000001fff027819 */ /* 0x000fc80000011600 */
[----:B------:R-:W-:-:S04]  /*28fc0*/  LEA.HI.SX32 R0, R0, R2, 0x1a ;  /* 0x0000000200007211 */ /* 0x000fc800078fd2ff */
[----:B--23--:R-:W-:-:S04]  /*28fd0*/  VIMNMX R4, R20, R0, PT ;  /* 0x0000000014047248 */ /* 0x00cfc80003fe0100 */
[----:B------:R-:W-:Y:S01]  /*28fe0*/  ISETP.GT.AND P0, PT, R4, RZ, PT ;  /* 0x000000ff0400720c */ /* 0x000fe20003f04270 */
[----:B------:R2:W-:-:S12]  /*28ff0*/  STL [R1+0x38], R4 ;  /* 0x0000380401007387 */ /* 0x0005d80000100800 */
[----:B--2---:R-:W-:Y:S05]  /*29000*/  @P0 BRA `(.L_x_2620) ;  /* 0x0000000000440947 */ /* 0x004fea0003800000 */
[----:B------:R-:W2:Y:S02]  /*29010*/  S2R R4, SR_TID.X ;  /* 0x0000000000047919 */ /* 0x000ea40000002100 */
[----:B--2---:R-:W-:-:S04]  /*29020*/  LOP3.LUT R4, R4, 0x7f, RZ, 0xc0, !PT ;  /* 0x0000007f04047812 */ /* 0x004fc800078ec0ff */
[----:B------:R-:W-:-:S13]  /*29030*/  ISETP.NE.AND P0, PT, R4, RZ, PT ;  /* 0x000000ff0400720c */ /* 0x000fda0003f05270 */
[----:B------:R-:W-:Y:S05]  /*29040*/  @P0 BRA `(.L_x_2621) ;  /* 0x00000038006c0947 */ /* 0x000fea0003800000 */
[----:B------:R-:W2:Y:S01]  /*29050*/  S2R R3, SR_LANEID ;  /* 0x0000000000037919 */ /* 0x000ea20000000000 */
[----:B------:R-:W-:Y:S01]  /*29060*/  VOTEU.ANY UR4, UPT, PT ;  /* 0x0000000000047886 */ /* 0x000fe200038e0100 */
[----:B------:R-:W3:Y:S01]  /*29070*/  LDC.64 R4, c[0x0][0xc60] ;  /* 0x00031800ff047b82 */ /* 0x000ee20000000a00 */
[----:B------:R-:W2:Y:S08]  /*29080*/  FLO.U32 R0, UR4 ;  /* 0x0000000400007d00 */ /* 0x000eb000080e0000 */
[----:B------:R-:W3:Y:S01]  /*29090*/  POPC R2, UR4 ;  /* 0x0000000400027d09 */ /* 0x000ee20008000000 */
[----:B--2---:R-:W-:-:S13]  /*290a0*/  ISETP.EQ.U32.AND P0, PT, R0, R3, PT ;  /* 0x000000030000720c */ /* 0x004fda0003f02070 */
[----:B---3--:R-:W2:Y:S01]  /*290b0*/  @P0 ATOMG.E.ADD.STRONG.GPU PT, R5, desc[UR54][R4.64], R2 ;  /* 0x00000002040509a8 */ /* 0x008ea200081ee1f6 */
[----:B------:R-:W3:Y:S02]  /*290c0*/  S2R R3, SR_LTMASK ;  /* 0x0000000000037919 */ /* 0x000ee40000003900 */
[----:B---3--:R-:W-:-:S06]  /*290d0*/  LOP3.LUT R3, R3, UR4, RZ, 0xc0, !PT ;  /* 0x0000000403037c12 */ /* 0x008fcc000f8ec0ff */
[----:B------:R-:W3:Y:S01]  /*290e0*/  POPC R3, R3 ;  /* 0x0000000300037309 */ /* 0x000ee20000000000 */
[----:B--2---:R-:W3:Y:S02]  /*290f0*/  SHFL.IDX PT, R0, R5, R0, 0x1f ;  /* 0x00001f0005007589 */ /* 0x004ee400000e0000 */
[----:B---3--:R-:W-:Y:S01]  /*29100*/  IADD3 R16, R0, UR38, R3 ;  /* 0x0000002600107c10 */ /* 0x008fe2000fffe003 */
[----:B------:R-:W-:Y:S06]  /*29110*/  BRA `(.L_x_2621) ;  /* 0x0000003800387947 */ /* 0x000fec0003800000 */
.L_x_2620:
        /* <DEDUP_REMOVED lines=10> */
[----:B-1----:R-:W-:Y:S01]  /*291c0*/  MOV R11, UR5 ;  /* 0x00000005000b7c02 */ /* 0x002fe20008000f00 */
[----:B------:R-:W1:Y:S01]  /*291d0*/  LDC.64 R2, c[0x4][R2] ;  /* 0x0100000002027b82 */ /* 0x000e620000000a00 */
        /* <DEDUP_REMOVED lines=8> */
[----:B01----:R-:W-:Y:S05]  /*29260*/  CALL.ABS.NOINC R2 ;  /* 0x0000000002007343 */ /* 0x003fea0003c00000 */
.L_x_2623:
[----:B------:R-:W-:Y:S05]  /*29270*/  BSYNC B6 ;  /* 0x0000000000067941 */ /* 0x000fea0003800000 */
.L_x_2622:
        /* <DEDUP_REMOVED lines=9> */
[----:B--2---:R-:W-:Y:S01]  /*29310*/  MOV R2, 0x0 ;  /* 0x0000000000027802 */ /* 0x004fe20000000f00 */
[----:B------:R-:W-:Y:S01]  /*29320*/  ULDC.64 UR6, c[0x4][0x98] ;  /* 0x0100260000067ab9 */ /* 0x000fe20000000a00 */
[----:B------:R-:W-:Y:S01]  /*29330*/  ULDC.64 UR8, c[0x4][0xa0] ;  /* 0x0100280000087ab9 */ /* 0x000fe20000000a00 */
[----:B------:R-:W-:Y:S01]  /*29340*/  ULDC.64 UR4, c[0x4][0x10] ;  /* 0x0100040000047ab9 */ /* 0x000fe20000000a00 */
[----:B------:R-:W-:Y:S01]  /*29350*/  IMAD.U32 R4, RZ, RZ, UR6 ;  /* 0x00000006ff047e24 */ /* 0x000fe2000f8e00ff */
[----:B------:R-:W-:Y:S01]  /*29360*/  MOV R7, UR9 ;  /* 0x0000000900077c02 */ /* 0x000fe20008000f00 */
[----:B------:R-:W2:Y:S01]  /*29370*/  LDC.64 R2, c[0x4][R2] ;  /* 0x0100000002027b82 */ /* 0x000ea20000000a00 */
[----:B------:R-:W-:Y:S02]  /*29380*/  IMAD.U32 R5, RZ, RZ, UR7 ;  /* 0x00000007ff057e24 */ /* 0x000fe4000f8e00ff */
[----:B------:R-:W-:Y:S02]  /*29390*/  IMAD.U32 R6, RZ, RZ, UR8 ;  /* 0x00000008ff067e24 */ /* 0x000fe4000f8e00ff */
[----:B------:R-:W-:-:S02]  /*293a0*/  IMAD.U32 R10, RZ, RZ, UR4 ;  /* 0x00000004ff0a7e24 */ /* 0x000fc4000f8e00ff */
[----:B-1----:R-:W-:Y:S02]  /*293b0*/  IMAD.U32 R11, RZ, RZ, UR5 ;  /* 0x00000005ff0b7e24 */ /* 0x002fe4000f8e00ff */
[----:B------:R-:W-:Y:S02]  /*293c0*/  IMAD.MOV.U32 R8, RZ, RZ, 0x70 ;  /* 0x00000070ff087424 */ /* 0x000fe400078e00ff */
[----:B------:R-:W-:Y:S02]  /*293d0*/  IMAD.MOV.U32 R12, RZ, RZ, 0x1 ;  /* 0x00000001ff0c7424 */ /* 0x000fe400078e00ff */
[----:B------:R-:W-:-:S07]  /*293e0*/  IMAD.MOV.U32 R13, RZ, RZ, RZ ;  /* 0x000000ffff0d7224 */ /* 0x000fce00078e00ff */
[----:B------:R-:W-:-:S07]  /*293f0*/  LEPC R20, `(.L_x_2625) ;  /* 0x000000001014794e */ /* 0x000fce0000000000 */
[----:B0-2---:R-:W-:Y:S05]  /*29400*/  CALL.ABS.NOINC R2 ;  /* 0x0000000002007343 */ /* 0x005fea0003c00000 */
.L_x_2625:
[----:B------:R-:W-:Y:S05]  /*29410*/  BSYNC B6 ;  /* 0x0000000000067941 */ /* 0x000fea0003800000 */
.L_x_2624:
[----:B--2---:R-:W2:Y:S01]  /*29420*/  LDL R2, [R1+0x4] ;  /* 0x0000040001027983 */ /* 0x004ea20000100800 */
        /* <DEDUP_REMOVED lines=20> */
.L_x_2627:
[----:B------:R-:W-:Y:S05]  /*29570*/  BSYNC B6 ;  /* 0x0000000000067941 */ /* 0x000fea0003800000 */
.L_x_2626:
        /* <DEDUP_REMOVED lines=10> */
[----:B------:R-:W2:Y:S01]  /*29620*/  LDC.64 R2, c[0x4][R2] ;  /* 0x0100000002027b82 */ /* 0x000ea20000000a00 */
[----:B------:R-:W-:Y:S01]  /*29630*/  IMAD.U32 R6, RZ, RZ, UR6 ;  /* 0x00000006ff067e24 */ /* 0x000fe2000f8e00ff */
[----:B------:R-:W-:Y:S01]  /*29640*/  MOV R13, RZ ;  /* 0x000000ff000d7202 */ /* 0x000fe20000000f00 */
[----:B------:R-:W-:Y:S02]  /*29650*/  IMAD.U32 R7, RZ, RZ, UR7 ;  /* 0x00000007ff077e24 */ /* 0x000fe4000f8e00ff */
[----:B------:R-:W-:-:S02]  /*29660*/  IMAD.U32 R10, RZ, RZ, UR8 ;  /* 0x00000008ff0a7e24 */ /* 0x000fc4000f8e00ff */
[----:B-1----:R-:W-:Y:S02]  /*29670*/  IMAD.U32 R11, RZ, RZ, UR9 ;  /* 0x00000009ff0b7e24 */ /* 0x002fe4000f8e00ff */
[----:B------:R-:W-:Y:S02]  /*29680*/  IMAD.MOV.U32 R8, RZ, RZ, 0x70 ;  /* 0x00000070ff087424 */ /* 0x000fe400078e00ff */
[----:B------:R-:W-:-:S07]  /*29690*/  IMAD.MOV.U32 R12, RZ, RZ, 0x1 ;  /* 0x00000001ff0c7424 */ /* 0x000fce00078e00ff */
[----:B------:R-:W-:-:S07]  /*296a0*/  LEPC R20, `(.L_x_2629) ;  /* 0x000000001014794e */ /* 0x000fce0000000000 */
[----:B0-2---:R-:W-:Y:S05]  /*296b0*/  CALL.ABS.NOINC R2 ;  /* 0x0000000002007343 */ /* 0x005fea0003c00000 */
.L_x_2629:
[----:B------:R-:W-:Y:S05]  /*296c0*/  BSYNC B6 ;  /* 0x0000000000067941 */ /* 0x000fea0003800000 */
.L_x_2628:
        /* <DEDUP_REMOVED lines=9> */
[----:B----4-:R2:W3:Y:S02]  /*29760*/  @P0 LDG.E R8, desc[UR54][R2.64] ;  /* 0x0000003602080981 */ /* 0x0104e4000c1e1900 */
[----:B--2---:R-:W2:Y:S01]  /*29770*/  LDC.64 R2, c[0x0][0x418] ;  /* 0x00010600ff027b82 */ /* 0x004ea20000000a00 */
[----:B---3--:R-:W-:Y:S01]  /*29780*/  SHF.R.S32.HI R9, RZ, 0x1f, R8 ;  /* 0x0000001fff097819 */ /* 0x008fe20000011408 */
[----:B------:R3:W-:Y:S01]  /*29790*/  @P0 STL [R1+0x1c], R8 ;  /* 0x00001c0801000387 */ /* 0x0007e20000100800 */
[----:B--2---:R-:W-:Y:S01]  /*297a0*/  LOP3.LUT P0, RZ, R2, UR4, RZ, 0xfc, !PT ;  /* 0x0000000402ff7c12 */ /* 0x004fe2000f80fcff */
[----:B------:R-:W-:Y:S02]  /*297b0*/  UMOV UR4, 0xffffffff ;  /* 0xffffffff00047882 */ /* 0x000fe40000000000 */
[----:B------:R3:W-:Y:S01]  /*297c0*/  STL [R1+0x20], R9 ;  /* 0x0000200901007387 */ /* 0x0007e20000100800 */
[----:B------:R-:W-:-:S04]  /*297d0*/  LOP3.LUT P0, RZ, R3, UR5, RZ, 0xfc, P0 ;  /* 0x0000000503ff7c12 */ /* 0x000fc8000800fcff */
[----:B------:R-:W-:Y:S01]  /*297e0*/  SEL R0, R8, RZ, !P0 ;  /* 0x000000ff08007207 */ /* 0x000fe20004000000 */
[----:B------:R-:W-:Y:S08]  /*297f0*/  BRA.DIV UR4, `(.L_x_2630) ;  /* 0x0000006a04787947 */ /* 0x000ff0000b800000 */
[----:B------:R-:W2:Y:S02]  /*29800*/  S2R R4, SR_TID.X ;  /* 0x0000000000047919 */ /* 0x000ea40000002100 */
[----:B--2---:R-:W-:-:S04]  /*29810*/  SHF.R.U32.HI R4, RZ, 0x5, R4 ;  /* 0x00000005ff047819 */ /* 0x004fc80000011604 */
[----:B------:R-:W-:-:S05]  /*29820*/  LOP3.LUT R4, R4, 0x3, RZ, 0xc0, !PT ;  /* 0x0000000304047812 */ /* 0x000fca00078ec0ff */
[----:B0-----:R0:W2:Y:S02]  /*29830*/  SHFL.IDX PT, R14, R4, RZ, 0x1f ;  /* 0x00001fff040e7589 */ /* 0x0010a400000e0000 */
.L_x_2804:
[----:B0-----:R-:W4:Y:S01]  /*29840*/  LDL.LU R4, [R1+0x8] ;  /* 0x0000080001047983 */ /* 0x001f220000300800 */
[----:B------:R-:W-:Y:S02]  /*29850*/  PLOP3.LUT P1, PT, PT, PT, PT, 0x8, 0x0 ;  /* 0x000000000000781c */ /* 0x000fe40003f2e170 */
[----:B--2---:R-:W-:Y:S01]  /*29860*/  ISETP.NE.AND P0, PT, R14, RZ, PT ;  /* 0x000000ff0e00720c */ /* 0x004fe20003f05270 */
[----:B------:R0:W-:Y:S01]  /*29870*/  STL [R1], R0 ;  /* 0x0000000001007387 */ /* 0x0001e20000100800 */
[----:B----4-:R-:W-:-:S09]  /*29880*/  LOP3.LUT R4, R4, 0xfffffffe, RZ, 0xc0, !PT ;  /* 0xfffffffe04047812 */ /* 0x010fd200078ec0ff */
[----:B------:R-:W-:-:S05]  /*29890*/  @P1 LOP3.LUT R4, R4, 0x1, RZ, 0xfc, !PT ;  /* 0x0000000104041812 */ /* 0x000fca00078efcff */
[----:B------:R0:W-:Y:S01]  /*298a0*/  STL [R1+0x8], R4 ;  /* 0x0000080401007387 */ /* 0x0001e20000100800 */
[----:B------:R-:W-:Y:S05]  /*298b0*/  @P0 BRA `(.L_x_2631) ;  /* 0x0000000400c80947 */ /* 0x000fea0003800000 */
[----:B------:R-:W-:-:S03]  /*298c0*/  UMOV UR4, 0xffffffff ;  /* 0xffffffff00047882 */ /* 0x000fc60000000000 */
[----:B------:R-:W-:Y:S05]  /*298d0*/  BRA.DIV UR4, `(.L_x_2632) ;  /* 0x0000006a04747947 */ /* 0x000fea000b800000 */
[----:B------:R-:W-:-:S13]  /*298e0*/  ELECT P6, URZ, PT ;  /* 0x00000000003f782f */ /* 0x000fda00038c0000 */
.L_x_2807:
        /* <DEDUP_REMOVED lines=22> */
[----:B------:R-:W2:Y:S04]  /*29a50*/  LDG.E R2, desc[UR54][R2.64] ;  /* 0x0000003602027981 */ /* 0x000ea8000c1e1900 */
[----:B--2---:R0:W-:Y:S02]  /*29a60*/  STL [R1], R2 ;  /* 0x0000000201007387 */ /* 0x0041e40000100800 */
.L_x_2633:
[----:B---3--:R-:W2:Y:S04]  /*29a70*/  LDL R9, [R1+0x4] ;  /* 0x0000040001097983 */ /* 0x008ea80000100800 */
        /* <DEDUP_REMOVED lines=9> */
.L_x_2808:
        /* <DEDUP_REMOVED lines=8> */
.L_x_2635:
        /* <DEDUP_REMOVED lines=31> */
.L_x_2809:
[----:B------:R-:W-:Y:S05]  /*29d80*/  @P1 BRA `(.L_x_2637) ;  /* 0x00000000001c1947 */ /* 0x000fea0003800000 */
[----:B------:R-:W3:Y:S01]  /*29d90*/  S2R R5, SR_TID.X ;  /* 0x0000000000057919 */ /* 0x000ee20000002100 */
[----:B0-2---:R-:W-:-:S04]  /*29da0*/  IMAD.MOV.U32 R4, RZ, RZ, 0x7800 ;  /* 0x00007800ff047424 */ /* 0x005fc800078e00ff */
[----:B------:R4:W-:Y:S01]  /*29db0*/  SYNCS.ARRIVE.TRANS64 RZ, [R2+URZ+0x33430], R4 ;  /* 0x0334300402ff79a7 */ /* 0x0009e2000800003f */
[----:B---3--:R-:W-:-:S04]  /*29dc0*/  LOP3.LUT R5, R5, 0x1f, RZ, 0xc0, !PT ;  /* 0x0000001f05057812 */ /* 0x008fc800078ec0ff */
[----:B------:R-:W-:-:S13]  /*29dd0*/  ISETP.NE.AND P0, PT, R5, RZ, PT ;  /* 0x000000ff0500720c */ /* 0x000fda0003f05270 */
[----:B----4-:R-:W-:Y:S05]  /*29de0*/  @!P0 BRA `(.L_x_2637) ;  /* 0x0000000000048947 */ /* 0x010fea0003800000 */
[----:B------:R-:W-:Y:S01]  /*29df0*/  BPT.TRAP 0x1 ;  /* 0x000000040000795c */ /* 0x000fe20000300000 */
.L_x_2637:
[----:B------:R-:W3:Y:S04]  /*29e00*/  LDL R5, [R1] ;  /* 0x0000000001057983 */ /* 0x000ee80000100800 */
[----:B0-2---:R-:W2:Y:S01]  /*29e10*/  LDL.LU R4, [R1+0x8] ;  /* 0x0000080001047983 */ /* 0x005ea20000300800 */
        /* <DEDUP_REMOVED lines=15> */
[----:B---3--:R-:W-:Y:S02]  /*29f10*/  R2UR UR13, R5 ;  /* 0x00000000050d72ca */ /* 0x008fe400000e0000 */
[----:B--2---:R-:W-:-:S04]  /*29f20*/  LOP3.LUT R4, R4, 0xfffffffe, RZ, 0xc0, !PT ;  /* 0xfffffffe04047812 */ /* 0x004fc800078ec0ff */
        /* <DEDUP_REMOVED lines=11> */
.L_x_2631:
[----:B------:R-:W2:Y:S04]  /*29fe0*/  LDL R2, [R1+0x4] ;  /* 0x0000040001027983 */ /* 0x000ea80000100800 */
[----:B------:R-:W4:Y:S04]  /*29ff0*/  LDL.LU R3, [R1+0x3c] ;  /* 0x00003c0001037983 */ /* 0x000f280000300800 */
[----:B------:R-:W5:Y:S04]  /*2a000*/  LDL.LU R5, [R1+0x30] ;  /* 0x0000300001057983 */ /* 0x000f680000300800 */
[----:B0-----:R-:W3:Y:S01]  /*2a010*/  LDL.LU R4, [R1+0x44] ;  /* 0x0000440001047983 */ /* 0x001ee20000300800 */
[----:B------:R-:W-:Y:S05]  /*2a020*/  WARPSYNC.ALL ;  /* 0x0000000000007948 */ /* 0x000fea0003800000 */
[----:B------:R-:W-:Y:S01]  /*2a030*/  ULDC.64 UR4, c[0x0][0x298] ;  /* 0x0000a60000047ab9 */ /* 0x000fe20000000a00 */
[----:B------:R-:W-:Y:S01]  /*2a040*/  ULDC.64 UR6, c[0x0][0xa00] ;  /* 0x0002800000067ab9 */ /* 0x000fe20000000a00 */
[----:B------:R-:W-:Y:S01]  /*2a050*/  BSSY B6, `(.L_x_2638) ;  /* 0x0000024000067945 */ /* 0x000fe20003800000 */
[----:B------:R-:W-:Y:S01]  /*2a060*/  BAR.SYNC.DEFER_BLOCKING 0x8, 0x180 ;  /* 0x0206000000007b1d */ /* 0x000fe20000010000 */
[----:B------:R-:W-:-:S04]  /*2a070*/  ISETP.NE.U32.AND P0, PT, RZ, UR6, PT ;  /* 0x00000006ff007c0c */ /* 0x000fc8000bf05070 */
[----:B------:R-:W-:Y:S02]  /*2a080*/  ISETP.NE.AND.EX P0, PT, RZ, UR7, PT, P0 ;  /* 0x00000007ff007c0c */ /* 0x000fe4000bf05300 */
[----:B--2---:R-:W-:Y:S02]  /*2a090*/  IADD3 R2, R2, 0x1e200, RZ ;  /* 0x0001e20002027810 */ /* 0x004fe40007ffe0ff */
[----:B----4-:R-:W-:Y:S02]  /*2a0a0*/  SHF.R.S32.HI R0, RZ, 0x1f, R3 ;  /* 0x0000001fff007819 */ /* 0x010fe40000011403 */
[----:B------:R-:W-:Y:S02]  /*2a0b0*/  LOP3.LUT P1, RZ, R2, 0x1bf, RZ, 0xc0, !PT ;  /* 0x000001bf02ff7812 */ /* 0x000fe4000782c0ff */
[----:B-----5:R-:W-:Y:S01]  /*2a0c0*/  SEL R5, R5, RZ, !P0 ;  /* 0x000000ff05057207 */ /* 0x020fe20004000000 */
[----:B------:R-:W-:Y:S01]  /*2a0d0*/  IMAD R0, R0, UR4, RZ ;  /* 0x0000000400007c24 */ /* 0x000fe2000f8e02ff */
[----:B---3--:R-:W-:-:S03]  /*2a0e0*/  SEL R4, R4, RZ, !P0 ;  /* 0x000000ff04047207 */ /* 0x008fc60004000000 */
        /* <DEDUP_REMOVED lines=14> */
[----:B------:R-:W-:Y:S01]  /*2a1d0*/  IMAD.U32 R4, RZ, RZ, UR4 ;  /* 0x00000004ff047e24 */ /* 0x000fe2000f8e00ff */
[----:B------:R-:W-:Y:S01]  /*2a1e0*/  MOV R8, 0x70 ;  /* 0x0000007000087802 */ /* 0x000fe20000000f00 */
[----:B------:R-:W0:Y:S01]  /*2a1f0*/  LDC.64 R2, c[0x4][R2] ;  /* 0x0100000002027b82 */ /* 0x000e220000000a00 */
[----:B------:R-:W-:Y:S02]  /*2a200*/  IMAD.U32 R5, RZ, RZ, UR5 ;  /* 0x00000005ff057e24 */ /* 0x000fe4000f8e00ff */
[----:B------:R-:W-:Y:S02]  /*2a210*/  IMAD.U32 R6, RZ, RZ, UR6 ;  /* 0x00000006ff067e24 */ /* 0x000fe4000f8e00ff */
[----:B------:R-:W-:-:S02]  /*2a220*/  IMAD.U32 R7, RZ, RZ, UR7 ;  /* 0x00000007ff077e24 */ /* 0x000fc4000f8e00ff */
[----:B------:R-:W-:Y:S02]  /*2a230*/  IMAD.U32 R10, RZ, RZ, UR8 ;  /* 0x00000008ff0a7e24 */ /* 0x000fe4000f8e00ff */
[----:B-1----:R-:W-:Y:S02]  /*2a240*/  IMAD.U32 R11, RZ, RZ, UR9 ;  /* 0x00000009ff0b7e24 */ /* 0x002fe4000f8e00ff */
[----:B------:R-:W-:Y:S02]  /*2a250*/  IMAD.MOV.U32 R12, RZ, RZ, 0x1 ;  /* 0x00000001ff0c7424 */ /* 0x000fe400078e00ff */
[----:B------:R-:W-:-:S07]  /*2a260*/  IMAD.MOV.U32 R13, RZ, RZ, RZ ;  /* 0x000000ffff0d7224 */ /* 0x000fce00078e00ff */
[----:B------:R-:W-:-:S07]  /*2a270*/  LEPC R20, `(.L_x_2639) ;  /* 0x000000001014794e */ /* 0x000fce0000000000 */
[----:B0-----:R-:W-:Y:S05]  /*2a280*/  CALL.ABS.NOINC R2 ;  /* 0x0000000002007343 */ /* 0x001fea0003c00000 */
.L_x_2639:
[----:B------:R-:W-:Y:S05]  /*2a290*/  BSYNC B6 ;  /* 0x0000000000067941 */ /* 0x000fea0003800000 */
.L_x_2638:
[----:B--2---:R-:W2:Y:S01]  /*2a2a0*/  LDL.LU R5, [R1+0x3c] ;  /* 0x00003c0001057983 */ /* 0x004ea20000300800 */
[----:B------:R-:W-:Y:S01]  /*2a2b0*/  ULDC.64 UR4, c[0x0][0x2d8] ;  /* 0x0000b60000047ab9 */ /* 0x000fe20000000a00 */
[----:B------:R-:W0:Y:S01]  /*2a2c0*/  LDC R8, c[0x0][0x448] ;  /* 0x00011200ff087b82 */ /* 0x000e220000000800 */
[----:B------:R-:W-:Y:S01]  /*2a2d0*/  ULDC.64 UR6, c[0x0][0x280] ;  /* 0x0000a00000067ab9 */ /* 0x000fe20000000a00 */
[----:B------:R-:W2:Y:S04]  /*2a2e0*/  LDL.LU.64 R2, [R1+0x48] ;  /* 0x0000480001027983 */ /* 0x000ea80000300a00 */
[----:B------:R-:W3:Y:S04]  /*2a2f0*/  LDL.LU R0, [R1+0x44] ;  /* 0x0000440001007983 */ /* 0x000ee80000300800 */
[----:B------:R-:W4:Y:S04]  /*2a300*/  LDL.LU R6, [R1+0x50] ;  /* 0x0000500001067983 */ /* 0x000f280000300800 */
[----:B------:R-:W4:Y:S01]  /*2a310*/  LDL.LU R4, [R1+0x30] ;  /* 0x0000300001047983 */ /* 0x000f220000300800 */
[----:B------:R-:W1:Y:S01]  /*2a320*/  S2R R9, SR_TID.X ;  /* 0x0000000000097919 */ /* 0x000e620000002100 */
[----:B0-----:R-:W-:Y:S01]  /*2a330*/  ISETP.NE.AND P0, PT, R8, 0x1, PT ;  /* 0x000000010800780c */ /* 0x001fe20003f05270 */
[----:B-1----:R-:W-:-:S05]  /*2a340*/  IMAD.SHL.U32 R9, R9, 0x10, RZ ;  /* 0x0000001009097824 */ /* 0x002fca00078e00ff */
[----:B------:R-:W-:-:S04]  /*2a350*/  LOP3.LUT R9, R9, 0x30, RZ, 0xc0, !PT ;  /* 0x0000003009097812 */ /* 0x000fc800078ec0ff */
[C---:B------:R-:W-:Y:S02]  /*2a360*/  LOP3.LUT R11, R9.reuse, 0x40, RZ, 0xfc, !PT ;  /* 0x00000040090b7812 */ /* 0x040fe400078efcff */
        /* <DEDUP_REMOVED lines=12> */
[----:B------:R-:W-:Y:S01]  /*2a430*/  ULDC.64 UR4, c[0x0][0x2d0] ;  /* 0x0000b40000047ab9 */ /* 0x000fe20000000a00 */
[----:B------:R-:W2:Y:S02]  /*2a440*/  S2R R4, SR_TID.X ;  /* 0x0000000000047919 */ /* 0x000ea40000002100 */
[----:B------:R-:W-:Y:S01]  /*2a450*/  IMAD.IADD R3, R3, 0x1, R0 ;  /* 0x0000000103037824 */ /* 0x000fe200078e0200 */
[----:B0-----:R-:W-:-:S04]  /*2a460*/  LOP3.LUT R5, R5, 0x7f, RZ, 0xc0, !PT ;  /* 0x0000007f05057812 */ /* 0x001fc800078ec0ff */
[----:B------:R-:W-:Y:S01]  /*2a470*/  SHF.R.U32.HI R5, RZ, 0x2, R5 ;  /* 0x00000002ff057819 */ /* 0x000fe20000011605 */
[----:B--2---:R-:W-:-:S05]  /*2a480*/  IMAD.SHL.U32 R4, R4, 0x20, RZ ;  /* 0x0000002004047824 */ /* 0x004fca00078e00ff */
[----:B------:R-:W-:Y:S02]  /*2a490*/  LOP3.LUT R4, R5, 0x60, R4, 0xf8, !PT ;  /* 0x0000006005047812 */ /* 0x000fe400078ef804 */
[----:B------:R-:W0:Y:S03]  /*2a4a0*/  @P0 LDC R5, c[0x0][0x44c] ;  /* 0x00011300ff050b82 */ /* 0x000e260000000800 */
[----:B------:R-:W-:-:S05]  /*2a4b0*/  IMAD R4, R17, 0x80, R4 ;  /* 0x0000008011047824 */ /* 0x000fca00078e0204 */
[----:B------:R-:W-:Y:S01]  /*2a4c0*/  MOV R0, R4 ;  /* 0x0000000400007202 */ /* 0x000fe20000000f00 */
        /* <DEDUP_REMOVED lines=8> */
[----:B------:R-:W-:Y:S01]  /*2a550*/  ULDC.64 UR4, c[0x0][0x2c8] ;  /* 0x0000b20000047ab9 */ /* 0x000fe20000000a00 */
[----:B------:R-:W0:Y:S02]  /*2a560*/  S2R R5, SR_TID.X ;  /* 0x0000000000057919 */ /* 0x000e240000002100 */
        /* <DEDUP_REMOVED lines=10> */
[----:B------:R-:W-:Y:S01]  /*2a610*/  IADD3.X R2, R7, UR7, R2, P3, !PT ;  /* 0x0000000707027c10 */ /* 0x000fe20009ffe402 */
[----:B0-----:R-:W-:-:S05]  /*2a620*/  IMAD.SHL.U32 R10, R5, 0x10, RZ ;  /* 0x00000010050a7824 */ /* 0x001fca00078e00ff */
[----:B------:R-:W-:-:S04]  /*2a630*/  LOP3.LUT R10, R10, 0x30, RZ, 0xc0, !PT ;  /* 0x000000300a0a7812 */ /* 0x000fc800078ec0ff */
[----:B------:R-:W-:Y:S01]  /*2a640*/  ISETP.GE.AND P0, PT, R10, UR4, PT ;  /* 0x000000040a007c0c */ /* 0x000fe2000bf06270 */
[----:B------:R-:W-:-:S03]  /*2a650*/  UMOV UR4, 0xffffffff ;  /* 0xffffffff00047882 */ /* 0x000fc60000000000 */
[----:B-1----:R-:W-:Y:S09]  /*2a660*/  BRA.DIV UR4, `(.L_x_2640) ;  /* 0x0000005e04587947 */ /* 0x002ff2000b800000 */
[----:B------:R-:W0:Y:S02]  /*2a670*/  S2R R5, SR_TID.X ;  /* 0x0000000000057919 */ /* 0x000e240000002100 */
[----:B0-----:R-:W-:Y:S02]  /*2a680*/  LOP3.LUT R6, R5, 0x7f, RZ, 0xc0, !PT ;  /* 0x0000007f05067812 */ /* 0x001fe400078ec0ff */
[----:B------:R-:W2:Y:S02]  /*2a690*/  LDL.LU R5, [R1+0x40] ;  /* 0x0000400001057983 */ /* 0x000ea40000300800 */
[----:B------:R-:W-:Y:S02]  /*2a6a0*/  SHF.R.U32.HI R6, RZ, 0x2, R6 ;  /* 0x00000002ff067819 */ /* 0x000fe40000011606 */
[----:B------:R-:W-:Y:S03]  /*2a6b0*/  SHFL.IDX PT, R4, R2, RZ, 0x1c1f ;  /* 0x001c1fff02047589 */ /* 0x000fe600000e0000 */
[----:B------:R-:W-:-:S02]  /*2a6c0*/  IMAD R17, R17, 0x80, R6 ;  /* 0x0000008011117824 */ /* 0x000fc400078e0206 */
[----:B------:R-:W-:Y:S01]  /*2a6d0*/  SHFL.IDX PT, R6, R2, 0x1, 0x1c1f ;  /* 0x003c1f0002067f89 */ /* 0x000fe200000e0000 */
[----:B--2---:R-:W-:-:S03]  /*2a6e0*/  IMAD R0, R5, R8, RZ ;  /* 0x0000000805007224 */ /* 0x004fc600078e02ff */
[----:B------:R-:W0:Y:S02]  /*2a6f0*/  SHFL.IDX PT, R5, R3, RZ, 0x1c1f ;  /* 0x001c1fff03057589 */ /* 0x000e2400000e0000 */
[----:B------:R-:W-:-:S13]  /*2a700*/  ISETP.GE.AND P4, PT, R17, R0, PT ;  /* 0x000000001100720c */ /* 0x000fda0003f86270 */
[----:B0-----:R-:W-:-:S05]  /*2a710*/  @!P4 IADD3 R5, P3, R10, R5, RZ ;  /* 0x000000050a05c210 */ /* 0x001fca0007f7e0ff */
[----:B------:R-:W-:-:S05]  /*2a720*/  @!P4 IMAD.X R4, RZ, RZ, R4, P3 ;  /* 0x000000ffff04c224 */ /* 0x000fca00018e0604 */
[----:B------:R-:W-:-:S04]  /*2a730*/  @!P4 LOP3.LUT R5, R5, R4, RZ, 0x3c, !PT ;  /* 0x000000040505c212 */ /* 0x000fc800078e3cff */
[----:B------:R-:W-:-:S04]  /*2a740*/  @!P4 LOP3.LUT R4, R5, R4, RZ, 0x3c, !PT ;  /* 0x000000040504c212 */ /* 0x000fc800078e3cff */
[----:B------:R-:W-:-:S05]  /*2a750*/  @!P4 LOP3.LUT R5, R5, R4, RZ, 0x3c, !PT ;  /* 0x000000040505c212 */ /* 0x000fca00078e3cff */
[----:B-----5:R-:W-:Y:S04]  /*2a760*/  @!P4 LDGSTS.E.BYPASS.LTC128B.128 [R9+0x1e200], desc[UR54][R4.64], !P0 ;  /* 0x1e2000000409cfae */ /* 0x020fe8000c101d76 */
[----:B------:R-:W-:Y:S04]  /*2a770*/  @!P4 LDGSTS.E.BYPASS.LTC128B.128 [R9+0x20200], desc[UR54][R4.64+0x40], !P1 ;  /* 0x202000400409cfae */ /* 0x000fe8000c901d76 */
[----:B------:R0:W-:Y:S02]  /*2a780*/  @!P4 LDGSTS.E.BYPASS.LTC128B.128 [R9+0x22200], desc[UR54][R4.64+0x80], !P2 ;  /* 0x222000800409cfae */ /* 0x0001e4000d101d76 */
[----:B0-----:R-:W-:-:S05]  /*2a790*/  VIADD R4, R17, 0x20 ;  /* 0x0000002011047836 */ /* 0x001fca0000000000 */
[----:B------:R-:W-:Y:S02]  /*2a7a0*/  ISETP.GE.AND P3, PT, R4, R0, PT ;  /* 0x000000000400720c */ /* 0x000fe40003f66270 */
[----:B------:R-:W0:Y:S11]  /*2a7b0*/  SHFL.IDX PT, R4, R3, 0x1, 0x1c1f ;  /* 0x003c1f0003047f89 */ /* 0x000e3600000e0000 */
[----:B0-----:R-:W-:-:S04]  /*2a7c0*/  @!P3 IADD3 R5, P4, R10, R4, RZ ;  /* 0x000000040a05b210 */ /* 0x001fc80007f9e0ff */
[----:B------:R-:W-:Y:S02]  /*2a7d0*/  @!P3 IADD3.X R4, RZ, R6, RZ, P4, !PT ;  /* 0x00000006ff04b210 */ /* 0x000fe400027fe4ff */
[----:B------:R-:W-:Y:S02]  /*2a7e0*/  SHFL.IDX PT, R6, R2, 0x2, 0x1c1f ;  /* 0x005c1f0002067f89 */ /* 0x000fe400000e0000 */
[----:B------:R-:W-:-:S04]  /*2a7f0*/  @!P3 LOP3.LUT R5, R5, R4, RZ, 0x3c, !PT ;  /* 0x000000040505b212 */ /* 0x000fc800078e3cff */
[----:B------:R-:W-:-:S04]  /*2a800*/  @!P3 LOP3.LUT R4, R5, R4, RZ, 0x3c, !PT ;  /* 0x000000040504b212 */ /* 0x000fc800078e3cff */
[----:B------:R-:W-:-:S05]  /*2a810*/  @!P3 LOP3.LUT R5, R5, R4, RZ, 0x3c, !PT ;  /* 0x000000040505b212 */ /* 0x000fca00078e3cff */
[----:B------:R-:W-:Y:S04]  /*2a820*/  @!P3 LDGSTS.E.BYPASS.LTC128B.128 [R9+0x1ea00], desc[UR54][R4.64], !P0 ;  /* 0x1ea000000409bfae */ /* 0x000fe8000c101d76 */
[----:B------:R-:W-:Y:S04]  /*2a830*/  @!P3 LDGSTS.E.BYPASS.LTC128B.128 [R9+0x20a00], desc[UR54][R4.64+0x40], !P1 ;  /* 0x20a000400409bfae */ /* 0x000fe8000c901d76 */
[----:B------:R0:W-:Y:S02]  /*2a840*/  @!P3 LDGSTS.E.BYPASS.LTC128B.128 [R9+0x22a00], desc[UR54][R4.64+0x80], !P2 ;  /* 0x22a000800409bfae */ /* 0x0001e4000d101d76 */
[----:B0-----:R-:W-:-:S05]  /*2a850*/  VIADD R4, R17, 0x40 ;  /* 0x0000004011047836 */ /* 0x001fca0000000000 */
[----:B------:R-:W-:Y:S02]  /*2a860*/  ISETP.GE.AND P3, PT, R4, R0, PT ;  /* 0x000000000400720c */ /* 0x000fe40003f66270 */
[----:B------:R-:W0:Y:S04]  /*2a870*/  SHFL.IDX PT, R4, R3, 0x2, 0x1c1f ;  /* 0x005c1f0003047f89 */ /* 0x000e2800000e0000 */
[----:B------:R-:W1:Y:S07]  /*2a880*/  SHFL.IDX PT, R3, R3, 0x3, 0x1c1f ;  /* 0x007c1f0003037f89 */ /* 0x000e6e00000e0000 */
[----:B0-----:R-:W-:-:S05]  /*2a890*/  @!P3 IADD3 R5, P4, R10, R4, RZ ;  /* 0x000000040a05b210 */ /* 0x001fca0007f9e0ff */
[----:B------:R-:W-:-:S05]  /*2a8a0*/  @!P3 IMAD.X R4, RZ, RZ, R6, P4 ;  /* 0x000000ffff04b224 */ /* 0x000fca00020e0606 */
[----:B------:R-:W-:-:S04]  /*2a8b0*/  @!P3 LOP3.LUT R5, R5, R4, RZ, 0x3c, !PT ;  /* 0x000000040505b212 */ /* 0x000fc800078e3cff */
[----:B------:R-:W-:-:S04]  /*2a8c0*/  @!P3 LOP3.LUT R4, R5, R4, RZ, 0x3c, !PT ;  /* 0x000000040504b212 */ /* 0x000fc800078e3cff */
[----:B------:R-:W-:-:S05]  /*2a8d0*/  @!P3 LOP3.LUT R5, R5, R4, RZ, 0x3c, !PT ;  /* 0x000000040505b212 */ /* 0x000fca00078e3cff */
[----:B------:R-:W-:Y:S04]  /*2a8e0*/  @!P3 LDGSTS.E.BYPASS.LTC128B.128 [R9+0x1f200], desc[UR54][R4.64], !P0 ;  /* 0x1f2000000409bfae */ /* 0x000fe8000c101d76 */
[----:B------:R-:W-:Y:S04]  /*2a8f0*/  @!P3 LDGSTS.E.BYPASS.LTC128B.128 [R9+0x21200], desc[UR54][R4.64+0x40], !P1 ;  /* 0x212000400409bfae */ /* 0x000fe8000c901d76 */
[----:B------:R0:W-:Y:S04]  /*2a900*/  @!P3 LDGSTS.E.BYPASS.LTC128B.128 [R9+0x23200], desc[UR54][R4.64+0x80], !P2 ;  /* 0x232000800409bfae */ /* 0x0001e8000d101d76 */
[----:B01----:R0:W2:Y:S02]  /*2a910*/  SHFL.IDX PT, R4, R2, 0x3, 0x1c1f ;  /* 0x007c1f0002047f89 */ /* 0x0030a400000e0000 */
.L_x_2818:
        /* <DEDUP_REMOVED lines=12> */
.L_x_2642:
[----:B------:R-:W-:Y:S05]  /*2a9e0*/  BSYNC B0 ;  /* 0x0000000000007941 */ /* 0x000fea0003800000 */
.L_x_2641:
[----:B-1----:R1:W5:Y:S01]  /*2a9f0*/  LDL R9, [R1+0x4] ;  /* 0x0000040001097983 */ /* 0x0023620000100800 */
[----:B------:R-:W-:Y:S01]  /*2aa00*/  PLOP3.LUT P0, PT, PT, PT, PT, 0x80, 0x0 ;  /* 0x000000000000781c */ /* 0x000fe20003f0f070 */
[----:B------:R-:W-:-:S12]  /*2aa10*/  NOP ;  /* 0x0000000000007918 */ /* 0x000fd80000000000 */
.L_x_2643:
[----:B0-----:R-:W3:Y:S01]  /*2aa20*/  LDL R2, [R1+0x4] ;  /* 0x0000040001027983 */ /* 0x001ee20000100800 */
[----:B------:R-:W-:Y:S02]  /*2aa30*/  PLOP3.LUT P1, PT, P1, P0, PT, 0xa2, 0x0 ;  /* 0x000000000000781c */ /* 0x000fe40000f21472 */
[----:B---3--:R-:W-:-:S08]  /*2aa40*/  @P0 R2UR P1, UR4, R2 ;  /* 0x00000000020402ca */ /* 0x008fd00000020000 */
[----:B------:R-:W-:-:S05]  /*2aa50*/  @P0 PLOP3.LUT P0, PT, P1, PT, PT, 0x80, 0x0 ;  /* 0x000000000000081c */ /* 0x000fca0000f0f070 */
[----:B------:R-:W-:Y:S01]  /*2aa60*/  @!P1 SYNCS.ARRIVE.TRANS64.RED.A0T1 RZ, [UR4+0x33400], RZ ;  /* 0x033400ffffff99a7 */ /* 0x000fe20008200404 */
[----:B------:R-:W-:Y:S07]  /*2aa70*/  @!P1 ARRIVES.LDGSTSBAR.64.TRANSCNT [UR4+0x33400] ;  /* 0x03340000ff0099b0 */ /* 0x000fee0008000a84 */
[----:B------:R-:W-:Y:S05]  /*2aa80*/  @P0 BRA.U.ANY `(.L_x_2643) ;  /* 0xfffffffd00e40947 */ /* 0x000fea000393ffff */
[----:B------:R-:W3:Y:S02]  /*2aa90*/  LDL.LU R3, [R1+0x54] ;  /* 0x0000540001037983 */ /* 0x000ee40000300800 */
        /* <DEDUP_REMOVED lines=10> */
[----:B0--3--:R-:W-:Y:S05]  /*2ab40*/  @!P0 BRA `(.L_x_2645) ;  /* 0x0000005c00a08947 */ /* 0x009fea0003800000 */
.L_x_2819:
[----:B------:R-:W-:Y:S05]  /*2ab50*/  BSYNC B0 ;  /* 0x0000000000007941 */ /* 0x000fea0003800000 */
.L_x_2644:
[----:B0-----:R-:W3:Y:S02]  /*2ab60*/  LDL R2, [R1+0x38] ;  /* 0x0000380001027983 */ /* 0x001ee40000100800 */
[----:B---3--:R-:W-:-:S13]  /*2ab70*/  ISETP.GE.AND P0, PT, R2, 0x2, PT ;  /* 0x000000020200780c */ /* 0x008fda0003f06270 */
[----:B------:R-:W-:Y:S05]  /*2ab80*/  @!P0 BRA `(.L_x_2646) ;  /* 0x0000001400188947 */ /* 0x000fea0003800000 */
[----:B------:R0:W5:Y:S01]  /*2ab90*/  LDL.LU R0, [R1+0xc] ;  /* 0x00000c0001007983 */ /* 0x0001620000300800 */
[----:B------:R-:W-:-:S03]  /*2aba0*/  VIADD R2, R2, 0xfffffffe ;  /* 0xfffffffe02027836 */ /* 0x000fc60000000000 */
[----:B------:R0:W5:Y:S04]  /*2abb0*/  LDL.LU R8, [R1+0x14] ;  /* 0x0000140001087983 */ /* 0x0001680000300800 */
.L_x_2670:
[----:B------:R-:W3:Y:S01]  /*2abc0*/  LDL R3, [R1+0x8] ;  /* 0x0000080001037983 */ /* 0x000ee20000100800 */
[----:B--2--5:R-:W-:Y:S01]  /*2abd0*/  IADD3 R4, R0, 0x1, RZ ;  /* 0x0000000100047810 */ /* 0x024fe20007ffe0ff */
[----:B------:R-:W-:Y:S05]  /*2abe0*/  YIELD ;  /* 0x0000000000007946 */ /* 0x000fea0003800000 */
[C---:B------:R-:W-:Y:S01]  /*2abf0*/  ISETP.NE.AND P0, PT, R4.reuse, 0x2, PT ;  /* 0x000000020400780c */ /* 0x040fe20003f05270 */
[----:B------:R-:W-:Y:S03]  /*2ac00*/  BSSY B0, `(.L_x_2647) ;  /* 0x00000b3000007945 */ /* 0x000fe60003800000 */
[----:B------:R-:W-:-:S02]  /*2ac10*/  SEL R10, R4, RZ, P0 ;  /* 0x000000ff040a7207 */ /* 0x000fc40000000000 */
[----:B---3--:R-:W-:Y:S02]  /*2ac20*/  LOP3.LUT P1, RZ, R3, 0x1, RZ, 0xc0, !PT ;  /* 0x0000000103ff7812 */ /* 0x008fe4000782c0ff */
[----:B------:R-:W-:-:S04]  /*2ac30*/  SEL R3, RZ, 0x1, P0 ;  /* 0x00000001ff037807 */ /* 0x000fc80000000000 */
[----:B------:R-:W-:-:S05]  /*2ac40*/  LOP3.LUT R9, R8, R3, RZ, 0x3c, !PT ;  /* 0x0000000308097212 */ /* 0x000fca00078e3cff */
        /* <DEDUP_REMOVED lines=13> */
[----:B------:R-:W4:Y:S02]  /*2ad20*/  @P0 LDC.64 R4, c[0x0][0x440] ;  /* 0x00011000ff040b82 */ /* 0x000f240000000a00 */
[----:B----4-:R-:W-:-:S04]  /*2ad30*/  @P0 IMAD.HI.U32 R3, R2, R4, RZ ;  /* 0x0000000402030227 */ /* 0x010fc800078e00ff */
[----:B------:R-:W-:Y:S01]  /*2ad40*/  IMAD.MOV.U32 R4, RZ, RZ, R2 ;  /* 0x000000ffff047224 */ /* 0x000fe200078e0002 */
        /* <DEDUP_REMOVED lines=10> */
[----:B------:R-:W3:Y:S04]  /*2adf0*/  LDG.E R4, desc[UR54][R6.64] ;  /* 0x0000003606047981 */ /* 0x000ee8000c1e1900 */
[----:B---3--:R3:W-:Y:S02]  /*2ae00*/  STL [R1], R4 ;  /* 0x0000000401007387 */ /* 0x0087e40000100800 */
.L_x_2649:
[----:B------:R-:W4:Y:S01]  /*2ae10*/  LDL R5, [R1+0x4] ;  /* 0x0000040001057983 */ /* 0x000f220000100800 */
[----:B---3--:R-:W3:Y:S01]  /*2ae20*/  S2R R4, SR_TID.X ;  /* 0x0000000000047919 */ /* 0x008ee20000002100 */
[----:B------:R-:W-:Y:S01]  /*2ae30*/  BSSY B1, `(.L_x_2650) ;  /* 0x0000007000017945 */ /* 0x000fe20003800000 */
[----:B---3--:R-:W-:-:S04]  /*2ae40*/  LOP3.LUT R4, R4, 0x7f, RZ, 0xc0, !PT ;  /* 0x0000007f04047812 */ /* 0x008fc800078ec0ff */
[----:B------:R-:W-:Y:S01]  /*2ae50*/  ISETP.NE.AND P1, PT, R4, RZ, PT ;  /* 0x000000ff0400720c */ /* 0x000fe20003f25270 */
[----:B----4-:R-:W-:Y:S01]  /*2ae60*/  IMAD R6, R10, 0x8, R5 ;  /* 0x000000080a067824 */ /* 0x010fe200078e0205 */
[----:B------:R-:W-:-:S04]  /*2ae70*/  SHF.L.U32 R5, R9, 0x1f, RZ ;  /* 0x0000001f09057819 */ /* 0x000fc800000006ff */
[----:B------:R-:W3:Y:S02]  /*2ae80*/  SYNCS.PHASECHK.TRANS64.TRYWAIT P0, [R6+URZ+0x33480], R5 ;  /* 0x03348005060075a7 */ /* 0x000ee4000800017f */
[----:B---3--:R-:W-:Y:S05]  /*2ae90*/  @!P0 BRA `(.L_x_2651) ;  /* 0x0000005800e48947 */ /* 0x008fea0003800000 */
.L_x_2820:
[----:B------:R-:W-:Y:S05]  /*2aea0*/  BSYNC B1 ;  /* 0x0000000000017941 */ /* 0x000fea0003800000 */
.L_x_2650:
[----:B------:R-:W-:Y:S04]  /*2aeb0*/  BSSY B1, `(.L_x_2652) ;  /* 0x0000009000017945 */ /* 0x000fe80003800000 */
[----:B------:R-:W-:Y:S05]  /*2aec0*/  @P1 BRA `(.L_x_2653) ;  /* 0x00000000001c1947 */ /* 0x000fea0003800000 */
[----:B------:R-:W4:Y:S02]  /*2aed0*/  S2R R4, SR_TID.X ;  /* 0x0000000000047919 */ /* 0x000f240000002100 */
[----:B----4-:R-:W-:Y:S01]  /*2aee0*/  LOP3.LUT R7, R4, 0x1f, RZ, 0xc0, !PT ;  /* 0x0000001f04077812 */ /* 0x010fe200078ec0ff */
[----:B------:R-:W-:-:S03]  /*2aef0*/  IMAD.MOV.U32 R4, RZ, RZ, 0x7800 ;  /* 0x00007800ff047424 */ /* 0x000fc600078e00ff */
[----:B------:R-:W-:Y:S01]  /*2af00*/  ISETP.NE.AND P0, PT, R7, RZ, PT ;  /* 0x000000ff0700720c */ /* 0x000fe20003f05270 */
[----:B------:R4:W-:-:S12]  /*2af10*/  SYNCS.ARRIVE.TRANS64 RZ, [R6+URZ+0x33470], R4 ;  /* 0x0334700406ff79a7 */ /* 0x0009d8000800003f */
[----:B----4-:R-:W-:Y:S05]  /*2af20*/  @!P0 BRA `(.L_x_2653) ;  /* 0x0000000000048947 */ /* 0x010fea0003800000 */
[----:B------:R-:W-:Y:S01]  /*2af30*/  BPT.TRAP 0x1 ;  /* 0x000000040000795c */ /* 0x000fe20000300000 */
.L_x_2653:
[----:B------:R-:W-:Y:S05]  /*2af40*/  BSYNC B1 ;  /* 0x0000000000017941 */ /* 0x000fea0003800000 */
.L_x_2652:
[----:B--2---:R-:W2:Y:S04]  /*2af50*/  LDL R9, [R1+0x4] ;  /* 0x0000040001097983 */ /* 0x004ea80000100800 */
[----:B------:R-:W2:Y:S04]  /*2af60*/  LDL R4, [R1+0xc] ;  /* 0x00000c0001047983 */ /* 0x000ea80000100800 */
        /* <DEDUP_REMOVED lines=9> */
[----:B----4-:R-:W-:Y:S01]  /*2b000*/  IMAD R7, R3, 0xa0, R7 ;  /* 0x000000a003077824 */ /* 0x010fe200078e0207 */
[----:B------:R-:W-:Y:S01]  /*2b010*/  IADD3 R3, R6, 0x33470, RZ ;  /* 0x0003347006037810 */ /* 0x000fe20007ffe0ff */
[----:B------:R-:W-:-:S09]  /*2b020*/  VIADD R9, R4, 0xf200 ;  /* 0x0000f20004097836 */ /* 0x000fd20000000000 */
.L_x_2654:
        /* <DEDUP_REMOVED lines=17> */
.L_x_2655:
        /* <DEDUP_REMOVED lines=17> */
.L_x_2656:
        /* <DEDUP_REMOVED lines=11> */
[----:B------:R-:W2:Y:S01]  /*2b300*/  SYNCS.PHASECHK.TRANS64.TRYWAIT P0, [R6+URZ+0x33440], R5 ;  /* 0x03344005060075a7 */ /* 0x000ea2000800017f */
[----:B------:R-:W-:Y:S04]  /*2b310*/  BSSY B1, `(.L_x_2657) ;  /* 0x0000002000017945 */ /* 0x000fe80003800000 */
[----:B--2---:R-:W-:Y:S05]  /*2b320*/  @!P0 BRA `(.L_x_2658) ;  /* 0x0000005400d48947 */ /* 0x004fea0003800000 */
.L_x_2821:
[----:B------:R-:W-:Y:S05]  /*2b330*/  BSYNC B1 ;  /* 0x0000000000017941 */ /* 0x000fea0003800000 */
.L_x_2657:
[----:B------:R-:W-:Y:S01]  /*2b340*/  BSSY B1, `(.L_x_2659) ;  /* 0x000000b000017945 */ /* 0x000fe20003800000 */
[----:B------:R-:W-:Y:S02]  /*2b350*/  IMAD.MOV.U32 R10, RZ, RZ, 0x0 ;  /* 0x00000000ff0a7424 */ /* 0x000fe400078e00ff */
[----:B------:R-:W-:Y:S01]  /*2b360*/  IMAD.MOV.U32 R11, RZ, RZ, 0x14f00000 ;  /* 0x14f00000ff0b7424 */ /* 0x000fe200078e00ff */
[----:B------:R-:W-:Y:S06]  /*2b370*/  @P1 BRA `(.L_x_2660) ;  /* 0x00000000001c1947 */ /* 0x000fec0003800000 */
[----:B------:R-:W4:Y:S02]  /*2b380*/  S2R R3, SR_TID.X ;  /* 0x0000000000037919 */ /* 0x000f240000002100 */
[----:B----4-:R-:W-:Y:S02]  /*2b390*/  LOP3.LUT R9, R3, 0x1f, RZ, 0xc0, !PT ;  /* 0x0000001f03097812 */ /* 0x010fe400078ec0ff */
[----:B------:R-:W-:Y:S02]  /*2b3a0*/  MOV R3, 0x7800 ;  /* 0x0000780000037802 */ /* 0x000fe40000000f00 */
[----:B------:R-:W-:Y:S02]  /*2b3b0*/  ISETP.NE.AND P0, PT, R9, RZ, PT ;  /* 0x000000ff0900720c */ /* 0x000fe40003f05270 */
[----:B------:R4:W-:Y:S11]  /*2b3c0*/  SYNCS.ARRIVE.TRANS64 RZ, [R6+URZ+0x33430], R3 ;  /* 0x0334300306ff79a7 */ /* 0x0009f6000800003f */
[----:B----4-:R-:W-:Y:S05]  /*2b3d0*/  @!P0 BRA `(.L_x_2660) ;  /* 0x0000000000048947 */ /* 0x010fea0003800000 */
[----:B------:R-:W-:Y:S01]  /*2b3e0*/  BPT.TRAP 0x1 ;  /* 0x000000040000795c */ /* 0x000fe20000300000 */
.L_x_2660:
[----:B------:R-:W-:Y:S05]  /*2b3f0*/  BSYNC B1 ;  /* 0x0000000000017941 */ /* 0x000fea0003800000 */
.L_x_2659:
        /* <DEDUP_REMOVED lines=8> */
.L_x_2661:
        /* <DEDUP_REMOVED lines=11> */
[----:B------:R-:W-:Y:S01]  /*2b530*/  R2UR UR10, R13 ;  /* 0x000000000d0a72ca */ /* 0x000fe200000e0000 */
[----:B------:R-:W-:Y:S01]  /*2b540*/  VIADD R3, R4, 0x26a00 ;  /* 0x00026a0004037836 */ /* 0x000fe20000000000 */
[----:B------:R-:W-:Y:S02]  /*2b550*/  R2UR UR6, R10 ;  /* 0x000000000a0672ca */ /* 0x000fe400000e0000 */
[----:B------:R-:W-:Y:S02]  /*2b560*/  R2UR UR7, R11 ;  /* 0x000000000b0772ca */ /* 0x000fe400000e0000 */
[----:B------:R-:W-:-:S13]  /*2b570*/  PLOP3.LUT P0, PT, PT, PT, PT, 0x80, 0x0 ;  /* 0x000000000000781c */ /* 0x000fda0003f0f070 */
.L_x_2662:
        /* <DEDUP_REMOVED lines=16> */
.L_x_2663:
        /* <DEDUP_REMOVED lines=11> */
.L_x_2648:
[----:B------:R-:W-:Y:S05]  /*2b730*/  BSYNC B0 ;  /* 0x0000000000007941 */ /* 0x000fea0003800000 */
.L_x_2647:
[----:B------:R-:W-:-:S06]  /*2b740*/  UISETP.NE.AND UP0, UPT, UR37, 0x3, UPT ;  /* 0x000000032500788c */ /* 0x000fcc000bf05270 */
[----:B------:R-:W-:-:S13]  /*2b750*/  PLOP3.LUT P0, PT, PT, PT, UP0, 0x80, 0x0 ;  /* 0x000000000000781c */ /* 0x000fda0003f0f008 */
[----:B------:R-:W-:Y:S05]  /*2b760*/  @!P0 BRA `(.L_x_2664) ;  /* 0x0000000000048947 */ /* 0x000fea0003800000 */
[----:B------:R-:W-:Y:S01]  /*2b770*/  BPT.TRAP 0x1 ;  /* 0x000000040000795c */ /* 0x000fe20000300000 */
.L_x_2664:
[----:B------:R-:W3:Y:S01]  /*2b780*/  LDL R5, [R1+0x4] ;  /* 0x0000040001057983 */ /* 0x000ee20000100800 */
[----:B------:R-:W-:Y:S01]  /*2b790*/  IMAD.U32 R3, RZ, RZ, UR39 ;  /* 0x00000027ff037e24 */ /* 0x000fe2000f8e00ff */
[----:B------:R-:W-:Y:S01]  /*2b7a0*/  LOP3.LUT R4, R8, 0x1, RZ, 0x3c, !PT ;  /* 0x0000000108047812 */ /* 0x000fe200078e3cff */
[----:B------:R-:W-:Y:S03]  /*2b7b0*/  BSSY B0, `(.L_x_2665) ;  /* 0x0000006000007945 */ /* 0x000fe60003800000 */
[----:B------:R-:W-:Y:S02]  /*2b7c0*/  ISETP.NE.AND P1, PT, R3, 0x3, PT ;  /* 0x000000030300780c */ /* 0x000fe40003f25270 */
[----:B------:R-:W-:Y:S01]  /*2b7d0*/  SHF.L.U32 R4, R4, 0x1f, RZ ;  /* 0x0000001f04047819 */ /* 0x000fe200000006ff */
[----:B---3--:R-:W-:-:S04]  /*2b7e0*/  IMAD R3, R0, 0x8, R5 ;  /* 0x0000000800037824 */ /* 0x008fc800078e0205 */
[----:B------:R-:W3:Y:S02]  /*2b7f0*/  SYNCS.PHASECHK.TRANS64.TRYWAIT P0, [R3+URZ+0x33470], R4 ;  /* 0x03347004030075a7 */ /* 0x000ee4000800017f */
[----:B---3--:R-:W-:Y:S05]  /*2b800*/  @!P0 BRA `(.L_x_2666) ;  /* 0x0000005000b08947 */ /* 0x008fea0003800000 */
.L_x_2822:
[----:B------:R-:W-:Y:S05]  /*2b810*/  BSYNC B0 ;  /* 0x0000000000007941 */ /* 0x000fea0003800000 */
.L_x_2665:
[----:B------:R-:W-:Y:S05]  /*2b820*/  @!P1 BRA `(.L_x_2667) ;  /* 0x0000000000049947 */ /* 0x000fea0003800000 */
[----:B------:R-:W-:Y:S01]  /*2b830*/  BPT.TRAP 0x1 ;  /* 0x000000040000795c */ /* 0x000fe20000300000 */
.L_x_2667:
[----:B---3--:R-:W-:Y:S01]  /*2b840*/  SHF.L.U32 R4, R8, 0x1f, RZ ;  /* 0x0000001f08047819 */ /* 0x008fe200000006ff */
[----:B--2---:R-:W-:-:S03]  /*2b850*/  IMAD R10, R0, 0x7800, RZ ;  /* 0x00007800000a7824 */ /* 0x004fc600078e02ff */
[----:B------:R-:W2:Y:S02]  /*2b860*/  SYNCS.PHASECHK.TRANS64.TRYWAIT P0, [R3+URZ+0x33460], R4 ;  /* 0x03346004030075a7 */ /* 0x000ea4000800017f */
[----:B--2---:R-:W-:Y:S05]  /*2b870*/  @!P0 BRA `(.L_x_2668) ;  /* 0x0000005000a88947 */ /* 0x004fea0003800000 */
.L_x_2823:
[----:B------:R-:W3:Y:S04]  /*2b880*/  LDL R0, [R1+0x2c] ;  /* 0x00002c0001007983 */ /* 0x000ee80000100800 */
[----:B------:R-:W4:Y:S04]  /*2b890*/  LDL R13, [R1+0x4] ;  /* 0x00000400010d7983 */ /* 0x000f280000100800 */
[----:B------:R-:W5:Y:S01]  /*2b8a0*/  LDL R11, [R1+0x28] ;  /* 0x00002800010b7983 */ /* 0x000f620000100800 */
[----:B------:R-:W-:Y:S05]  /*2b8b0*/  WARPSYNC.ALL ;  /* 0x0000000000007948 */ /* 0x000fea0003800000 */
[----:B---3--:R-:W-:-:S05]  /*2b8c0*/  LOP3.LUT R0, R10, R0, RZ, 0xfc, !PT ;  /* 0x000000000a007212 */ /* 0x008fca00078efcff */
[----:B----4-:R-:W-:-:S05]  /*2b8d0*/  IMAD.IADD R0, R13, 0x1, R0 ;  /* 0x000000010d007824 */ /* 0x010fca00078e0200 */
[----:B--2---:R-:W2:Y:S01]  /*2b8e0*/  LDSM.16.MT88.4 R4, [R0+0xf200] ;  /* 0x00f200000004783b */ /* 0x004ea20000004200 */
[----:B-----5:R-:W-:-:S04]  /*2b8f0*/  LOP3.LUT R12, R10, R11, RZ, 0xfc, !PT ;  /* 0x0000000b0a0c7212 */ /* 0x020fc800078efcff */
[----:B------:R-:W-:Y:S02]  /*2b900*/  IADD3 R12, R13, R12, RZ ;  /* 0x0000000c0d0c7210 */ /* 0x000fe40007ffe0ff */
        /* <DEDUP_REMOVED lines=97> */
.L_x_2669:
[----:B------:R-:W4:Y:S01]  /*2bf20*/  S2R R0, SR_TID.X ;  /* 0x0000000000007919 */ /* 0x000f220000002100 */
[----:B---3--:R3:W-:Y:S01]  /*2bf30*/  SYNCS.ARRIVE.TRANS64.A1T0 RZ, [R3+URZ+0x33450], RZ ;  /* 0x033450ff03ff79a7 */ /* 0x0087e2000810003f */
[----:B--2---:R2:W5:Y:S01]  /*2bf40*/  LDL R8, [R1+0x14] ;  /* 0x0000140001087983 */ /* 0x0045620000100800 */
[----:B----4-:R-:W-:Y:S01]  /*2bf50*/  LOP3.LUT R0, R0, 0x7f, RZ, 0xc0, !PT ;  /* 0x0000007f00007812 */ /* 0x010fe200078ec0ff */
[----:B------:R-:W-:Y:S03]  /*2bf60*/  BAR.SYNC.DEFER_BLOCKING 0x2, 0x80 ;  /* 0x0082000000007b1d */ /* 0x000fe60000010000 */
[----:B------:R-:W-:-:S03]  /*2bf70*/  ISETP.NE.AND P0, PT, R0, RZ, PT ;  /* 0x000000ff0000720c */ /* 0x000fc60003f05270 */
[----:B------:R2:W5:Y:S10]  /*2bf80*/  LDL R0, [R1+0xc] ;  /* 0x00000c0001007983 */ /* 0x0005740000100800 */
[----:B---3--:R-:W-:-:S05]  /*2bf90*/  @!P0 VIADD R3, R3, 0x33480 ;  /* 0x0003348003038836 */ /* 0x008fca0000000000 */
[----:B------:R-:W-:-:S04]  /*2bfa0*/  @!P0 PRMT R3, RZ, 0x654, R3 ;  /* 0x00000654ff038816 */ /* 0x000fc80000000003 */
[----:B------:R2:W-:Y:S01]  /*2bfb0*/  @!P0 SYNCS.ARRIVE.TRANS64.RED.A1T0 RZ, [R3+URZ], RZ ;  /* 0x000000ff03ff89a7 */ /* 0x0005e2000810043f */
[C---:B------:R-:W-:Y:S01]  /*2bfc0*/  ISETP.GT.AND P0, PT, R2.reuse, RZ, PT ;  /* 0x000000ff0200720c */ /* 0x040fe20003f04270 */
[----:B------:R-:W-:-:S12]  /*2bfd0*/  VIADD R2, R2, 0xffffffff ;  /* 0xffffffff02027836 */ /* 0x000fd80000000000 */
[----:B--2---:R-:W-:Y:S05]  /*2bfe0*/  @P0 BRA `(.L_x_2670) ;  /* 0xffffffe800f40947 */ /* 0x004fea000383ffff */
.L_x_2646:
        /* <DEDUP_REMOVED lines=17> */
.L_x_2672:
[----:B------:R-:W-:Y:S05]  /*2c100*/  BSYNC B0 ;  /* 0x0000000000007941 */ /* 0x000fea0003800000 */
.L_x_2671:
[----:B------:R-:W-:-:S06]  /*2c110*/  UISETP.NE.AND UP0, UPT, UR37, 0x3, UPT ;  /* 0x000000032500788c */ /* 0x000fcc000bf05270 */
[----:B------:R-:W-:-:S13]  /*2c120*/  PLOP3.LUT P1, PT, PT, PT, UP0, 0x80, 0x0 ;  /* 0x000000000000781c */ /* 0x000fda0003f2f008 */
[----:B------:R-:W-:Y:S05]  /*2c130*/  @!P1 BRA `(.L_x_2673) ;  /* 0x0000000000049947 */ /* 0x000fea0003800000 */
[----:B------:R-:W-:Y:S01]  /*2c140*/  BPT.TRAP 0x1 ;  /* 0x000000040000795c */ /* 0x000fe20000300000 */
.L_x_2673:
[----:B--2---:R-:W2:Y:S04]  /*2c150*/  LDL R4, [R1+0x14] ;  /* 0x0000140001047983 */ /* 0x004ea80000100800 */
[----:B------:R-:W3:Y:S04]  /*2c160*/  LDL R3, [R1+0x4] ;  /* 0x0000040001037983 */ /* 0x000ee80000100800 */
[----:B------:R-:W3:Y:S01]  /*2c170*/  LDL R2, [R1+0xc] ;  /* 0x00000c0001027983 */ /* 0x000ee20000100800 */
[----:B-----5:R-:W-:Y:S01]  /*2c180*/  IMAD.U32 R0, RZ, RZ, UR39 ;  /* 0x00000027ff007e24 */ /* 0x020fe2000f8e00ff */
[----:B------:R-:W-:Y:S04]  /*2c190*/  BSSY B0, `(.L_x_2674) ;  /* 0x0000007000007945 */ /* 0x000fe80003800000 */
[----:B------:R-:W-:-:S02]  /*2c1a0*/  ISETP.NE.AND P2, PT, R0, 0x3, PT ;  /* 0x000000030000780c */ /* 0x000fc40003f45270 */
[----:B--2---:R-:W-:-:S04]  /*2c1b0*/  LOP3.LUT R0, R4, 0x1, RZ, 0x3c, !PT ;  /* 0x0000000104007812 */ /* 0x004fc800078e3cff */
[----:B------:R-:W-:Y:S01]  /*2c1c0*/  SHF.L.U32 R0, R0, 0x1f, RZ ;  /* 0x0000001f00007819 */ /* 0x000fe200000006ff */
[----:B---3--:R-:W-:-:S04]  /*2c1d0*/  IMAD R3, R2, 0x8, R3 ;  /* 0x0000000802037824 */ /* 0x008fc800078e0203 */
[----:B------:R-:W2:Y:S02]  /*2c1e0*/  SYNCS.PHASECHK.TRANS64.TRYWAIT P1, [R3+URZ+0x33470], R0 ;  /* 0x03347000030075a7 */ /* 0x000ea4000802017f */
[----:B--2---:R-:W-:Y:S05]  /*2c1f0*/  @!P1 BRA `(.L_x_2675) ;  /* 0x00000048005c9947 */ /* 0x004fea0003800000 */
.L_x_2824:
[----:B------:R-:W-:Y:S05]  /*2c200*/  BSYNC B0 ;  /* 0x0000000000007941 */ /* 0x000fea0003800000 */
.L_x_2674:
[----:B------:R-:W-:Y:S05]  /*2c210*/  @!P2 BRA `(.L_x_2676) ;  /* 0x000000000004a947 */ /* 0x000fea0003800000 */
[----:B------:R-:W-:Y:S01]  /*2c220*/  BPT.TRAP 0x1 ;  /* 0x000000040000795c */ /* 0x000fe20000300000 */
.L_x_2676:
[----:B--2---:R-:W2:Y:S02]  /*2c230*/  LDL R0, [R1+0x14] ;  /* 0x0000140001007983 */ /* 0x004ea40000100800 */
[----:B--2---:R-:W-:-:S04]  /*2c240*/  SHF.L.U32 R0, R0, 0x1f, RZ ;  /* 0x0000001f00007819 */ /* 0x004fc800000006ff */
[----:B------:R-:W2:Y:S02]  /*2c250*/  SYNCS.PHASECHK.TRANS64.TRYWAIT P1, [R3+URZ+0x33460], R0 ;  /* 0x03346000030075a7 */ /* 0x000ea4000802017f */
[----:B--2---:R-:W-:Y:S05]  /*2c260*/  @!P1 BRA `(.L_x_2677) ;  /* 0x0000004800549947 */ /* 0x004fea0003800000 */
.L_x_2825:
[----:B------:R-:W3:Y:S04]  /*2c270*/  LDL R12, [R1+0xc] ;  /* 0x00000c00010c7983 */ /* 0x000ee80000100800 */
[----:B------:R-:W2:Y:S04]  /*2c280*/  LDL R4, [R1+0x2c] ;  /* 0x00002c0001047983 */ /* 0x000ea80000100800 */
[----:B------:R-:W4:Y:S04]  /*2c290*/  LDL R13, [R1+0x4] ;  /* 0x00000400010d7983 */ /* 0x000f280000100800 */
[----:B------:R-:W5:Y:S01]  /*2c2a0*/  LDL R10, [R1+0x28] ;  /* 0x00002800010a7983 */ /* 0x000f620000100800 */
[----:B------:R-:W-:Y:S05]  /*2c2b0*/  WARPSYNC.ALL ;  /* 0x0000000000007948 */ /* 0x000fea0003800000 */
[----:B---3--:R-:W-:-:S05]  /*2c2c0*/  IMAD R2, R12, 0x7800, RZ ;  /* 0x000078000c027824 */ /* 0x008fca00078e02ff */
[----:B--2---:R-:W-:-:S05]  /*2c2d0*/  LOP3.LUT R0, R2, R4, RZ, 0xfc, !PT ;  /* 0x0000000402007212 */ /* 0x004fca00078efcff */
[----:B----4-:R-:W-:-:S05]  /*2c2e0*/  IMAD.IADD R0, R13, 0x1, R0 ;  /* 0x000000010d007824 */ /* 0x010fca00078e0200 */
[----:B------:R-:W2:Y:S01]  /*2c2f0*/  LDSM.16.MT88.4 R4, [R0+0xf200] ;  /* 0x00f200000004783b */ /* 0x000ea20000004200 */
        /* <DEDUP_REMOVED lines=99> */
.L_x_2678:
[----:B------:R-:W4:Y:S01]  /*2c930*/  LDL.LU R4, [R1+0x14] ;  /* 0x0000140001047983 */ /* 0x000f220000300800 */
[----:B---3--:R3:W-:Y:S01]  /*2c940*/  SYNCS.ARRIVE.TRANS64.A1T0 RZ, [R3+URZ+0x33450], RZ ;  /* 0x033450ff03ff79a7 */ /* 0x0087e2000810003f */
[----:B------:R-:W-:Y:S01]  /*2c950*/  IADD3 R0, R12, 0x1, RZ ;  /* 0x000000010c007810 */ /* 0x000fe20007ffe0ff */
        /* <DEDUP_REMOVED lines=10> */
.L_x_2621:
        /* <DEDUP_REMOVED lines=13> */
.L_x_2679:
        /* <DEDUP_REMOVED lines=30> */
[----:B--2---:R-:W-:-:S04]  /*2ccb0*/  SEL R4, R4, RZ, P4 ;  /* 0x000000ff04047207 */ /* 0x004fc80002000000 */
[----:B------:R-:W-:-:S05]  /*2ccc0*/  IADD3 R3, R3, R4, RZ ;  /* 0x0000000403037210 */ /* 0x000fca0007ffe0ff */
[----:B------:R-:W2:Y:S02]  /*2ccd0*/  SHFL.UP PT, R4, R3, 0x10, RZ ;  /* 0x0600000003047989 */ /* 0x000ea400000e00ff */
[----:B--2---:R-:W-:-:S05]  /*2cce0*/  SEL R4, R4, RZ, P5 ;  /* 0x000000ff04047207 */ /* 0x004fca0002800000 */
[----:B------:R-:W-:-:S05]  /*2ccf0*/  IMAD.IADD R3, R3, 0x1, R4 ;  /* 0x0000000103037824 */ /* 0x000fca00078e0204 */
[----:B------:R2:W3:Y:S02]  /*2cd00*/  SHFL.IDX PT, R16, R3, 0x1f, 0x1f ;  /* 0x03e01f0003107f89 */ /* 0x0004e400000e0000 */
.L_x_2835:
[----:B------:R-:W-:Y:S02]  /*2cd10*/  ULDC UR4, c[0x0][0xc38] ;  /* 0x00030e0000047ab9 */ /* 0x000fe40000000800 */
[----:B------:R-:W-:-:S04]  /*2cd20*/  IMAD.U32 R4, RZ, RZ, UR4 ;  /* 0x00000004ff047e24 */ /* 0x000fc8000f8e00ff */
[----:B---3--:R-:W-:-:S04]  /*2cd30*/  IMAD R16, R16, R4, RZ ;  /* 0x0000000410107224 */ /* 0x008fc800078e02ff */
[----:B------:R-:W-:-:S05]  /*2cd40*/  IMAD.IADD R5, R5, 0x1, R16 ;  /* 0x0000000105057824 */ /* 0x000fca00078e0210 */
[----:B------:R-:W-:-:S13]  /*2cd50*/  ISETP.GT.AND P6, PT, R5, R0, PT ;  /* 0x000000000500720c */ /* 0x000fda0003fc4270 */
[----:B------:R-:W-:Y:S05]  /*2cd60*/  @P6 BRA `(.L_x_2682) ;  /* 0x00000000009c6947 */ /* 0x000fea0003800000 */
.L_x_2687:
        /* <DEDUP_REMOVED lines=14> */
.L_x_2685:
[----:B------:R-:W-:Y:S05]  /*2ce50*/  BSYNC B0 ;  /* 0x0000000000007941 */ /* 0x000fea0003800000 */
.L_x_2684:
[----:B------:R-:W-:-:S03]  /*2ce60*/  UMOV UR4, 0xffffffff ;  /* 0xffffffff00047882 */ /* 0x000fc60000000000 */
[----:B------:R-:W-:Y:S05]  /*2ce70*/  BRA.DIV UR4, `(.L_x_2686) ;  /* 0x0000004204a07947 */ /* 0x000fea000b800000 */
[----:B--2--5:R-:W2:Y:S02]  /*2ce80*/  SHFL.UP PT, R3, R2, 0x1, RZ ;  /* 0x0420000002037989 */ /* 0x024ea400000e00ff */
        /* <DEDUP_REMOVED lines=15> */
.L_x_2843:
[----:B------:R-:W-:Y:S02]  /*2cf80*/  ULDC UR4, c[0x0][0xc38] ;  /* 0x00030e0000047ab9 */ /* 0x000fe40000000800 */
[----:B------:R-:W-:-:S04]  /*2cf90*/  IMAD.U32 R4, RZ, RZ, UR4 ;  /* 0x00000004ff047e24 */ /* 0x000fc8000f8e00ff */
[----:B---3--:R-:W-:-:S04]  /*2cfa0*/  IMAD R16, R16, R4, RZ ;  /* 0x0000000410107224 */ /* 0x008fc800078e02ff */
[----:B------:R-:W-:-:S05]  /*2cfb0*/  IMAD.IADD R5, R16, 0x1, R5 ;  /* 0x0000000110057824 */ /* 0x000fca00078e0205 */
[----:B------:R-:W-:-:S13]  /*2cfc0*/  ISETP.GT.AND P6, PT, R5, R0, PT ;  /* 0x000000000500720c */ /* 0x000fda0003fc4270 */
[----:B------:R-:W-:Y:S05]  /*2cfd0*/  @!P6 BRA `(.L_x_2687) ;  /* 0xfffffffc0064e947 */ /* 0x000fea000383ffff */
.L_x_2682:
        /* <DEDUP_REMOVED lines=8> */
.L_x_2847:
[----:B------:R-:W-:Y:S01]  /*2d060*/  ISETP.NE.AND P0, PT, R6, RZ, PT ;  /* 0x000000ff0600720c */ /* 0x000fe20003f05270 */
[----:B---3--:R-:W-:-:S12]  /*2d070*/  IMAD.MOV.U32 R2, RZ, RZ, RZ ;  /* 0x000000ffff027224 */ /* 0x008fd800078e00ff */
[----:B------:R-:W-:Y:S05]  /*2d080*/  @!P0 BRA `(.L_x_2689) ;  /* 0x0000000000108947 */ /* 0x000fea0003800000 */
[----:B------:R-:W-:Y:S01]  /*2d090*/  UMOV UR4, 0xffffffff ;  /* 0xffffffff00047882 */ /* 0x000fe20000000000 */
[----:B------:R-:W-:Y:S02]  /*2d0a0*/  IADD3 R12, R5, -0x1, RZ ;  /* 0xffffffff050c7810 */ /* 0x000fe40007ffe0ff */
[----:B------:R-:W-:Y:S05]  /*2d0b0*/  BRA.DIV UR4, `(.L_x_2690) ;  /* 0x0000004604307947 */ /* 0x000fea000b800000 */
[----:B------:R3:W0:Y:S02]  /*2d0c0*/  SHFL.IDX PT, R2, R3, R12, 0x1f ;  /* 0x00001f0c03027589 */ /* 0x00062400000e0000 */
.L_x_2689:
[----:B------:R-:W5:Y:S01]  /*2d0d0*/  LDC.64 R6, c[0x0][0xc90] ;  /* 0x00032400ff067b82 */ /* 0x000f620000000a00 */
[----:B------:R-:W-:-:S04]  /*2d0e0*/  IMAD.IADD R19, R5, 0x1, R19 ;  /* 0x0000000105137824 */ /* 0x000fc800078e0213 */
[----:B-----5:R-:W-:-:S06]  /*2d0f0*/  IMAD.WIDE R6, R19, 0x4, R6 ;  /* 0x0000000413067825 */ /* 0x020fcc00078e0206 */
[----:B------:R-:W4:Y:S01]  /*2d100*/  LDG.E R6, desc[UR54][R6.64] ;  /* 0x0000003606067981 */ /* 0x000f22000c1e1900 */
[----:B0-----:R-:W-:-:S04]  /*2d110*/  IMAD R16, R2, R4, R16 ;  /* 0x0000000402107224 */ /* 0x001fc800078e0210 */
[----:B------:R-:W-:Y:S02]  /*2d120*/  IMAD.IADD R0, R0, 0x1, -R16 ;  /* 0x0000000100007824 */ /* 0x000fe400078e0a10 */
[----:B----4-:R-:W-:-:S05]  /*2d130*/  IMAD R5, R17, R6, RZ ;  /* 0x0000000611057224 */ /* 0x010fca00078e02ff */
[----:B------:R-:W-:-:S04]  /*2d140*/  IABS R7, R5 ;  /* 0x0000000500077213 */ /* 0x000fc80000000000 */
[----:B--23--:R-:W0:Y:S08]  /*2d150*/  I2F.RP R3, R7 ;  /* 0x0000000700037306 */ /* 0x00ce300000209400 */
        /* <DEDUP_REMOVED lines=29> */
[----:B------:R-:W0:Y:S08]  /*2d330*/  I2F.RP R3, R6 ;  /* 0x0000000600037306 */ /* 0x000e300000209400 */
[----:B0-----:R-:W0:Y:S02]  /*2d340*/  MUFU.RCP R3, R3 ;  /* 0x0000000300037308 */ /* 0x001e240000001000 */
[----:B0-----:R-:W-:-:S06]  /*2d350*/  VIADD R3, R3, 0xffffffe ;  /* 0x0ffffffe03037836 */ /* 0x001fcc0000000000 */
[----:B------:R-:W0:Y:S02]  /*2d360*/  F2I.FTZ.U32.TRUNC.NTZ R3, R3 ;  /* 0x0000000300037305 */ /* 0x000e24000021f000 */
[----:B0-----:R-:W-:-:S04]  /*2d370*/  IMAD.MOV R2, RZ, RZ, -R3 ;  /* 0x000000ffff027224 */ /* 0x001fc800078e0a03 */
[----:B------:R-:W-:Y:S01]  /*2d380*/  IMAD R5, R2, R6, RZ ;  /* 0x0000000602057224 */ /* 0x000fe200078e02ff */
[----:B------:R-:W-:-:S05]  /*2d390*/  MOV R2, RZ ;  /* 0x000000ff00027202 */ /* 0x000fca0000000f00 */
        /* <DEDUP_REMOVED lines=19> */
[----:B------:R-:W-:-:S04]  /*2d4d0*/  LOP3.LUT R2, RZ, R2, RZ, 0x33, !PT ;  /* 0x00000002ff027212 */ /* 0x000fc800078e33ff */
[----:B------:R-:W-:Y:S01]  /*2d4e0*/  IADD3 R17, R17, R2, RZ ;  /* 0x0000000211117210 */ /* 0x000fe20007ffe0ff */
[----:B------:R-:W-:Y:S06]  /*2d4f0*/  BRA `(.L_x_2691) ;  /* 0x00000000001c7947 */ /* 0x000fec0003800000 */
.L_x_2683:
[----:B------:R-:W-:Y:S01]  /*2d500*/  UMOV UR4, URZ ;  /* 0x0000003f00047c82 */ /* 0x000fe20008000000 */
[----:B------:R-:W-:Y:S01]  /*2d510*/  UMOV UR5, URZ ;  /* 0x0000003f00057c82 */ /* 0x000fe20008000000 */
[----:B------:R-:W-:Y:S01]  /*2d520*/  ULDC UR6, c[0x0][0xc3c] ;  /* 0x00030f0000067ab9 */ /* 0x000fe20000000800 */
[----:B------:R-:W-:Y:S02]  /*2d530*/  IMAD.MOV.U32 R16, RZ, RZ, R0 ;  /* 0x000000ffff107224 */ /* 0x000fe400078e0000 */
[----:B------:R-:W-:Y:S02]  /*2d540*/  IMAD.U32 R17, RZ, RZ, UR4 ;  /* 0x00000004ff117e24 */ /* 0x000fe4000f8e00ff */
[----:B------:R-:W-:Y:S02]  /*2d550*/  IMAD.U32 R18, RZ, RZ, UR5 ;  /* 0x00000005ff127e24 */ /* 0x000fe4000f8e00ff */
[----:B------:R-:W-:-:S07]  /*2d560*/  IMAD.U32 R19, RZ, RZ, UR6 ;  /* 0x00000006ff137e24 */ /* 0x000fce000f8e00ff */
.L_x_2691:
        /* <DEDUP_REMOVED lines=12> */
.L_x_2680:
[----:B------:R-:W-:Y:S02]  /*2d630*/  ULDC UR4, c[0x0][0xc3c] ;  /* 0x00030f0000047ab9 */ /* 0x000fe40000000800 */
[----:B---3--:R-:W-:-:S13]  /*2d640*/  ISETP.GE.AND P0, PT, R19, UR4, PT ;  /* 0x0000000413007c0c */ /* 0x008fda000bf06270 */
[----:B------:R-:W-:Y:S05]  /*2d650*/  @!P0 BRA `(.L_x_2692) ;  /* 0xffffff9800f08947 */ /* 0x000fea000383ffff */
[----:B------:R-:W-:Y:S05]  /*2d660*/  BSYNC B7 ;  /* 0x0000000000077941 */ /* 0x000fea0003800000 */
.L_x_2576:
        /* <DEDUP_REMOVED lines=12> */
.L_x_2850:
[----:B------:R-:W-:Y:S05]  /*2d730*/  BSYNC B0 ;  /* 0x0000000000007941 */ /* 0x000fea0003800000 */
.L_x_2693:
[----:B------:R-:W-:-:S03]  /*2d740*/  UMOV UR4, 0xffffffff ;  /* 0xffffffff00047882 */ /* 0x000fc60000000000 */
[----:B------:R-:W-:Y:S05]  /*2d750*/  BRA.DIV UR4, `(.L_x_2695) ;  /* 0x0000003e04c47947 */ /* 0x000fea000b800000 */
[----:B------:R-:W2:Y:S02]  /*2d760*/  S2R R2, SR_TID.X ;  /* 0x0000000000027919 */ /* 0x000ea40000002100 */
[----:B--2---:R-:W-:-:S04]  /*2d770*/  SHF.R.U32.HI R2, RZ, 0x5, R2 ;  /* 0x00000005ff027819 */ /* 0x004fc80000011602 */
[----:B------:R-:W-:-:S05]  /*2d780*/  LOP3.LUT R2, R2, 0x3, RZ, 0xc0, !PT ;  /* 0x0000000302027812 */ /* 0x000fca00078ec0ff */
[----:B------:R2:W3:Y:S02]  /*2d790*/  SHFL.IDX PT, R14, R2, RZ, 0x1f ;  /* 0x00001fff020e7589 */ /* 0x0004e400000e0000 */
.L_x_2853:
[----:B---3--:R-:W-:-:S13]  /*2d7a0*/  ISETP.NE.AND P0, PT, R14, RZ, PT ;  /* 0x000000ff0e00720c */ /* 0x008fda0003f05270 */
[----:B------:R-:W-:Y:S05]  /*2d7b0*/  @P0 BRA `(.L_x_2363) ;  /* 0x0000000000b00947 */ /* 0x000fea0003800000 */
[----:B------:R-:W-:-:S03]  /*2d7c0*/  UMOV UR4, 0xffffffff ;  /* 0xffffffff00047882 */ /* 0x000fc60000000000 */
[----:B------:R-:W-:Y:S05]  /*2d7d0*/  BRA.DIV UR4, `(.L_x_2696) ;  /* 0x0000003e04d87947 */ /* 0x000fea000b800000 */
[----:B------:R-:W-:-:S13]  /*2d7e0*/  ELECT P6, URZ, PT ;  /* 0x00000000003f782f */ /* 0x000fda00038c0000 */
.L_x_2856:
[----:B------:R-:W-:Y:S05]  /*2d7f0*/  @!P6 BRA `(.L_x_2363) ;  /* 0x0000000000a0e947 */ /* 0x000fea0003800000 */
[----:B------:R-:W-:-:S06]  /*2d800*/  ULOP3.LUT UR4, UR36, 0x2, URZ, 0xfc, !UPT ;  /* 0x0000000224047892 */ /* 0x000fcc000f8efc3f */
[----:B--2---:R-:W-:-:S05]  /*2d810*/  IMAD.U32 R2, RZ, RZ, UR4 ;  /* 0x00000004ff027e24 */ /* 0x004fca000f8e00ff */
[----:B------:R-:W-:-:S13]  /*2d820*/  ISETP.NE.AND P0, PT, R2, 0x3, PT ;  /* 0x000000030200780c */ /* 0x000fda0003f05270 */
[----:B------:R-:W-:Y:S05]  /*2d830*/  @!P0 BRA `(.L_x_2697) ;  /* 0x0000000000048947 */ /* 0x000fea0003800000 */
[----:B------:R-:W-:Y:S01]  /*2d840*/  BPT.TRAP 0x1 ;  /* 0x000000040000795c */ /* 0x000fe20000300000 */
.L_x_2697:
[----:B0-----:R-:W2:Y:S04]  /*2d850*/  LDL R3, [R1+0xc] ;  /* 0x00000c0001037983 */ /* 0x001ea80000100800 */
[----:B------:R-:W3:Y:S01]  /*2d860*/  LDL.LU R7, [R1+0x14] ;  /* 0x0000140001077983 */ /* 0x000ee20000300800 */
[----:B------:R-:W-:-:S05]  /*2d870*/  IADD3 R2, R0, 0x33440, RZ ;  /* 0x0003344000027810 */ /* 0x000fca0007ffe0ff */
        /* <DEDUP_REMOVED lines=11> */
.L_x_2857:
[----:B------:R-:W2:Y:S02]  /*2d930*/  SYNCS.PHASECHK.TRANS64.TRYWAIT P1, [R7+URZ], R2 ;  /* 0x00000002070075a7 */ /* 0x000ea4000802017f */
[----:B--2---:R-:W-:Y:S05]  /*2d940*/  @!P1 BRA `(.L_x_2699) ;  /* 0x0000003c00b09947 */ /* 0x004fea0003800000 */
.L_x_2858:
[----:B------:R-:W-:Y:S05]  /*2d950*/  @!P0 BRA `(.L_x_2700) ;  /* 0x0000000000048947 */ /* 0x000fea0003800000 */
[----:B------:R-:W-:Y:S01]  /*2d960*/  BPT.TRAP 0x1 ;  /* 0x000000040000795c */ /* 0x000fe20000300000 */
.L_x_2700:
[----:B------:R-:W3:Y:S02]  /*2d970*/  LDL.LU R4, [R1+0xc] ;  /* 0x00000c0001047983 */ /* 0x000ee40000300800 */
[----:B---3--:R-:W-:-:S04]  /*2d980*/  IMAD R4, R4, 0x8, R0 ;  /* 0x0000000804047824 */ /* 0x008fc800078e0200 */
[----:B------:R-:W3:Y:S02]  /*2d990*/  SYNCS.PHASECHK.TRANS64.TRYWAIT P1, [R4+URZ+0x33460], R5 ;  /* 0x03346005040075a7 */ /* 0x000ee4000802017f */
[----:B---3--:R-:W-:Y:S05]  /*2d9a0*/  @!P1 BRA `(.L_x_2701) ;  /* 0x0000003c00ac9947 */ /* 0x008fea0003800000 */
.L_x_2859:
[----:B------:R-:W-:Y:S05]  /*2d9b0*/  @!P0 BRA `(.L_x_2702) ;  /* 0x0000000000048947 */ /* 0x000fea0003800000 */
[----:B------:R-:W-:Y:S01]  /*2d9c0*/  BPT.TRAP 0x1 ;  /* 0x000000040000795c */ /* 0x000fe20000300000 */
.L_x_2702:
[----:B------:R-:W-:-:S04]  /*2d9d0*/  IMAD R3, R3, 0x8, R0 ;  /* 0x0000000803037824 */ /* 0x000fc800078e0200 */
[----:B------:R-:W4:Y:S02]  /*2d9e0*/  SYNCS.PHASECHK.TRANS64.TRYWAIT P1, [R3+URZ+0x33460], R2 ;  /* 0x03346002030075a7 */ /* 0x000f24000802017f */
[----:B----4-:R-:W-:Y:S05]  /*2d9f0*/  @!P1 BRA `(.L_x_2703) ;  /* 0x0000003c00ac9947 */ /* 0x010fea0003800000 */
.L_x_2860:
[----:B------:R-:W-:Y:S05]  /*2da00*/  @!P0 BRA `(.L_x_2704) ;  /* 0x0000000000048947 */ /* 0x000fea0003800000 */
[----:B------:R-:W-:Y:S01]  /*2da10*/  BPT.TRAP 0x1 ;  /* 0x000000040000795c */ /* 0x000fe20000300000 */
.L_x_2704:
[----:B------:R-:W5:Y:S02]  /*2da20*/  SYNCS.PHASECHK.TRANS64.TRYWAIT P0, [R4+URZ+0x33480], R5 ;  /* 0x03348005040075a7 */ /* 0x000f64000800017f */
[----:B-----5:R-:W-:Y:S05]  /*2da30*/  @!P0 BRA `(.L_x_2705) ;  /* 0x0000003c00b08947 */ /* 0x020fea0003800000 */
.L_x_2706:
[----:B------:R0:W0:Y:S02]  /*2da40*/  SYNCS.PHASECHK.TRANS64.TRYWAIT P0, [R3+URZ+0x33480], R2 ;  /* 0x03348002030075a7 */ /* 0x000024000800017f */
[----:B0-----:R-:W-:Y:S05]  /*2da50*/  @!P0 NANOSLEEP.SYNCS 0x989680 ;  /* 0x009896800000895d */ /* 0x001fea0003900000 */
[----:B------:R-:W0:Y:S02]  /*2da60*/  @!P0 SYNCS.PHASECHK.TRANS64 P0, [R3+URZ+0x33480], R2 ;  /* 0x03348002030085a7 */ /* 0x000e24000800007f */
[----:B0-----:R-:W-:Y:S05]  /*2da70*/  @!P0 BRA `(.L_x_2706) ;  /* 0xfffffffc00f08947 */ /* 0x001fea000383ffff */
.L_x_2363:
[----:B------:R-:W-:Y:S05]  /*2da80*/  BSYNC B8 ;  /* 0x0000000000087941 */ /* 0x000fea0003800000 */
.L_x_2360:
[----:B------:R-:W-:Y:S05]  /*2da90*/  EXIT ;  /* 0x000000000000794d */ /* 0x000fea0003800000 */
.L_x_2381:
[----:B-1----:R1:W2:Y:S02]  /*2daa0*/  SYNCS.PHASECHK.TRANS64.TRYWAIT P5, [R101+URZ+0x33490], R102 ;  /* 0x03349066650075a7 */ /* 0x0022a400080a017f */
[----:B--2---:R-:W-:Y:S05]  /*2dab0*/  @!P5 NANOSLEEP.SYNCS 0x989680 ;  /* 0x009896800000d95d */ /* 0x004fea0003900000 */
[----:B------:R-:W2:Y:S02]  /*2dac0*/  @!P5 SYNCS.PHASECHK.TRANS64 P5, [R101+URZ+0x33490], R102 ;  /* 0x033490666500d5a7 */ /* 0x000ea400080a007f */
[----:B--2---:R-:W-:Y:S05]  /*2dad0*/  @!P5 BRA `(.L_x_2381) ;  /* 0xfffffffc00f0d947 */ /* 0x004fea000383ffff */
[----:B------:R-:W-:Y:S05]  /*2dae0*/  BRA `(.L_x_2707) ;  /* 0xfffffd5800c07947 */ /* 0x000fea000383ffff */
.L_x_2435:
[----:B--2---:R2:W4:Y:S02]  /*2daf0*/  SYNCS.PHASECHK.TRANS64.TRYWAIT P5, [R101+URZ+0x33490], R102 ;  /* 0x03349066650075a7 */ /* 0x00452400080a017f */
[----:B----4-:R-:W-:Y:S05]  /*2db00*/  @!P5 NANOSLEEP.SYNCS 0x989680 ;  /* 0x009896800000d95d */ /* 0x010fea0003900000 */
[----:B------:R-:W4:Y:S02]  /*2db10*/  @!P5 SYNCS.PHASECHK.TRANS64 P5, [R101+URZ+0x33490], R102 ;  /* 0x033490666500d5a7 */ /* 0x000f2400080a007f */
[----:B----4-:R-:W-:Y:S05]  /*2db20*/  @!P5 BRA `(.L_x_2435) ;  /* 0xfffffffc00f0d947 */ /* 0x010fea000383ffff */
[----:B------:R-:W-:Y:S05]  /*2db30*/  BRA `(.L_x_2708) ;  /* 0xfffffdb8000c7947 */ /* 0x000fea000383ffff */
.L_x_2460:
[----:B0-----:R0:W1:Y:S02]  /*2db40*/  SYNCS.PHASECHK.TRANS64.TRYWAIT P3, [R101+URZ+0x33490], R102 ;  /* 0x03349066650075a7 */ /* 0x001064000806017f */
[----:B-1----:R-:W-:Y:S05]  /*2db50*/  @!P3 NANOSLEEP.SYNCS 0x989680 ;  /* 0x009896800000b95d */ /* 0x002fea0003900000 */
[----:B------:R-:W1:Y:S02]  /*2db60*/  @!P3 SYNCS.PHASECHK.TRANS64 P3, [R101+URZ+0x33490], R102 ;  /* 0x033490666500b5a7 */ /* 0x000e64000806007f */
[----:B-1----:R-:W-:Y:S05]  /*2db70*/  @!P3 BRA `(.L_x_2460) ;  /* 0xfffffffc00f0b947 */ /* 0x002fea000383ffff */
[----:B------:R-:W-:Y:S05]  /*2db80*/  BRA `(.L_x_2709) ;  /* 0xfffffe1400c07947 */ /* 0x000fea000383ffff */
.L_x_2466:
[----:B-1----:R1:W2:Y:S02]  /*2db90*/  SYNCS.PHASECHK.TRANS64.TRYWAIT P2, [R101+URZ+0x334b0], R102 ;  /* 0x0334b066650075a7 */ /* 0x0022a4000804017f */
[----:B--2---:R-:W-:Y:S05]  /*2dba0*/  @!P2 NANOSLEEP.SYNCS 0x989680 ;  /* 0x009896800000a95d */ /* 0x004fea0003900000 */
[----:B------:R-:W2:Y:S02]  /*2dbb0*/  @!P2 SYNCS.PHASECHK.TRANS64 P2, [R101+URZ+0x334b0], R102 ;  /* 0x0334b0666500a5a7 */ /* 0x000ea4000804007f */
[----:B--2---:R-:W-:Y:S05]  /*2dbc0*/  @!P2 BRA `(.L_x_2466) ;  /* 0xfffffffc00f0a947 */ /* 0x004fea000383ffff */
[----:B------:R-:W-:Y:S05]  /*2dbd0*/  BRA `(.L_x_2710) ;  /* 0xfffffe1800c47947 */ /* 0x000fea000383ffff */
.L_x_2474:
[----:B------:R-:W0:Y:S01]  /*2dbe0*/  S2R R43, SR_TID.X ;  /* 0x00000000002b7919 */ /* 0x000e220000002100 */
[----:B------:R-:W-:Y:S01]  /*2dbf0*/  BSSY B0, `(.L_x_2711) ;  /* 0x000000c000007945 */ /* 0x000fe20003800000 */
[----:B------:R-:W-:Y:S01]  /*2dc00*/  MOV R12, RZ ;  /* 0x000000ff000c7202 */ /* 0x000fe20000000f00 */
[----:B------:R-:W-:Y:S02]  /*2dc10*/  IMAD.MOV.U32 R11, RZ, RZ, 0x1f ;  /* 0x0000001fff0b7424 */ /* 0x000fe400078e00ff */
[----:B------:R-:W-:Y:S02]  /*2dc20*/  IMAD.MOV.U32 R15, RZ, RZ, -0x1 ;  /* 0xffffffffff0f7424 */ /* 0x000fe400078e00ff */
        /* <DEDUP_REMOVED lines=8> */
.L_x_2712:
[----:B------:R-:W-:Y:S05]  /*2dcb0*/  BSYNC B0 ;  /* 0x0000000000007941 */ /* 0x000fea0003800000 */
.L_x_2711:
[----:B------:R-:W-:Y:S01]  /*2dcc0*/  IMAD.MOV.U32 R229, RZ, RZ, R14 ;  /* 0x000000ffffe57224 */ /* 0x000fe200078e000e */
[----:B------:R-:W-:Y:S06]  /*2dcd0*/  BRA `(.L_x_2713) ;  /* 0xfffffe2400c47947 */ /* 0x000fec000383ffff */
.L_x_2484:
[----:B------:R-:W-:Y:S01]  /*2dce0*/  BSSY B1, `(.L_x_2714) ;  /* 0x0000007000017945 */ /* 0x000fe20003800000 */
[----:B------:R-:W-:Y:S02]  /*2dcf0*/  IMAD.MOV.U32 R12, RZ, RZ, RZ ;  /* 0x000000ffff0c7224 */ /* 0x000fe400078e00ff */
[----:B------:R-:W-:Y:S02]  /*2dd00*/  IMAD.MOV.U32 R11, RZ, RZ, 0x1e1f ;  /* 0x00001e1fff0b7424 */ /* 0x000fe400078e00ff */
[----:B------:R-:W-:-:S07]  /*2dd10*/  IMAD.MOV.U32 R15, RZ, RZ, -0x1 ;  /* 0xffffffffff0f7424 */ /* 0x000fce00078e00ff */
[----:B------:R-:W-:Y:S05]  /*2dd20*/  WARPSYNC.COLLECTIVE R15, `(.L_x_2715) ;  /* 0x000000000f087348 */ /* 0x000fea0003c00000 */
[----:B------:R0:W1:Y:S02]  /*2dd30*/  SHFL.IDX P6, R14, R13, R12, R11 ;  /* 0x0000000c0d0e7389 */ /* 0x00006400000c000b */
[----:B01----:R-:W-:Y:S01]  /*2dd40*/  ENDCOLLECTIVE ;  /* 0x000000000000791b */ /* 0x003fe20003800000 */
.L_x_2715:
[----:B------:R-:W-:Y:S05]  /*2dd50*/  BSYNC B1 ;  /* 0x0000000000017941 */ /* 0x000fea0003800000 */
.L_x_2714:
[----:B------:R-:W-:Y:S01]  /*2dd60*/  MOV R13, R3 ;  /* 0x00000003000d7202 */ /* 0x000fe20000000f00 */
[----:B------:R-:W-:Y:S02]  /*2dd70*/  IMAD.MOV.U32 R12, RZ, RZ, RZ ;  /* 0x000000ffff0c7224 */ /* 0x000fe400078e00ff */
[----:B------:R-:W-:Y:S02]  /*2dd80*/  IMAD.MOV.U32 R11, RZ, RZ, 0x1e1f ;  /* 0x00001e1fff0b7424 */ /* 0x000fe400078e00ff */
[----:B------:R-:W-:Y:S02]  /*2dd90*/  IMAD.MOV.U32 R15, RZ, RZ, -0x1 ;  /* 0xffffffffff0f7424 */ /* 0x000fe400078e00ff */
[----:B------:R-:W-:-:S07]  /*2dda0*/  IMAD.MOV.U32 R0, RZ, RZ, R14 ;  /* 0x000000ffff007224 */ /* 0x000fce00078e000e */
[----:B------:R-:W-:Y:S05]  /*2ddb0*/  WARPSYNC.COLLECTIVE R15, `(.L_x_2716) ;  /* 0x000000000f087348 */ /* 0x000fea0003c00000 */
[----:B------:R0:W1:Y:S02]  /*2ddc0*/  SHFL.IDX P6, R14, R13, R12, R11 ;  /* 0x0000000c0d0e7389 */ /* 0x00006400000c000b */
[----:B01----:R-:W-:Y:S01]  /*2ddd0*/  ENDCOLLECTIVE ;  /* 0x000000000000791b */ /* 0x003fe20003800000 */
.L_x_2716:
[----:B------:R-:W-:Y:S02]  /*2dde0*/  IMAD.MOV.U32 R13, RZ, RZ, R4 ;  /* 0x000000ffff0d7224 */ /* 0x000fe400078e0004 */
[----:B------:R-:W-:-:S07]  /*2ddf0*/  IMAD.MOV.U32 R3, RZ, RZ, R14 ;  /* 0x000000ffff037224 */ /* 0x000fce00078e000e */
[----:B------:R-:W-:Y:S05]  /*2de00*/  WARPSYNC.COLLECTIVE R15, `(.L_x_2717) ;  /* 0x000000000f087348 */ /* 0x000fea0003c00000 */
[----:B------:R0:W1:Y:S02]  /*2de10*/  SHFL.IDX P6, R14, R13, R12, R11 ;  /* 0x0000000c0d0e7389 */ /* 0x00006400000c000b */
[----:B01----:R-:W-:Y:S01]  /*2de20*/  ENDCOLLECTIVE ;  /* 0x000000000000791b */ /* 0x003fe20003800000 */
.L_x_2717:
[----:B------:R-:W-:Y:S02]  /*2de30*/  IMAD.MOV.U32 R13, RZ, RZ, R5 ;  /* 0x000000ffff0d7224 */ /* 0x000fe400078e0005 */
[----:B------:R-:W-:-:S07]  /*2de40*/  IMAD.MOV.U32 R4, RZ, RZ, R14 ;  /* 0x000000ffff047224 */ /* 0x000fce00078e000e */
[----:B------:R-:W-:Y:S05]  /*2de50*/  WARPSYNC.COLLECTIVE R15, `(.L_x_2718) ;  /* 0x000000000f087348 */ /* 0x000fea0003c00000 */
[----:B------:R0:W1:Y:S02]  /*2de60*/  SHFL.IDX P6, R14, R13, R12, R11 ;  /* 0x0000000c0d0e7389 */ /* 0x00006400000c000b */
[----:B01----:R-:W-:Y:S01]  /*2de70*/  ENDCOLLECTIVE ;  /* 0x000000000000791b */ /* 0x003fe20003800000 */
.L_x_2718:
[----:B------:R-:W-:Y:S05]  /*2de80*/  BRA `(.L_x_2719) ;  /* 0xfffffe2c00147947 */ /* 0x000fea000383ffff */
.L_x_2488:
[----:B--2---:R2:W0:Y:S02]  /*2de90*/  SYNCS.PHASECHK.TRANS64.TRYWAIT P0, [R16+URZ+0x33400], R5 ;  /* 0x03340005100075a7 */ /* 0x004424000800017f */
[----:B0-----:R-:W-:Y:S05]  /*2dea0*/  @!P0 NANOSLEEP.SYNCS 0x989680 ;  /* 0x009896800000895d */ /* 0x001fea0003900000 */
[----:B------:R-:W0:Y:S02]  /*2deb0*/  @!P0 SYNCS.PHASECHK.TRANS64 P0, [R16+URZ+0x33400], R5 ;  /* 0x03340005100085a7 */ /* 0x000e24000800007f */
[----:B0-----:R-:W-:Y:S05]  /*2dec0*/  @!P0 BRA `(.L_x_2488) ;  /* 0xfffffffc00f08947 */ /* 0x001fea000383ffff */
[----:B------:R-:W-:Y:S05]  /*2ded0*/  BRA `(.L_x_2720) ;  /* 0xfffffe3000607947 */ /* 0x000fea000383ffff */
.L_x_2500:
[----:B------:R-:W-:Y:S01]  /*2dee0*/  BSSY B1, `(.L_x_2721) ;  /* 0x0000007000017945 */ /* 0x000fe20003800000 */
[----:B------:R-:W-:Y:S01]  /*2def0*/  MOV R12, RZ ;  /* 0x000000ff000c7202 */ /* 0x000fe20000000f00 */
[----:B------:R-:W-:Y:S02]  /*2df00*/  IMAD.MOV.U32 R11, RZ, RZ, 0x1e1f ;  /* 0x00001e1fff0b7424 */ /* 0x000fe400078e00ff */
[----:B------:R-:W-:-:S07]  /*2df10*/  IMAD.MOV.U32 R15, RZ, RZ, -0x1 ;  /* 0xffffffffff0f7424 */ /* 0x000fce00078e00ff */
[----:B------:R-:W-:Y:S05]  /*2df20*/  WARPSYNC.COLLECTIVE R15, `(.L_x_2722) ;  /* 0x000000000f087348 */ /* 0x000fea0003c00000 */
[----:B------:R0:W1:Y:S02]  /*2df30*/  SHFL.IDX P6, R14, R13, R12, R11 ;  /* 0x0000000c0d0e7389 */ /* 0x00006400000c000b */
[----:B01----:R-:W-:Y:S01]  /*2df40*/  ENDCOLLECTIVE ;  /* 0x000000000000791b */ /* 0x003fe20003800000 */
.L_x_2722:
[----:B------:R-:W-:Y:S05]  /*2df50*/  BSYNC B1 ;  /* 0x0000000000017941 */ /* 0x000fea0003800000 */
.L_x_2721:
        /* <DEDUP_REMOVED lines=8> */
.L_x_2723:
[----:B------:R-:W-:Y:S01]  /*2dfe0*/  IMAD.MOV.U32 R13, RZ, RZ, R20 ;  /* 0x000000ffff0d7224 */ /* 0x000fe200078e0014 */
[----:B------:R-:W-:-:S07]  /*2dff0*/  MOV R3, R14 ;  /* 0x0000000e00037202 */ /* 0x000fce0000000f00 */
[----:B------:R-:W-:Y:S05]  /*2e000*/  WARPSYNC.COLLECTIVE R15, `(.L_x_2724) ;  /* 0x000000000f087348 */ /* 0x000fea0003c00000 */
[----:B------:R0:W1:Y:S02]  /*2e010*/  SHFL.IDX P6, R14, R13, R12, R11 ;  /* 0x0000000c0d0e7389 */ /* 0x00006400000c000b */
[----:B01----:R-:W-:Y:S01]  /*2e020*/  ENDCOLLECTIVE ;  /* 0x000000000000791b */ /* 0x003fe20003800000 */
.L_x_2724:
[----:B------:R-:W-:Y:S02]  /*2e030*/  IMAD.MOV.U32 R13, RZ, RZ, R21 ;  /* 0x000000ffff0d7224 */ /* 0x000fe400078e0015 */
[----:B------:R-:W-:-:S07]  /*2e040*/  IMAD.MOV.U32 R20, RZ, RZ, R14 ;  /* 0x000000ffff147224 */ /* 0x000fce00078e000e */
[----:B------:R-:W-:Y:S05]  /*2e050*/  WARPSYNC.COLLECTIVE R15, `(.L_x_2725) ;  /* 0x000000000f087348 */ /* 0x000fea0003c00000 */
[----:B------:R0:W1:Y:S02]  /*2e060*/  SHFL.IDX P6, R14, R13, R12, R11 ;  /* 0x0000000c0d0e7389 */ /* 0x00006400000c000b */
[----:B01----:R-:W-:Y:S01]  /*2e070*/  ENDCOLLECTIVE ;  /* 0x000000000000791b */ /* 0x003fe20003800000 */
.L_x_2725:
[----:B------:R-:W-:Y:S01]  /*2e080*/  IMAD.MOV.U32 R21, RZ, RZ, R14 ;  /* 0x000000ffff157224 */ /* 0x000fe200078e000e */
[----:B------:R-:W-:Y:S06]  /*2e090*/  BRA `(.L_x_2726) ;  /* 0xfffffe6000307947 */ /* 0x000fec000383ffff */
.L_x_2504:
[----:B--2---:R2:W4:Y:S02]  /*2e0a0*/  SYNCS.PHASECHK.TRANS64.TRYWAIT P0, [R16+URZ+0x33400], R21 ;  /* 0x03340015100075a7 */ /* 0x004524000800017f */
[----:B----4-:R-:W-:Y:S05]  /*2e0b0*/  @!P0 NANOSLEEP.SYNCS 0x989680 ;  /* 0x009896800000895d */ /* 0x010fea0003900000 */
[----:B------:R-:W4:Y:S02]  /*2e0c0*/  @!P0 SYNCS.PHASECHK.TRANS64 P0, [R16+URZ+0x33400], R21 ;  /* 0x03340015100085a7 */ /* 0x000f24000800007f */
[----:B----4-:R-:W-:Y:S05]  /*2e0d0*/  @!P0 BRA `(.L_x_2504) ;  /* 0xfffffffc00f08947 */ /* 0x010fea000383ffff */
[----:B------:R-:W-:Y:S05]  /*2e0e0*/  BRA `(.L_x_2727) ;  /* 0xfffffe6400347947 */ /* 0x000fea000383ffff */
.L_x_2512:
[----:B-1----:R1:W2:Y:S02]  /*2e0f0*/  SYNCS.PHASECHK.TRANS64.TRYWAIT P0, [R3+URZ+0x33430], R0 ;  /* 0x03343000030075a7 */ /* 0x0022a4000800017f */
[----:B--2---:R-:W-:Y:S05]  /*2e100*/  @!P0 NANOSLEEP.SYNCS 0x989680 ;  /* 0x009896800000895d */ /* 0x004fea0003900000 */
[----:B------:R-:W2:Y:S02]  /*2e110*/  @!P0 SYNCS.PHASECHK.TRANS64 P0, [R3+URZ+0x33430], R0 ;  /* 0x03343000030085a7 */ /* 0x000ea4000800007f */
[----:B--2---:R-:W-:Y:S05]  /*2e120*/  @!P0 BRA `(.L_x_2512) ;  /* 0xfffffffc00f08947 */ /* 0x004fea000383ffff */
[----:B------:R-:W-:Y:S05]  /*2e130*/  BRA `(.L_x_2511) ;  /* 0xfffffe94008c7947 */ /* 0x000fea000383ffff */
.L_x_2518:
[----:B-1----:R1:W2:Y:S02]  /*2e140*/  SYNCS.PHASECHK.TRANS64.TRYWAIT P3, [R9+URZ+0x33430], R0 ;  /* 0x03343000090075a7 */ /* 0x0022a4000806017f */
[----:B--2---:R-:W-:Y:S05]  /*2e150*/  @!P3 NANOSLEEP.SYNCS 0x989680 ;  /* 0x009896800000b95d */ /* 0x004fea0003900000 */
[----:B------:R-:W2:Y:S02]  /*2e160*/  @!P3 SYNCS.PHASECHK.TRANS64 P3, [R9+URZ+0x33430], R0 ;  /* 0x033430000900b5a7 */ /* 0x000ea4000806007f */
[----:B--2---:R-:W-:Y:S05]  /*2e170*/  @!P3 BRA `(.L_x_2518) ;  /* 0xfffffffc00f0b947 */ /* 0x004fea000383ffff */
[----:B------:R-:W-:Y:S05]  /*2e180*/  BRA `(.L_x_2517) ;  /* 0xfffffecc00647947 */ /* 0x000fea000383ffff */
.L_x_2522:
[----:B-1----:R1:W2:Y:S02]  /*2e190*/  SYNCS.PHASECHK.TRANS64.TRYWAIT P2, [R8+URZ+0x33450], R0 ;  /* 0x03345000080075a7 */ /* 0x0022a4000804017f */
[----:B--2---:R-:W-:Y:S05]  /*2e1a0*/  @!P2 NANOSLEEP.SYNCS 0x989680 ;  /* 0x009896800000a95d */ /* 0x004fea0003900000 */
[----:B------:R-:W2:Y:S02]  /*2e1b0*/  @!P2 SYNCS.PHASECHK.TRANS64 P2, [R8+URZ+0x33450], R0 ;  /* 0x033450000800a5a7 */ /* 0x000ea4000804007f */
[----:B--2---:R-:W-:Y:S05]  /*2e1c0*/  @!P2 BRA `(.L_x_2522) ;  /* 0xfffffffc00f0a947 */ /* 0x004fea000383ffff */
[----:B------:R-:W-:Y:S05]  /*2e1d0*/  BRA `(.L_x_2519) ;  /* 0xfffffedc00a07947 */ /* 0x000fea000383ffff */
.L_x_2530:
[----:B-1----:R1:W2:Y:S02]  /*2e1e0*/  SYNCS.PHASECHK.TRANS64.TRYWAIT P0, [R0+URZ+0x33430], R11 ;  /* 0x0334300b000075a7 */ /* 0x0022a4000800017f */
[----:B--2---:R-:W-:Y:S05]  /*2e1f0*/  @!P0 NANOSLEEP.SYNCS 0x989680 ;  /* 0x009896800000895d */ /* 0x004fea0003900000 */
[----:B------:R-:W2:Y:S02]  /*2e200*/  @!P0 SYNCS.PHASECHK.TRANS64 P0, [R0+URZ+0x33430], R11 ;  /* 0x0334300b000085a7 */ /* 0x000ea4000800007f */
[----:B--2---:R-:W-:Y:S05]  /*2e210*/  @!P0 BRA `(.L_x_2530) ;  /* 0xfffffffc00f08947 */ /* 0x004fea000383ffff */
[----:B------:R-:W-:Y:S05]  /*2e220*/  BRA `(.L_x_2529) ;  /* 0xffffff0c00307947 */ /* 0x000fea000383ffff */
.L_x_2534:
[----:B-1----:R1:W2:Y:S02]  /*2e230*/  SYNCS.PHASECHK.TRANS64.TRYWAIT P0, [R8+URZ+0x33450], R0 ;  /* 0x03345000080075a7 */ /* 0x0022a4000800017f */
[----:B--2---:R-:W-:Y:S05]  /*2e240*/  @!P0 NANOSLEEP.SYNCS 0x989680 ;  /* 0x009896800000895d */ /* 0x004fea0003900000 */
[----:B------:R-:W2:Y:S02]  /*2e250*/  @!P0 SYNCS.PHASECHK.TRANS64 P0, [R8+URZ+0x33450], R0 ;  /* 0x03345000080085a7 */ /* 0x000ea4000800007f */
[----:B--2---:R-:W-:Y:S05]  /*2e260*/  @!P0 BRA `(.L_x_2534) ;  /* 0xfffffffc00f08947 */ /* 0x004fea000383ffff */
[----:B------:R-:W-:Y:S05]  /*2e270*/  BRA `(.L_x_2531) ;  /* 0xffffff1c00607947 */ /* 0x000fea000383ffff */
.L_x_2540:
[----:B-1----:R1:W2:Y:S02]  /*2e280*/  SYNCS.PHASECHK.TRANS64.TRYWAIT P0, [R20+URZ+0x33450], R5 ;  /* 0x03345005140075a7 */ /* 0x0022a4000800017f */
[----:B--2---:R-:W-:Y:S05]  /*2e290*/  @!P0 NANOSLEEP.SYNCS 0x989680 ;  /* 0x009896800000895d */ /* 0x004fea0003900000 */
[----:B------:R-:W2:Y:S02]  /*2e2a0*/  @!P0 SYNCS.PHASECHK.TRANS64 P0, [R20+URZ+0x33450], R5 ;  /* 0x03345005140085a7 */ /* 0x000ea4000800007f */
[----:B--2---:R-:W-:Y:S05]  /*2e2b0*/  @!P0 BRA `(.L_x_2540) ;  /* 0xfffffffc00f08947 */ /* 0x004fea000383ffff */
[----:B------:R-:W-:Y:S05]  /*2e2c0*/  BRA `(.L_x_2539) ;  /* 0xffffff3c00f07947 */ /* 0x000fea000383ffff */
.L_x_2544:
[----:B------:R-:W-:Y:S01]  /*2e2d0*/  IMAD.MOV.U32 R12, RZ, RZ, R0 ;  /* 0x000000ffff0c7224 */ /* 0x000fe200078e0000 */
[----:B------:R-:W-:Y:S01]  /*2e2e0*/  SEL R7, R27, R36, P0 ;  /* 0x000000241b077207 */ /* 0x000fe20000000000 */
[----:B------:R-:W-:Y:S01]  /*2e2f0*/  IMAD.MOV.U32 R11, RZ, RZ, 0x1c1f ;  /* 0x00001c1fff0b7424 */ /* 0x000fe200078e00ff */
[----:B------:R-:W-:Y:S01]  /*2e300*/  SEL R8, R36, R27, P0 ;  /* 0x0000001b24087207 */ /* 0x000fe20000000000 */
[----:B------:R-:W-:Y:S01]  /*2e310*/  IMAD.MOV.U32 R15, RZ, RZ, -0x1 ;  /* 0xffffffffff0f7424 */ /* 0x000fe200078e00ff */
[----:B------:R-:W-:Y:S02]  /*2e320*/  SEL R9, R40, R41, P0 ;  /* 0x0000002928097207 */ /* 0x000fe40000000000 */
[----:B------:R-:W-:-:S07]  /*2e330*/  SEL R20, R41, R40, P0 ;  /* 0x0000002829147207 */ /* 0x000fce0000000000 */
[----:B0----5:R-:W-:Y:S05]  /*2e340*/  WARPSYNC.COLLECTIVE R15, `(.L_x_2728) ;  /* 0x000000000f087348 */ /* 0x021fea0003c00000 */
[----:B------:R1:W2:Y:S02]  /*2e350*/  SHFL.IDX P6, R14, R13, R12, R11 ;  /* 0x0000000c0d0e7389 */ /* 0x0002a400000c000b */
[----:B012--5:R-:W-:Y:S01]  /*2e360*/  ENDCOLLECTIVE ;  /* 0x000000000000791b */ /* 0x027fe20003800000 */
.L_x_2728:
        /* <DEDUP_REMOVED lines=14> */
[----:B------:R-:W-:-:S02]  /*2e450*/  SEL R29, R72, R95, P0 ;  /* 0x0000005f481d7207 */ /* 0x000fc40000000000 */
[----:B------:R-:W-:-:S07]  /*2e460*/  MOV R6, R14 ;  /* 0x0000000e00067202 */ /* 0x000fce0000000f00 */
[----:B------:R-:W-:Y:S05]  /*2e470*/  WARPSYNC.COLLECTIVE R15, `(.L_x_2729) ;  /* 0x000000000f087348 */ /* 0x000fea0003c00000 */
[----:B------:R0:W1:Y:S02]  /*2e480*/  SHFL.IDX P6, R14, R13, R12, R11 ;  /* 0x0000000c0d0e7389 */ /* 0x00006400000c000b */
[----:B01----:R-:W-:Y:S01]  /*2e490*/  ENDCOLLECTIVE ;  /* 0x000000000000791b */ /* 0x003fe20003800000 */
.L_x_2729:
        /* <DEDUP_REMOVED lines=19> */
.L_x_2730:
        /* <DEDUP_REMOVED lines=18> */
.L_x_2731:
[----:B------:R-:W-:Y:S02]  /*2e6f0*/  SEL R74, R57, R74, P0 ;  /* 0x0000004a394a7207 */ /* 0x000fe40000000000 */
[----:B------:R-:W-:Y:S02]  /*2e700*/  SEL R57, R78, R63, P0 ;  /* 0x0000003f4e397207 */ /* 0x000fe40000000000 */
[----:B------:R-:W-:Y:S02]  /*2e710*/  SEL R78, R63, R78, P0 ;  /* 0x0000004e3f4e7207 */ /* 0x000fe40000000000 */
[----:B------:R-:W-:Y:S02]  /*2e720*/  SEL R63, R82, R89, P0 ;  /* 0x00000059523f7207 */ /* 0x000fe40000000000 */
[----:B------:R-:W-:Y:S02]  /*2e730*/  SEL R82, R89, R82, P0 ;  /* 0x0000005259527207 */ /* 0x000fe40000000000 */
[----:B------:R-:W-:-:S02]  /*2e740*/  SEL R4, R6, R5, P0 ;  /* 0x0000000506047207 */ /* 0x000fc40000000000 */
[----:B------:R-:W-:Y:S01]  /*2e750*/  SEL R6, R5, R6, P0 ;  /* 0x0000000605067207 */ /* 0x000fe20000000000 */
[----:B------:R-:W-:Y:S02]  /*2e760*/  IMAD.MOV.U32 R13, RZ, RZ, R9 ;  /* 0x000000ffff0d7224 */ /* 0x000fe400078e0009 */
[----:B------:R-:W-:Y:S02]  /*2e770*/  IMAD.MOV.U32 R12, RZ, RZ, R0 ;  /* 0x000000ffff0c7224 */ /* 0x000fe400078e0000 */
[----:B------:R-:W-:-:S07]  /*2e780*/  IMAD.MOV.U32 R7, RZ, RZ, R14 ;  /* 0x000000ffff077224 */ /* 0x000fce00078e000e */
[----:B------:R-:W-:Y:S05]  /*2e790*/  WARPSYNC.COLLECTIVE R15, `(.L_x_2732) ;  /* 0x000000000f087348 */ /* 0x000fea0003c00000 */
[----:B------:R0:W1:Y:S02]  /*2e7a0*/  SHFL.IDX P6, R14, R13, R12, R11 ;  /* 0x0000000c0d0e7389 */ /* 0x00006400000c000b */
[----:B01----:R-:W-:Y:S01]  /*2e7b0*/  ENDCOLLECTIVE ;  /* 0x000000000000791b */ /* 0x003fe20003800000 */
.L_x_2732:
        /* <DEDUP_REMOVED lines=8> */
.L_x_2733:
[----:B------:R-:W-:Y:S01]  /*2e840*/  MOV R13, R21 ;  /* 0x00000015000d7202 */ /* 0x000fe20000000f00 */
[----:B------:R-:W-:Y:S02]  /*2e850*/  IMAD.MOV.U32 R12, RZ, RZ, R0 ;  /* 0x000000ffff0c7224 */ /* 0x000fe400078e0000 */
[----:B------:R-:W-:-:S07]  /*2e860*/  IMAD.MOV.U32 R20, RZ, RZ, R14 ;  /* 0x000000ffff147224 */ /* 0x000fce00078e000e */
[----:B------:R-:W-:Y:S05]  /*2e870*/  WARPSYNC.COLLECTIVE R15, `(.L_x_2734) ;  /* 0x000000000f087348 */ /* 0x000fea0003c00000 */
[----:B------:R0:W1:Y:S02]  /*2e880*/  SHFL.IDX P6, R14, R13, R12, R11 ;  /* 0x0000000c0d0e7389 */ /* 0x00006400000c000b */
[----:B01----:R-:W-:Y:S01]  /*2e890*/  ENDCOLLECTIVE ;  /* 0x000000000000791b */ /* 0x003fe20003800000 */
.L_x_2734:
[----:B------:R-:W-:Y:S02]  /*2e8a0*/  IMAD.MOV.U32 R13, RZ, RZ, R24 ;  /* 0x000000ffff0d7224 */ /* 0x000fe400078e0018 */
[----:B------:R-:W-:Y:S02]  /*2e8b0*/  IMAD.MOV.U32 R12, RZ, RZ, R3 ;  /* 0x000000ffff0c7224 */ /* 0x000fe400078e0003 */
[----:B------:R-:W-:-:S07]  /*2e8c0*/  IMAD.MOV.U32 R26, RZ, RZ, R14 ;  /* 0x000000ffff1a7224 */ /* 0x000fce00078e000e */
[----:B------:R-:W-:Y:S05]  /*2e8d0*/  WARPSYNC.COLLECTIVE R15, `(.L_x_2735) ;  /* 0x000000000f087348 */ /* 0x000fea0003c00000 */
[----:B------:R0:W1:Y:S02]  /*2e8e0*/  SHFL.IDX P6, R14, R13, R12, R11 ;  /* 0x0000000c0d0e7389 */ /* 0x00006400000c000b */
[----:B01----:R-:W-:Y:S01]  /*2e8f0*/  ENDCOLLECTIVE ;  /* 0x000000000000791b */ /* 0x003fe20003800000 */
.L_x_2735:
[----:B------:R-:W-:Y:S02]  /*2e900*/  IMAD.MOV.U32 R13, RZ, RZ, R25 ;  /* 0x000000ffff0d7224 */ /* 0x000fe400078e0019 */
[----:B------:R-:W-:Y:S02]  /*2e910*/  IMAD.MOV.U32 R12, RZ, RZ, R0 ;  /* 0x000000ffff0c7224 */ /* 0x000fe400078e0000 */
[----:B------:R-:W-:-:S07]  /*2e920*/  IMAD.MOV.U32 R21, RZ, RZ, R14 ;  /* 0x000000ffff157224 */ /* 0x000fce00078e000e */
[----:B------:R-:W-:Y:S05]  /*2e930*/  WARPSYNC.COLLECTIVE R15, `(.L_x_2736) ;  /* 0x000000000f087348 */ /* 0x000fea0003c00000 */
[----:B------:R0:W1:Y:S02]  /*2e940*/  SHFL.IDX P6, R14, R13, R12, R11 ;  /* 0x0000000c0d0e7389 */ /* 0x00006400000c000b */
[----:B01----:R-:W-:Y:S01]  /*2e950*/  ENDCOLLECTIVE ;  /* 0x000000000000791b */ /* 0x003fe20003800000 */
.L_x_2736:
        /* <DEDUP_REMOVED lines=8> */
.L_x_2737:
[----:B------:R-:W-:Y:S02]  /*2e9e0*/  IMAD.MOV.U32 R13, RZ, RZ, R27 ;  /* 0x000000ffff0d7224 */ /* 0x000fe400078e001b */
[----:B------:R-:W-:Y:S02]  /*2e9f0*/  IMAD.MOV.U32 R12, RZ, RZ, R0 ;  /* 0x000000ffff0c7224 */ /* 0x000fe400078e0000 */
[----:B------:R-:W-:-:S07]  /*2ea00*/  IMAD.MOV.U32 R25, RZ, RZ, R14 ;  /* 0x000000ffff197224 */ /* 0x000fce00078e000e */
[----:B------:R-:W-:Y:S05]  /*2ea10*/  WARPSYNC.COLLECTIVE R15, `(.L_x_2738) ;  /* 0x000000000f087348 */ /* 0x000fea0003c00000 */
[----:B------:R0:W1:Y:S02]  /*2ea20*/  SHFL.IDX P6, R14, R13, R12, R11 ;  /* 0x0000000c0d0e7389 */ /* 0x00006400000c000b */
[----:B01----:R-:W-:Y:S01]  /*2ea30*/  ENDCOLLECTIVE ;  /* 0x000000000000791b */ /* 0x003fe20003800000 */
.L_x_2738:
        /* <DEDUP_REMOVED lines=8> */
.L_x_2739:
[----:B------:R-:W-:Y:S02]  /*2eac0*/  IMAD.MOV.U32 R13, RZ, RZ, R29 ;  /* 0x000000ffff0d7224 */ /* 0x000fe400078e001d */
[----:B------:R-:W-:Y:S02]  /*2ead0*/  IMAD.MOV.U32 R12, RZ, RZ, R0 ;  /* 0x000000ffff0c7224 */ /* 0x000fe400078e0000 */
[----:B------:R-:W-:-:S07]  /*2eae0*/  IMAD.MOV.U32 R27, RZ, RZ, R14 ;  /* 0x000000ffff1b7224 */ /* 0x000fce00078e000e */
[----:B------:R-:W-:Y:S05]  /*2eaf0*/  WARPSYNC.COLLECTIVE R15, `(.L_x_2740) ;  /* 0x000000000f087348 */ /* 0x000fea0003c00000 */
[----:B------:R0:W1:Y:S02]  /*2eb00*/  SHFL.IDX P6, R14, R13, R12, R11 ;  /* 0x0000000c0d0e7389 */ /* 0x00006400000c000b */
[----:B01----:R-:W-:Y:S01]  /*2eb10*/  ENDCOLLECTIVE ;  /* 0x000000000000791b */ /* 0x003fe20003800000 */
.L_x_2740:
        /* <DEDUP_REMOVED lines=8> */
.L_x_2741:
[----:B------:R-:W-:Y:S01]  /*2eba0*/  MOV R13, R31 ;  /* 0x0000001f000d7202 */ /* 0x000fe20000000f00 */
[----:B------:R-:W-:Y:S02]  /*2ebb0*/  IMAD.MOV.U32 R12, RZ, RZ, R0 ;  /* 0x000000ffff0c7224 */ /* 0x000fe400078e0000 */
[----:B------:R-:W-:-:S07]  /*2ebc0*/  IMAD.MOV.U32 R29, RZ, RZ, R14 ;  /* 0x000000ffff1d7224 */ /* 0x000fce00078e000e */
[----:B------:R-:W-:Y:S05]  /*2ebd0*/  WARPSYNC.COLLECTIVE R15, `(.L_x_2742) ;  /* 0x000000000f087348 */ /* 0x000fea0003c00000 */
[----:B------:R0:W1:Y:S02]  /*2ebe0*/  SHFL.IDX P6, R14, R13, R12, R11 ;  /* 0x0000000c0d0e7389 */ /* 0x00006400000c000b */
[----:B01----:R-:W-:Y:S01]  /*2ebf0*/  ENDCOLLECTIVE ;  /* 0x000000000000791b */ /* 0x003fe20003800000 */
.L_x_2742:
        /* <DEDUP_REMOVED lines=8> */
.L_x_2743:
[----:B------:R-:W-:Y:S02]  /*2ec80*/  IMAD.MOV.U32 R13, RZ, RZ, R33 ;  /* 0x000000ffff0d7224 */ /* 0x000fe400078e0021 */
[----:B------:R-:W-:Y:S02]  /*2ec90*/  IMAD.MOV.U32 R12, RZ, RZ, R0 ;  /* 0x000000ffff0c7224 */ /* 0x000fe400078e0000 */
[----:B------:R-:W-:-:S07]  /*2eca0*/  IMAD.MOV.U32 R31, RZ, RZ, R14 ;  /* 0x000000ffff1f7224 */ /* 0x000fce00078e000e */
[----:B------:R-:W-:Y:S05]  /*2ecb0*/  WARPSYNC.COLLECTIVE R15, `(.L_x_2744) ;  /* 0x000000000f087348 */ /* 0x000fea0003c00000 */
[----:B------:R0:W1:Y:S02]  /*2ecc0*/  SHFL.IDX P6, R14, R13, R12, R11 ;  /* 0x0000000c0d0e7389 */ /* 0x00006400000c000b */
[----:B01----:R-:W-:Y:S01]  /*2ecd0*/  ENDCOLLECTIVE ;  /* 0x000000000000791b */ /* 0x003fe20003800000 */
.L_x_2744:
        /* <DEDUP_REMOVED lines=8> */
.L_x_2745:
[----:B------:R-:W-:Y:S02]  /*2ed60*/  IMAD.MOV.U32 R13, RZ, RZ, R35 ;  /* 0x000000ffff0d7224 */ /* 0x000fe400078e0023 */
[----:B------:R-:W-:Y:S02]  /*2ed70*/  IMAD.MOV.U32 R12, RZ, RZ, R0 ;  /* 0x000000ffff0c7224 */ /* 0x000fe400078e0000 */
[----:B------:R-:W-:-:S07]  /*2ed80*/  IMAD.MOV.U32 R33, RZ, RZ, R14 ;  /* 0x000000ffff217224 */ /* 0x000fce00078e000e */
[----:B------:R-:W-:Y:S05]  /*2ed90*/  WARPSYNC.COLLECTIVE R15, `(.L_x_2746) ;  /* 0x000000000f087348 */ /* 0x000fea0003c00000 */
[----:B------:R0:W1:Y:S02]  /*2eda0*/  SHFL.IDX P6, R14, R13, R12, R11 ;  /* 0x0000000c0d0e7389 */ /* 0x00006400000c000b */
[----:B01----:R-:W-:Y:S01]  /*2edb0*/  ENDCOLLECTIVE ;  /* 0x000000000000791b */ /* 0x003fe20003800000 */
.L_x_2746:
        /* <DEDUP_REMOVED lines=8> */
.L_x_2747:
[----:B------:R-:W-:Y:S02]  /*2ee40*/  IMAD.MOV.U32 R13, RZ, RZ, R37 ;  /* 0x000000ffff0d7224 */ /* 0x000fe400078e0025 */
[----:B------:R-:W-:Y:S02]  /*2ee50*/  IMAD.MOV.U32 R12, RZ, RZ, R0 ;  /* 0x000000ffff0c7224 */ /* 0x000fe400078e0000 */
[----:B------:R-:W-:-:S07]  /*2ee60*/  IMAD.MOV.U32 R35, RZ, RZ, R14 ;  /* 0x000000ffff237224 */ /* 0x000fce00078e000e */
[----:B------:R-:W-:Y:S05]  /*2ee70*/  WARPSYNC.COLLECTIVE R15, `(.L_x_2748) ;  /* 0x000000000f087348 */ /* 0x000fea0003c00000 */
[----:B------:R0:W1:Y:S02]  /*2ee80*/  SHFL.IDX P6, R14, R13, R12, R11 ;  /* 0x0000000c0d0e7389 */ /* 0x00006400000c000b */
[----:B01----:R-:W-:Y:S01]  /*2ee90*/  ENDCOLLECTIVE ;  /* 0x000000000000791b */ /* 0x003fe20003800000 */
.L_x_2748:
        /* <DEDUP_REMOVED lines=8> */
.L_x_2749:
[----:B------:R-:W-:Y:S01]  /*2ef20*/  MOV R13, R39 ;  /* 0x00000027000d7202 */ /* 0x000fe20000000f00 */
[----:B------:R-:W-:Y:S02]  /*2ef30*/  IMAD.MOV.U32 R12, RZ, RZ, R0 ;  /* 0x000000ffff0c7224 */ /* 0x000fe400078e0000 */
[----:B------:R-:W-:-:S07]  /*2ef40*/  IMAD.MOV.U32 R37, RZ, RZ, R14 ;  /* 0x000000ffff257224 */ /* 0x000fce00078e000e */
[----:B------:R-:W-:Y:S05]  /*2ef50*/  WARPSYNC.COLLECTIVE R15, `(.L_x_2750) ;  /* 0x000000000f087348 */ /* 0x000fea0003c00000 */
[----:B------:R0:W1:Y:S02]  /*2ef60*/  SHFL.IDX P6, R14, R13, R12, R11 ;  /* 0x0000000c0d0e7389 */ /* 0x00006400000c000b */
[----:B01----:R-:W-:Y:S01]  /*2ef70*/  ENDCOLLECTIVE ;  /* 0x000000000000791b */ /* 0x003fe20003800000 */
.L_x_2750:
        /* <DEDUP_REMOVED lines=8> */
.L_x_2751:
[----:B------:R-:W-:Y:S02]  /*2f000*/  IMAD.MOV.U32 R13, RZ, RZ, R41 ;  /* 0x000000ffff0d7224 */ /* 0x000fe400078e0029 */
[----:B------:R-:W-:Y:S02]  /*2f010*/  IMAD.MOV.U32 R12, RZ, RZ, R0 ;  /* 0x000000ffff0c7224 */ /* 0x000fe400078e0000 */
[----:B------:R-:W-:-:S07]  /*2f020*/  IMAD.MOV.U32 R39, RZ, RZ, R14 ;  /* 0x000000ffff277224 */ /* 0x000fce00078e000e */
[----:B------:R-:W-:Y:S05]  /*2f030*/  WARPSYNC.COLLECTIVE R15, `(.L_x_2752) ;  /* 0x000000000f087348 */ /* 0x000fea0003c00000 */
[----:B------:R0:W1:Y:S02]  /*2f040*/  SHFL.IDX P6, R14, R13, R12, R11 ;  /* 0x0000000c0d0e7389 */ /* 0x00006400000c000b */
[----:B01----:R-:W-:Y:S01]  /*2f050*/  ENDCOLLECTIVE ;  /* 0x000000000000791b */ /* 0x003fe20003800000 */
.L_x_2752:
        /* <DEDUP_REMOVED lines=8> */
.L_x_2753:
[----:B------:R-:W-:Y:S02]  /*2f0e0*/  IMAD.MOV.U32 R13, RZ, RZ, R43 ;  /* 0x000000ffff0d7224 */ /* 0x000fe400078e002b */
[----:B------:R-:W-:Y:S02]  /*2f0f0*/  IMAD.MOV.U32 R12, RZ, RZ, R0 ;  /* 0x000000ffff0c7224 */ /* 0x000fe400078e0000 */
[----:B------:R-:W-:-:S07]  /*2f100*/  IMAD.MOV.U32 R62, RZ, RZ, R14 ;  /* 0x000000ffff3e7224 */ /* 0x000fce00078e000e */
[----:B------:R-:W-:Y:S05]  /*2f110*/  WARPSYNC.COLLECTIVE R15, `(.L_x_2754) ;  /* 0x000000000f087348 */ /* 0x000fea0003c00000 */
[----:B------:R0:W1:Y:S02]  /*2f120*/  SHFL.IDX P6, R14, R13, R12, R11 ;  /* 0x0000000c0d0e7389 */ /* 0x00006400000c000b */
[----:B01----:R-:W-:Y:S01]  /*2f130*/  ENDCOLLECTIVE ;  /* 0x000000000000791b */ /* 0x003fe20003800000 */
.L_x_2754:
        /* <DEDUP_REMOVED lines=8> */
.L_x_2755:
[----:B------:R-:W-:Y:S02]  /*2f1c0*/  IMAD.MOV.U32 R13, RZ, RZ, R45 ;  /* 0x000000ffff0d7224 */ /* 0x000fe400078e002d */
[----:B------:R-:W-:Y:S02]  /*2f1d0*/  IMAD.MOV.U32 R12, RZ, RZ, R0 ;  /* 0x000000ffff0c7224 */ /* 0x000fe400078e0000 */
[----:B------:R-:W-:-:S07]  /*2f1e0*/  IMAD.MOV.U32 R64, RZ, RZ, R14 ;  /* 0x000000ffff407224 */ /* 0x000fce00078e000e */
[----:B------:R-:W-:Y:S05]  /*2f1f0*/  WARPSYNC.COLLECTIVE R15, `(.L_x_2756) ;  /* 0x000000000f087348 */ /* 0x000fea0003c00000 */
[----:B------:R0:W1:Y:S02]  /*2f200*/  SHFL.IDX P6, R14, R13, R12, R11 ;  /* 0x0000000c0d0e7389 */ /* 0x00006400000c000b */
[----:B01----:R-:W-:Y:S01]  /*2f210*/  ENDCOLLECTIVE ;  /* 0x000000000000791b */ /* 0x003fe20003800000 */
.L_x_2756:
[----:B------:R-:W-:Y:S02]  /*2f220*/  IMAD.MOV.U32 R13, RZ, RZ, R66 ;  /* 0x000000ffff0d7224 */ /* 0x000fe400078e0042 */
[----:B------:R-:W-:Y:S02]  /*2f230*/  IMAD.MOV.U32 R12, RZ, RZ, R3 ;  /* 0x000000ffff0c7224 */ /* 0x000fe400078e0003 */
[----:B------:R-:W-:-:S07]  /*2f240*/  IMAD.MOV.U32 R45, RZ, RZ, R14 ;  /* 0x000000ffff2d7224 */ /* 0x000fce00078e000e */
[----:B------:R-:W-:Y:S05]  /*2f250*/  WARPSYNC.COLLECTIVE R15, `(.L_x_2757) ;  /* 0x000000000f087348 */ /* 0x000fea0003c00000 */
[----:B------:R0:W1:Y:S02]  /*2f260*/  SHFL.IDX P6, R14, R13, R12, R11 ;  /* 0x0000000c0d0e7389 */ /* 0x00006400000c000b */
[----:B01----:R-:W-:Y:S01]  /*2f270*/  ENDCOLLECTIVE ;  /* 0x000000000000791b */ /* 0x003fe20003800000 */
.L_x_2757:
[----:B------:R-:W-:Y:S01]  /*2f280*/  MOV R13, R47 ;  /* 0x0000002f000d7202 */ /* 0x000fe20000000f00 */
[----:B------:R-:W-:Y:S02]  /*2f290*/  IMAD.MOV.U32 R12, RZ, RZ, R0 ;  /* 0x000000ffff0c7224 */ /* 0x000fe400078e0000 */
[----:B------:R-:W-:-:S07]  /*2f2a0*/  IMAD.MOV.U32 R66, RZ, RZ, R14 ;  /* 0x000000ffff427224 */ /* 0x000fce00078e000e */
[----:B------:R-:W-:Y:S05]  /*2f2b0*/  WARPSYNC.COLLECTIVE R15, `(.L_x_2758) ;  /* 0x000000000f087348 */ /* 0x000fea0003c00000 */
[----:B------:R0:W1:Y:S02]  /*2f2c0*/  SHFL.IDX P6, R14, R13, R12, R11 ;  /* 0x0000000c0d0e7389 */ /* 0x00006400000c000b */
[----:B01----:R-:W-:Y:S01]  /*2f2d0*/  ENDCOLLECTIVE ;  /* 0x000000000000791b */ /* 0x003fe20003800000 */
.L_x_2758:
[----:B------:R-:W-:Y:S02]  /*2f2e0*/  IMAD.MOV.U32 R13, RZ, RZ, R68 ;  /* 0x000000ffff0d7224 */ /* 0x000fe400078e0044 */
[----:B------:R-:W-:Y:S02]  /*2f2f0*/  IMAD.MOV.U32 R12, RZ, RZ, R3 ;  /* 0x000000ffff0c7224 */ /* 0x000fe400078e0003 */
[----:B------:R-:W-:-:S07]  /*2f300*/  IMAD.MOV.U32 R47, RZ, RZ, R14 ;  /* 0x000000ffff2f7224 */ /* 0x000fce00078e000e */
[----:B------:R-:W-:Y:S05]  /*2f310*/  WARPSYNC.COLLECTIVE R15, `(.L_x_2759) ;  /* 0x000000000f087348 */ /* 0x000fea0003c00000 */
[----:B------:R0:W1:Y:S02]  /*2f320*/  SHFL.IDX P6, R14, R13, R12, R11 ;  /* 0x0000000c0d0e7389 */ /* 0x00006400000c000b */
[----:B01----:R-:W-:Y:S01]  /*2f330*/  ENDCOLLECTIVE ;  /* 0x000000000000791b */ /* 0x003fe20003800000 */
.L_x_2759:
[----:B------:R-:W-:Y:S02]  /*2f340*/  IMAD.MOV.U32 R13, RZ, RZ, R49 ;  /* 0x000000ffff0d7224 */ /* 0x000fe400078e0031 */
[----:B------:R-:W-:Y:S02]  /*2f350*/  IMAD.MOV.U32 R12, RZ, RZ, R0 ;  /* 0x000000ffff0c7224 */ /* 0x000fe400078e0000 */
[----:B------:R-:W-:-:S07]  /*2f360*/  IMAD.MOV.U32 R68, RZ, RZ, R14 ;  /* 0x000000ffff447224 */ /* 0x000fce00078e000e */
[----:B------:R-:W-:Y:S05]  /*2f370*/  WARPSYNC.COLLECTIVE R15, `(.L_x_2760) ;  /* 0x000000000f087348 */ /* 0x000fea0003c00000 */
[----:B------:R0:W1:Y:S02]  /*2f380*/  SHFL.IDX P6, R14, R13, R12, R11 ;  /* 0x0000000c0d0e7389 */ /* 0x00006400000c000b */
[----:B01----:R-:W-:Y:S01]  /*2f390*/  ENDCOLLECTIVE ;  /* 0x000000000000791b */ /* 0x003fe20003800000 */
.L_x_2760:
        /* <DEDUP_REMOVED lines=8> */
.L_x_2761:
[----:B------:R-:W-:Y:S02]  /*2f420*/  IMAD.MOV.U32 R13, RZ, RZ, R51 ;  /* 0x000000ffff0d7224 */ /* 0x000fe400078e0033 */
[----:B------:R-:W-:Y:S02]  /*2f430*/  IMAD.MOV.U32 R12, RZ, RZ, R0 ;  /* 0x000000ffff0c7224 */ /* 0x000fe400078e0000 */
[----:B------:R-:W-:-:S07]  /*2f440*/  IMAD.MOV.U32 R70, RZ, RZ, R14 ;  /* 0x000000ffff467224 */ /* 0x000fce00078e000e */
[----:B------:R-:W-:Y:S05]  /*2f450*/  WARPSYNC.COLLECTIVE R15, `(.L_x_2762) ;  /* 0x000000000f087348 */ /* 0x000fea0003c00000 */
[----:B------:R0:W1:Y:S02]  /*2f460*/  SHFL.IDX P6, R14, R13, R12, R11 ;  /* 0x0000000c0d0e7389 */ /* 0x00006400000c000b */
[----:B01----:R-:W-:Y:S01]  /*2f470*/  ENDCOLLECTIVE ;  /* 0x000000000000791b */ /* 0x003fe20003800000 */
.L_x_2762:
        /* <DEDUP_REMOVED lines=8> */
.L_x_2763:
[----:B------:R-:W-:Y:S02]  /*2f500*/  IMAD.MOV.U32 R13, RZ, RZ, R53 ;  /* 0x000000ffff0d7224 */ /* 0x000fe400078e0035 */
[----:B------:R-:W-:Y:S02]  /*2f510*/  IMAD.MOV.U32 R12, RZ, RZ, R0 ;  /* 0x000000ffff0c7224 */ /* 0x000fe400078e0000 */
[----:B------:R-:W-:-:S07]  /*2f520*/  IMAD.MOV.U32 R72, RZ, RZ, R14 ;  /* 0x000000ffff487224 */ /* 0x000fce00078e000e */
[----:B------:R-:W-:Y:S05]  /*2f530*/  WARPSYNC.COLLECTIVE R15, `(.L_x_2764) ;  /* 0x000000000f087348 */ /* 0x000fea0003c00000 */
[----:B------:R0:W1:Y:S02]  /*2f540*/  SHFL.IDX P6, R14, R13, R12, R11 ;  /* 0x0000000c0d0e7389 */ /* 0x00006400000c000b */
[----:B01----:R-:W-:Y:S01]  /*2f550*/  ENDCOLLECTIVE ;  /* 0x000000000000791b */ /* 0x003fe20003800000 */
.L_x_2764:
        /* <DEDUP_REMOVED lines=8> */
.L_x_2765:
[----:B------:R-:W-:Y:S01]  /*2f5e0*/  MOV R13, R55 ;  /* 0x00000037000d7202 */ /* 0x000fe20000000f00 */
[----:B------:R-:W-:Y:S02]  /*2f5f0*/  IMAD.MOV.U32 R12, RZ, RZ, R0 ;  /* 0x000000ffff0c7224 */ /* 0x000fe400078e0000 */
[----:B------:R-:W-:-:S07]  /*2f600*/  IMAD.MOV.U32 R74, RZ, RZ, R14 ;  /* 0x000000ffff4a7224 */ /* 0x000fce00078e000e */
[----:B------:R-:W-:Y:S05]  /*2f610*/  WARPSYNC.COLLECTIVE R15, `(.L_x_2766) ;  /* 0x000000000f087348 */ /* 0x000fea0003c00000 */
[----:B------:R0:W1:Y:S02]  /*2f620*/  SHFL.IDX P6, R14, R13, R12, R11 ;  /* 0x0000000c0d0e7389 */ /* 0x00006400000c000b */
[----:B01----:R-:W-:Y:S01]  /*2f630*/  ENDCOLLECTIVE ;  /* 0x000000000000791b */ /* 0x003fe20003800000 */
.L_x_2766:
        /* <DEDUP_REMOVED lines=8> */
.L_x_2767:
[----:B------:R-:W-:Y:S02]  /*2f6c0*/  IMAD.MOV.U32 R13, RZ, RZ, R57 ;  /* 0x000000ffff0d7224 */ /* 0x000fe400078e0039 */
[----:B------:R-:W-:Y:S02]  /*2f6d0*/  IMAD.MOV.U32 R12, RZ, RZ, R0 ;  /* 0x000000ffff0c7224 */ /* 0x000fe400078e0000 */
[----:B------:R-:W-:-:S07]  /*2f6e0*/  IMAD.MOV.U32 R76, RZ, RZ, R14 ;  /* 0x000000ffff4c7224 */ /* 0x000fce00078e000e */
[----:B------:R-:W-:Y:S05]  /*2f6f0*/  WARPSYNC.COLLECTIVE R15, `(.L_x_2768) ;  /* 0x000000000f087348 */ /* 0x000fea0003c00000 */
[----:B------:R0:W1:Y:S02]  /*2f700*/  SHFL.IDX P6, R14, R13, R12, R11 ;  /* 0x0000000c0d0e7389 */ /* 0x00006400000c000b */
[----:B01----:R-:W-:Y:S01]  /*2f710*/  ENDCOLLECTIVE ;  /* 0x000000000000791b */ /* 0x003fe20003800000 */
.L_x_2768:
[----:B------:R-:W-:Y:S01]  /*2f720*/  SEL R41, R55, R76, P0 ;  /* 0x0000004c37297207 */ /* 0x000fe20000000000 */
[----:B------:R-:W-:Y:S02]  /*2f730*/  IMAD.MOV.U32 R13, RZ, RZ, R78 ;  /* 0x000000ffff0d7224 */ /* 0x000fe400078e004e */
[----:B------:R-:W-:Y:S01]  /*2f740*/  IMAD.MOV.U32 R12, RZ, RZ, R3 ;  /* 0x000000ffff0c7224 */ /* 0x000fe200078e0003 */
[----:B------:R-:W-:-:S07]  /*2f750*/  MOV R57, R14 ;  /* 0x0000000e00397202 */ /* 0x000fce0000000f00 */
[----:B------:R-:W-:Y:S05]  /*2f760*/  WARPSYNC.COLLECTIVE R15, `(.L_x_2769) ;  /* 0x000000000f087348 */ /* 0x000fea0003c00000 */
[----:B------:R0:W1:Y:S02]  /*2f770*/  SHFL.IDX P6, R14, R13, R12, R11 ;  /* 0x0000000c0d0e7389 */ /* 0x00006400000c000b */
[----:B01----:R-:W-:Y:S01]  /*2f780*/  ENDCOLLECTIVE ;  /* 0x000000000000791b */ /* 0x003fe20003800000 */
.L_x_2769:
[----:B------:R-:W-:Y:S02]  /*2f790*/  IMAD.MOV.U32 R13, RZ, RZ, R59 ;  /* 0x000000ffff0d7224 */ /* 0x000fe400078e003b */
[----:B------:R-:W-:Y:S02]  /*2f7a0*/  IMAD.MOV.U32 R12, RZ, RZ, R0 ;  /* 0x000000ffff0c7224 */ /* 0x000fe400078e0000 */
[----:B------:R-:W-:-:S07]  /*2f7b0*/  IMAD.MOV.U32 R78, RZ, RZ, R14 ;  /* 0x000000ffff4e7224 */ /* 0x000fce00078e000e */
[----:B------:R-:W-:Y:S05]  /*2f7c0*/  WARPSYNC.COLLECTIVE R15, `(.L_x_2770) ;  /* 0x000000000f087348 */ /* 0x000fea0003c00000 */
[----:B------:R0:W1:Y:S02]  /*2f7d0*/  SHFL.IDX P6, R14, R13, R12, R11 ;  /* 0x0000000c0d0e7389 */ /* 0x00006400000c000b */
[----:B01----:R-:W-:Y:S01]  /*2f7e0*/  ENDCOLLECTIVE ;  /* 0x000000000000791b */ /* 0x003fe20003800000 */
.L_x_2770:
[----:B------:R-:W-:Y:S01]  /*2f7f0*/  SEL R47, R78, R57, P0 ;  /* 0x000000394e2f7207 */ /* 0x000fe20000000000 */
[----:B------:R-:W-:Y:S01]  /*2f800*/  IMAD.MOV.U32 R13, RZ, RZ, R80 ;  /* 0x000000ffff0d7224 */ /* 0x000fe200078e0050 */
[----:B------:R-:W-:Y:S01]  /*2f810*/  MOV R12, R3 ;  /* 0x00000003000c7202 */ /* 0x000fe20000000f00 */
[----:B------:R-:W-:-:S07]  /*2f820*/  IMAD.MOV.U32 R59, RZ, RZ, R14 ;  /* 0x000000ffff3b7224 */ /* 0x000fce00078e000e */
[----:B------:R-:W-:Y:S05]  /*2f830*/  WARPSYNC.COLLECTIVE R15, `(.L_x_2771) ;  /* 0x000000000f087348 */ /* 0x000fea0003c00000 */
[----:B------:R0:W1:Y:S02]  /*2f840*/  SHFL.IDX P6, R14, R13, R12, R11 ;  /* 0x0000000c0d0e7389 */ /* 0x00006400000c000b */
[----:B01----:R-:W-:Y:S01]  /*2f850*/  ENDCOLLECTIVE ;  /* 0x000000000000791b */ /* 0x003fe20003800000 */
.L_x_2771:
[----:B------:R-:W-:Y:S02]  /*2f860*/  IMAD.MOV.U32 R13, RZ, RZ, R63 ;  /* 0x000000ffff0d7224 */ /* 0x000fe400078e003f */
[----:B------:R-:W-:Y:S02]  /*2f870*/  IMAD.MOV.U32 R12, RZ, RZ, R0 ;  /* 0x000000ffff0c7224 */ /* 0x000fe400078e0000 */
[----:B------:R-:W-:-:S07]  /*2f880*/  IMAD.MOV.U32 R80, RZ, RZ, R14 ;  /* 0x000000ffff507224 */ /* 0x000fce00078e000e */
[----:B------:R-:W-:Y:S05]  /*2f890*/  WARPSYNC.COLLECTIVE R15, `(.L_x_2772) ;  /* 0x000000000f087348 */ /* 0x000fea0003c00000 */
[----:B------:R0:W1:Y:S02]  /*2f8a0*/  SHFL.IDX P6, R14, R13, R12, R11 ;  /* 0x0000000c0d0e7389 */ /* 0x00006400000c000b */
[----:B01----:R-:W-:Y:S01]  /*2f8b0*/  ENDCOLLECTIVE ;  /* 0x000000000000791b */ /* 0x003fe20003800000 */
.L_x_2772:
        /* <DEDUP_REMOVED lines=8> */
.L_x_2773:
[----:B------:R-:W-:Y:S01]  /*2f940*/  MOV R13, R65 ;  /* 0x00000041000d7202 */ /* 0x000fe20000000f00 */
[----:B------:R-:W-:Y:S02]  /*2f950*/  IMAD.MOV.U32 R12, RZ, RZ, R0 ;  /* 0x000000ffff0c7224 */ /* 0x000fe400078e0000 */
[----:B------:R-:W-:-:S07]  /*2f960*/  IMAD.MOV.U32 R82, RZ, RZ, R14 ;  /* 0x000000ffff527224 */ /* 0x000fce00078e000e */
[----:B------:R-:W-:Y:S05]  /*2f970*/  WARPSYNC.COLLECTIVE R15, `(.L_x_2774) ;  /* 0x000000000f087348 */ /* 0x000fea0003c00000 */
[----:B------:R0:W1:Y:S02]  /*2f980*/  SHFL.IDX P6, R14, R13, R12, R11 ;  /* 0x0000000c0d0e7389 */ /* 0x00006400000c000b */
[----:B01----:R-:W-:Y:S01]  /*2f990*/  ENDCOLLECTIVE ;  /* 0x000000000000791b */ /* 0x003fe20003800000 */
.L_x_2774:
[----:B------:R-:W-:Y:S01]  /*2f9a0*/  SEL R53, R63, R82, P0 ;  /* 0x000000523f357207 */ /* 0x000fe20000000000 */
[----:B------:R-:W-:Y:S02]  /*2f9b0*/  IMAD.MOV.U32 R13, RZ, RZ, R84 ;  /* 0x000000ffff0d7224 */ /* 0x000fe400078e0054 */
[----:B------:R-:W-:Y:S02]  /*2f9c0*/  IMAD.MOV.U32 R12, RZ, RZ, R3 ;  /* 0x000000ffff0c7224 */ /* 0x000fe400078e0003 */
[----:B------:R-:W-:-:S07]  /*2f9d0*/  IMAD.MOV.U32 R65, RZ, RZ, R14 ;  /* 0x000000ffff417224 */ /* 0x000fce00078e000e */
[----:B------:R-:W-:Y:S05]  /*2f9e0*/  WARPSYNC.COLLECTIVE R15, `(.L_x_2775) ;  /* 0x000000000f087348 */ /* 0x000fea0003c00000 */
[----:B------:R0:W1:Y:S02]  /*2f9f0*/  SHFL.IDX P6, R14, R13, R12, R11 ;  /* 0x0000000c0d0e7389 */ /* 0x00006400000c000b */
[----:B01----:R-:W-:Y:S01]  /*2fa00*/  ENDCOLLECTIVE ;  /* 0x000000000000791b */ /* 0x003fe20003800000 */
.L_x_2775:
        /* <DEDUP_REMOVED lines=11> */
.L_x_2556:
[----:B------:R-:W-:Y:S01]  /*2fac0*/  IMAD.MOV.U32 R13, RZ, RZ, R2 ;  /* 0x000000ffff0d7224 */ /* 0x000fe200078e0002 */
[----:B------:R-:W-:Y:S01]  /*2fad0*/  MOV R12, RZ ;  /* 0x000000ff000c7202 */ /* 0x000fe20000000f00 */
[----:B------:R-:W-:Y:S02]  /*2fae0*/  IMAD.MOV.U32 R11, RZ, RZ, 0x181f ;  /* 0x0000181fff0b7424 */ /* 0x000fe400078e00ff */
[----:B------:R-:W-:-:S07]  /*2faf0*/  IMAD.MOV.U32 R15, RZ, RZ, -0x1 ;  /* 0xffffffffff0f7424 */ /* 0x000fce00078e00ff */
[----:B0-----:R-:W-:Y:S05]  /*2fb00*/  WARPSYNC.COLLECTIVE R15, `(.L_x_2777) ;  /* 0x000000000f087348 */ /* 0x001fea0003c00000 */
[----:B------:R1:W2:Y:S02]  /*2fb10*/  SHFL.IDX P6, R14, R13, R12, R11 ;  /* 0x0000000c0d0e7389 */ /* 0x0002a400000c000b */
[----:B012---:R-:W-:Y:S01]  /*2fb20*/  ENDCOLLECTIVE ;  /* 0x000000000000791b */ /* 0x007fe20003800000 */
.L_x_2777:
[----:B------:R-:W-:Y:S02]  /*2fb30*/  IMAD.MOV.U32 R13, RZ, RZ, R0 ;  /* 0x000000ffff0d7224 */ /* 0x000fe400078e0000 */
[----:B------:R-:W-:-:S07]  /*2fb40*/  IMAD.MOV.U32 R3, RZ, RZ, R14 ;  /* 0x000000ffff037224 */ /* 0x000fce00078e000e */
[----:B------:R-:W-:Y:S05]  /*2fb50*/  WARPSYNC.COLLECTIVE R15, `(.L_x_2778) ;  /* 0x000000000f087348 */ /* 0x000fea0003c00000 */
[----:B------:R0:W1:Y:S02]  /*2fb60*/  SHFL.IDX P6, R14, R13, R12, R11 ;  /* 0x0000000c0d0e7389 */ /* 0x00006400000c000b */
[----:B01----:R-:W-:Y:S01]  /*2fb70*/  ENDCOLLECTIVE ;  /* 0x000000000000791b */ /* 0x003fe20003800000 */
.L_x_2778:
[----:B------:R-:W-:Y:S05]  /*2fb80*/  BRA `(.L_x_2779) ;  /* 0xffffff60002c7947 */ /* 0x000fea000383ffff */
.L_x_2559:
[----:B------:R-:W-:Y:S01]  /*2fb90*/  BSSY B1, `(.L_x_2780) ;  /* 0x0000008000017945 */ /* 0x000fe20003800000 */
[----:B------:R-:W-:Y:S01]  /*2fba0*/  IMAD.MOV.U32 R13, RZ, RZ, R2 ;  /* 0x000000ffff0d7224 */ /* 0x000fe200078e0002 */
[----:B----4-:R-:W-:Y:S01]  /*2fbb0*/  MOV R15, 0xffffffff ;  /* 0xffffffff000f7802 */ /* 0x010fe20000000f00 */
[----:B------:R-:W-:Y:S02]  /*2fbc0*/  IMAD.MOV.U32 R12, RZ, RZ, 0x1 ;  /* 0x00000001ff0c7424 */ /* 0x000fe400078e00ff */
[----:B------:R-:W-:-:S07]  /*2fbd0*/  IMAD.MOV.U32 R11, RZ, RZ, 0x181f ;  /* 0x0000181fff0b7424 */ /* 0x000fce00078e00ff */
[----:B0123--:R-:W-:Y:S05]  /*2fbe0*/  WARPSYNC.COLLECTIVE R15, `(.L_x_2781) ;  /* 0x000000000f087348 */ /* 0x00ffea0003c00000 */
[----:B---3--:R3:W4:Y:S02]  /*2fbf0*/  SHFL.IDX P6, R14, R13, R12, R11 ;  /* 0x0000000c0d0e7389 */ /* 0x00872400000c000b */
[----:B01234-:R-:W-:Y:S01]  /*2fc00*/  ENDCOLLECTIVE ;  /* 0x000000000000791b */ /* 0x01ffe20003800000 */
.L_x_2781:
[----:B------:R-:W-:Y:S05]  /*2fc10*/  BSYNC B1 ;  /* 0x0000000000017941 */ /* 0x000fea0003800000 */
.L_x_2780:
[----:B------:R-:W-:Y:S02]  /*2fc20*/  IMAD.MOV.U32 R13, RZ, RZ, R0 ;  /* 0x000000ffff0d7224 */ /* 0x000fe400078e0000 */
[----:B------:R-:W-:Y:S02]  /*2fc30*/  IMAD.MOV.U32 R12, RZ, RZ, 0x1 ;  /* 0x00000001ff0c7424 */ /* 0x000fe400078e00ff */
[----:B------:R-:W-:Y:S02]  /*2fc40*/  IMAD.MOV.U32 R11, RZ, RZ, 0x181f ;  /* 0x0000181fff0b7424 */ /* 0x000fe400078e00ff */
[----:B------:R-:W-:Y:S02]  /*2fc50*/  IMAD.MOV.U32 R15, RZ, RZ, -0x1 ;  /* 0xffffffffff0f7424 */ /* 0x000fe400078e00ff */
[----:B------:R-:W-:-:S07]  /*2fc60*/  IMAD.MOV.U32 R3, RZ, RZ, R14 ;  /* 0x000000ffff037224 */ /* 0x000fce00078e000e */
[----:B------:R-:W-:Y:S05]  /*2fc70*/  WARPSYNC.COLLECTIVE R15, `(.L_x_2782) ;  /* 0x000000000f087348 */ /* 0x000fea0003c00000 */
[----:B------:R0:W1:Y:S02]  /*2fc80*/  SHFL.IDX P6, R14, R13, R12, R11 ;  /* 0x0000000c0d0e7389 */ /* 0x00006400000c000b */
[----:B01----:R-:W-:Y:S01]  /*2fc90*/  ENDCOLLECTIVE ;  /* 0x000000000000791b */ /* 0x003fe20003800000 */
.L_x_2782:
[----:B------:R-:W-:Y:S05]  /*2fca0*/  BRA `(.L_x_2783) ;  /* 0xffffff6000587947 */ /* 0x000fea000383ffff */
.L_x_2562:
[----:B------:R-:W-:Y:S01]  /*2fcb0*/  BSSY B1, `(.L_x_2784) ;  /* 0x0000008000017945 */ /* 0x000fe20003800000 */
[----:B------:R-:W-:Y:S01]  /*2fcc0*/  IMAD.MOV.U32 R13, RZ, RZ, R2 ;  /* 0x000000ffff0d7224 */ /* 0x000fe200078e0002 */
[----:B----4-:R-:W-:Y:S01]  /*2fcd0*/  MOV R11, 0x181f ;  /* 0x0000181f000b7802 */ /* 0x010fe20000000f00 */
[----:B------:R-:W-:Y:S02]  /*2fce0*/  IMAD.MOV.U32 R12, RZ, RZ, 0x2 ;  /* 0x00000002ff0c7424 */ /* 0x000fe400078e00ff */
[----:B------:R-:W-:-:S07]  /*2fcf0*/  IMAD.MOV.U32 R15, RZ, RZ, -0x1 ;  /* 0xffffffffff0f7424 */ /* 0x000fce00078e00ff */
[----:B0123--:R-:W-:Y:S05]  /*2fd00*/  WARPSYNC.COLLECTIVE R15, `(.L_x_2785) ;  /* 0x000000000f087348 */ /* 0x00ffea0003c00000 */
[----:B---3--:R3:W4:Y:S02]  /*2fd10*/  SHFL.IDX P6, R14, R13, R12, R11 ;  /* 0x0000000c0d0e7389 */ /* 0x00872400000c000b */
[----:B01234-:R-:W-:Y:S01]  /*2fd20*/  ENDCOLLECTIVE ;  /* 0x000000000000791b */ /* 0x01ffe20003800000 */
.L_x_2785:
[----:B------:R-:W-:Y:S05]  /*2fd30*/  BSYNC B1 ;  /* 0x0000000000017941 */ /* 0x000fea0003800000 */
.L_x_2784:
        /* <DEDUP_REMOVED lines=8> */
.L_x_2786:
[----:B------:R-:W-:Y:S05]  /*2fdc0*/  BRA `(.L_x_2787) ;  /* 0xffffff6000807947 */ /* 0x000fea000383ffff */
.L_x_2565:
[----:B------:R-:W-:Y:S01]  /*2fdd0*/  BSSY B1, `(.L_x_2788) ;  /* 0x0000008000017945 */ /* 0x000fe20003800000 */
[----:B------:R-:W-:Y:S01]  /*2fde0*/  IMAD.MOV.U32 R13, RZ, RZ, R2 ;  /* 0x000000ffff0d7224 */ /* 0x000fe200078e0002 */
[----:B------:R-:W-:Y:S01]  /*2fdf0*/  MOV R12, 0x3 ;  /* 0x00000003000c7802 */ /* 0x000fe20000000f00 */
[----:B0-----:R-:W-:Y:S02]  /*2fe00*/  IMAD.MOV.U32 R11, RZ, RZ, 0x181f ;  /* 0x0000181fff0b7424 */ /* 0x001fe400078e00ff */
[----:B------:R-:W-:-:S07]  /*2fe10*/  IMAD.MOV.U32 R15, RZ, RZ, -0x1 ;  /* 0xffffffffff0f7424 */ /* 0x000fce00078e00ff */
[----:B-1234-:R-:W-:Y:S05]  /*2fe20*/  WARPSYNC.COLLECTIVE R15, `(.L_x_2789) ;  /* 0x000000000f087348 */ /* 0x01efea0003c00000 */
[----:B----4-:R0:W4:Y:S02]  /*2fe30*/  SHFL.IDX P6, R14, R13, R12, R11 ;  /* 0x0000000c0d0e7389 */ /* 0x01012400000c000b */
[----:B01234-:R-:W-:Y:S01]  /*2fe40*/  ENDCOLLECTIVE ;  /* 0x000000000000791b */ /* 0x01ffe20003800000 */
.L_x_2789:
[----:B------:R-:W-:Y:S05]  /*2fe50*/  BSYNC B1 ;  /* 0x0000000000017941 */ /* 0x000fea0003800000 */
.L_x_2788:
        /* <DEDUP_REMOVED lines=8> */
.L_x_2790:
[----:B------:R-:W-:Y:S05]  /*2fee0*/  BRA `(.L_x_2791) ;  /* 0xffffff6000a87947 */ /* 0x000fea000383ffff */
.L_x_2582:
[----:B------:R-:W2:Y:S01]  /*2fef0*/  S2R R8, SR_TID.X ;  /* 0x0000000000087919 */ /* 0x000ea20000002100 */
[----:B------:R-:W-:Y:S01]  /*2ff00*/  BSSY B1, `(.L_x_2792) ;  /* 0x000000a000017945 */ /* 0x000fe20003800000 */
[----:B------:R-:W-:Y:S02]  /*2ff10*/  IMAD.MOV.U32 R12, RZ, RZ, RZ ;  /* 0x000000ffff0c7224 */ /* 0x000fe400078e00ff */
[----:B-1----:R-:W-:Y:S02]  /*2ff20*/  IMAD.MOV.U32 R11, RZ, RZ, 0x1f ;  /* 0x0000001fff0b7424 */ /* 0x002fe400078e00ff */
[----:B------:R-:W-:Y:S01]  /*2ff30*/  IMAD.MOV.U32 R15, RZ, RZ, -0x1 ;  /* 0xffffffffff0f7424 */ /* 0x000fe200078e00ff */
[----:B--2---:R-:W-:-:S04]  /*2ff40*/  SHF.R.U32.HI R8, RZ, 0x5, R8 ;  /* 0x00000005ff087819 */ /* 0x004fc80000011608 */
[----:B------:R-:W-:-:S04]  /*2ff50*/  LOP3.LUT R8, R8, 0x3, RZ, 0xc0, !PT ;  /* 0x0000000308087812 */ /* 0x000fc800078ec0ff */
[----:B------:R-:W-:-:S07]  /*2ff60*/  MOV R13, R8 ;  /* 0x00000008000d7202 */ /* 0x000fce0000000f00 */
[----:B0-----:R-:W-:Y:S05]  /*2ff70*/  WARPSYNC.COLLECTIVE R15, `(.L_x_2793) ;  /* 0x000000000f087348 */ /* 0x001fea0003c00000 */
[----:B0-----:R0:W1:Y:S02]  /*2ff80*/  SHFL.IDX P6, R14, R13, R12, R11 ;  /* 0x0000000c0d0e7389 */ /* 0x00106400000c000b */
[----:B01----:R-:W-:Y:S01]  /*2ff90*/  ENDCOLLECTIVE ;  /* 0x000000000000791b */ /* 0x003fe20003800000 */
.L_x_2793:
[----:B------:R-:W-:Y:S05]  /*2ffa0*/  BSYNC B1 ;  /* 0x0000000000017941 */ /* 0x000fea0003800000 */
.L_x_2792:
[----:B------:R-:W-:Y:S05]  /*2ffb0*/  BRA `(.L_x_2794) ;  /* 0xffffff7800987947 */ /* 0x000fea000383ffff */
.L_x_2584:
[----:B------:R-:W-:Y:S01]  /*2ffc0*/  BSSY B1, `(.L_x_2795) ;  /* 0x0000006000017945 */ /* 0x000fe20003800000 */
[----:B------:R-:W-:-:S07]  /*2ffd0*/  IMAD.MOV.U32 R15, RZ, RZ, -0x1 ;  /* 0xffffffffff0f7424 */ /* 0x000fce00078e00ff */
[----:B01----:R-:W-:Y:S05]  /*2ffe0*/  WARPSYNC.COLLECTIVE R15, `(.L_x_2796) ;  /* 0x000000000f0c7348 */ /* 0x003fea0003c00000 */
[----:B------:R-:W-:Y:S02]  /*2fff0*/  ELECT P6, UR62, PT ;  /* 0x00000000003e782f */ /* 0x000fe400038c0000 */
[----:B------:R-:W-:Y:S01]  /*30000*/  MOV R14, UR62 ;  /* 0x0000003e000e7c02 */ /* 0x000fe20008000f00 */
[----:B01----:R-:W-:Y:S10]  /*30010*/  ENDCOLLECTIVE ;  /* 0x000000000000791b */ /* 0x003ff40003800000 */
.L_x_2796:
[----:B------:R-:W-:Y:S05]  /*30020*/  BSYNC B1 ;  /* 0x0000000000017941 */ /* 0x000fea0003800000 */
.L_x_2795:
[----:B------:R-:W-:Y:S05]  /*30030*/  BRA `(.L_x_2583) ;  /* 0xffffff7800907947 */ /* 0x000fea000383ffff */
.L_x_2586:
[----:B0-----:R-:W2:Y:S02]  /*30040*/  LDL R5, [R1+0x4] ;  /* 0x0000040001057983 */ /* 0x001ea40000100800 */
[----:B--2---:R0:W2:Y:S02]  /*30050*/  SYNCS.PHASECHK.TRANS64.TRYWAIT P0, [R5+URZ+0x33420], R4 ;  /* 0x03342004050075a7 */ /* 0x0040a4000800017f */
[----:B--2---:R-:W-:Y:S05]  /*30060*/  @!P0 NANOSLEEP.SYNCS 0x989680 ;  /* 0x009896800000895d */ /* 0x004fea0003900000 */
[----:B------:R-:W2:Y:S02]  /*30070*/  @!P0 SYNCS.PHASECHK.TRANS64 P0, [R5+URZ+0x33420], R4 ;  /* 0x03342004050085a7 */ /* 0x000ea4000800007f */
[----:B--2---:R-:W-:Y:S05]  /*30080*/  @!P0 BRA `(.L_x_2586) ;  /* 0xfffffffc00ec8947 */ /* 0x004fea000383ffff */
[----:B------:R-:W-:Y:S05]  /*30090*/  BRA `(.L_x_2797) ;  /* 0xffffff7800a07947 */ /* 0x000fea000383ffff */
.L_x_2590:
[----:B0-----:R0:W2:Y:S02]  /*300a0*/  SYNCS.PHASECHK.TRANS64.TRYWAIT P0, [R6+URZ+0x334a0], R10 ;  /* 0x0334a00a060075a7 */ /* 0x0010a4000800017f */
[----:B--2---:R-:W-:Y:S05]  /*300b0*/  @!P0 NANOSLEEP.SYNCS 0x989680 ;  /* 0x009896800000895d */ /* 0x004fea0003900000 */
[----:B------:R-:W2:Y:S02]  /*300c0*/  @!P0 SYNCS.PHASECHK.TRANS64 P0, [R6+URZ+0x334a0], R10 ;  /* 0x0334a00a060085a7 */ /* 0x000ea4000800007f */
[----:B--2---:R-:W-:Y:S05]  /*300d0*/  @!P0 BRA `(.L_x_2590) ;  /* 0xfffffffc00f08947 */ /* 0x004fea000383ffff */
[----:B------:R-:W-:Y:S05]  /*300e0*/  BRA `(.L_x_2798) ;  /* 0xffffff7800c87947 */ /* 0x000fea000383ffff */
.L_x_2597:
[----:B--2---:R2:W3:Y:S02]  /*300f0*/  SYNCS.PHASECHK.TRANS64.TRYWAIT P0, [R6+URZ+0x334c0], R10 ;  /* 0x0334c00a060075a7 */ /* 0x0044e4000800017f */
[----:B---3--:R-:W-:Y:S05]  /*30100*/  @!P0 NANOSLEEP.SYNCS 0x989680 ;  /* 0x009896800000895d */ /* 0x008fea0003900000 */
[----:B------:R-:W3:Y:S02]  /*30110*/  @!P0 SYNCS.PHASECHK.TRANS64 P0, [R6+URZ+0x334c0], R10 ;  /* 0x0334c00a060085a7 */ /* 0x000ee4000800007f */
[----:B---3--:R-:W-:Y:S05]  /*30120*/  @!P0 BRA `(.L_x_2597) ;  /* 0xfffffffc00f08947 */ /* 0x008fea000383ffff */
[----:B------:R-:W-:Y:S05]  /*30130*/  BRA `(.L_x_2799) ;  /* 0xffffff7c00cc7947 */ /* 0x000fea000383ffff */
.L_x_2606:
[----:B0-----:R0:W2:Y:S02]  /*30140*/  SYNCS.PHASECHK.TRANS64.TRYWAIT P1, [R8+URZ+0x334a0], R7 ;  /* 0x0334a007080075a7 */ /* 0x0010a4000802017f */
[----:B--2---:R-:W-:Y:S05]  /*30150*/  @!P1 NANOSLEEP.SYNCS 0x989680 ;  /* 0x009896800000995d */ /* 0x004fea0003900000 */
[----:B------:R-:W2:Y:S02]  /*30160*/  @!P1 SYNCS.PHASECHK.TRANS64 P1, [R8+URZ+0x334a0], R7 ;  /* 0x0334a007080095a7 */ /* 0x000ea4000802007f */
[----:B--2---:R-:W-:Y:S05]  /*30170*/  @!P1 BRA `(.L_x_2606) ;  /* 0xfffffffc00f09947 */ /* 0x004fea000383ffff */
[----:B------:R-:W-:Y:S05]  /*30180*/  BRA `(.L_x_2800) ;  /* 0xffffff84001c7947 */ /* 0x000fea000383ffff */
.L_x_2613:
[----:B--2---:R2:W3:Y:S02]  /*30190*/  SYNCS.PHASECHK.TRANS64.TRYWAIT P1, [R8+URZ+0x334c0], R7 ;  /* 0x0334c007080075a7 */ /* 0x0044e4000802017f */
[----:B---3--:R-:W-:Y:S05]  /*301a0*/  @!P1 NANOSLEEP.SYNCS 0x989680 ;  /* 0x009896800000995d */ /* 0x008fea0003900000 */
[----:B------:R-:W3:Y:S02]  /*301b0*/  @!P1 SYNCS.PHASECHK.TRANS64 P1, [R8+URZ+0x334c0], R7 ;  /* 0x0334c007080095a7 */ /* 0x000ee4000802007f */
[----:B---3--:R-:W-:Y:S05]  /*301c0*/  @!P1 BRA `(.L_x_2613) ;  /* 0xfffffffc00f09947 */ /* 0x008fea000383ffff */
[----:B------:R-:W-:Y:S05]  /*301d0*/  BRA `(.L_x_2801) ;  /* 0xffffff88001c7947 */ /* 0x000fea000383ffff */
.L_x_2630:
[----:B------:R-:W2:Y:S01]  /*301e0*/  S2R R4, SR_TID.X ;  /* 0x0000000000047919 */ /* 0x000ea20000002100 */
[----:B------:R-:W-:Y:S01]  /*301f0*/  BSSY B0, `(.L_x_2802) ;  /* 0x000000a000007945 */ /* 0x000fe20003800000 */
[----:B------:R-:W-:Y:S01]  /*30200*/  IMAD.MOV.U32 R12, RZ, RZ, RZ ;  /* 0x000000ffff0c7224 */ /* 0x000fe200078e00ff */
[----:B------:R-:W-:Y:S01]  /*30210*/  MOV R15, 0xffffffff ;  /* 0xffffffff000f7802 */ /* 0x000fe20000000f00 */
[----:B-1----:R-:W-:Y:S01]  /*30220*/  IMAD.MOV.U32 R11, RZ, RZ, 0x1f ;  /* 0x0000001fff0b7424 */ /* 0x002fe200078e00ff */
[----:B--2---:R-:W-:-:S04]  /*30230*/  SHF.R.U32.HI R4, RZ, 0x5, R4 ;  /* 0x00000005ff047819 */ /* 0x004fc80000011604 */
[----:B------:R-:W-:-:S05]  /*30240*/  LOP3.LUT R4, R4, 0x3, RZ, 0xc0, !PT ;  /* 0x0000000304047812 */ /* 0x000fca00078ec0ff */
[----:B------:R-:W-:-:S07]  /*30250*/  IMAD.MOV.U32 R13, RZ, RZ, R4 ;  /* 0x000000ffff0d7224 */ /* 0x000fce00078e0004 */
[----:B0--3--:R-:W-:Y:S05]  /*30260*/  WARPSYNC.COLLECTIVE R15, `(.L_x_2803) ;  /* 0x000000000f087348 */ /* 0x009fea0003c00000 */
[----:B0-----:R0:W1:Y:S02]  /*30270*/  SHFL.IDX P6, R14, R13, R12, R11 ;  /* 0x0000000c0d0e7389 */ /* 0x00106400000c000b */
[----:B01-3--:R-:W-:Y:S01]  /*30280*/  ENDCOLLECTIVE ;  /* 0x000000000000791b */ /* 0x00bfe20003800000 */
.L_x_2803:
[----:B------:R-:W-:Y:S05]  /*30290*/  BSYNC B0 ;  /* 0x0000000000007941 */ /* 0x000fea0003800000 */
.L_x_2802:
[----:B------:R-:W-:Y:S05]  /*302a0*/  BRA `(.L_x_2804) ;  /* 0xffffff9400647947 */ /* 0x000fea000383ffff */
.L_x_2632:
[----:B------:R-:W-:Y:S01]  /*302b0*/  BSSY B0, `(.L_x_2805) ;  /* 0x0000006000007945 */ /* 0x000fe20003800000 */
[----:B------:R-:W-:-:S07]  /*302c0*/  IMAD.MOV.U32 R15, RZ, RZ, -0x1 ;  /* 0xffffffffff0f7424 */ /* 0x000fce00078e00ff */
[----:B01-3--:R-:W-:Y:S05]  /*302d0*/  WARPSYNC.COLLECTIVE R15, `(.L_x_2806) ;  /* 0x000000000f0c7348 */ /* 0x00bfea0003c00000 */
[----:B------:R-:W-:Y:S02]  /*302e0*/  ELECT P6, UR62, PT ;  /* 0x00000000003e782f */ /* 0x000fe400038c0000 */
[----:B------:R-:W-:Y:S01]  /*302f0*/  MOV R14, UR62 ;  /* 0x0000003e000e7c02 */ /* 0x000fe20008000f00 */
[----:B01-3--:R-:W-:Y:S10]  /*30300*/  ENDCOLLECTIVE ;  /* 0x000000000000791b */ /* 0x00bff40003800000 */
.L_x_2806:
[----:B------:R-:W-:Y:S05]  /*30310*/  BSYNC B0 ;  /* 0x0000000000007941 */ /* 0x000fea0003800000 */
.L_x_2805:
[----:B------:R-:W-:Y:S05]  /*30320*/  BRA `(.L_x_2807) ;  /* 0xffffff9400707947 */ /* 0x000fea000383ffff */
.L_x_2634:
[----:B0-----:R0:W2:Y:S02]  /*30330*/  SYNCS.PHASECHK.TRANS64.TRYWAIT P0, [R2+URZ+0x33480], R4 ;  /* 0x03348004020075a7 */ /* 0x0010a4000800017f */
[----:B--2---:R-:W-:Y:S05]  /*30340*/  @!P0 NANOSLEEP.SYNCS 0x989680 ;  /* 0x009896800000895d */ /* 0x004fea0003900000 */
[----:B------:R-:W2:Y:S02]  /*30350*/  @!P0 SYNCS.PHASECHK.TRANS64 P0, [R2+URZ+0x33480], R4 ;  /* 0x03348004020085a7 */ /* 0x000ea4000800007f */
[----:B--2---:R-:W-:Y:S05]  /*30360*/  @!P0 BRA `(.L_x_2634) ;  /* 0xfffffffc00f08947 */ /* 0x004fea000383ffff */
[----:B------:R-:W-:Y:S05]  /*30370*/  BRA `(.L_x_2808) ;  /* 0xffffff9400e47947 */ /* 0x000fea000383ffff */
.L_x_2636:
[----:B--2---:R2:W3:Y:S02]  /*30380*/  SYNCS.PHASECHK.TRANS64.TRYWAIT P0, [R2+URZ+0x33440], R4 ;  /* 0x03344004020075a7 */ /* 0x0044e4000800017f */
[----:B---3--:R-:W-:Y:S05]  /*30390*/  @!P0 NANOSLEEP.SYNCS 0x989680 ;  /* 0x009896800000895d */ /* 0x008fea0003900000 */
[----:B------:R-:W3:Y:S02]  /*303a0*/  @!P0 SYNCS.PHASECHK.TRANS64 P0, [R2+URZ+0x33440], R4 ;  /* 0x03344004020085a7 */ /* 0x000ee4000800007f */
[----:B---3--:R-:W-:Y:S05]  /*303b0*/  @!P0 BRA `(.L_x_2636) ;  /* 0xfffffffc00f08947 */ /* 0x008fea000383ffff */
[----:B------:R-:W-:Y:S05]  /*303c0*/  BRA `(.L_x_2809) ;  /* 0xffffff98006c7947 */ /* 0x000fea000383ffff */
.L_x_2640:
[----:B------:R-:W2:Y:S01]  /*303d0*/  LDL.LU R11, [R1+0x40] ;  /* 0x00004000010b7983 */ /* 0x000ea20000300800 */
[----:B------:R-:W-:Y:S01]  /*303e0*/  IMAD.MOV.U32 R13, RZ, RZ, R2 ;  /* 0x000000ffff0d7224 */ /* 0x000fe200078e0002 */
[----:B------:R-:W-:Y:S01]  /*303f0*/  LOP3.LUT R5, R5, 0x7f, RZ, 0xc0, !PT ;  /* 0x0000007f05057812 */ /* 0x000fe200078ec0ff */
[----:B------:R-:W-:Y:S02]  /*30400*/  IMAD.MOV.U32 R12, RZ, RZ, RZ ;  /* 0x000000ffff0c7224 */ /* 0x000fe400078e00ff */
[----:B------:R-:W-:Y:S01]  /*30410*/  IMAD.MOV.U32 R15, RZ, RZ, -0x1 ;  /* 0xffffffffff0f7424 */ /* 0x000fe200078e00ff */
[----:B------:R-:W-:-:S05]  /*30420*/  SHF.R.U32.HI R7, RZ, 0x2, R5 ;  /* 0x00000002ff077819 */ /* 0x000fca0000011605 */
[----:B------:R-:W-:-:S04]  /*30430*/  IMAD R17, R17, 0x80, R7 ;  /* 0x0000008011117824 */ /* 0x000fc800078e0207 */
[----:B------:R-:W-:Y:S02]  /*30440*/  VIADD R7, R17, 0x20 ;  /* 0x0000002011077836 */ /* 0x000fe40000000000 */
[----:B--2---:R-:W-:Y:S02]  /*30450*/  IMAD R0, R11, R8, RZ ;  /* 0x000000080b007224 */ /* 0x004fe400078e02ff */
[----:B------:R-:W-:-:S03]  /*30460*/  IMAD.MOV.U32 R11, RZ, RZ, 0x1c1f ;  /* 0x00001c1fff0b7424 */ /* 0x000fc600078e00ff */
[----:B------:R-:W-:-:S13]  /*30470*/  ISETP.GE.AND P4, PT, R17, R0, PT ;  /* 0x000000001100720c */ /* 0x000fda0003f86270 */
[----:B-----5:R-:W-:Y:S05]  /*30480*/  WARPSYNC.COLLECTIVE R15, `(.L_x_2810) ;  /* 0x000000000f087348 */ /* 0x020fea0003c00000 */
[----:B------:R0:W1:Y:S02]  /*30490*/  SHFL.IDX P6, R14, R13, R12, R11 ;  /* 0x0000000c0d0e7389 */ /* 0x00006400000c000b */
[----:B01---5:R-:W-:Y:S01]  /*304a0*/  ENDCOLLECTIVE ;  /* 0x000000000000791b */ /* 0x023fe20003800000 */
.L_x_2810:
[----:B------:R-:W-:Y:S02]  /*304b0*/  IMAD.MOV.U32 R13, RZ, RZ, R3 ;  /* 0x000000ffff0d7224 */ /* 0x000fe400078e0003 */
[----:B------:R-:W-:-:S07]  /*304c0*/  IMAD.MOV.U32 R4, RZ, RZ, R14 ;  /* 0x000000ffff047224 */ /* 0x000fce00078e000e */
[----:B------:R-:W-:Y:S05]  /*304d0*/  WARPSYNC.COLLECTIVE R15, `(.L_x_2811) ;  /* 0x000000000f087348 */ /* 0x000fea0003c00000 */
[----:B------:R0:W1:Y:S02]  /*304e0*/  SHFL.IDX P6, R14, R13, R12, R11 ;  /* 0x0000000c0d0e7389 */ /* 0x00006400000c000b */
[----:B01----:R-:W-:Y:S01]  /*304f0*/  ENDCOLLECTIVE ;  /* 0x000000000000791b */ /* 0x003fe20003800000 */
.L_x_2811:
[----:B------:R-:W-:Y:S02]  /*30500*/  IMAD.MOV.U32 R13, RZ, RZ, R2 ;  /* 0x000000ffff0d7224 */ /* 0x000fe400078e0002 */
[----:B------:R-:W-:Y:S01]  /*30510*/  IMAD.MOV.U32 R12, RZ, RZ, 0x1 ;  /* 0x00000001ff0c7424 */ /* 0x000fe200078e00ff */
[----:B------:R-:W-:-:S07]  /*30520*/  MOV R5, R14 ;  /* 0x0000000e00057202 */ /* 0x000fce0000000f00 */
[----:B------:R-:W-:Y:S05]  /*30530*/  WARPSYNC.COLLECTIVE R15, `(.L_x_2812) ;  /* 0x000000000f087348 */ /* 0x000fea0003c00000 */
[----:B------:R0:W1:Y:S02]  /*30540*/  SHFL.IDX P6, R14, R13, R12, R11 ;  /* 0x0000000c0d0e7389 */ /* 0x00006400000c000b */
[----:B01----:R-:W-:Y:S01]  /*30550*/  ENDCOLLECTIVE ;  /* 0x000000000000791b */ /* 0x003fe20003800000 */
.L_x_2812:
[----:B------:R-:W-:-:S05]  /*30560*/  @!P4 IADD3 R5, P3, R10, R5, RZ ;  /* 0x000000050a05c210 */ /* 0x000fca0007f7e0ff */
[----:B------:R-:W-:Y:S01]  /*30570*/  @!P4 IMAD.X R4, RZ, RZ, R4, P3 ;  /* 0x000000ffff04c224 */ /* 0x000fe200018e0604 */
[----:B------:R-:W-:-:S04]  /*30580*/  ISETP.GE.AND P3, PT, R7, R0, PT ;  /* 0x000000000700720c */ /* 0x000fc80003f66270 */
[----:B------:R-:W-:Y:S01]  /*30590*/  @!P4 LOP3.LUT R5, R5, R4, RZ, 0x3c, !PT ;  /* 0x000000040505c212 */ /* 0x000fe200078e3cff */
[----:B------:R-:W-:-:S03]  /*305a0*/  IMAD.MOV.U32 R13, RZ, RZ, R3 ;  /* 0x000000ffff0d7224 */ /* 0x000fc600078e0003 */
[----:B------:R-:W-:-:S04]  /*305b0*/  @!P4 LOP3.LUT R4, R5, R4, RZ, 0x3c, !PT ;  /* 0x000000040504c212 */ /* 0x000fc800078e3cff */
[----:B------:R-:W-:Y:S01]  /*305c0*/  @!P4 LOP3.LUT R5, R5, R4, RZ, 0x3c, !PT ;  /* 0x000000040505c212 */ /* 0x000fe200078e3cff */
[----:B------:R-:W-:-:S04]  /*305d0*/  IMAD.MOV.U32 R6, RZ, RZ, R14 ;  /* 0x000000ffff067224 */ /* 0x000fc800078e000e */
[----:B------:R-:W-:Y:S01]  /*305e0*/  @!PT LDS RZ, [RZ] ;  /* 0x00000000fffff984 */ /* 0x000fe20000000800 */
[----:B------:R-:W-:Y:S01]  /*305f0*/  @!PT LDS RZ, [RZ] ;  /* 0x00000000fffff984 */ /* 0x000fe20000000800 */
[----:B------:R-:W-:Y:S01]  /*30600*/  @!PT LDS RZ, [RZ] ;  /* 0x00000000fffff984 */ /* 0x000fe20000000800 */
[----:B------:R0:W-:Y:S03]  /*30610*/  @!P4 LDGSTS.E.BYPASS.LTC128B.128 [R9+0x1e200], desc[UR54][R4.64], !P0 ;  /* 0x1e2000000409cfae */ /* 0x0001e6000c101d76 */
[----:B0-----:R-:W-:Y:S05]  /*30620*/  WARPSYNC.COLLECTIVE R15, `(.L_x_2813) ;  /* 0x000000000f087348 */ /* 0x001fea0003c00000 */
[----:B------:R1:W2:Y:S02]  /*30630*/  SHFL.IDX P6, R14, R13, R12, R11 ;  /* 0x0000000c0d0e7389 */ /* 0x0002a400000c000b */
[----:B012---:R-:W-:Y:S01]  /*30640*/  ENDCOLLECTIVE ;  /* 0x000000000000791b */ /* 0x007fe20003800000 */
.L_x_2813:
[----:B------:R-:W-:Y:S01]  /*30650*/  @!PT LDS RZ, [RZ] ;  /* 0x00000000fffff984 */ /* 0x000fe20000000800 */
[----:B------:R-:W-:Y:S01]  /*30660*/  @!PT LDS RZ, [RZ] ;  /* 0x00000000fffff984 */ /* 0x000fe20000000800 */
[----:B------:R-:W-:Y:S01]  /*30670*/  @!PT LDS RZ, [RZ] ;  /* 0x00000000fffff984 */ /* 0x000fe20000000800 */
[----:B------:R-:W-:Y:S04]  /*30680*/  @!P4 LDGSTS.E.BYPASS.LTC128B.128 [R9+0x20200], desc[UR54][R4.64+0x40], !P1 ;  /* 0x202000400409cfae */ /* 0x000fe8000c901d76 */
[----:B------:R0:W-:Y:S01]  /*30690*/  @!P4 LDGSTS.E.BYPASS.LTC128B.128 [R9+0x22200], desc[UR54][R4.64+0x80], !P2 ;  /* 0x222000800409cfae */ /* 0x0001e2000d101d76 */
[----:B------:R-:W-:Y:S02]  /*306a0*/  IMAD.MOV.U32 R13, RZ, RZ, R2 ;  /* 0x000000ffff0d7224 */ /* 0x000fe400078e0002 */
[----:B------:R-:W-:Y:S01]  /*306b0*/  IMAD.MOV.U32 R12, RZ, RZ, 0x2 ;  /* 0x00000002ff0c7424 */ /* 0x000fe200078e00ff */
[----:B0-----:R-:W-:-:S07]  /*306c0*/  MOV R4, R14 ;  /* 0x0000000e00047202 */ /* 0x001fce0000000f00 */
[----:B------:R-:W-:Y:S05]  /*306d0*/  WARPSYNC.COLLECTIVE R15, `(.L_x_2814) ;  /* 0x000000000f087348 */ /* 0x000fea0003c00000 */
[----:B------:R0:W1:Y:S02]  /*306e0*/  SHFL.IDX P6, R14, R13, R12, R11 ;  /* 0x0000000c0d0e7389 */ /* 0x00006400000c000b */
[----:B01----:R-:W-:Y:S01]  /*306f0*/  ENDCOLLECTIVE ;  /* 0x000000000000791b */ /* 0x003fe20003800000 */
.L_x_2814:
[----:B------:R-:W-:-:S05]  /*30700*/  @!P3 IADD3 R5, P4, R10, R4, RZ ;  /* 0x000000040a05b210 */ /* 0x000fca0007f9e0ff */
[----:B------:R-:W-:-:S05]  /*30710*/  @!P3 IMAD.X R4, RZ, RZ, R6, P4 ;  /* 0x000000ffff04b224 */ /* 0x000fca00020e0606 */
        /* <DEDUP_REMOVED lines=12> */
.L_x_2815:
[----:B------:R-:W-:Y:S01]  /*307e0*/  @!PT LDS RZ, [RZ] ;  /* 0x00000000fffff984 */ /* 0x000fe20000000800 */
[----:B------:R-:W-:Y:S01]  /*307f0*/  @!PT LDS RZ, [RZ] ;  /* 0x00000000fffff984 */ /* 0x000fe20000000800 */
[----:B------:R-:W-:Y:S01]  /*30800*/  @!PT LDS RZ, [RZ] ;  /* 0x00000000fffff984 */ /* 0x000fe20000000800 */
[----:B------:R-:W-:Y:S04]  /*30810*/  @!P3 LDGSTS.E.BYPASS.LTC128B.128 [R9+0x20a00], desc[UR54][R4.64+0x40], !P1 ;  /* 0x20a000400409bfae */ /* 0x000fe8000c901d76 */
[----:B------:R0:W-:Y:S01]  /*30820*/  @!P3 LDGSTS.E.BYPASS.LTC128B.128 [R9+0x22a00], desc[UR54][R4.64+0x80], !P2 ;  /* 0x22a000800409bfae */ /* 0x0001e2000d101d76 */
[----:B------:R-:W-:Y:S02]  /*30830*/  IMAD.MOV.U32 R13, RZ, RZ, R2 ;  /* 0x000000ffff0d7224 */ /* 0x000fe400078e0002 */
[----:B------:R-:W-:Y:S02]  /*30840*/  IMAD.MOV.U32 R12, RZ, RZ, 0x3 ;  /* 0x00000003ff0c7424 */ /* 0x000fe400078e00ff */
[----:B0-----:R-:W-:-:S05]  /*30850*/  VIADD R4, R17, 0x40 ;  /* 0x0000004011047836 */ /* 0x001fca0000000000 */
[----:B------:R-:W-:Y:S01]  /*30860*/  ISETP.GE.AND P3, PT, R4, R0, PT ;  /* 0x000000000400720c */ /* 0x000fe20003f66270 */
[----:B------:R-:W-:-:S12]  /*30870*/  IMAD.MOV.U32 R4, RZ, RZ, R14 ;  /* 0x000000ffff047224 */ /* 0x000fd800078e000e */
[----:B------:R-:W-:Y:S05]  /*30880*/  WARPSYNC.COLLECTIVE R15, `(.L_x_2816) ;  /* 0x000000000f087348 */ /* 0x000fea0003c00000 */
[----:B------:R0:W1:Y:S02]  /*30890*/  SHFL.IDX P6, R14, R13, R12, R11 ;  /* 0x0000000c0d0e7389 */ /* 0x00006400000c000b */
[----:B01----:R-:W-:Y:S01]  /*308a0*/  ENDCOLLECTIVE ;  /* 0x000000000000791b */ /* 0x003fe20003800000 */
.L_x_2816:
[----:B------:R-:W-:-:S04]  /*308b0*/  @!P3 IADD3 R5, P4, R10, R4, RZ ;  /* 0x000000040a05b210 */ /* 0x000fc80007f9e0ff */
[----:B------:R-:W-:Y:S01]  /*308c0*/  @!P3 IADD3.X R4, RZ, R6, RZ, P4, !PT ;  /* 0x00000006ff04b210 */ /* 0x000fe200027fe4ff */
[----:B------:R-:W-:-:S03]  /*308d0*/  IMAD.MOV.U32 R13, RZ, RZ, R3 ;  /* 0x000000ffff0d7224 */ /* 0x000fc600078e0003 */
[----:B------:R-:W-:-:S04]  /*308e0*/  @!P3 LOP3.LUT R5, R5, R4, RZ, 0x3c, !PT ;  /* 0x000000040505b212 */ /* 0x000fc800078e3cff */
        /* <DEDUP_REMOVED lines=12> */
.L_x_2817:
[----:B------:R-:W-:Y:S01]  /*309b0*/  IMAD.MOV.U32 R3, RZ, RZ, R14 ;  /* 0x000000ffff037224 */ /* 0x000fe200078e000e */
[----:B------:R-:W-:Y:S06]  /*309c0*/  BRA `(.L_x_2818) ;  /* 0xffffff9c00d47947 */ /* 0x000fec000383ffff */
.L_x_2645:
[----:B0-----:R-:W3:Y:S02]  /*309d0*/  LDL R2, [R1+0x4] ;  /* 0x0000040001027983 */ /* 0x001ee40000100800 */
[----:B---3--:R0:W3:Y:S02]  /*309e0*/  SYNCS.PHASECHK.TRANS64.TRYWAIT P0, [R2+URZ+0x33420], R0 ;  /* 0x03342000020075a7 */ /* 0x0080e4000800017f */
[----:B---3--:R-:W-:Y:S05]  /*309f0*/  @!P0 NANOSLEEP.SYNCS 0x989680 ;  /* 0x009896800000895d */ /* 0x008fea0003900000 */
[----:B------:R-:W3:Y:S02]  /*30a00*/  @!P0 SYNCS.PHASECHK.TRANS64 P0, [R2+URZ+0x33420], R0 ;  /* 0x03342000020085a7 */ /* 0x000ee4000800007f */
[----:B---3--:R-:W-:Y:S05]  /*30a10*/  @!P0 BRA `(.L_x_2645) ;  /* 0xfffffffc00ec8947 */ /* 0x008fea000383ffff */
[----:B------:R-:W-:Y:S05]  /*30a20*/  BRA `(.L_x_2819) ;  /* 0xffffffa000487947 */ /* 0x000fea000383ffff */
.L_x_2651:
[----:B---3--:R3:W4:Y:S02]  /*30a30*/  SYNCS.PHASECHK.TRANS64.TRYWAIT P0, [R6+URZ+0x33480], R5 ;  /* 0x03348005060075a7 */ /* 0x008724000800017f */
[----:B----4-:R-:W-:Y:S05]  /*30a40*/  @!P0 NANOSLEEP.SYNCS 0x989680 ;  /* 0x009896800000895d */ /* 0x010fea0003900000 */
[----:B------:R-:W4:Y:S02]  /*30a50*/  @!P0 SYNCS.PHASECHK.TRANS64 P0, [R6+URZ+0x33480], R5 ;  /* 0x03348005060085a7 */ /* 0x000f24000800007f */
[----:B----4-:R-:W-:Y:S05]  /*30a60*/  @!P0 BRA `(.L_x_2651) ;  /* 0xfffffffc00f08947 */ /* 0x010fea000383ffff */
[----:B------:R-:W-:Y:S05]  /*30a70*/  BRA `(.L_x_2820) ;  /* 0xffffffa400087947 */ /* 0x000fea000383ffff */
.L_x_2658:
[----:B--2---:R2:W4:Y:S02]  /*30a80*/  SYNCS.PHASECHK.TRANS64.TRYWAIT P0, [R6+URZ+0x33440], R5 ;  /* 0x03344005060075a7 */ /* 0x004524000800017f */
[----:B----4-:R-:W-:Y:S05]  /*30a90*/  @!P0 NANOSLEEP.SYNCS 0x989680 ;  /* 0x009896800000895d */ /* 0x010fea0003900000 */
[----:B------:R-:W4:Y:S02]  /*30aa0*/  @!P0 SYNCS.PHASECHK.TRANS64 P0, [R6+URZ+0x33440], R5 ;  /* 0x03344005060085a7 */ /* 0x000f24000800007f */
[----:B----4-:R-:W-:Y:S05]  /*30ab0*/  @!P0 BRA `(.L_x_2658) ;  /* 0xfffffffc00f08947 */ /* 0x010fea000383ffff */
[----:B------:R-:W-:Y:S05]  /*30ac0*/  BRA `(.L_x_2821) ;  /* 0xffffffa800187947 */ /* 0x000fea000383ffff */
.L_x_2666:
[----:B---3--:R3:W4:Y:S02]  /*30ad0*/  SYNCS.PHASECHK.TRANS64.TRYWAIT P0, [R3+URZ+0x33470], R4 ;  /* 0x03347004030075a7 */ /* 0x008724000800017f */
[----:B----4-:R-:W-:Y:S05]  /*30ae0*/  @!P0 NANOSLEEP.SYNCS 0x989680 ;  /* 0x009896800000895d */ /* 0x010fea0003900000 */
[----:B------:R-:W4:Y:S02]  /*30af0*/  @!P0 SYNCS.PHASECHK.TRANS64 P0, [R3+URZ+0x33470], R4 ;  /* 0x03347004030085a7 */ /* 0x000f24000800007f */
[----:B----4-:R-:W-:Y:S05]  /*30b00*/  @!P0 BRA `(.L_x_2666) ;  /* 0xfffffffc00f08947 */ /* 0x010fea000383ffff */
[----:B------:R-:W-:Y:S05]  /*30b10*/  BRA `(.L_x_2822) ;  /* 0xffffffac003c7947 */ /* 0x000fea000383ffff */
.L_x_2668:
[----:B--2---:R2:W3:Y:S02]  /*30b20*/  SYNCS.PHASECHK.TRANS64.TRYWAIT P0, [R3+URZ+0x33460], R4 ;  /* 0x03346004030075a7 */ /* 0x0044e4000800017f */
[----:B---3--:R-:W-:Y:S05]  /*30b30*/  @!P0 NANOSLEEP.SYNCS 0x989680 ;  /* 0x009896800000895d */ /* 0x008fea0003900000 */
[----:B------:R-:W3:Y:S02]  /*30b40*/  @!P0 SYNCS.PHASECHK.TRANS64 P0, [R3+URZ+0x33460], R4 ;  /* 0x03346004030085a7 */ /* 0x000ee4000800007f */
[----:B---3--:R-:W-:Y:S05]  /*30b50*/  @!P0 BRA `(.L_x_2668) ;  /* 0xfffffffc00f08947 */ /* 0x008fea000383ffff */
[----:B------:R-:W-:Y:S05]  /*30b60*/  BRA `(.L_x_2823) ;  /* 0xffffffac00447947 */ /* 0x000fea000383ffff */
.L_x_2675:
[----:B--2---:R2:W3:Y:S02]  /*30b70*/  SYNCS.PHASECHK.TRANS64.TRYWAIT P1, [R3+URZ+0x33470], R0 ;  /* 0x03347000030075a7 */ /* 0x0044e4000802017f */
[----:B---3--:R-:W-:Y:S05]  /*30b80*/  @!P1 NANOSLEEP.SYNCS 0x989680 ;  /* 0x009896800000995d */ /* 0x008fea0003900000 */
[----:B------:R-:W3:Y:S02]  /*30b90*/  @!P1 SYNCS.PHASECHK.TRANS64 P1, [R3+URZ+0x33470], R0 ;  /* 0x03347000030095a7 */ /* 0x000ee4000802007f */
[----:B---3--:R-:W-:Y:S05]  /*30ba0*/  @!P1 BRA `(.L_x_2675) ;  /* 0xfffffffc00f09947 */ /* 0x008fea000383ffff */
[----:B------:R-:W-:Y:S05]  /*30bb0*/  BRA `(.L_x_2824) ;  /* 0xffffffb400907947 */ /* 0x000fea000383ffff */
.L_x_2677:
[----:B--2---:R2:W3:Y:S02]  /*30bc0*/  SYNCS.PHASECHK.TRANS64.TRYWAIT P1, [R3+URZ+0x33460], R0 ;  /* 0x03346000030075a7 */ /* 0x0044e4000802017f */
[----:B---3--:R-:W-:Y:S05]  /*30bd0*/  @!P1 NANOSLEEP.SYNCS 0x989680 ;  /* 0x009896800000995d */ /* 0x008fea0003900000 */
[----:B------:R-:W3:Y:S02]  /*30be0*/  @!P1 SYNCS.PHASECHK.TRANS64 P1, [R3+URZ+0x33460], R0 ;  /* 0x03346000030095a7 */ /* 0x000ee4000802007f */
[----:B---3--:R-:W-:Y:S05]  /*30bf0*/  @!P1 BRA `(.L_x_2677) ;  /* 0xfffffffc00f09947 */ /* 0x008fea000383ffff */
[----:B------:R-:W-:Y:S05]  /*30c00*/  BRA `(.L_x_2825) ;  /* 0xffffffb400987947 */ /* 0x000fea000383ffff */
.L_x_2681:
[----:B------:R-:W-:Y:S01]  /*30c10*/  BSSY B0, `(.L_x_2826) ;  /* 0x0000008000007945 */ /* 0x000fe20003800000 */
[----:B------:R-:W-:Y:S01]  /*30c20*/  IMAD.MOV.U32 R13, RZ, RZ, R16 ;  /* 0x000000ffff0d7224 */ /* 0x000fe200078e0010 */
[----:B-1----:R-:W-:Y:S01]  /*30c30*/  MOV R11, 0x1f ;  /* 0x0000001f000b7802 */ /* 0x002fe20000000f00 */
[----:B------:R-:W-:Y:S02]  /*30c40*/  IMAD.MOV.U32 R12, RZ, RZ, RZ ;  /* 0x000000ffff0c7224 */ /* 0x000fe400078e00ff */
[----:B------:R-:W-:-:S07]  /*30c50*/  IMAD.MOV.U32 R15, RZ, RZ, -0x1 ;  /* 0xffffffffff0f7424 */ /* 0x000fce00078e00ff */
[----:B0-----:R-:W-:Y:S05]  /*30c60*/  WARPSYNC.COLLECTIVE R15, `(.L_x_2827) ;  /* 0x000000000f087348 */ /* 0x001fea0003c00000 */
[----:B0-----:R0:W1:Y:S02]  /*30c70*/  SHFL.IDX P6, R14, R13, R12, R11 ;  /* 0x0000000c0d0e7389 */ /* 0x00106400000c000b */
[----:B01----:R-:W-:Y:S01]  /*30c80*/  ENDCOLLECTIVE ;  /* 0x000000000000791b */ /* 0x003fe20003800000 */
.L_x_2827:
[----:B------:R-:W-:Y:S05]  /*30c90*/  BSYNC B0 ;  /* 0x0000000000007941 */ /* 0x000fea0003800000 */
.L_x_2826:
[----:B------:R-:W-:Y:S01]  /*30ca0*/  IMAD.MOV.U32 R13, RZ, RZ, R16 ;  /* 0x000000ffff0d7224 */ /* 0x000fe200078e0010 */
[----:B------:R-:W-:Y:S01]  /*30cb0*/  IADD3 R4, R19, R6, RZ ;  /* 0x0000000613047210 */ /* 0x000fe20007ffe0ff */
[----:B------:R-:W-:Y:S02]  /*30cc0*/  IMAD.MOV.U32 R12, RZ, RZ, 0x1 ;  /* 0x00000001ff0c7424 */ /* 0x000fe400078e00ff */
[----:B------:R-:W-:Y:S02]  /*30cd0*/  IMAD.MOV.U32 R11, RZ, RZ, 0x1f ;  /* 0x0000001fff0b7424 */ /* 0x000fe400078e00ff */
[----:B------:R-:W-:Y:S02]  /*30ce0*/  IMAD.MOV.U32 R15, RZ, RZ, -0x1 ;  /* 0xffffffffff0f7424 */ /* 0x000fe400078e00ff */
[----:B------:R-:W-:-:S07]  /*30cf0*/  IMAD.MOV.U32 R0, RZ, RZ, R14 ;  /* 0x000000ffff007224 */ /* 0x000fce00078e000e */
[----:B------:R-:W-:Y:S05]  /*30d00*/  WARPSYNC.COLLECTIVE R15, `(.L_x_2828) ;  /* 0x000000000f087348 */ /* 0x000fea0003c00000 */
[----:B------:R0:W1:Y:S02]  /*30d10*/  SHFL.IDX P6, R14, R13, R12, R11 ;  /* 0x0000000c0d0e7389 */ /* 0x00006400000c000b */
[----:B01----:R-:W-:Y:S01]  /*30d20*/  ENDCOLLECTIVE ;  /* 0x000000000000791b */ /* 0x003fe20003800000 */
.L_x_2828:
        /* <DEDUP_REMOVED lines=18> */
.L_x_2829:
        /* <DEDUP_REMOVED lines=8> */
.L_x_2830:
        /* <DEDUP_REMOVED lines=8> */
.L_x_2831:
        /* <DEDUP_REMOVED lines=8> */
.L_x_2832:
        /* <DEDUP_REMOVED lines=8> */
.L_x_2833:
        /* <DEDUP_REMOVED lines=9> */
.L_x_2834:
[----:B------:R-:W-:Y:S01]  /*310e0*/  IMAD.MOV.U32 R16, RZ, RZ, R14 ;  /* 0x000000ffff107224 */ /* 0x000fe200078e000e */
[----:B------:R-:W-:Y:S06]  /*310f0*/  BRA `(.L_x_2835) ;  /* 0xffffffbc00047947 */ /* 0x000fec000383ffff */
.L_x_2686:
[----:B------:R-:W-:Y:S01]  /*31100*/  BSSY B0, `(.L_x_2836) ;  /* 0x0000008000007945 */ /* 0x000fe20003800000 */
[----:B-----5:R-:W-:Y:S02]  /*31110*/  IMAD.MOV.U32 R13, RZ, RZ, R2 ;  /* 0x000000ffff0d7224 */ /* 0x020fe400078e0002 */
[----:B------:R-:W-:Y:S02]  /*31120*/  IMAD.MOV.U32 R12, RZ, RZ, 0x1 ;  /* 0x00000001ff0c7424 */ /* 0x000fe400078e00ff */
[----:B-1----:R-:W-:Y:S02]  /*31130*/  IMAD.MOV.U32 R11, RZ, RZ, RZ ;  /* 0x000000ffff0b7224 */ /* 0x002fe400078e00ff */
[----:B------:R-:W-:-:S07]  /*31140*/  IMAD.MOV.U32 R15, RZ, RZ, -0x1 ;  /* 0xffffffffff0f7424 */ /* 0x000fce00078e00ff */
[----:B0-2---:R-:W-:Y:S05]  /*31150*/  WARPSYNC.COLLECTIVE R15, `(.L_x_2837) ;  /* 0x000000000f087348 */ /* 0x005fea0003c00000 */
[----:B0-----:R0:W1:Y:S02]  /*31160*/  SHFL.UP P6, R14, R13, R12, R11 ;  /* 0x0400000c0d0e7389 */ /* 0x00106400000c000b */
[----:B012---:R-:W-:Y:S01]  /*31170*/  ENDCOLLECTIVE ;  /* 0x000000000000791b */ /* 0x007fe20003800000 */
.L_x_2837:
[----:B------:R-:W-:Y:S05]  /*31180*/  BSYNC B0 ;  /* 0x0000000000007941 */ /* 0x000fea0003800000 */
.L_x_2836:
        /* <DEDUP_REMOVED lines=10> */
.L_x_2838:
        /* <DEDUP_REMOVED lines=8> */
.L_x_2839:
        /* <DEDUP_REMOVED lines=8> */
.L_x_2840:
        /* <DEDUP_REMOVED lines=8> */
.L_x_2841:
        /* <DEDUP_REMOVED lines=9> */
.L_x_2842:
[----:B------:R-:W-:Y:S01]  /*31440*/  IMAD.MOV.U32 R16, RZ, RZ, R14 ;  /* 0x000000ffff107224 */ /* 0x000fe200078e000e */
[----:B------:R-:W-:Y:S06]  /*31450*/  BRA `(.L_x_2843) ;  /* 0xffffffb800c87947 */ /* 0x000fec000383ffff */
.L_x_2688:
[----:B------:R-:W-:Y:S01]  /*31460*/  BSSY B0, `(.L_x_2844) ;  /* 0x0000006000007945 */ /* 0x000fe20003800000 */
[----:B------:R-:W-:Y:S01]  /*31470*/  PLOP3.LUT P6, PT, P6, PT, PT, 0x8, 0x0 ;  /* 0x000000000000781c */ /* 0x000fe200037ce170 */
[----:B------:R-:W-:-:S12]  /*31480*/  IMAD.MOV.U32 R15, RZ, RZ, -0x1 ;  /* 0xffffffffff0f7424 */ /* 0x000fd800078e00ff */
[----:B012---:R-:W-:Y:S05]  /*31490*/  WARPSYNC.COLLECTIVE R15, `(.L_x_2845) ;  /* 0x000000000f087348 */ /* 0x007fea0003c00000 */
[----:B0-----:R-:W-:Y:S01]  /*314a0*/  VOTE.ANY R14, PT, P6 ;  /* 0x00000000000e7806 */ /* 0x001fe200030e0100 */
[----:B-12---:R-:W-:Y:S06]  /*314b0*/  ENDCOLLECTIVE ;  /* 0x000000000000791b */ /* 0x006fec0003800000 */
.L_x_2845:
[----:B------:R-:W-:Y:S05]  /*314c0*/  BSYNC B0 ;  /* 0x0000000000007941 */ /* 0x000fea0003800000 */
.L_x_2844:
[----:B------:R-:W-:Y:S01]  /*314d0*/  MOV R6, R14 ;  /* 0x0000000e00067202 */ /* 0x000fe20000000f00 */
[----:B------:R-:W-:Y:S02]  /*314e0*/  IMAD.MOV.U32 R13, RZ, RZ, R2 ;  /* 0x000000ffff0d7224 */ /* 0x000fe400078e0002 */
[----:B------:R-:W-:Y:S01]  /*314f0*/  IMAD.MOV.U32 R11, RZ, RZ, 0x1f ;  /* 0x0000001fff0b7424 */ /* 0x000fe200078e00ff */
[----:B------:R-:W0:Y:S01]  /*31500*/  POPC R5, R6 ;  /* 0x0000000600057309 */ /* 0x000e220000000000 */
[----:B------:R-:W-:Y:S02]  /*31510*/  IMAD.MOV.U32 R15, RZ, RZ, -0x1 ;  /* 0xffffffffff0f7424 */ /* 0x000fe400078e00ff */
[----:B0-----:R-:W-:-:S07]  /*31520*/  IMAD.MOV.U32 R12, RZ, RZ, R5 ;  /* 0x000000ffff0c7224 */ /* 0x001fce00078e0005 */
[----:B------:R-:W-:Y:S05]  /*31530*/  WARPSYNC.COLLECTIVE R15, `(.L_x_2846) ;  /* 0x000000000f087348 */ /* 0x000fea0003c00000 */
[----:B------:R0:W1:Y:S02]  /*31540*/  SHFL.IDX P6, R14, R13, R12, R11 ;  /* 0x0000000c0d0e7389 */ /* 0x00006400000c000b */
[----:B01----:R-:W-:Y:S01]  /*31550*/  ENDCOLLECTIVE ;  /* 0x000000000000791b */ /* 0x003fe20003800000 */
.L_x_2846:
[----:B------:R-:W-:Y:S01]  /*31560*/  IMAD.MOV.U32 R17, RZ, RZ, R14 ;  /* 0x000000ffff117224 */ /* 0x000fe200078e000e */
[----:B------:R-:W-:Y:S06]  /*31570*/  BRA `(.L_x_2847) ;  /* 0xffffffb800b87947 */ /* 0x000fec000383ffff */
.L_x_2690:
[----:B------:R-:W-:Y:S01]  /*31580*/  BSSY B0, `(.L_x_2848) ;  /* 0x0000007000007945 */ /* 0x000fe20003800000 */
[----:B------:R-:W-:Y:S01]  /*31590*/  IMAD.MOV.U32 R13, RZ, RZ, R3 ;  /* 0x000000ffff0d7224 */ /* 0x000fe200078e0003 */
[----:B------:R-:W-:Y:S01]  /*315a0*/  MOV R15, 0xffffffff ;  /* 0xffffffff000f7802 */ /* 0x000fe20000000f00 */
[----:B-1----:R-:W-:-:S07]  /*315b0*/  IMAD.MOV.U32 R11, RZ, RZ, 0x1f ;  /* 0x0000001fff0b7424 */ /* 0x002fce00078e00ff */
[----:B0-2-4-:R-:W-:Y:S05]  /*315c0*/  WARPSYNC.COLLECTIVE R15, `(.L_x_2849) ;  /* 0x000000000f087348 */ /* 0x015fea0003c00000 */
[----:B0-----:R0:W1:Y:S02]  /*315d0*/  SHFL.IDX P6, R14, R13, R12, R11 ;  /* 0x0000000c0d0e7389 */ /* 0x00106400000c000b */
[----:B012-4-:R-:W-:Y:S01]  /*315e0*/  ENDCOLLECTIVE ;  /* 0x000000000000791b */ /* 0x017fe20003800000 */
.L_x_2849:
[----:B------:R-:W-:Y:S05]  /*315f0*/  BSYNC B0 ;  /* 0x0000000000007941 */ /* 0x000fea0003800000 */
.L_x_2848:
[----:B------:R-:W-:Y:S01]  /*31600*/  IMAD.MOV.U32 R2, RZ, RZ, R14 ;  /* 0x000000ffff027224 */ /* 0x000fe200078e000e */
[----:B------:R-:W-:Y:S06]  /*31610*/  BRA `(.L_x_2689) ;  /* 0xffffffb800ac7947 */ /* 0x000fec000383ffff */
.L_x_2694:
[----:B0-----:R0:W2:Y:S02]  /*31620*/  SYNCS.PHASECHK.TRANS64.TRYWAIT P0, [R0+URZ+0x33420], R3 ;  /* 0x03342003000075a7 */ /* 0x0010a4000800017f */
[----:B--2---:R-:W-:Y:S05]  /*31630*/  @!P0 NANOSLEEP.SYNCS 0x989680 ;  /* 0x009896800000895d */ /* 0x004fea0003900000 */
[----:B------:R-:W2:Y:S02]  /*31640*/  @!P0 SYNCS.PHASECHK.TRANS64 P0, [R0+URZ+0x33420], R3 ;  /* 0x03342003000085a7 */ /* 0x000ea4000800007f */
[----:B--2---:R-:W-:Y:S05]  /*31650*/  @!P0 BRA `(.L_x_2694) ;  /* 0xfffffffc00f08947 */ /* 0x004fea000383ffff */
[----:B------:R-:W-:Y:S05]  /*31660*/  BRA `(.L_x_2850) ;  /* 0xffffffc000307947 */ /* 0x000fea000383ffff */
.L_x_2695:
[----:B------:R-:W2:Y:S01]  /*31670*/  S2R R2, SR_TID.X ;  /* 0x0000000000027919 */ /* 0x000ea20000002100 */
[----:B------:R-:W-:Y:S01]  /*31680*/  BSSY B0, `(.L_x_2851) ;  /* 0x000000a000007945 */ /* 0x000fe20003800000 */
[----:B------:R-:W-:Y:S02]  /*31690*/  IMAD.MOV.U32 R12, RZ, RZ, RZ ;  /* 0x000000ffff0c7224 */ /* 0x000fe400078e00ff */
[----:B-1----:R-:W-:Y:S02]  /*316a0*/  IMAD.MOV.U32 R11, RZ, RZ, 0x1f ;  /* 0x0000001fff0b7424 */ /* 0x002fe400078e00ff */
[----:B------:R-:W-:Y:S01]  /*316b0*/  IMAD.MOV.U32 R15, RZ, RZ, -0x1 ;  /* 0xffffffffff0f7424 */ /* 0x000fe200078e00ff */
[----:B--2---:R-:W-:-:S04]  /*316c0*/  SHF.R.U32.HI R2, RZ, 0x5, R2 ;  /* 0x00000005ff027819 */ /* 0x004fc80000011602 */
[----:B------:R-:W-:-:S05]  /*316d0*/  LOP3.LUT R2, R2, 0x3, RZ, 0xc0, !PT ;  /* 0x0000000302027812 */ /* 0x000fca00078ec0ff */
[----:B------:R-:W-:-:S07]  /*316e0*/  IMAD.MOV.U32 R13, RZ, RZ, R2 ;  /* 0x000000ffff0d7224 */ /* 0x000fce00078e0002 */
[----:B0-----:R-:W-:Y:S05]  /*316f0*/  WARPSYNC.COLLECTIVE R15, `(.L_x_2852) ;  /* 0x000000000f087348 */ /* 0x001fea0003c00000 */
[----:B------:R1:W2:Y:S02]  /*31700*/  SHFL.IDX P6, R14, R13, R12, R11 ;  /* 0x0000000c0d0e7389 */ /* 0x0002a400000c000b */
[----:B012---:R-:W-:Y:S01]  /*31710*/  ENDCOLLECTIVE ;  /* 0x000000000000791b */ /* 0x007fe20003800000 */
.L_x_2852:
[----:B------:R-:W-:Y:S05]  /*31720*/  BSYNC B0 ;  /* 0x0000000000007941 */ /* 0x000fea0003800000 */
.L_x_2851:
[----:B------:R-:W-:Y:S05]  /*31730*/  BRA `(.L_x_2853) ;  /* 0xffffffc000187947 */ /* 0x000fea000383ffff */
.L_x_2696:
[----:B------:R-:W-:Y:S01]  /*31740*/  BSSY B0, `(.L_x_2854) ;  /* 0x0000006000007945 */ /* 0x000fe20003800000 */
[----:B------:R-:W-:-:S07]  /*31750*/  IMAD.MOV.U32 R15, RZ, RZ, -0x1 ;  /* 0xffffffffff0f7424 */ /* 0x000fce00078e00ff */
[----:B012---:R-:W-:Y:S05]  /*31760*/  WARPSYNC.COLLECTIVE R15, `(.L_x_2855) ;  /* 0x000000000f0c7348 */ /* 0x007fea0003c00000 */
[----:B------:R-:W-:Y:S02]  /*31770*/  ELECT P6, UR62, PT ;  /* 0x00000000003e782f */ /* 0x000fe400038c0000 */
[----:B------:R-:W-:Y:S01]  /*31780*/  MOV R14, UR62 ;  /* 0x0000003e000e7c02 */ /* 0x000fe20008000f00 */
[----:B012---:R-:W-:Y:S10]  /*31790*/  ENDCOLLECTIVE ;  /* 0x000000000000791b */ /* 0x007ff40003800000 */
.L_x_2855:
[----:B------:R-:W-:Y:S05]  /*317a0*/  BSYNC B0 ;  /* 0x0000000000007941 */ /* 0x000fea0003800000 */
.L_x_2854:
[----:B------:R-:W-:Y:S05]  /*317b0*/  BRA `(.L_x_2856) ;  /* 0xffffffc0000c7947 */ /* 0x000fea000383ffff */
.L_x_2698:
[----:B0-----:R0:W2:Y:S02]  /*317c0*/  SYNCS.PHASECHK.TRANS64.TRYWAIT P1, [R6+URZ], R5 ;  /* 0x00000005060075a7 */ /* 0x0010a4000802017f */
[----:B--2---:R-:W-:Y:S05]  /*317d0*/  @!P1 NANOSLEEP.SYNCS 0x989680 ;  /* 0x009896800000995d */ /* 0x004fea0003900000 */
[----:B------:R-:W2:Y:S02]  /*317e0*/  @!P1 SYNCS.PHASECHK.TRANS64 P1, [R6+URZ], R5 ;  /* 0x00000005060095a7 */ /* 0x000ea4000802007f */
[----:B--2---:R-:W-:Y:S05]  /*317f0*/  @!P1 BRA `(.L_x_2698) ;  /* 0xfffffffc00f09947 */ /* 0x004fea000383ffff */
[----:B------:R-:W-:Y:S05]  /*31800*/  BRA `(.L_x_2857) ;  /* 0xffffffc000487947 */ /* 0x000fea000383ffff */
.L_x_2699:
[----:B--2---:R2:W3:Y:S02]  /*31810*/  SYNCS.PHASECHK.TRANS64.TRYWAIT P1, [R7+URZ], R2 ;  /* 0x00000002070075a7 */ /* 0x0044e4000802017f */
[----:B---3--:R-:W-:Y:S05]  /*31820*/  @!P1 NANOSLEEP.SYNCS 0x989680 ;  /* 0x009896800000995d */ /* 0x008fea0003900000 */
[----:B------:R-:W3:Y:S02]  /*31830*/  @!P1 SYNCS.PHASECHK.TRANS64 P1, [R7+URZ], R2 ;  /* 0x00000002070095a7 */ /* 0x000ee4000802007f */
[----:B---3--:R-:W-:Y:S05]  /*31840*/  @!P1 BRA `(.L_x_2699) ;  /* 0xfffffffc00f09947 */ /* 0x008fea000383ffff */
[----:B------:R-:W-:Y:S05]  /*31850*/  BRA `(.L_x_2858) ;  /* 0xffffffc0003c7947 */ /* 0x000fea000383ffff */
.L_x_2701:
[----:B---3--:R3:W4:Y:S02]  /*31860*/  SYNCS.PHASECHK.TRANS64.TRYWAIT P1, [R4+URZ+0x33460], R5 ;  /* 0x03346005040075a7 */ /* 0x008724000802017f */
[----:B----4-:R-:W-:Y:S05]  /*31870*/  @!P1 NANOSLEEP.SYNCS 0x989680 ;  /* 0x009896800000995d */ /* 0x010fea0003900000 */
[----:B------:R-:W4:Y:S02]  /*31880*/  @!P1 SYNCS.PHASECHK.TRANS64 P1, [R4+URZ+0x33460], R5 ;  /* 0x03346005040095a7 */ /* 0x000f24000802007f */
[----:B----4-:R-:W-:Y:S05]  /*31890*/  @!P1 BRA `(.L_x_2701) ;  /* 0xfffffffc00f09947 */ /* 0x010fea000383ffff */
[----:B------:R-:W-:Y:S05]  /*318a0*/  BRA `(.L_x_2859) ;  /* 0xffffffc000407947 */ /* 0x000fea000383ffff */
.L_x_2703:
[----:B----4-:R4:W0:Y:S02]  /*318b0*/  SYNCS.PHASECHK.TRANS64.TRYWAIT P1, [R3+URZ+0x33460], R2 ;  /* 0x03346002030075a7 */ /* 0x010824000802017f */
[----:B0-----:R-:W-:Y:S05]  /*318c0*/  @!P1 NANOSLEEP.SYNCS 0x989680 ;  /* 0x009896800000995d */ /* 0x001fea0003900000 */
[----:B------:R-:W0:Y:S02]  /*318d0*/  @!P1 SYNCS.PHASECHK.TRANS64 P1, [R3+URZ+0x33460], R2 ;  /* 0x03346002030095a7 */ /* 0x000e24000802007f */
[----:B0-----:R-:W-:Y:S05]  /*318e0*/  @!P1 BRA `(.L_x_2703) ;  /* 0xfffffffc00f09947 */ /* 0x001fea000383ffff */
[----:B------:R-:W-:Y:S05]  /*318f0*/  BRA `(.L_x_2860) ;  /* 0xffffffc000407947 */ /* 0x000fea000383ffff */
.L_x_2705:
[----:B------:R0:W0:Y:S02]  /*31900*/  SYNCS.PHASECHK.TRANS64.TRYWAIT P0, [R4+URZ+0x33480], R5 ;  /* 0x03348005040075a7 */ /* 0x000024000800017f */
[----:B0-----:R-:W-:Y:S05]  /*31910*/  @!P0 NANOSLEEP.SYNCS 0x989680 ;  /* 0x009896800000895d */ /* 0x001fea0003900000 */
[----:B------:R-:W0:Y:S02]  /*31920*/  @!P0 SYNCS.PHASECHK.TRANS64 P0, [R4+URZ+0x33480], R5 ;  /* 0x03348005040085a7 */ /* 0x000e24000800007f */
[----:B0-----:R-:W-:Y:S05]  /*31930*/  @!P0 BRA `(.L_x_2705) ;  /* 0xfffffffc00f08947 */ /* 0x001fea000383ffff */
[----:B------:R-:W-:Y:S05]  /*31940*/  BRA `(.L_x_2706) ;  /* 0xffffffc0003c7947 */ /* 0x000fea000383ffff */
.L_x_2861:
        /* <DEDUP_REMOVED lines=11> */
.L_x_2872:


//--------------------- .nv.global.init           --------------------------
	.section	.nv.global.init,"aw",@progbits
	.align	4
.nv.global.init:
	.type		_ZZN5flash28permute_output_fp8_VcolmajorIN4cute6TensorINS1_11ArrayEngineIN7cutlass10bfloat16_tELm96EEENS1_6LayoutINS1_5tupleIJNS8_IJNS1_1CILi2EEESA_NS9_ILi24EEEEEENS9_ILi1EEESD_EEENS8_IJNS8_IJSD_SA_NS9_ILi4EEEEEENS9_ILi0EEESH_EEEEEEEEEvRT_E9upper_map,@object
	.size		_ZZN5flash28permute_output_fp8_VcolmajorIN4cute6TensorINS1_11ArrayEngineIN7cutlass10bfloat16_tELm96EEENS1_6LayoutINS1_5tupleIJNS8_IJNS1_1CILi2EEESA_NS9_ILi24EEEEEENS9_ILi1EEESD_EEENS8_IJNS8_IJSD_SA_NS9_ILi4EEEEEENS9_ILi0EEESH_EEEEEEEEEvRT_E9upper_map,($str$25 - _ZZN5flash28permute_output_fp8_VcolmajorIN4cute6TensorINS1_11ArrayEngineIN7cutlass10bfloat16_tELm96EEENS1_6LayoutINS1_5tupleIJNS8_IJNS1_1CILi2EEESA_NS9_ILi24EEEEEENS9_ILi1EEESD_EEENS8_IJNS8_IJSD_SA_NS9_ILi4EEEEEENS9_ILi0EEESH_EEEEEEEEEvRT_E9upper_map)
_ZZN5flash28permute_output_fp8_VcolmajorIN4cute6TensorINS1_11ArrayEngineIN7cutlass10bfloat16_tELm96EEENS1_6LayoutINS1_5tupleIJNS8_IJNS1_1CILi2EEESA_NS9_ILi24EEEEEENS9_ILi1EEESD_EEENS8_IJNS8_IJSD_SA_NS9_ILi4EEEEEENS9_ILi0EEESH_EEEEEEEEEvRT_E9upper_map:
        /*0000*/ 	.byte	0x00, 0x00, 0x00, 0x00, 0x02, 0x00, 0x00, 0x00, 0x03, 0x00, 0x00, 0x00, 0x01, 0x00, 0x00, 0x00
	.type		$str$25,@object
	.size		$str$25,($str$26 - $str$25)
$str$25:
        /*0010*/ 	.byte	0x28, 0x61, 0x64, 0x64, 0x72, 0x65, 0x73, 0x73, 0x20, 0x26, 0x20, 0x6d, 0x61, 0x73, 0x6b, 0x29
        /*0020*/ 	.byte	0x20, 0x3d, 0x3d, 0x20, 0x30, 0x00
	.type		$str$26,@object
	.size		$str$26,(__unnamed_5 - $str$26)
$str$26:
        /*0026*/ 	.byte	0x2f, 0x74, 0x6d, 0x70, 0x2f, 0x6f, 0x73, 0x73, 0x5f, 0x6b, 0x65, 0x72, 0x6e, 0x65, 0x6c, 0x73
        /*0036*/ 	.byte	0x5f, 0x73, 0x72, 0x63, 0x2f, 0x66, 0x6c, 0x61, 0x73, 0x68, 0x5f, 0x61, 0x74, 0x74, 0x65, 0x6e
        /*0046*/ 	.byte	0x74, 0x69, 0x6f, 0x6e, 0x2f, 0x63, 0x73, 0x72, 0x63, 0x2f, 0x63, 0x75, 0x74, 0x6c, 0x61, 0x73
        /*0056*/ 	.byte	0x73, 0x2f, 0x69, 0x6e, 0x63, 0x6c, 0x75, 0x64, 0x65, 0x2f, 0x63, 0x75, 0x74, 0x65, 0x2f, 0x70
        /*0066*/ 	.byte	0x6f, 0x69, 0x6e, 0x74, 0x65, 0x72, 0x5f, 0x66, 0x6c, 0x61, 0x67, 0x67, 0x65, 0x64, 0x2e, 0x68
        /*0076*/ 	.byte	0x70, 0x70, 0x00
	.type		__unnamed_5,@object
	.size		__unnamed_5,(__unnamed_6 - __unnamed_5)
__unnamed_5:
        /* <DEDUP_REMOVED lines=24> */
        /*01f9*/ 	.byte	0x3e, 0x3e, 0x20, 0x26, 0x5d, 0x00
	.type		__unnamed_6,@object
	.size		__unnamed_6,(__unnamed_3 - __unnamed_6)
__unnamed_6:
        /* <DEDUP_REMOVED lines=25> */
	.type		__unnamed_3,@object
	.size		__unnamed_3,(__unnamed_4 - __unnamed_3)
__unnamed_3:
        /* <DEDUP_REMOVED lines=29> */
        /*0555*/ 	.byte	0x5d, 0x00
	.type		__unnamed_4,@object
	.size		__unnamed_4,(__unnamed_2 - __unnamed_4)
__unnamed_4:
        /* <DEDUP_REMOVED lines=29> */
        /*0727*/ 	.byte	0x3e, 0x5d, 0x00
	.type		__unnamed_2,@object
	.size		__unnamed_2,(__unnamed_1 - __unnamed_2)
__unnamed_2:
        /* <DEDUP_REMOVED lines=30> */
	.type		__unnamed_1,@object
	.size		__unnamed_1,(.L_0 - __unnamed_1)
__unnamed_1:
        /* <DEDUP_REMOVED lines=29> */
        /*0acd*/ 	.byte	0x3e, 0x20, 0x26, 0x5d, 0x00
.L_0:


//--------------------- .nv.shared._ZN7cutlass13device_kernelIN5flash11enable_sm90INS1_16FlashAttnFwdSm90INS1_25CollectiveMainloopFwdSm90ILi2EN4cute5tupleIJNS5_1CILi1EEES8_S8_EEENS6_IJNS7_ILi128EEENS7_ILi160EEENS7_ILi192EEEEEELi192ENS_12float_e4m3_tEfNS_4arch4Sm90ELb0ELb0ELb0ELb0ELb0ELb0ELb0ELb1ELb1ELb1ELb0ELb0EEENS1_21CollectiveEpilogueFwdINS6_IJSA_SC_SB_EEES9_NS_10bfloat16_tESG_Li256ELb0ELb1ELb0ELb1EEENS1_29StaticPersistentTileSchedulerILb0EEEEEEEEEvNT_6ParamsE --------------------------
	.section	.nv.shared._ZN7cutlass13device_kernelIN5flash11enable_sm90INS1_16FlashAttnFwdSm90INS1_25CollectiveMainloopFwdSm90ILi2EN4cute5tupleIJNS5_1CILi1EEES8_S8_EEENS6_IJNS7_ILi128EEENS7_ILi160EEENS7_ILi192EEEEEELi192ENS_12float_e4m3_tEfNS_4arch4Sm90ELb0ELb0ELb0ELb0ELb0ELb0ELb0ELb1ELb1ELb1ELb0ELb0EEENS1_21CollectiveEpilogueFwdINS6_IJSA_SC_SB_EEES9_NS_10bfloat16_tESG_Li256ELb0ELb1ELb0ELb1EEENS1_29StaticPersistentTileSchedulerILb0EEEEEEEEEvNT_6ParamsE,"aw",@nobits
	.sectionflags	@""
	.align	16
	.zero		1024


//--------------------- .nv.shared.reserved.0     --------------------------
	.section	.nv.shared.reserved.0,"aw",@nobits
	.weak		__nv_reservedSMEM_offset_0_alias
	.size		__nv_reservedSMEM_offset_0_alias, 0, 0
	.other		__nv_reservedSMEM_offset_0_alias,@"STO_CUDA_RESERVED_SHARED STV_DEFAULT"
__nv_reservedSMEM_offset_0_alias:
	.zero		0


//--------------------- .nv.global                --------------------------
	.section	.nv.global,"aw",@nobits
.nv.global:
	.type		_ZN74_INTERNAL_ed5ebc88_38_flash_fwd_hdim192_e4m3_packgqa_sm90_cu_e763cb1e_29434cute1_E,@object
	.size		_ZN74_INTERNAL_ed5ebc88_38_flash_fwd_hdim192_e4m3_packgqa_sm90_cu_e763cb1e_29434cute1_E,(_ZN74_INTERNAL_ed5ebc88_38_flash_fwd_hdim192_e4m3_packgqa_sm90_cu_e763cb1e_29434cuda3std3__45__cpo6cbeginE - _ZN74_INTERNAL_ed5ebc88_38_flash_fwd_hdim192_e4m3_packgqa_sm90_cu_e763cb1e_29434cute1_E)
_ZN74_INTERNAL_ed5ebc88_38_flash_fwd_hdim192_e4m3_packgqa_sm90_cu_e763cb1e_29434cute1_E:
	.zero		1
	.type		_ZN74_INTERNAL_ed5ebc88_38_flash_fwd_hdim192_e4m3_packgqa_sm90_cu_e763cb1e_29434cuda3std3__45__cpo6cbeginE,@object
	.size		_ZN74_INTERNAL_ed5ebc88_38_flash_fwd_hdim192_e4m3_packgqa_sm90_cu_e763cb1e_29434cuda3std3__45__cpo6cbeginE,(_ZN74_INTERNAL_ed5ebc88_38_flash_fwd_hdim192_e4m3_packgqa_sm90_cu_e763cb1e_29434cuda3std3__48in_placeE - _ZN74_INTERNAL_ed5ebc88_38_flash_fwd_hdim192_e4m3_packgqa_sm90_cu_e763cb1e_29434cuda3std3__45__cpo6cbeginE)
_ZN74_INTERNAL_ed5ebc88_38_flash_fwd_hdim192_e4m3_packgqa_sm90_cu_e763cb1e_29434cuda3std3__45__cpo6cbeginE:
	.zero		1
	.type		_ZN74_INTERNAL_ed5ebc88_38_flash_fwd_hdim192_e4m3_packgqa_sm90_cu_e763cb1e_29434cuda3std3__48in_placeE,@object
	.size		_ZN74_INTERNAL_ed5ebc88_38_flash_fwd_hdim192_e4m3_packgqa_sm90_cu_e763cb1e_29434cuda3std3__48in_placeE,(_ZN74_INTERNAL_ed5ebc88_38_flash_fwd_hdim192_e4m3_packgqa_sm90_cu_e763cb1e_29434cuda3std6ranges3__45__cpo9iter_moveE - _ZN74_INTERNAL_ed5ebc88_38_flash_fwd_hdim192_e4m3_packgqa_sm90_cu_e763cb1e_29434cuda3std3__48in_placeE)
_ZN74_INTERNAL_ed5ebc88_38_flash_fwd_hdim192_e4m3_packgqa_sm90_cu_e763cb1e_29434cuda3std3__48in_placeE:
	.zero		1
	.type		_ZN74_INTERNAL_ed5ebc88_38_flash_fwd_hdim192_e4m3_packgqa_sm90_cu_e763cb1e_29434cuda3std6ranges3__45__cpo9iter_moveE,@object
	.size		_ZN74_INTERNAL_ed5ebc88_38_flash_fwd_hdim192_e4m3_packgqa_sm90_cu_e763cb1e_29434cuda3std6ranges3__45__cpo9iter_moveE,(_ZN74_INTERNAL_ed5ebc88_38_flash_fwd_hdim192_e4m3_packgqa_sm90_cu_e763cb1e_29434cuda3std3__45__cpo5beginE - _ZN74_INTERNAL_ed5ebc88_38_flash_fwd_hdim192_e4m3_packgqa_sm90_cu_e763cb1e_29434cuda3std6ranges3__45__cpo9iter_moveE)
_ZN74_INTERNAL_ed5ebc88_38_flash_fwd_hdim192_e4m3_packgqa_sm90_cu_e763cb1e_29434cuda3std6ranges3__45__cpo9iter_moveE:
	.zero		1
	.type		_ZN74_INTERNAL_ed5ebc88_38_flash_fwd_hdim192_e4m3_packgqa_sm90_cu_e763cb1e_29434cuda3std3__45__cpo5beginE,@object
	.size		_ZN74_INTERNAL_ed5ebc88_38_flash_fwd_hdim192_e4m3_packgqa_sm90_cu_e763cb1e_29434cuda3std3__45__cpo5beginE,(_ZN74_INTERNAL_ed5ebc88_38_flash_fwd_hdim192_e4m3_packgqa_sm90_cu_e763cb1e_29434cuda3std3__476_GLOBAL__N__ed5ebc88_38_flash_fwd_hdim192_e4m3_packgqa_sm90_cu_e763cb1e_29436ignoreE - _ZN74_INTERNAL_ed5ebc88_38_flash_fwd_hdim192_e4m3_packgqa_sm90_cu_e763cb1e_29434cuda3std3__45__cpo5beginE)
_ZN74_INTERNAL_ed5ebc88_38_flash_fwd_hdim192_e4m3_packgqa_sm90_cu_e763cb1e_29434cuda3std3__45__cpo5beginE:
	.zero		1
	.type		_ZN74_INTERNAL_ed5ebc88_38_flash_fwd_hdim192_e4m3_packgqa_sm90_cu_e763cb1e_29434cuda3std3__476_GLOBAL__N__ed5ebc88_38_flash_fwd_hdim192_e4m3_packgqa_sm90_cu_e763cb1e_29436ignoreE,@object
	.size		_ZN74_INTERNAL_ed5ebc88_38_flash_fwd_hdim192_e4m3_packgqa_sm90_cu_e763cb1e_29434cuda3std3__476_GLOBAL__N__ed5ebc88_38_flash_fwd_hdim192_e4m3_packgqa_sm90_cu_e763cb1e_29436ignoreE,(_ZN74_INTERNAL_ed5ebc88_38_flash_fwd_hdim192_e4m3_packgqa_sm90_cu_e763cb1e_29434cute7productE - _ZN74_INTERNAL_ed5ebc88_38_flash_fwd_hdim192_e4m3_packgqa_sm90_cu_e763cb1e_29434cuda3std3__476_GLOBAL__N__ed5ebc88_38_flash_fwd_hdim192_e4m3_packgqa_sm90_cu_e763cb1e_29436ignoreE)
_ZN74_INTERNAL_ed5ebc88_38_flash_fwd_hdim192_e4m3_packgqa_sm90_cu_e763cb1e_29434cuda3std3__476_GLOBAL__N__ed5ebc88_38_flash_fwd_hdim192_e4m3_packgqa_sm90_cu_e763cb1e_29436ignoreE:
	.zero		1
	.type		_ZN74_INTERNAL_ed5ebc88_38_flash_fwd_hdim192_e4m3_packgqa_sm90_cu_e763cb1e_29434cute7productE,@object
	.size		_ZN74_INTERNAL_ed5ebc88_38_flash_fwd_hdim192_e4m3_packgqa_sm90_cu_e763cb1e_29434cute7productE,(_ZN74_INTERNAL_ed5ebc88_38_flash_fwd_hdim192_e4m3_packgqa_sm90_cu_e763cb1e_29434cuda3std3__45__cpo3endE - _ZN74_INTERNAL_ed5ebc88_38_flash_fwd_hdim192_e4m3_packgqa_sm90_cu_e763cb1e_29434cute7productE)
_ZN74_INTERNAL_ed5ebc88_38_flash_fwd_hdim192_e4m3_packgqa_sm90_cu_e763cb1e_29434cute7productE:
	.zero		1
	.type		_ZN74_INTERNAL_ed5ebc88_38_flash_fwd_hdim192_e4m3_packgqa_sm90_cu_e763cb1e_29434cuda3std3__45__cpo3endE,@object
	.size		_ZN74_INTERNAL_ed5ebc88_38_flash_fwd_hdim192_e4m3_packgqa_sm90_cu_e763cb1e_29434cuda3std3__45__cpo3endE,(_ZN74_INTERNAL_ed5ebc88_38_flash_fwd_hdim192_e4m3_packgqa_sm90_cu_e763cb1e_29434cuda3std3__419piecewise_constructE - _ZN74_INTERNAL_ed5ebc88_38_flash_fwd_hdim192_e4m3_packgqa_sm90_cu_e763cb1e_29434cuda3std3__45__cpo3endE)
_ZN74_INTERNAL_ed5ebc88_38_flash_fwd_hdim192_e4m3_packgqa_sm90_cu_e763cb1e_29434cuda3std3__45__cpo3endE:
	.zero		1
	.type		_ZN74_INTERNAL_ed5ebc88_38_flash_fwd_hdim192_e4m3_packgqa_sm90_cu_e763cb1e_29434cuda3std3__419piecewise_constructE,@object
	.size		_ZN74_INTERNAL_ed5ebc88_38_flash_fwd_hdim192_e4m3_packgqa_sm90_cu_e763cb1e_29434cuda3std3__419piecewise_constructE,(_ZN74_INTERNAL_ed5ebc88_38_flash_fwd_hdim192_e4m3_packgqa_sm90_cu_e763cb1e_29434cuda3std3__45__cpo4cendE - _ZN74_INTERNAL_ed5ebc88_38_flash_fwd_hdim192_e4m3_packgqa_sm90_cu_e763cb1e_29434cuda3std3__419piecewise_constructE)
_ZN74_INTERNAL_ed5ebc88_38_flash_fwd_hdim192_e4m3_packgqa_sm90_cu_e763cb1e_29434cuda3std3__419piecewise_constructE:
	.zero		1
	.type		_ZN74_INTERNAL_ed5ebc88_38_flash_fwd_hdim192_e4m3_packgqa_sm90_cu_e763cb1e_29434cuda3std3__45__cpo4cendE,@object
	.size		_ZN74_INTERNAL_ed5ebc88_38_flash_fwd_hdim192_e4m3_packgqa_sm90_cu_e763cb1e_29434cuda3std3__45__cpo4cendE,(_ZN74_INTERNAL_ed5ebc88_38_flash_fwd_hdim192_e4m3_packgqa_sm90_cu_e763cb1e_29434cuda3std6ranges3__45__cpo4swapE - _ZN74_INTERNAL_ed5ebc88_38_flash_fwd_hdim192_e4m3_packgqa_sm90_cu_e763cb1e_29434cuda3std3__45__cpo4cendE)
_ZN74_INTERNAL_ed5ebc88_38_flash_fwd_hdim192_e4m3_packgqa_sm90_cu_e763cb1e_29434cuda3std3__45__cpo4cendE:
	.zero		1
	.type		_ZN74_INTERNAL_ed5ebc88_38_flash_fwd_hdim192_e4m3_packgqa_sm90_cu_e763cb1e_29434cuda3std6ranges3__45__cpo4swapE,@object
	.size		_ZN74_INTERNAL_ed5ebc88_38_flash_fwd_hdim192_e4m3_packgqa_sm90_cu_e763cb1e_29434cuda3std6ranges3__45__cpo4swapE,(.L_14 - _ZN74_INTERNAL_ed5ebc88_38_flash_fwd_hdim192_e4m3_packgqa_sm90_cu_e763cb1e_29434cuda3std6ranges3__45__cpo4swapE)
_ZN74_INTERNAL_ed5ebc88_38_flash_fwd_hdim192_e4m3_packgqa_sm90_cu_e763cb1e_29434cuda3std6ranges3__45__cpo4swapE:
	.zero		1
.L_14:


//--------------------- .nv.shared._ZN7cutlass13device_kernelIN5flash11enable_sm90INS1_16FlashAttnFwdSm90INS1_25CollectiveMainloopFwdSm90ILi2EN4cute5tupleIJNS5_1CILi2EEENS7_ILi1EEES9_EEENS6_IJNS7_ILi128EEENS7_ILi160EEENS7_ILi192EEEEEELi192ENS_12float_e4m3_tEfNS_4arch4Sm90ELb0ELb0ELb0ELb0ELb0ELb0ELb0ELb1ELb1ELb1ELb0ELb0EEENS1_21CollectiveEpilogueFwdINS6_IJSB_SD_SC_EEESA_NS_10bfloat16_tESH_Li256ELb0ELb1ELb0ELb1EEENS1_29StaticPersistentTileSchedulerILb0EEEEEEEEEvNT_6ParamsE --------------------------
	.section	.nv.shared._ZN7cutlass13device_kernelIN5flash11enable_sm90INS1_16FlashAttnFwdSm90INS1_25CollectiveMainloopFwdSm90ILi2EN4cute5tupleIJNS5_1CILi2EEENS7_ILi1EEES9_EEENS6_IJNS7_ILi128EEENS7_ILi160EEENS7_ILi192EEEEEELi192ENS_12float_e4m3_tEfNS_4arch4Sm90ELb0ELb0ELb0ELb0ELb0ELb0ELb0ELb1ELb1ELb1ELb0ELb0EEENS1_21CollectiveEpilogueFwdINS6_IJSB_SD_SC_EEESA_NS_10bfloat16_tESH_Li256ELb0ELb1ELb0ELb1EEENS1_29StaticPersistentTileSchedulerILb0EEEEEEEEEvNT_6ParamsE,"aw",@nobits
	.sectionflags	@""
	.align	16
	.zero		1024


//--------------------- .nv.shared._ZN7cutlass13device_kernelIN5flash11enable_sm90INS1_16FlashAttnFwdSm90INS1_25CollectiveMainloopFwdSm90ILi2EN4cute5tupleIJNS5_1CILi1EEES8_S8_EEENS6_IJNS7_ILi128EEENS7_ILi160EEENS7_ILi192EEEEEELi192ENS_12float_e4m3_tEfNS_4arch4Sm90ELb0ELb0ELb0ELb1ELb0ELb0ELb0ELb1ELb1ELb1ELb0ELb0EEENS1_21CollectiveEpilogueFwdINS6_IJSA_SC_SB_EEES9_NS_10bfloat16_tESG_Li256ELb1ELb1ELb0ELb1EEENS1_36VarlenDynamicPersistentTileSchedulerILi128ELi160ELi256ELi128ELb0ELb1ELb1ELb0ELb1ELb1EEEEEEEEEvNT_6ParamsE --------------------------
	.section	.nv.shared._ZN7cutlass13device_kernelIN5flash11enable_sm90INS1_16FlashAttnFwdSm90INS1_25CollectiveMainloopFwdSm90ILi2EN4cute5tupleIJNS5_1CILi1EEES8_S8_EEENS6_IJNS7_ILi128EEENS7_ILi160EEENS7_ILi192EEEEEELi192ENS_12float_e4m3_tEfNS_4arch4Sm90ELb0ELb0ELb0ELb1ELb0ELb0ELb0ELb1ELb1ELb1ELb0ELb0EEENS1_21CollectiveEpilogueFwdINS6_IJSA_SC_SB_EEES9_NS_10bfloat16_tESG_Li256ELb1ELb1ELb0ELb1EEENS1_36VarlenDynamicPersistentTileSchedulerILi128ELi160ELi256ELi128ELb0ELb1ELb1ELb0ELb1ELb1EEEEEEEEEvNT_6ParamsE,"aw",@nobits
	.sectionflags	@""
	.align	16
	.zero		1024


//--------------------- .nv.shared._ZN7cutlass13device_kernelIN5flash11enable_sm90INS1_16FlashAttnFwdSm90INS1_25CollectiveMainloopFwdSm90ILi2EN4cute5tupleIJNS5_1CILi1EEES8_S8_EEENS6_IJNS7_ILi128EEENS7_ILi160EEENS7_ILi192EEEEEELi192ENS_12float_e4m3_tEfNS_4arch4Sm90ELb0ELb0ELb0ELb1ELb0ELb1ELb0ELb1ELb1ELb1ELb0ELb0EEENS1_21CollectiveEpilogueFwdINS6_IJSA_SC_SB_EEES9_NS_10bfloat16_tESG_Li256ELb1ELb1ELb0ELb1EEENS1_36VarlenDynamicPersistentTileSchedulerILi128ELi160ELi256ELi128ELb0ELb1ELb1ELb0ELb1ELb1EEEEEEEEEvNT_6ParamsE --------------------------
	.section	.nv.shared._ZN7cutlass13device_kernelIN5flash11enable_sm90INS1_16FlashAttnFwdSm90INS1_25CollectiveMainloopFwdSm90ILi2EN4cute5tupleIJNS5_1CILi1EEES8_S8_EEENS6_IJNS7_ILi128EEENS7_ILi160EEENS7_ILi192EEEEEELi192ENS_12float_e4m3_tEfNS_4arch4Sm90ELb0ELb0ELb0ELb1ELb0ELb1ELb0ELb1ELb1ELb1ELb0ELb0EEENS1_21CollectiveEpilogueFwdINS6_IJSA_SC_SB_EEES9_NS_10bfloat16_tESG_Li256ELb1ELb1ELb0ELb1EEENS1_36VarlenDynamicPersistentTileSchedulerILi128ELi160ELi256ELi128ELb0ELb1ELb1ELb0ELb1ELb1EEEEEEEEEvNT_6ParamsE,"aw",@nobits
	.sectionflags	@""
	.align	16
	.zero		1024


//--------------------- .nv.shared._ZN7cutlass13device_kernelIN5flash11enable_sm90INS1_16FlashAttnFwdSm90INS1_25CollectiveMainloopFwdSm90ILi2EN4cute5tupleIJNS5_1CILi1EEES8_S8_EEENS6_IJNS7_ILi128EEENS7_ILi160EEENS7_ILi192EEEEEELi192ENS_12float_e4m3_tEfNS_4arch4Sm90ELb0ELb1ELb0ELb0ELb0ELb0ELb0ELb1ELb1ELb1ELb0ELb0EEENS1_21CollectiveEpilogueFwdINS6_IJSA_SC_SB_EEES9_NS_10bfloat16_tESG_Li256ELb0ELb1ELb0ELb1EEENS1_30DynamicPersistentTileSchedulerILi256ELi128ELb0ELb1ELb1EEEEEEEEEvNT_6ParamsE --------------------------
	.section	.nv.shared._ZN7cutlass13device_kernelIN5flash11enable_sm90INS1_16FlashAttnFwdSm90INS1_25CollectiveMainloopFwdSm90ILi2EN4cute5tupleIJNS5_1CILi1EEES8_S8_EEENS6_IJNS7_ILi128EEENS7_ILi160EEENS7_ILi192EEEEEELi192ENS_12float_e4m3_tEfNS_4arch4Sm90ELb0ELb1ELb0ELb0ELb0ELb0ELb0ELb1ELb1ELb1ELb0ELb0EEENS1_21CollectiveEpilogueFwdINS6_IJSA_SC_SB_EEES9_NS_10bfloat16_tESG_Li256ELb0ELb1ELb0ELb1EEENS1_30DynamicPersistentTileSchedulerILi256ELi128ELb0ELb1ELb1EEEEEEEEEvNT_6ParamsE,"aw",@nobits
	.sectionflags	@""
	.align	16
	.zero		1024


//--------------------- .nv.shared._ZN7cutlass13device_kernelIN5flash11enable_sm90INS1_16FlashAttnFwdSm90INS1_25CollectiveMainloopFwdSm90ILi2EN4cute5tupleIJNS5_1CILi1EEES8_S8_EEENS6_IJNS7_ILi128EEENS7_ILi160EEENS7_ILi192EEEEEELi192ENS_12float_e4m3_tEfNS_4arch4Sm90ELb0ELb1ELb0ELb1ELb0ELb0ELb0ELb1ELb1ELb1ELb0ELb0EEENS1_21CollectiveEpilogueFwdINS6_IJSA_SC_SB_EEES9_NS_10bfloat16_tESG_Li256ELb1ELb1ELb0ELb1EEENS1_36VarlenDynamicPersistentTileSchedulerILi128ELi160ELi256ELi128ELb0ELb1ELb1ELb1ELb0ELb1EEEEEEEEEvNT_6ParamsE --------------------------
	.section	.nv.shared._ZN7cutlass13device_kernelIN5flash11enable_sm90INS1_16FlashAttnFwdSm90INS1_25CollectiveMainloopFwdSm90ILi2EN4cute5tupleIJNS5_1CILi1EEES8_S8_EEENS6_IJNS7_ILi128EEENS7_ILi160EEENS7_ILi192EEEEEELi192ENS_12float_e4m3_tEfNS_4arch4Sm90ELb0ELb1ELb0ELb1ELb0ELb0ELb0ELb1ELb1ELb1ELb0ELb0EEENS1_21CollectiveEpilogueFwdINS6_IJSA_SC_SB_EEES9_NS_10bfloat16_tESG_Li256ELb1ELb1ELb0ELb1EEENS1_36VarlenDynamicPersistentTileSchedulerILi128ELi160ELi256ELi128ELb0ELb1ELb1ELb1ELb0ELb1EEEEEEEEEvNT_6ParamsE,"aw",@nobits
	.sectionflags	@""
	.align	16
	.zero		1024


//--------------------- .nv.shared._ZN7cutlass13device_kernelIN5flash11enable_sm90INS1_16FlashAttnFwdSm90INS1_25CollectiveMainloopFwdSm90ILi2EN4cute5tupleIJNS5_1CILi1EEES8_S8_EEENS6_IJNS7_ILi128EEENS7_ILi160EEENS7_ILi192EEEEEELi192ENS_12float_e4m3_tEfNS_4arch4Sm90ELb0ELb1ELb0ELb1ELb0ELb1ELb0ELb1ELb1ELb1ELb0ELb0EEENS1_21CollectiveEpilogueFwdINS6_IJSA_SC_SB_EEES9_NS_10bfloat16_tESG_Li256ELb1ELb1ELb0ELb1EEENS1_36VarlenDynamicPersistentTileSchedulerILi128ELi160ELi256ELi128ELb0ELb1ELb1ELb1ELb0ELb1EEEEEEEEEvNT_6ParamsE --------------------------
	.section	.nv.shared._ZN7cutlass13device_kernelIN5flash11enable_sm90INS1_16FlashAttnFwdSm90INS1_25CollectiveMainloopFwdSm90ILi2EN4cute5tupleIJNS5_1CILi1EEES8_S8_EEENS6_IJNS7_ILi128EEENS7_ILi160EEENS7_ILi192EEEEEELi192ENS_12float_e4m3_tEfNS_4arch4Sm90ELb0ELb1ELb0ELb1ELb0ELb1ELb0ELb1ELb1ELb1ELb0ELb0EEENS1_21CollectiveEpilogueFwdINS6_IJSA_SC_SB_EEES9_NS_10bfloat16_tESG_Li256ELb1ELb1ELb0ELb1EEENS1_36VarlenDynamicPersistentTileSchedulerILi128ELi160ELi256ELi128ELb0ELb1ELb1ELb1ELb0ELb1EEEEEEEEEvNT_6ParamsE,"aw",@nobits
	.sectionflags	@""
	.align	16
	.zero		1024


//--------------------- .nv.shared._ZN7cutlass13device_kernelIN5flash11enable_sm90INS1_16FlashAttnFwdSm90INS1_25CollectiveMainloopFwdSm90ILi2EN4cute5tupleIJNS5_1CILi1EEES8_S8_EEENS6_IJNS7_ILi128EEENS7_ILi160EEENS7_ILi192EEEEEELi192ENS_12float_e4m3_tEfNS_4arch4Sm90ELb1ELb0ELb0ELb0ELb0ELb0ELb0ELb1ELb1ELb1ELb0ELb0EEENS1_21CollectiveEpilogueFwdINS6_IJSA_SC_SB_EEES9_NS_10bfloat16_tESG_Li256ELb0ELb1ELb0ELb1EEENS1_30DynamicPersistentTileSchedulerILi256ELi128ELb0ELb1ELb1EEEEEEEEEvNT_6ParamsE --------------------------
	.section	.nv.shared._ZN7cutlass13device_kernelIN5flash11enable_sm90INS1_16FlashAttnFwdSm90INS1_25CollectiveMainloopFwdSm90ILi2EN4cute5tupleIJNS5_1CILi1EEES8_S8_EEENS6_IJNS7_ILi128EEENS7_ILi160EEENS7_ILi192EEEEEELi192ENS_12float_e4m3_tEfNS_4arch4Sm90ELb1ELb0ELb0ELb0ELb0ELb0ELb0ELb1ELb1ELb1ELb0ELb0EEENS1_21CollectiveEpilogueFwdINS6_IJSA_SC_SB_EEES9_NS_10bfloat16_tESG_Li256ELb0ELb1ELb0ELb1EEENS1_30DynamicPersistentTileSchedulerILi256ELi128ELb0ELb1ELb1EEEEEEEEEvNT_6ParamsE,"aw",@nobits
	.sectionflags	@""
	.align	16
	.zero		1024


//--------------------- .nv.shared._ZN7cutlass13device_kernelIN5flash11enable_sm90INS1_16FlashAttnFwdSm90INS1_25CollectiveMainloopFwdSm90ILi2EN4cute5tupleIJNS5_1CILi1EEES8_S8_EEENS6_IJNS7_ILi128EEENS7_ILi160EEENS7_ILi192EEEEEELi192ENS_12float_e4m3_tEfNS_4arch4Sm90ELb1ELb0ELb0ELb1ELb0ELb0ELb0ELb1ELb1ELb1ELb0ELb0EEENS1_21CollectiveEpilogueFwdINS6_IJSA_SC_SB_EEES9_NS_10bfloat16_tESG_Li256ELb1ELb1ELb0ELb1EEENS1_36VarlenDynamicPersistentTileSchedulerILi128ELi160ELi256ELi128ELb0ELb1ELb1ELb1ELb1ELb1EEEEEEEEEvNT_6ParamsE --------------------------
	.section	.nv.shared._ZN7cutlass13device_kernelIN5flash11enable_sm90INS1_16FlashAttnFwdSm90INS1_25CollectiveMainloopFwdSm90ILi2EN4cute5tupleIJNS5_1CILi1EEES8_S8_EEENS6_IJNS7_ILi128EEENS7_ILi160EEENS7_ILi192EEEEEELi192ENS_12float_e4m3_tEfNS_4arch4Sm90ELb1ELb0ELb0ELb1ELb0ELb0ELb0ELb1ELb1ELb1ELb0ELb0EEENS1_21CollectiveEpilogueFwdINS6_IJSA_SC_SB_EEES9_NS_10bfloat16_tESG_Li256ELb1ELb1ELb0ELb1EEENS1_36VarlenDynamicPersistentTileSchedulerILi128ELi160ELi256ELi128ELb0ELb1ELb1ELb1ELb1ELb1EEEEEEEEEvNT_6ParamsE,"aw",@nobits
	.sectionflags	@""
	.align	16
	.zero		1024


//--------------------- .nv.shared._ZN7cutlass13device_kernelIN5flash11enable_sm90INS1_16FlashAttnFwdSm90INS1_25CollectiveMainloopFwdSm90ILi2EN4cute5tupleIJNS5_1CILi1EEES8_S8_EEENS6_IJNS7_ILi128EEENS7_ILi160EEENS7_ILi192EEEEEELi192ENS_12float_e4m3_tEfNS_4arch4Sm90ELb1ELb0ELb0ELb1ELb0ELb1ELb0ELb1ELb1ELb1ELb0ELb0EEENS1_21CollectiveEpilogueFwdINS6_IJSA_SC_SB_EEES9_NS_10bfloat16_tESG_Li256ELb1ELb1ELb0ELb1EEENS1_36VarlenDynamicPersistentTileSchedulerILi128ELi160ELi256ELi128ELb0ELb1ELb1ELb1ELb1ELb1EEEEEEEEEvNT_6ParamsE --------------------------
	.section	.nv.shared._ZN7cutlass13device_kernelIN5flash11enable_sm90INS1_16FlashAttnFwdSm90INS1_25CollectiveMainloopFwdSm90ILi2EN4cute5tupleIJNS5_1CILi1EEES8_S8_EEENS6_IJNS7_ILi128EEENS7_ILi160EEENS7_ILi192EEEEEELi192ENS_12float_e4m3_tEfNS_4arch4Sm90ELb1ELb0ELb0ELb1ELb0ELb1ELb0ELb1ELb1ELb1ELb0ELb0EEENS1_21CollectiveEpilogueFwdINS6_IJSA_SC_SB_EEES9_NS_10bfloat16_tESG_Li256ELb1ELb1ELb0ELb1EEENS1_36VarlenDynamicPersistentTileSchedulerILi128ELi160ELi256ELi128ELb0ELb1ELb1ELb1ELb1ELb1EEEEEEEEEvNT_6ParamsE,"aw",@nobits
	.sectionflags	@""
	.align	16
	.zero		1024


//--------------------- .nv.constant0._ZN7cutlass13device_kernelIN5flash11enable_sm90INS1_16FlashAttnFwdSm90INS1_25CollectiveMainloopFwdSm90ILi2EN4cute5tupleIJNS5_1CILi1EEES8_S8_EEENS6_IJNS7_ILi128EEENS7_ILi160EEENS7_ILi192EEEEEELi192ENS_12float_e4m3_tEfNS_4arch4Sm90ELb0ELb0ELb0ELb0ELb0ELb0ELb0ELb1ELb1ELb1ELb0ELb0EEENS1_21CollectiveEpilogueFwdINS6_IJSA_SC_SB_EEES9_NS_10bfloat16_tESG_Li256ELb0ELb1ELb0ELb1EEENS1_29StaticPersistentTileSchedulerILb0EEEEEEEEEvNT_6ParamsE --------------------------
	.section	.nv.constant0._ZN7cutlass13device_kernelIN5flash11enable_sm90INS1_16FlashAttnFwdSm90INS1_25CollectiveMainloopFwdSm90ILi2EN4cute5tupleIJNS5_1CILi1EEES8_S8_EEENS6_IJNS7_ILi128EEENS7_ILi160EEENS7_ILi192EEEEEELi192ENS_12float_e4m3_tEfNS_4arch4Sm90ELb0ELb0ELb0ELb0ELb0ELb0ELb0ELb1ELb1ELb1ELb0ELb0EEENS1_21CollectiveEpilogueFwdINS6_IJSA_SC_SB_EEES9_NS_10bfloat16_tESG_Li256ELb0ELb1ELb0ELb1EEENS1_29StaticPersistentTileSchedulerILb0EEEEEEEEEvNT_6ParamsE,"a",@progbits
	.sectionflags	@""
	.align	4
.nv.constant0._ZN7cutlass13device_kernelIN5flash11enable_sm90INS1_16FlashAttnFwdSm90INS1_25CollectiveMainloopFwdSm90ILi2EN4cute5tupleIJNS5_1CILi1EEES8_S8_EEENS6_IJNS7_ILi128EEENS7_ILi160EEENS7_ILi192EEEEEELi192ENS_12float_e4m3_tEfNS_4arch4Sm90ELb0ELb0ELb0ELb0ELb0ELb0ELb0ELb1ELb1ELb1ELb0ELb0EEENS1_21CollectiveEpilogueFwdINS6_IJSA_SC_SB_EEES9_NS_10bfloat16_tESG_Li256ELb0ELb1ELb0ELb1EEENS1_29StaticPersistentTileSchedulerILb0EEEEEEEEEvNT_6ParamsE:
	.zero		3200


//--------------------- .nv.constant0._ZN7cutlass13device_kernelIN5flash11enable_sm90INS1_16FlashAttnFwdSm90INS1_25CollectiveMainloopFwdSm90ILi2EN4cute5tupleIJNS5_1CILi2EEENS7_ILi1EEES9_EEENS6_IJNS7_ILi128EEENS7_ILi160EEENS7_ILi192EEEEEELi192ENS_12float_e4m3_tEfNS_4arch4Sm90ELb0ELb0ELb0ELb0ELb0ELb0ELb0ELb1ELb1ELb1ELb0ELb0EEENS1_21CollectiveEpilogueFwdINS6_IJSB_SD_SC_EEESA_NS_10bfloat16_tESH_Li256ELb0ELb1ELb0ELb1EEENS1_29StaticPersistentTileSchedulerILb0EEEEEEEEEvNT_6ParamsE --------------------------
	.section	.nv.constant0._ZN7cutlass13device_kernelIN5flash11enable_sm90INS1_16FlashAttnFwdSm90INS1_25CollectiveMainloopFwdSm90ILi2EN4cute5tupleIJNS5_1CILi2EEENS7_ILi1EEES9_EEENS6_IJNS7_ILi128EEENS7_ILi160EEENS7_ILi192EEEEEELi192ENS_12float_e4m3_tEfNS_4arch4Sm90ELb0ELb0ELb0ELb0ELb0ELb0ELb0ELb1ELb1ELb1ELb0ELb0EEENS1_21CollectiveEpilogueFwdINS6_IJSB_SD_SC_EEESA_NS_10bfloat16_tESH_Li256ELb0ELb1ELb0ELb1EEENS1_29StaticPersistentTileSchedulerILb0EEEEEEEEEvNT_6ParamsE,"a",@progbits
	.sectionflags	@""
	.align	4
.nv.constant0._ZN7cutlass13device_kernelIN5flash11enable_sm90INS1_16FlashAttnFwdSm90INS1_25CollectiveMainloopFwdSm90ILi2EN4cute5tupleIJNS5_1CILi2EEENS7_ILi1EEES9_EEENS6_IJNS7_ILi128EEENS7_ILi160EEENS7_ILi192EEEEEELi192ENS_12float_e4m3_tEfNS_4arch4Sm90ELb0ELb0ELb0ELb0ELb0ELb0ELb0ELb1ELb1ELb1ELb0ELb0EEENS1_21CollectiveEpilogueFwdINS6_IJSB_SD_SC_EEESA_NS_10bfloat16_tESH_Li256ELb0ELb1ELb0ELb1EEENS1_29StaticPersistentTileSchedulerILb0EEEEEEEEEvNT_6ParamsE:
	.zero		3200


//--------------------- .nv.constant0._ZN7cutlass13device_kernelIN5flash11enable_sm90INS1_16FlashAttnFwdSm90INS1_25CollectiveMainloopFwdSm90ILi2EN4cute5tupleIJNS5_1CILi1EEES8_S8_EEENS6_IJNS7_ILi128EEENS7_ILi160EEENS7_ILi192EEEEEELi192ENS_12float_e4m3_tEfNS_4arch4Sm90ELb0ELb0ELb0ELb1ELb0ELb0ELb0ELb1ELb1ELb1ELb0ELb0EEENS1_21CollectiveEpilogueFwdINS6_IJSA_SC_SB_EEES9_NS_10bfloat16_tESG_Li256ELb1ELb1ELb0ELb1EEENS1_36VarlenDynamicPersistentTileSchedulerILi128ELi160ELi256ELi128ELb0ELb1ELb1ELb0ELb1ELb1EEEEEEEEEvNT_6ParamsE --------------------------
	.section	.nv.constant0._ZN7cutlass13device_kernelIN5flash11enable_sm90INS1_16FlashAttnFwdSm90INS1_25CollectiveMainloopFwdSm90ILi2EN4cute5tupleIJNS5_1CILi1EEES8_S8_EEENS6_IJNS7_ILi128EEENS7_ILi160EEENS7_ILi192EEEEEELi192ENS_12float_e4m3_tEfNS_4arch4Sm90ELb0ELb0ELb0ELb1ELb0ELb0ELb0ELb1ELb1ELb1ELb0ELb0EEENS1_21CollectiveEpilogueFwdINS6_IJSA_SC_SB_EEES9_NS_10bfloat16_tESG_Li256ELb1ELb1ELb0ELb1EEENS1_36VarlenDynamicPersistentTileSchedulerILi128ELi160ELi256ELi128ELb0ELb1ELb1ELb0ELb1ELb1EEEEEEEEEvNT_6ParamsE,"a",@progbits
	.sectionflags	@""
	.align	4
.nv.constant0._ZN7cutlass13device_kernelIN5flash11enable_sm90INS1_16FlashAttnFwdSm90INS1_25CollectiveMainloopFwdSm90ILi2EN4cute5tupleIJNS5_1CILi1EEES8_S8_EEENS6_IJNS7_ILi128EEENS7_ILi160EEENS7_ILi192EEEEEELi192ENS_12float_e4m3_tEfNS_4arch4Sm90ELb0ELb0ELb0ELb1ELb0ELb0ELb0ELb1ELb1ELb1ELb0ELb0EEENS1_21CollectiveEpilogueFwdINS6_IJSA_SC_SB_EEES9_NS_10bfloat16_tESG_Li256ELb1ELb1ELb0ELb1EEENS1_36VarlenDynamicPersistentTileSchedulerILi128ELi160ELi256ELi128ELb0ELb1ELb1ELb0ELb1ELb1EEEEEEEEEvNT_6ParamsE:
	.zero		3328


//--------------------- .nv.constant0._ZN7cutlass13device_kernelIN5flash11enable_sm90INS1_16FlashAttnFwdSm90INS1_25CollectiveMainloopFwdSm90ILi2EN4cute5tupleIJNS5_1CILi1EEES8_S8_EEENS6_IJNS7_ILi128EEENS7_ILi160EEENS7_ILi192EEEEEELi192ENS_12float_e4m3_tEfNS_4arch4Sm90ELb0ELb0ELb0ELb1ELb0ELb1ELb0ELb1ELb1ELb1ELb0ELb0EEENS1_21CollectiveEpilogueFwdINS6_IJSA_SC_SB_EEES9_NS_10bfloat16_tESG_Li256ELb1ELb1ELb0ELb1EEENS1_36VarlenDynamicPersistentTileSchedulerILi128ELi160ELi256ELi128ELb0ELb1ELb1ELb0ELb1ELb1EEEEEEEEEvNT_6ParamsE --------------------------
	.section	.nv.constant0._ZN7cutlass13device_kernelIN5flash11enable_sm90INS1_16FlashAttnFwdSm90INS1_25CollectiveMainloopFwdSm90ILi2EN4cute5tupleIJNS5_1CILi1EEES8_S8_EEENS6_IJNS7_ILi128EEENS7_ILi160EEENS7_ILi192EEEEEELi192ENS_12float_e4m3_tEfNS_4arch4Sm90ELb0ELb0ELb0ELb1ELb0ELb1ELb0ELb1ELb1ELb1ELb0ELb0EEENS1_21CollectiveEpilogueFwdINS6_IJSA_SC_SB_EEES9_NS_10bfloat16_tESG_Li256ELb1ELb1ELb0ELb1EEENS1_36VarlenDynamicPersistentTileSchedulerILi128ELi160ELi256ELi128ELb0ELb1ELb1ELb0ELb1ELb1EEEEEEEEEvNT_6ParamsE,"a",@progbits
	.sectionflags	@""
	.align	4
.nv.constant0._ZN7cutlass13device_kernelIN5flash11enable_sm90INS1_16FlashAttnFwdSm90INS1_25CollectiveMainloopFwdSm90ILi2EN4cute5tupleIJNS5_1CILi1EEES8_S8_EEENS6_IJNS7_ILi128EEENS7_ILi160EEENS7_ILi192EEEEEELi192ENS_12float_e4m3_tEfNS_4arch4Sm90ELb0ELb0ELb0ELb1ELb0ELb1ELb0ELb1ELb1ELb1ELb0ELb0EEENS1_21CollectiveEpilogueFwdINS6_IJSA_SC_SB_EEES9_NS_10bfloat16_tESG_Li256ELb1ELb1ELb0ELb1EEENS1_36VarlenDynamicPersistentTileSchedulerILi128ELi160ELi256ELi128ELb0ELb1ELb1ELb0ELb1ELb1EEEEEEEEEvNT_6ParamsE:
	.zero		3328


//--------------------- .nv.constant0._ZN7cutlass13device_kernelIN5flash11enable_sm90INS1_16FlashAttnFwdSm90INS1_25CollectiveMainloopFwdSm90ILi2EN4cute5tupleIJNS5_1CILi1EEES8_S8_EEENS6_IJNS7_ILi128EEENS7_ILi160EEENS7_ILi192EEEEEELi192ENS_12float_e4m3_tEfNS_4arch4Sm90ELb0ELb1ELb0ELb0ELb0ELb0ELb0ELb1ELb1ELb1ELb0ELb0EEENS1_21CollectiveEpilogueFwdINS6_IJSA_SC_SB_EEES9_NS_10bfloat16_tESG_Li256ELb0ELb1ELb0ELb1EEENS1_30DynamicPersistentTileSchedulerILi256ELi128ELb0ELb1ELb1EEEEEEEEEvNT_6ParamsE --------------------------
	.section	.nv.constant0._ZN7cutlass13device_kernelIN5flash11enable_sm90INS1_16FlashAttnFwdSm90INS1_25CollectiveMainloopFwdSm90ILi2EN4cute5tupleIJNS5_1CILi1EEES8_S8_EEENS6_IJNS7_ILi128EEENS7_ILi160EEENS7_ILi192EEEEEELi192ENS_12float_e4m3_tEfNS_4arch4Sm90ELb0ELb1ELb0ELb0ELb0ELb0ELb0ELb1ELb1ELb1ELb0ELb0EEENS1_21CollectiveEpilogueFwdINS6_IJSA_SC_SB_EEES9_NS_10bfloat16_tESG_Li256ELb0ELb1ELb0ELb1EEENS1_30DynamicPersistentTileSchedulerILi256ELi128ELb0ELb1ELb1EEEEEEEEEvNT_6ParamsE,"a",@progbits
	.sectionflags	@""
	.align	4
.nv.constant0._ZN7cutlass13device_kernelIN5flash11enable_sm90INS1_16FlashAttnFwdSm90INS1_25CollectiveMainloopFwdSm90ILi2EN4cute5tupleIJNS5_1CILi1EEES8_S8_EEENS6_IJNS7_ILi128EEENS7_ILi160EEENS7_ILi192EEEEEELi192ENS_12float_e4m3_tEfNS_4arch4Sm90ELb0ELb1ELb0ELb0ELb0ELb0ELb0ELb1ELb1ELb1ELb0ELb0EEENS1_21CollectiveEpilogueFwdINS6_IJSA_SC_SB_EEES9_NS_10bfloat16_tESG_Li256ELb0ELb1ELb0ELb1EEENS1_30DynamicPersistentTileSchedulerILi256ELi128ELb0ELb1ELb1EEEEEEEEEvNT_6ParamsE:
	.zero		3328


//--------------------- .nv.constant0._ZN7cutlass13device_kernelIN5flash11enable_sm90INS1_16FlashAttnFwdSm90INS1_25CollectiveMainloopFwdSm90ILi2EN4cute5tupleIJNS5_1CILi1EEES8_S8_EEENS6_IJNS7_ILi128EEENS7_ILi160EEENS7_ILi192EEEEEELi192ENS_12float_e4m3_tEfNS_4arch4Sm90ELb0ELb1ELb0ELb1ELb0ELb0ELb0ELb1ELb1ELb1ELb0ELb0EEENS1_21CollectiveEpilogueFwdINS6_IJSA_SC_SB_EEES9_NS_10bfloat16_tESG_Li256ELb1ELb1ELb0ELb1EEENS1_36VarlenDynamicPersistentTileSchedulerILi128ELi160ELi256ELi128ELb0ELb1ELb1ELb1ELb0ELb1EEEEEEEEEvNT_6ParamsE --------------------------
	.section	.nv.constant0._ZN7cutlass13device_kernelIN5flash11enable_sm90INS1_16FlashAttnFwdSm90INS1_25CollectiveMainloopFwdSm90ILi2EN4cute5tupleIJNS5_1CILi1EEES8_S8_EEENS6_IJNS7_ILi128EEENS7_ILi160EEENS7_ILi192EEEEEELi192ENS_12float_e4m3_tEfNS_4arch4Sm90ELb0ELb1ELb0ELb1ELb0ELb0ELb0ELb1ELb1ELb1ELb0ELb0EEENS1_21CollectiveEpilogueFwdINS6_IJSA_SC_SB_EEES9_NS_10bfloat16_tESG_Li256ELb1ELb1ELb0ELb1EEENS1_36VarlenDynamicPersistentTileSchedulerILi128ELi160ELi256ELi128ELb0ELb1ELb1ELb1ELb0ELb1EEEEEEEEEvNT_6ParamsE,"a",@progbits
	.sectionflags	@""
	.align	4
.nv.constant0._ZN7cutlass13device_kernelIN5flash11enable_sm90INS1_16FlashAttnFwdSm90INS1_25CollectiveMainloopFwdSm90ILi2EN4cute5tupleIJNS5_1CILi1EEES8_S8_EEENS6_IJNS7_ILi128EEENS7_ILi160EEENS7_ILi192EEEEEELi192ENS_12float_e4m3_tEfNS_4arch4Sm90ELb0ELb1ELb0ELb1ELb0ELb0ELb0ELb1ELb1ELb1ELb0ELb0EEENS1_21CollectiveEpilogueFwdINS6_IJSA_SC_SB_EEES9_NS_10bfloat16_tESG_Li256ELb1ELb1ELb0ELb1EEENS1_36VarlenDynamicPersistentTileSchedulerILi128ELi160ELi256ELi128ELb0ELb1ELb1ELb1ELb0ELb1EEEEEEEEEvNT_6ParamsE:
	.zero		3328


//--------------------- .nv.constant0._ZN7cutlass13device_kernelIN5flash11enable_sm90INS1_16FlashAttnFwdSm90INS1_25CollectiveMainloopFwdSm90ILi2EN4cute5tupleIJNS5_1CILi1EEES8_S8_EEENS6_IJNS7_ILi128EEENS7_ILi160EEENS7_ILi192EEEEEELi192ENS_12float_e4m3_tEfNS_4arch4Sm90ELb0ELb1ELb0ELb1ELb0ELb1ELb0ELb1ELb1ELb1ELb0ELb0EEENS1_21CollectiveEpilogueFwdINS6_IJSA_SC_SB_EEES9_NS_10bfloat16_tESG_Li256ELb1ELb1ELb0ELb1EEENS1_36VarlenDynamicPersistentTileSchedulerILi128ELi160ELi256ELi128ELb0ELb1ELb1ELb1ELb0ELb1EEEEEEEEEvNT_6ParamsE --------------------------
	.section	.nv.constant0._ZN7cutlass13device_kernelIN5flash11enable_sm90INS1_16FlashAttnFwdSm90INS1_25CollectiveMainloopFwdSm90ILi2EN4cute5tupleIJNS5_1CILi1EEES8_S8_EEENS6_IJNS7_ILi128EEENS7_ILi160EEENS7_ILi192EEEEEELi192ENS_12float_e4m3_tEfNS_4arch4Sm90ELb0ELb1ELb0ELb1ELb0ELb1ELb0ELb1ELb1ELb1ELb0ELb0EEENS1_21CollectiveEpilogueFwdINS6_IJSA_SC_SB_EEES9_NS_10bfloat16_tESG_Li256ELb1ELb1ELb0ELb1EEENS1_36VarlenDynamicPersistentTileSchedulerILi128ELi160ELi256ELi128ELb0ELb1ELb1ELb1ELb0ELb1EEEEEEEEEvNT_6ParamsE,"a",@progbits
	.sectionflags	@""
	.align	4
.nv.constant0._ZN7cutlass13device_kernelIN5flash11enable_sm90INS1_16FlashAttnFwdSm90INS1_25CollectiveMainloopFwdSm90ILi2EN4cute5tupleIJNS5_1CILi1EEES8_S8_EEENS6_IJNS7_ILi128EEENS7_ILi160EEENS7_ILi192EEEEEELi192ENS_12float_e4m3_tEfNS_4arch4Sm90ELb0ELb1ELb0ELb1ELb0ELb1ELb0ELb1ELb1ELb1ELb0ELb0EEENS1_21CollectiveEpilogueFwdINS6_IJSA_SC_SB_EEES9_NS_10bfloat16_tESG_Li256ELb1ELb1ELb0ELb1EEENS1_36VarlenDynamicPersistentTileSchedulerILi128ELi160ELi256ELi128ELb0ELb1ELb1ELb1ELb0ELb1EEEEEEEEEvNT_6ParamsE:
	.zero		3328


//--------------------- .nv.constant0._ZN7cutlass13device_kernelIN5flash11enable_sm90INS1_16FlashAttnFwdSm90INS1_25CollectiveMainloopFwdSm90ILi2EN4cute5tupleIJNS5_1CILi1EEES8_S8_EEENS6_IJNS7_ILi128EEENS7_ILi160EEENS7_ILi192EEEEEELi192ENS_12float_e4m3_tEfNS_4arch4Sm90ELb1ELb0ELb0ELb0ELb0ELb0ELb0ELb1ELb1ELb1ELb0ELb0EEENS1_21CollectiveEpilogueFwdINS6_IJSA_SC_SB_EEES9_NS_10bfloat16_tESG_Li256ELb0ELb1ELb0ELb1EEENS1_30DynamicPersistentTileSchedulerILi256ELi128ELb0ELb1ELb1EEEEEEEEEvNT_6ParamsE --------------------------
	.section	.nv.constant0._ZN7cutlass13device_kernelIN5flash11enable_sm90INS1_16FlashAttnFwdSm90INS1_25CollectiveMainloopFwdSm90ILi2EN4cute5tupleIJNS5_1CILi1EEES8_S8_EEENS6_IJNS7_ILi128EEENS7_ILi160EEENS7_ILi192EEEEEELi192ENS_12float_e4m3_tEfNS_4arch4Sm90ELb1ELb0ELb0ELb0ELb0ELb0ELb0ELb1ELb1ELb1ELb0ELb0EEENS1_21CollectiveEpilogueFwdINS6_IJSA_SC_SB_EEES9_NS_10bfloat16_tESG_Li256ELb0ELb1ELb0ELb1EEENS1_30DynamicPersistentTileSchedulerILi256ELi128ELb0ELb1ELb1EEEEEEEEEvNT_6ParamsE,"a",@progbits
	.sectionflags	@""
	.align	4
.nv.constant0._ZN7cutlass13device_kernelIN5flash11enable_sm90INS1_16FlashAttnFwdSm90INS1_25CollectiveMainloopFwdSm90ILi2EN4cute5tupleIJNS5_1CILi1EEES8_S8_EEENS6_IJNS7_ILi128EEENS7_ILi160EEENS7_ILi192EEEEEELi192ENS_12float_e4m3_tEfNS_4arch4Sm90ELb1ELb0ELb0ELb0ELb0ELb0ELb0ELb1ELb1ELb1ELb0ELb0EEENS1_21CollectiveEpilogueFwdINS6_IJSA_SC_SB_EEES9_NS_10bfloat16_tESG_Li256ELb0ELb1ELb0ELb1EEENS1_30DynamicPersistentTileSchedulerILi256ELi128ELb0ELb1ELb1EEEEEEEEEvNT_6ParamsE:
	.zero		3328


//--------------------- .nv.constant0._ZN7cutlass13device_kernelIN5flash11enable_sm90INS1_16FlashAttnFwdSm90INS1_25CollectiveMainloopFwdSm90ILi2EN4cute5tupleIJNS5_1CILi1EEES8_S8_EEENS6_IJNS7_ILi128EEENS7_ILi160EEENS7_ILi192EEEEEELi192ENS_12float_e4m3_tEfNS_4arch4Sm90ELb1ELb0ELb0ELb1ELb0ELb0ELb0ELb1ELb1ELb1ELb0ELb0EEENS1_21CollectiveEpilogueFwdINS6_IJSA_SC_SB_EEES9_NS_10bfloat16_tESG_Li256ELb1ELb1ELb0ELb1EEENS1_36VarlenDynamicPersistentTileSchedulerILi128ELi160ELi256ELi128ELb0ELb1ELb1ELb1ELb1ELb1EEEEEEEEEvNT_6ParamsE --------------------------
	.section	.nv.constant0._ZN7cutlass13device_kernelIN5flash11enable_sm90INS1_16FlashAttnFwdSm90INS1_25CollectiveMainloopFwdSm90ILi2EN4cute5tupleIJNS5_1CILi1EEES8_S8_EEENS6_IJNS7_ILi128EEENS7_ILi160EEENS7_ILi192EEEEEELi192ENS_12float_e4m3_tEfNS_4arch4Sm90ELb1ELb0ELb0ELb1ELb0ELb0ELb0ELb1ELb1ELb1ELb0ELb0EEENS1_21CollectiveEpilogueFwdINS6_IJSA_SC_SB_EEES9_NS_10bfloat16_tESG_Li256ELb1ELb1ELb0ELb1EEENS1_36VarlenDynamicPersistentTileSchedulerILi128ELi160ELi256ELi128ELb0ELb1ELb1ELb1ELb1ELb1EEEEEEEEEvNT_6ParamsE,"a",@progbits
	.sectionflags	@""
	.align	4
.nv.constant0._ZN7cutlass13device_kernelIN5flash11enable_sm90INS1_16FlashAttnFwdSm90INS1_25CollectiveMainloopFwdSm90ILi2EN4cute5tupleIJNS5_1CILi1EEES8_S8_EEENS6_IJNS7_ILi128EEENS7_ILi160EEENS7_ILi192EEEEEELi192ENS_12float_e4m3_tEfNS_4arch4Sm90ELb1ELb0ELb0ELb1ELb0ELb0ELb0ELb1ELb1ELb1ELb0ELb0EEENS1_21CollectiveEpilogueFwdINS6_IJSA_SC_SB_EEES9_NS_10bfloat16_tESG_Li256ELb1ELb1ELb0ELb1EEENS1_36VarlenDynamicPersistentTileSchedulerILi128ELi160ELi256ELi128ELb0ELb1ELb1ELb1ELb1ELb1EEEEEEEEEvNT_6ParamsE:
	.zero		3328


//--------------------- .nv.constant0._ZN7cutlass13device_kernelIN5flash11enable_sm90INS1_16FlashAttnFwdSm90INS1_25CollectiveMainloopFwdSm90ILi2EN4cute5tupleIJNS5_1CILi1EEES8_S8_EEENS6_IJNS7_ILi128EEENS7_ILi160EEENS7_ILi192EEEEEELi192ENS_12float_e4m3_tEfNS_4arch4Sm90ELb1ELb0ELb0ELb1ELb0ELb1ELb0ELb1ELb1ELb1ELb0ELb0EEENS1_21CollectiveEpilogueFwdINS6_IJSA_SC_SB_EEES9_NS_10bfloat16_tESG_Li256ELb1ELb1ELb0ELb1EEENS1_36VarlenDynamicPersistentTileSchedulerILi128ELi160ELi256ELi128ELb0ELb1ELb1ELb1ELb1ELb1EEEEEEEEEvNT_6ParamsE --------------------------
	.section	.nv.constant0._ZN7cutlass13device_kernelIN5flash11enable_sm90INS1_16FlashAttnFwdSm90INS1_25CollectiveMainloopFwdSm90ILi2EN4cute5tupleIJNS5_1CILi1EEES8_S8_EEENS6_IJNS7_ILi128EEENS7_ILi160EEENS7_ILi192EEEEEELi192ENS_12float_e4m3_tEfNS_4arch4Sm90ELb1ELb0ELb0ELb1ELb0ELb1ELb0ELb1ELb1ELb1ELb0ELb0EEENS1_21CollectiveEpilogueFwdINS6_IJSA_SC_SB_EEES9_NS_10bfloat16_tESG_Li256ELb1ELb1ELb0ELb1EEENS1_36VarlenDynamicPersistentTileSchedulerILi128ELi160ELi256ELi128ELb0ELb1ELb1ELb1ELb1ELb1EEEEEEEEEvNT_6ParamsE,"a",@progbits
	.sectionflags	@""
	.align	4
.nv.constant0._ZN7cutlass13device_kernelIN5flash11enable_sm90INS1_16FlashAttnFwdSm90INS1_25CollectiveMainloopFwdSm90ILi2EN4cute5tupleIJNS5_1CILi1EEES8_S8_EEENS6_IJNS7_ILi128EEENS7_ILi160EEENS7_ILi192EEEEEELi192ENS_12float_e4m3_tEfNS_4arch4Sm90ELb1ELb0ELb0ELb1ELb0ELb1ELb0ELb1ELb1ELb1ELb0ELb0EEENS1_21CollectiveEpilogueFwdINS6_IJSA_SC_SB_EEES9_NS_10bfloat16_tESG_Li256ELb1ELb1ELb0ELb1EEENS1_36VarlenDynamicPersistentTileSchedulerILi128ELi160ELi256ELi128ELb0ELb1ELb1ELb1ELb1ELb1EEEEEEEEEvNT_6ParamsE:
	.zero		3328


//--------------------- SYMBOLS --------------------------

	.type		.nv.reservedSmem.offset0,@object
	.size		.nv.reservedSmem.offset0,0x4
	.type		__assertfail,@function
